	.target	sm_90a

	.elftype	@"ET_EXEC"


//--------------------- .note.nv.tkinfo           --------------------------
	.section	.note.nv.tkinfo,"",@"SHT_NOTE"
	.sectionflags	@"SHF_NOTE_NV_TKINFO"
	.tkinfo
        /*0018*/ 	.word	0x00000002
        /*0030*/ 	.string	""
        /*0030*/ 	.string	"ptxas"
        /*0030*/ 	.string	"Cuda compilation tools, release 13.0, V13.0.88"
        /*0030*/ 	.string	"Build cuda_13.0.r13.0/compiler.36424714_0"
        /*0030*/ 	.string	"-arch sm_90a -m 64 "



//--------------------- .note.nv.cuinfo           --------------------------
	.section	.note.nv.cuinfo,"",@"SHT_NOTE"
	.sectionflags	@"SHF_NOTE_NV_CUINFO"
        /*0018*/ 	.short	0x0002
        /*001a*/ 	.short	0x005a
        /*001c*/ 	.short	0x0082
	.zero		2


//--------------------- .nv.info                  --------------------------
	.section	.nv.info,"",@"SHT_CUDA_INFO"
	.align	4


	//----- nvinfo : EIATTR_REGCOUNT
	.align		4
        /*0000*/ 	.byte	0x04, 0x2f
        /*0002*/ 	.short	(.L_26 - .L_25)
	.align		4
.L_25:
        /*0004*/ 	.word	index@(_ZN7cutlass13device_kernelIN5flash11enable_sm90INS1_16FlashAttnFwdSm90INS1_25CollectiveMainloopFwdSm90ILi2EN4cute5tupleIJNS5_1CILi1EEES8_S8_EEENS6_IJNS7_ILi128EEESA_NS7_ILi256EEEEEELi256ENS_12float_e4m3_tEfNS_4arch4Sm90ELb1ELb0ELb0ELb1ELb1ELb1ELb0ELb1ELb0ELb1ELb1ELb0EEENS1_21CollectiveEpilogueFwdINS6_IJSA_SB_SA_EEES9_NS_10bfloat16_tESF_Li256ELb1ELb1ELb1ELb1EEENS1_36VarlenDynamicPersistentTileSchedulerILi128ELi128ELi256ELi128ELb1ELb1ELb1ELb1ELb1ELb1EEEEEEEEEvNT_6ParamsE)
        /*0008*/ 	.word	0x000000a8


	//----- nvinfo : EIATTR_FRAME_SIZE
	.align		4
.L_26:
        /*000c*/ 	.byte	0x04, 0x11
        /*000e*/ 	.short	(.L_28 - .L_27)
	.align		4
.L_27:
        /*0010*/ 	.word	index@(_ZN7cutlass13device_kernelIN5flash11enable_sm90INS1_16FlashAttnFwdSm90INS1_25CollectiveMainloopFwdSm90ILi2EN4cute5tupleIJNS5_1CILi1EEES8_S8_EEENS6_IJNS7_ILi128EEESA_NS7_ILi256EEEEEELi256ENS_12float_e4m3_tEfNS_4arch4Sm90ELb1ELb0ELb0ELb1ELb1ELb1ELb0ELb1ELb0ELb1ELb1ELb0EEENS1_21CollectiveEpilogueFwdINS6_IJSA_SB_SA_EEES9_NS_10bfloat16_tESF_Li256ELb1ELb1ELb1ELb1EEENS1_36VarlenDynamicPersistentTileSchedulerILi128ELi128ELi256ELi128ELb1ELb1ELb1ELb1ELb1ELb1EEEEEEEEEvNT_6ParamsE)
        /*0014*/ 	.word	0x000001b8


	//----- nvinfo : EIATTR_REGCOUNT
	.align		4
.L_28:
        /*0018*/ 	.byte	0x04, 0x2f
        /*001a*/ 	.short	(.L_30 - .L_29)
	.align		4
.L_29:
        /*001c*/ 	.word	index@(_ZN7cutlass13device_kernelIN5flash11enable_sm90INS1_16FlashAttnFwdSm90INS1_25CollectiveMainloopFwdSm90ILi2EN4cute5tupleIJNS5_1CILi1EEES8_S8_EEENS6_IJNS7_ILi128EEESA_NS7_ILi256EEEEEELi256ENS_12float_e4m3_tEfNS_4arch4Sm90ELb1ELb0ELb0ELb1ELb1ELb0ELb0ELb1ELb0ELb1ELb1ELb0EEENS1_21CollectiveEpilogueFwdINS6_IJSA_SB_SA_EEES9_NS_10bfloat16_tESF_Li256ELb1ELb1ELb1ELb1EEENS1_36VarlenDynamicPersistentTileSchedulerILi128ELi128ELi256ELi128ELb1ELb1ELb1ELb1ELb1ELb1EEEEEEEEEvNT_6ParamsE)
        /*0020*/ 	.word	0x000000a8


	//----- nvinfo : EIATTR_FRAME_SIZE
	.align		4
.L_30:
        /*0024*/ 	.byte	0x04, 0x11
        /*0026*/ 	.short	(.L_32 - .L_31)
	.align		4
.L_31:
        /*0028*/ 	.word	index@(_ZN7cutlass13device_kernelIN5flash11enable_sm90INS1_16FlashAttnFwdSm90INS1_25CollectiveMainloopFwdSm90ILi2EN4cute5tupleIJNS5_1CILi1EEES8_S8_EEENS6_IJNS7_ILi128EEESA_NS7_ILi256EEEEEELi256ENS_12float_e4m3_tEfNS_4arch4Sm90ELb1ELb0ELb0ELb1ELb1ELb0ELb0ELb1ELb0ELb1ELb1ELb0EEENS1_21CollectiveEpilogueFwdINS6_IJSA_SB_SA_EEES9_NS_10bfloat16_tESF_Li256ELb1ELb1ELb1ELb1EEENS1_36VarlenDynamicPersistentTileSchedulerILi128ELi128ELi256ELi128ELb1ELb1ELb1ELb1ELb1ELb1EEEEEEEEEvNT_6ParamsE)
        /*002c*/ 	.word	0x00000028


	//----- nvinfo : EIATTR_REGCOUNT
	.align		4
.L_32:
        /*0030*/ 	.byte	0x04, 0x2f
        /*0032*/ 	.short	(.L_34 - .L_33)
	.align		4
.L_33:
        /*0034*/ 	.word	index@(_ZN7cutlass13device_kernelIN5flash11enable_sm90INS1_16FlashAttnFwdSm90INS1_25CollectiveMainloopFwdSm90ILi2EN4cute5tupleIJNS5_1CILi1EEES8_S8_EEENS6_IJNS7_ILi128EEESA_NS7_ILi256EEEEEELi256ENS_12float_e4m3_tEfNS_4arch4Sm90ELb1ELb0ELb0ELb0ELb1ELb0ELb0ELb1ELb0ELb1ELb1ELb0EEENS1_21CollectiveEpilogueFwdINS6_IJSA_SB_SA_EEES9_NS_10bfloat16_tESF_Li256ELb0ELb1ELb1ELb1EEENS1_19SingleTileSchedulerILb0ELb1ELb1ELi128EEEEEEEEEvNT_6ParamsE)
        /*0038*/ 	.word	0x000000a8


	//----- nvinfo : EIATTR_FRAME_SIZE
	.align		4
.L_34:
        /*003c*/ 	.byte	0x04, 0x11
        /*003e*/ 	.short	(.L_36 - .L_35)
	.align		4
.L_35:
        /*0040*/ 	.word	index@(_ZN7cutlass13device_kernelIN5flash11enable_sm90INS1_16FlashAttnFwdSm90INS1_25CollectiveMainloopFwdSm90ILi2EN4cute5tupleIJNS5_1CILi1EEES8_S8_EEENS6_IJNS7_ILi128EEESA_NS7_ILi256EEEEEELi256ENS_12float_e4m3_tEfNS_4arch4Sm90ELb1ELb0ELb0ELb0ELb1ELb0ELb0ELb1ELb0ELb1ELb1ELb0EEENS1_21CollectiveEpilogueFwdINS6_IJSA_SB_SA_EEES9_NS_10bfloat16_tESF_Li256ELb0ELb1ELb1ELb1EEENS1_19SingleTileSchedulerILb0ELb1ELb1ELi128EEEEEEEEEvNT_6ParamsE)
        /*0044*/ 	.word	0x00000010


	//----- nvinfo : EIATTR_REGCOUNT
	.align		4
.L_36:
        /*0048*/ 	.byte	0x04, 0x2f
        /*004a*/ 	.short	(.L_38 - .L_37)
	.align		4
.L_37:
        /*004c*/ 	.word	index@(_ZN7cutlass13device_kernelIN5flash11enable_sm90INS1_16FlashAttnFwdSm90INS1_25CollectiveMainloopFwdSm90ILi2EN4cute5tupleIJNS5_1CILi1EEES8_S8_EEENS6_IJNS7_ILi128EEENS7_ILi64EEENS7_ILi256EEEEEELi256ENS_12float_e4m3_tEfNS_4arch4Sm90ELb0ELb1ELb0ELb1ELb1ELb1ELb0ELb1ELb0ELb1ELb1ELb0EEENS1_21CollectiveEpilogueFwdINS6_IJSA_SC_SB_EEES9_NS_10bfloat16_tESG_Li256ELb1ELb1ELb1ELb1EEENS1_36VarlenDynamicPersistentTileSchedulerILi128ELi64ELi256ELi128ELb1ELb1ELb1ELb1ELb0ELb1EEEEEEEEEvNT_6ParamsE)
        /*0050*/ 	.word	0x000000a8


	//----- nvinfo : EIATTR_FRAME_SIZE
	.align		4
.L_38:
        /*0054*/ 	.byte	0x04, 0x11
        /*0056*/ 	.short	(.L_40 - .L_39)
	.align		4
.L_39:
        /*0058*/ 	.word	index@(_ZN7cutlass13device_kernelIN5flash11enable_sm90INS1_16FlashAttnFwdSm90INS1_25CollectiveMainloopFwdSm90ILi2EN4cute5tupleIJNS5_1CILi1EEES8_S8_EEENS6_IJNS7_ILi128EEENS7_ILi64EEENS7_ILi256EEEEEELi256ENS_12float_e4m3_tEfNS_4arch4Sm90ELb0ELb1ELb0ELb1ELb1ELb1ELb0ELb1ELb0ELb1ELb1ELb0EEENS1_21CollectiveEpilogueFwdINS6_IJSA_SC_SB_EEES9_NS_10bfloat16_tESG_Li256ELb1ELb1ELb1ELb1EEENS1_36VarlenDynamicPersistentTileSchedulerILi128ELi64ELi256ELi128ELb1ELb1ELb1ELb1ELb0ELb1EEEEEEEEEvNT_6ParamsE)
        /*005c*/ 	.word	0x000000a0


	//----- nvinfo : EIATTR_REGCOUNT
	.align		4
.L_40:
        /*0060*/ 	.byte	0x04, 0x2f
        /*0062*/ 	.short	(.L_42 - .L_41)
	.align		4
.L_41:
        /*0064*/ 	.word	index@(_ZN7cutlass13device_kernelIN5flash11enable_sm90INS1_16FlashAttnFwdSm90INS1_25CollectiveMainloopFwdSm90ILi2EN4cute5tupleIJNS5_1CILi1EEES8_S8_EEENS6_IJNS7_ILi128EEENS7_ILi64EEENS7_ILi256EEEEEELi256ENS_12float_e4m3_tEfNS_4arch4Sm90ELb0ELb1ELb0ELb1ELb1ELb0ELb0ELb1ELb0ELb1ELb1ELb0EEENS1_21CollectiveEpilogueFwdINS6_IJSA_SC_SB_EEES9_NS_10bfloat16_tESG_Li256ELb1ELb1ELb1ELb1EEENS1_36VarlenDynamicPersistentTileSchedulerILi128ELi64ELi256ELi128ELb1ELb1ELb1ELb1ELb0ELb1EEEEEEEEEvNT_6ParamsE)
        /*0068*/ 	.word	0x000000a8


	//----- nvinfo : EIATTR_FRAME_SIZE
	.align		4
.L_42:
        /*006c*/ 	.byte	0x04, 0x11
        /*006e*/ 	.short	(.L_44 - .L_43)
	.align		4
.L_43:
        /*0070*/ 	.word	index@(_ZN7cutlass13device_kernelIN5flash11enable_sm90INS1_16FlashAttnFwdSm90INS1_25CollectiveMainloopFwdSm90ILi2EN4cute5tupleIJNS5_1CILi1EEES8_S8_EEENS6_IJNS7_ILi128EEENS7_ILi64EEENS7_ILi256EEEEEELi256ENS_12float_e4m3_tEfNS_4arch4Sm90ELb0ELb1ELb0ELb1ELb1ELb0ELb0ELb1ELb0ELb1ELb1ELb0EEENS1_21CollectiveEpilogueFwdINS6_IJSA_SC_SB_EEES9_NS_10bfloat16_tESG_Li256ELb1ELb1ELb1ELb1EEENS1_36VarlenDynamicPersistentTileSchedulerILi128ELi64ELi256ELi128ELb1ELb1ELb1ELb1ELb0ELb1EEEEEEEEEvNT_6ParamsE)
        /*0074*/ 	.word	0x00000018


	//----- nvinfo : EIATTR_REGCOUNT
	.align		4
.L_44:
        /*0078*/ 	.byte	0x04, 0x2f
        /*007a*/ 	.short	(.L_46 - .L_45)
	.align		4
.L_45:
        /*007c*/ 	.word	index@(_ZN7cutlass13device_kernelIN5flash11enable_sm90INS1_16FlashAttnFwdSm90INS1_25CollectiveMainloopFwdSm90ILi2EN4cute5tupleIJNS5_1CILi1EEES8_S8_EEENS6_IJNS7_ILi128EEENS7_ILi64EEENS7_ILi256EEEEEELi256ENS_12float_e4m3_tEfNS_4arch4Sm90ELb0ELb1ELb0ELb0ELb1ELb0ELb0ELb1ELb0ELb1ELb1ELb0EEENS1_21CollectiveEpilogueFwdINS6_IJSA_SC_SB_EEES9_NS_10bfloat16_tESG_Li256ELb0ELb1ELb1ELb1EEENS1_19SingleTileSchedulerILb0ELb1ELb1ELi128EEEEEEEEEvNT_6ParamsE)
        /*0080*/ 	.word	0x000000a8


	//----- nvinfo : EIATTR_FRAME_SIZE
	.align		4
.L_46:
        /*0084*/ 	.byte	0x04, 0x11
        /*0086*/ 	.short	(.L_48 - .L_47)
	.align		4
.L_47:
        /*0088*/ 	.word	index@(_ZN7cutlass13device_kernelIN5flash11enable_sm90INS1_16FlashAttnFwdSm90INS1_25CollectiveMainloopFwdSm90ILi2EN4cute5tupleIJNS5_1CILi1EEES8_S8_EEENS6_IJNS7_ILi128EEENS7_ILi64EEENS7_ILi256EEEEEELi256ENS_12float_e4m3_tEfNS_4arch4Sm90ELb0ELb1ELb0ELb0ELb1ELb0ELb0ELb1ELb0ELb1ELb1ELb0EEENS1_21CollectiveEpilogueFwdINS6_IJSA_SC_SB_EEES9_NS_10bfloat16_tESG_Li256ELb0ELb1ELb1ELb1EEENS1_19SingleTileSchedulerILb0ELb1ELb1ELi128EEEEEEEEEvNT_6ParamsE)
        /*008c*/ 	.word	0x00000008


	//----- nvinfo : EIATTR_REGCOUNT
	.align		4
.L_48:
        /*0090*/ 	.byte	0x04, 0x2f
        /*0092*/ 	.short	(.L_50 - .L_49)
	.align		4
.L_49:
        /*0094*/ 	.word	index@(_ZN7cutlass13device_kernelIN5flash11enable_sm90INS1_16FlashAttnFwdSm90INS1_25CollectiveMainloopFwdSm90ILi2EN4cute5tupleIJNS5_1CILi1EEES8_S8_EEENS6_IJNS7_ILi128EEESA_NS7_ILi256EEEEEELi256ENS_12float_e4m3_tEfNS_4arch4Sm90ELb0ELb0ELb0ELb1ELb1ELb1ELb0ELb1ELb0ELb1ELb1ELb0EEENS1_21CollectiveEpilogueFwdINS6_IJSA_SB_SA_EEES9_NS_10bfloat16_tESF_Li256ELb1ELb1ELb1ELb1EEENS1_36VarlenDynamicPersistentTileSchedulerILi128ELi128ELi256ELi128ELb1ELb1ELb1ELb0ELb1ELb1EEEEEEEEEvNT_6ParamsE)
        /*0098*/ 	.word	0x000000a8


	//----- nvinfo : EIATTR_FRAME_SIZE
	.align		4
.L_50:
        /*009c*/ 	.byte	0x04, 0x11
        /*009e*/ 	.short	(.L_52 - .L_51)
	.align		4
.L_51:
        /*00a0*/ 	.word	index@(_ZN7cutlass13device_kernelIN5flash11enable_sm90INS1_16FlashAttnFwdSm90INS1_25CollectiveMainloopFwdSm90ILi2EN4cute5tupleIJNS5_1CILi1EEES8_S8_EEENS6_IJNS7_ILi128EEESA_NS7_ILi256EEEEEELi256ENS_12float_e4m3_tEfNS_4arch4Sm90ELb0ELb0ELb0ELb1ELb1ELb1ELb0ELb1ELb0ELb1ELb1ELb0EEENS1_21CollectiveEpilogueFwdINS6_IJSA_SB_SA_EEES9_NS_10bfloat16_tESF_Li256ELb1ELb1ELb1ELb1EEENS1_36VarlenDynamicPersistentTileSchedulerILi128ELi128ELi256ELi128ELb1ELb1ELb1ELb0ELb1ELb1EEEEEEEEEvNT_6ParamsE)
        /*00a4*/ 	.word	0x000001a8


	//----- nvinfo : EIATTR_REGCOUNT
	.align		4
.L_52:
        /*00a8*/ 	.byte	0x04, 0x2f
        /*00aa*/ 	.short	(.L_54 - .L_53)
	.align		4
.L_53:
        /*00ac*/ 	.word	index@(_ZN7cutlass13device_kernelIN5flash11enable_sm90INS1_16FlashAttnFwdSm90INS1_25CollectiveMainloopFwdSm90ILi2EN4cute5tupleIJNS5_1CILi1EEES8_S8_EEENS6_IJNS7_ILi128EEESA_NS7_ILi256EEEEEELi256ENS_12float_e4m3_tEfNS_4arch4Sm90ELb0ELb0ELb0ELb1ELb1ELb0ELb0ELb1ELb0ELb1ELb1ELb0EEENS1_21CollectiveEpilogueFwdINS6_IJSA_SB_SA_EEES9_NS_10bfloat16_tESF_Li256ELb1ELb1ELb1ELb1EEENS1_36VarlenDynamicPersistentTileSchedulerILi128ELi128ELi256ELi128ELb1ELb1ELb1ELb0ELb1ELb1EEEEEEEEEvNT_6ParamsE)
        /*00b0*/ 	.word	0x000000a8


	//----- nvinfo : EIATTR_FRAME_SIZE
	.align		4
.L_54:
        /*00b4*/ 	.byte	0x04, 0x11
        /*00b6*/ 	.short	(.L_56 - .L_55)
	.align		4
.L_55:
        /*00b8*/ 	.word	index@(_ZN7cutlass13device_kernelIN5flash11enable_sm90INS1_16FlashAttnFwdSm90INS1_25CollectiveMainloopFwdSm90ILi2EN4cute5tupleIJNS5_1CILi1EEES8_S8_EEENS6_IJNS7_ILi128EEESA_NS7_ILi256EEEEEELi256ENS_12float_e4m3_tEfNS_4arch4Sm90ELb0ELb0ELb0ELb1ELb1ELb0ELb0ELb1ELb0ELb1ELb1ELb0EEENS1_21CollectiveEpilogueFwdINS6_IJSA_SB_SA_EEES9_NS_10bfloat16_tESF_Li256ELb1ELb1ELb1ELb1EEENS1_36VarlenDynamicPersistentTileSchedulerILi128ELi128ELi256ELi128ELb1ELb1ELb1ELb0ELb1ELb1EEEEEEEEEvNT_6ParamsE)
        /*00bc*/ 	.word	0x00000038


	//----- nvinfo : EIATTR_REGCOUNT
	.align		4
.L_56:
        /*00c0*/ 	.byte	0x04, 0x2f
        /*00c2*/ 	.short	(.L_58 - .L_57)
	.align		4
.L_57:
        /*00c4*/ 	.word	index@(_ZN7cutlass13device_kernelIN5flash11enable_sm90INS1_16FlashAttnFwdSm90INS1_25CollectiveMainloopFwdSm90ILi2EN4cute5tupleIJNS5_1CILi1EEES8_S8_EEENS6_IJNS7_ILi128EEESA_NS7_ILi256EEEEEELi256ENS_12float_e4m3_tEfNS_4arch4Sm90ELb0ELb0ELb0ELb0ELb1ELb0ELb0ELb1ELb0ELb1ELb1ELb0EEENS1_21CollectiveEpilogueFwdINS6_IJSA_SB_SA_EEES9_NS_10bfloat16_tESF_Li256ELb0ELb1ELb1ELb1EEENS1_19SingleTileSchedulerILb0ELb1ELb1ELi128EEEEEEEEEvNT_6ParamsE)
        /*00c8*/ 	.word	0x000000a8


	//----- nvinfo : EIATTR_FRAME_SIZE
	.align		4
.L_58:
        /*00cc*/ 	.byte	0x04, 0x11
        /*00ce*/ 	.short	(.L_60 - .L_59)
	.align		4
.L_59:
        /*00d0*/ 	.word	index@(_ZN7cutlass13device_kernelIN5flash11enable_sm90INS1_16FlashAttnFwdSm90INS1_25CollectiveMainloopFwdSm90ILi2EN4cute5tupleIJNS5_1CILi1EEES8_S8_EEENS6_IJNS7_ILi128EEESA_NS7_ILi256EEEEEELi256ENS_12float_e4m3_tEfNS_4arch4Sm90ELb0ELb0ELb0ELb0ELb1ELb0ELb0ELb1ELb0ELb1ELb1ELb0EEENS1_21CollectiveEpilogueFwdINS6_IJSA_SB_SA_EEES9_NS_10bfloat16_tESF_Li256ELb0ELb1ELb1ELb1EEENS1_19SingleTileSchedulerILb0ELb1ELb1ELi128EEEEEEEEEvNT_6ParamsE)
        /*00d4*/ 	.word	0x00000010


	//----- nvinfo : EIATTR_MIN_STACK_SIZE
	.align		4
.L_60:
        /*00d8*/ 	.byte	0x04, 0x12
        /*00da*/ 	.short	(.L_62 - .L_61)
	.align		4
.L_61:
        /*00dc*/ 	.word	index@(_ZN7cutlass13device_kernelIN5flash11enable_sm90INS1_16FlashAttnFwdSm90INS1_25CollectiveMainloopFwdSm90ILi2EN4cute5tupleIJNS5_1CILi1EEES8_S8_EEENS6_IJNS7_ILi128EEESA_NS7_ILi256EEEEEELi256ENS_12float_e4m3_tEfNS_4arch4Sm90ELb0ELb0ELb0ELb0ELb1ELb0ELb0ELb1ELb0ELb1ELb1ELb0EEENS1_21CollectiveEpilogueFwdINS6_IJSA_SB_SA_EEES9_NS_10bfloat16_tESF_Li256ELb0ELb1ELb1ELb1EEENS1_19SingleTileSchedulerILb0ELb1ELb1ELi128EEEEEEEEEvNT_6ParamsE)
        /*00e0*/ 	.word	0x00000010


	//----- nvinfo : EIATTR_MIN_STACK_SIZE
	.align		4
.L_62:
        /*00e4*/ 	.byte	0x04, 0x12
        /*00e6*/ 	.short	(.L_64 - .L_63)
	.align		4
.L_63:
        /*00e8*/ 	.word	index@(_ZN7cutlass13device_kernelIN5flash11enable_sm90INS1_16FlashAttnFwdSm90INS1_25CollectiveMainloopFwdSm90ILi2EN4cute5tupleIJNS5_1CILi1EEES8_S8_EEENS6_IJNS7_ILi128EEESA_NS7_ILi256EEEEEELi256ENS_12float_e4m3_tEfNS_4arch4Sm90ELb0ELb0ELb0ELb1ELb1ELb0ELb0ELb1ELb0ELb1ELb1ELb0EEENS1_21CollectiveEpilogueFwdINS6_IJSA_SB_SA_EEES9_NS_10bfloat16_tESF_Li256ELb1ELb1ELb1ELb1EEENS1_36VarlenDynamicPersistentTileSchedulerILi128ELi128ELi256ELi128ELb1ELb1ELb1ELb0ELb1ELb1EEEEEEEEEvNT_6ParamsE)
        /*00ec*/ 	.word	0x00000038


	//----- nvinfo : EIATTR_MIN_STACK_SIZE
	.align		4
.L_64:
        /*00f0*/ 	.byte	0x04, 0x12
        /*00f2*/ 	.short	(.L_66 - .L_65)
	.align		4
.L_65:
        /*00f4*/ 	.word	index@(_ZN7cutlass13device_kernelIN5flash11enable_sm90INS1_16FlashAttnFwdSm90INS1_25CollectiveMainloopFwdSm90ILi2EN4cute5tupleIJNS5_1CILi1EEES8_S8_EEENS6_IJNS7_ILi128EEESA_NS7_ILi256EEEEEELi256ENS_12float_e4m3_tEfNS_4arch4Sm90ELb0ELb0ELb0ELb1ELb1ELb1ELb0ELb1ELb0ELb1ELb1ELb0EEENS1_21CollectiveEpilogueFwdINS6_IJSA_SB_SA_EEES9_NS_10bfloat16_tESF_Li256ELb1ELb1ELb1ELb1EEENS1_36VarlenDynamicPersistentTileSchedulerILi128ELi128ELi256ELi128ELb1ELb1ELb1ELb0ELb1ELb1EEEEEEEEEvNT_6ParamsE)
        /*00f8*/ 	.word	0x000001a8


	//----- nvinfo : EIATTR_MIN_STACK_SIZE
	.align		4
.L_66:
        /*00fc*/ 	.byte	0x04, 0x12
        /*00fe*/ 	.short	(.L_68 - .L_67)
	.align		4
.L_67:
        /*0100*/ 	.word	index@(_ZN7cutlass13device_kernelIN5flash11enable_sm90INS1_16FlashAttnFwdSm90INS1_25CollectiveMainloopFwdSm90ILi2EN4cute5tupleIJNS5_1CILi1EEES8_S8_EEENS6_IJNS7_ILi128EEENS7_ILi64EEENS7_ILi256EEEEEELi256ENS_12float_e4m3_tEfNS_4arch4Sm90ELb0ELb1ELb0ELb0ELb1ELb0ELb0ELb1ELb0ELb1ELb1ELb0EEENS1_21CollectiveEpilogueFwdINS6_IJSA_SC_SB_EEES9_NS_10bfloat16_tESG_Li256ELb0ELb1ELb1ELb1EEENS1_19SingleTileSchedulerILb0ELb1ELb1ELi128EEEEEEEEEvNT_6ParamsE)
        /*0104*/ 	.word	0x00000008


	//----- nvinfo : EIATTR_MIN_STACK_SIZE
	.align		4
.L_68:
        /*0108*/ 	.byte	0x04, 0x12
        /*010a*/ 	.short	(.L_70 - .L_69)
	.align		4
.L_69:
        /*010c*/ 	.word	index@(_ZN7cutlass13device_kernelIN5flash11enable_sm90INS1_16FlashAttnFwdSm90INS1_25CollectiveMainloopFwdSm90ILi2EN4cute5tupleIJNS5_1CILi1EEES8_S8_EEENS6_IJNS7_ILi128EEENS7_ILi64EEENS7_ILi256EEEEEELi256ENS_12float_e4m3_tEfNS_4arch4Sm90ELb0ELb1ELb0ELb1ELb1ELb0ELb0ELb1ELb0ELb1ELb1ELb0EEENS1_21CollectiveEpilogueFwdINS6_IJSA_SC_SB_EEES9_NS_10bfloat16_tESG_Li256ELb1ELb1ELb1ELb1EEENS1_36VarlenDynamicPersistentTileSchedulerILi128ELi64ELi256ELi128ELb1ELb1ELb1ELb1ELb0ELb1EEEEEEEEEvNT_6ParamsE)
        /*0110*/ 	.word	0x00000018


	//----- nvinfo : EIATTR_MIN_STACK_SIZE
	.align		4
.L_70:
        /*0114*/ 	.byte	0x04, 0x12
        /*0116*/ 	.short	(.L_72 - .L_71)
	.align		4
.L_71:
        /*0118*/ 	.word	index@(_ZN7cutlass13device_kernelIN5flash11enable_sm90INS1_16FlashAttnFwdSm90INS1_25CollectiveMainloopFwdSm90ILi2EN4cute5tupleIJNS5_1CILi1EEES8_S8_EEENS6_IJNS7_ILi128EEENS7_ILi64EEENS7_ILi256EEEEEELi256ENS_12float_e4m3_tEfNS_4arch4Sm90ELb0ELb1ELb0ELb1ELb1ELb1ELb0ELb1ELb0ELb1ELb1ELb0EEENS1_21CollectiveEpilogueFwdINS6_IJSA_SC_SB_EEES9_NS_10bfloat16_tESG_Li256ELb1ELb1ELb1ELb1EEENS1_36VarlenDynamicPersistentTileSchedulerILi128ELi64ELi256ELi128ELb1ELb1ELb1ELb1ELb0ELb1EEEEEEEEEvNT_6ParamsE)
        /*011c*/ 	.word	0x000000a0


	//----- nvinfo : EIATTR_MIN_STACK_SIZE
	.align		4
.L_72:
        /*0120*/ 	.byte	0x04, 0x12
        /*0122*/ 	.short	(.L_74 - .L_73)
	.align		4
.L_73:
        /*0124*/ 	.word	index@(_ZN7cutlass13device_kernelIN5flash11enable_sm90INS1_16FlashAttnFwdSm90INS1_25CollectiveMainloopFwdSm90ILi2EN4cute5tupleIJNS5_1CILi1EEES8_S8_EEENS6_IJNS7_ILi128EEESA_NS7_ILi256EEEEEELi256ENS_12float_e4m3_tEfNS_4arch4Sm90ELb1ELb0ELb0ELb0ELb1ELb0ELb0ELb1ELb0ELb1ELb1ELb0EEENS1_21CollectiveEpilogueFwdINS6_IJSA_SB_SA_EEES9_NS_10bfloat16_tESF_Li256ELb0ELb1ELb1ELb1EEENS1_19SingleTileSchedulerILb0ELb1ELb1ELi128EEEEEEEEEvNT_6ParamsE)
        /*0128*/ 	.word	0x00000010


	//----- nvinfo : EIATTR_MIN_STACK_SIZE
	.align		4
.L_74:
        /*012c*/ 	.byte	0x04, 0x12
        /*012e*/ 	.short	(.L_76 - .L_75)
	.align		4
.L_75:
        /*0130*/ 	.word	index@(_ZN7cutlass13device_kernelIN5flash11enable_sm90INS1_16FlashAttnFwdSm90INS1_25CollectiveMainloopFwdSm90ILi2EN4cute5tupleIJNS5_1CILi1EEES8_S8_EEENS6_IJNS7_ILi128EEESA_NS7_ILi256EEEEEELi256ENS_12float_e4m3_tEfNS_4arch4Sm90ELb1ELb0ELb0ELb1ELb1ELb0ELb0ELb1ELb0ELb1ELb1ELb0EEENS1_21CollectiveEpilogueFwdINS6_IJSA_SB_SA_EEES9_NS_10bfloat16_tESF_Li256ELb1ELb1ELb1ELb1EEENS1_36VarlenDynamicPersistentTileSchedulerILi128ELi128ELi256ELi128ELb1ELb1ELb1ELb1ELb1ELb1EEEEEEEEEvNT_6ParamsE)
        /*0134*/ 	.word	0x00000028


	//----- nvinfo : EIATTR_MIN_STACK_SIZE
	.align		4
.L_76:
        /*0138*/ 	.byte	0x04, 0x12
        /*013a*/ 	.short	(.L_78 - .L_77)
	.align		4
.L_77:
        /*013c*/ 	.word	index@(_ZN7cutlass13device_kernelIN5flash11enable_sm90INS1_16FlashAttnFwdSm90INS1_25CollectiveMainloopFwdSm90ILi2EN4cute5tupleIJNS5_1CILi1EEES8_S8_EEENS6_IJNS7_ILi128EEESA_NS7_ILi256EEEEEELi256ENS_12float_e4m3_tEfNS_4arch4Sm90ELb1ELb0ELb0ELb1ELb1ELb1ELb0ELb1ELb0ELb1ELb1ELb0EEENS1_21CollectiveEpilogueFwdINS6_IJSA_SB_SA_EEES9_NS_10bfloat16_tESF_Li256ELb1ELb1ELb1ELb1EEENS1_36VarlenDynamicPersistentTileSchedulerILi128ELi128ELi256ELi128ELb1ELb1ELb1ELb1ELb1ELb1EEEEEEEEEvNT_6ParamsE)
        /*0140*/ 	.word	0x000001b8
.L_78:


//--------------------- .nv.compat                --------------------------
	.section	.nv.compat,"",@"SHT_CUDA_COMPAT_INFO"
	.align	4
        /*0000*/ 	.byte	0x02, 0x09, 0x01, 0x00, 0x02, 0x02, 0x04, 0x00, 0x02, 0x05, 0x05, 0x00, 0x03, 0x07, 0x01, 0x01
        /*0010*/ 	.byte	0x02, 0x03, 0x01, 0x00, 0x02, 0x06, 0x01, 0x00, 0x04, 0x0b, 0x08, 0x00, 0x00, 0x00, 0x00, 0x00
        /*0020*/ 	.byte	0x00, 0x00, 0x00, 0x00


//--------------------- .nv.info._ZN7cutlass13device_kernelIN5flash11enable_sm90INS1_16FlashAttnFwdSm90INS1_25CollectiveMainloopFwdSm90ILi2EN4cute5tupleIJNS5_1CILi1EEES8_S8_EEENS6_IJNS7_ILi128EEESA_NS7_ILi256EEEEEELi256ENS_12float_e4m3_tEfNS_4arch4Sm90ELb0ELb0ELb0ELb0ELb1ELb0ELb0ELb1ELb0ELb1ELb1ELb0EEENS1_21CollectiveEpilogueFwdINS6_IJSA_SB_SA_EEES9_NS_10bfloat16_tESF_Li256ELb0ELb1ELb1ELb1EEENS1_19SingleTileSchedulerILb0ELb1ELb1ELi128EEEEEEEEEvNT_6ParamsE --------------------------
	.section	.nv.info._ZN7cutlass13device_kernelIN5flash11enable_sm90INS1_16FlashAttnFwdSm90INS1_25CollectiveMainloopFwdSm90ILi2EN4cute5tupleIJNS5_1CILi1EEES8_S8_EEENS6_IJNS7_ILi128EEESA_NS7_ILi256EEEEEELi256ENS_12float_e4m3_tEfNS_4arch4Sm90ELb0ELb0ELb0ELb0ELb1ELb0ELb0ELb1ELb0ELb1ELb1ELb0EEENS1_21CollectiveEpilogueFwdINS6_IJSA_SB_SA_EEES9_NS_10bfloat16_tESF_Li256ELb0ELb1ELb1ELb1EEENS1_19SingleTileSchedulerILb0ELb1ELb1ELi128EEEEEEEEEvNT_6ParamsE,"",@"SHT_CUDA_INFO"
	.sectionflags	@""
	.align	4


	//----- nvinfo : EIATTR_CUDA_API_VERSION
	.align		4
        /*0000*/ 	.byte	0x04, 0x37
        /*0002*/ 	.short	(.L_80 - .L_79)
.L_79:
        /*0004*/ 	.word	0x00000082


	//----- nvinfo : EIATTR_KPARAM_INFO
	.align		4
.L_80:
        /*0008*/ 	.byte	0x04, 0x17
        /*000a*/ 	.short	(.L_82 - .L_81)
.L_81:
        /*000c*/ 	.word	0x00000000
        /*0010*/ 	.short	0x0000
        /*0012*/ 	.short	0x0070
        /*0014*/ 	.byte	0x00, 0xf0, 0x01, 0x28


	//----- nvinfo : EIATTR_SPARSE_MMA_MASK
	.align		4
.L_82:
        /*0018*/ 	.byte	0x03, 0x50
        /*001a*/ 	.short	0x0000


	//----- nvinfo : EIATTR_MAXREG_COUNT
	.align		4
        /*001c*/ 	.byte	0x03, 0x1b
        /*001e*/ 	.short	0x00a8


	//----- nvinfo : EIATTR_NUM_BARRIERS
	.align		4
        /*0020*/ 	.byte	0x02, 0x4c
        /*0022*/ 	.byte	0x10
	.zero		1


	//----- nvinfo : EIATTR_EXTERNS
	.align		4
        /*0024*/ 	.byte	0x04, 0x0f
        /*0026*/ 	.short	(.L_84 - .L_83)


	//   ....[0]....
	.align		4
.L_83:
        /*0028*/ 	.word	index@(__assertfail)


	//----- nvinfo : EIATTR_ANNOTATIONS
	.align		4
.L_84:
        /*002c*/ 	.byte	0x04, 0x55
        /*002e*/ 	.short	(.L_86 - .L_85)


	//   ....[0]....
.L_85:
        /*0030*/ 	.word	0x00000001
        /*0034*/ 	.byte	0x70, 0xb2, 0x00, 0x00, 0x01, 0x00, 0x00, 0x00, 0x50, 0xb3, 0x00, 0x00, 0x01, 0x00, 0x00, 0x00
        /*0044*/ 	.byte	0x50, 0xb4, 0x00, 0x00, 0x01, 0x00, 0x00, 0x00, 0x80, 0xb4, 0x00, 0x00, 0x01, 0x00, 0x00, 0x00
        /*0054*/ 	.byte	0xb0, 0xcf, 0x00, 0x00, 0x01, 0x00, 0x00, 0x00, 0xb0, 0xde, 0x00, 0x00, 0x01, 0x00, 0x00, 0x00
        /*0064*/ 	.byte	0xc0, 0xde, 0x00, 0x00, 0x01, 0x00, 0x00, 0x00, 0xd0, 0xde, 0x00, 0x00, 0x01, 0x00, 0x00, 0x00
        /*0074*/ 	.byte	0x00, 0xe8, 0x00, 0x00, 0x01, 0x00, 0x00, 0x00, 0x10, 0xe8, 0x00, 0x00, 0x01, 0x00, 0x00, 0x00
        /*0084*/ 	.byte	0x90, 0xe8, 0x00, 0x00, 0x01, 0x00, 0x00, 0x00, 0xb0, 0xe8, 0x00, 0x00


	//----- nvinfo : EIATTR_MERCURY_ISA_VERSION
	.align		4
.L_86:
        /*0090*/ 	.byte	0x03, 0x5f
        /*0092*/ 	.short	0x0101


	//----- nvinfo : EIATTR_INT_WARP_WIDE_INSTR_OFFSETS
	.align		4
        /*0094*/ 	.byte	0x04, 0x31
        /*0096*/ 	.short	(.L_88 - .L_87)


	//   ....[0]....
.L_87:
        /*0098*/ 	.word	0x000000c0


	//   ....[1]....
        /*009c*/ 	.word	0x000000d0


	//   ....[2]....
        /*00a0*/ 	.word	0x00000170


	//----- nvinfo : EIATTR_COOP_GROUP_MASK_REGIDS
	.align		4
.L_88:
        /*00a4*/ 	.byte	0x04, 0x29
        /*00a6*/ 	.short	(.L_90 - .L_89)


	//   ....[0]....
.L_89:
        /*00a8*/ 	.word	0xffffffff


	//   ....[1]....
        /*00ac*/ 	.word	0xffffffff


	//   ....[2]....
        /*00b0*/ 	.word	0xffffffff


	//   ....[3]....
        /*00b4*/ 	.word	0xffffffff


	//   ....[4]....
        /*00b8*/ 	.word	0xffffffff


	//   ....[5]....
        /*00bc*/ 	.word	0xffffffff


	//   ....[6]....
        /*00c0*/ 	.word	0xffffffff


	//   ....[7]....
        /*00c4*/ 	.word	0xffffffff


	//   ....[8]....
        /*00c8*/ 	.word	0xffffffff


	//   ....[9]....
        /*00cc*/ 	.word	0xffffffff


	//   ....[10]....
        /*00d0*/ 	.word	0xffffffff


	//   ....[11]....
        /*00d4*/ 	.word	0xffffffff


	//   ....[12]....
        /*00d8*/ 	.word	0xffffffff


	//   ....[13]....
        /*00dc*/ 	.word	0xffffffff


	//   ....[14]....
        /*00e0*/ 	.word	0xffffffff


	//   ....[15]....
        /*00e4*/ 	.word	0xffffffff


	//   ....[16]....
        /*00e8*/ 	.word	0xffffffff


	//   ....[17]....
        /*00ec*/ 	.word	0xffffffff


	//   ....[18]....
        /*00f0*/ 	.word	0xffffffff


	//   ....[19]....
        /*00f4*/ 	.word	0xffffffff


	//   ....[20]....
        /*00f8*/ 	.word	0xffffffff


	//   ....[21]....
        /*00fc*/ 	.word	0xffffffff


	//   ....[22]....
        /*0100*/ 	.word	0xffffffff


	//   ....[23]....
        /*0104*/ 	.word	0xffffffff


	//   ....[24]....
        /*0108*/ 	.word	0xffffffff


	//   ....[25]....
        /*010c*/ 	.word	0xffffffff


	//   ....[26]....
        /*0110*/ 	.word	0xffffffff


	//   ....[27]....
        /*0114*/ 	.word	0xffffffff


	//   ....[28]....
        /*0118*/ 	.word	0xffffffff


	//   ....[29]....
        /*011c*/ 	.word	0xffffffff


	//   ....[30]....
        /*0120*/ 	.word	0xffffffff


	//   ....[31]....
        /*0124*/ 	.word	0xffffffff


	//   ....[32]....
        /*0128*/ 	.word	0xffffffff


	//   ....[33]....
        /*012c*/ 	.word	0xffffffff


	//   ....[34]....
        /*0130*/ 	.word	0xffffffff


	//   ....[35]....
        /*0134*/ 	.word	0xffffffff


	//   ....[36]....
        /*0138*/ 	.word	0xffffffff


	//   ....[37]....
        /*013c*/ 	.word	0xffffffff


	//   ....[38]....
        /*0140*/ 	.word	0xffffffff


	//   ....[39]....
        /*0144*/ 	.word	0xffffffff


	//   ....[40]....
        /*0148*/ 	.word	0xffffffff


	//   ....[41]....
        /*014c*/ 	.word	0xffffffff


	//   ....[42]....
        /*0150*/ 	.word	0xffffffff


	//   ....[43]....
        /*0154*/ 	.word	0xffffffff


	//   ....[44]....
        /*0158*/ 	.word	0xffffffff


	//   ....[45]....
        /*015c*/ 	.word	0xffffffff


	//   ....[46]....
        /*0160*/ 	.word	0xffffffff


	//   ....[47]....
        /*0164*/ 	.word	0xffffffff


	//   ....[48]....
        /*0168*/ 	.word	0xffffffff


	//   ....[49]....
        /*016c*/ 	.word	0xffffffff


	//   ....[50]....
        /*0170*/ 	.word	0xffffffff


	//   ....[51]....
        /*0174*/ 	.word	0xffffffff


	//   ....[52]....
        /*0178*/ 	.word	0xffffffff


	//   ....[53]....
        /*017c*/ 	.word	0xffffffff


	//   ....[54]....
        /*0180*/ 	.word	0xffffffff


	//   ....[55]....
        /*0184*/ 	.word	0xffffffff


	//   ....[56]....
        /*0188*/ 	.word	0xffffffff


	//   ....[57]....
        /*018c*/ 	.word	0xffffffff


	//   ....[58]....
        /*0190*/ 	.word	0xffffffff


	//   ....[59]....
        /*0194*/ 	.word	0xffffffff


	//   ....[60]....
        /*0198*/ 	.word	0xffffffff


	//   ....[61]....
        /*019c*/ 	.word	0xffffffff


	//   ....[62]....
        /*01a0*/ 	.word	0xffffffff


	//   ....[63]....
        /*01a4*/ 	.word	0xffffffff


	//   ....[64]....
        /*01a8*/ 	.word	0xffffffff


	//   ....[65]....
        /*01ac*/ 	.word	0xffffffff


	//   ....[66]....
        /*01b0*/ 	.word	0xffffffff


	//   ....[67]....
        /*01b4*/ 	.word	0xffffffff


	//   ....[68]....
        /*01b8*/ 	.word	0xffffffff


	//   ....[69]....
        /*01bc*/ 	.word	0xffffffff


	//   ....[70]....
        /*01c0*/ 	.word	0xffffffff


	//   ....[71]....
        /*01c4*/ 	.word	0xffffffff


	//   ....[72]....
        /*01c8*/ 	.word	0xffffffff


	//   ....[73]....
        /*01cc*/ 	.word	0xffffffff


	//   ....[74]....
        /*01d0*/ 	.word	0xffffffff


	//   ....[75]....
        /*01d4*/ 	.word	0xffffffff


	//   ....[76]....
        /*01d8*/ 	.word	0xffffffff


	//   ....[77]....
        /*01dc*/ 	.word	0xffffffff


	//   ....[78]....
        /*01e0*/ 	.word	0xffffffff


	//   ....[79]....
        /*01e4*/ 	.word	0xffffffff


	//   ....[80]....
        /*01e8*/ 	.word	0xffffffff


	//   ....[81]....
        /*01ec*/ 	.word	0xffffffff


	//   ....[82]....
        /*01f0*/ 	.word	0xffffffff


	//   ....[83]....
        /*01f4*/ 	.word	0xffffffff


	//   ....[84]....
        /*01f8*/ 	.word	0xffffffff


	//   ....[85]....
        /*01fc*/ 	.word	0xffffffff


	//   ....[86]....
        /*0200*/ 	.word	0xffffffff


	//   ....[87]....
        /*0204*/ 	.word	0xffffffff


	//   ....[88]....
        /*0208*/ 	.word	0xffffffff


	//   ....[89]....
        /*020c*/ 	.word	0xffffffff


	//   ....[90]....
        /*0210*/ 	.word	0xffffffff


	//   ....[91]....
        /*0214*/ 	.word	0xffffffff


	//   ....[92]....
        /*0218*/ 	.word	0xffffffff


	//   ....[93]....
        /*021c*/ 	.word	0xffffffff


	//   ....[94]....
        /*0220*/ 	.word	0xffffffff


	//   ....[95]....
        /*0224*/ 	.word	0xffffffff


	//   ....[96]....
        /*0228*/ 	.word	0xffffffff


	//   ....[97]....
        /*022c*/ 	.word	0xffffffff


	//   ....[98]....
        /*0230*/ 	.word	0xffffffff


	//   ....[99]....
        /*0234*/ 	.word	0xffffffff


	//   ....[100]....
        /*0238*/ 	.word	0xffffffff


	//   ....[101]....
        /*023c*/ 	.word	0xffffffff


	//   ....[102]....
        /*0240*/ 	.word	0xffffffff


	//   ....[103]....
        /*0244*/ 	.word	0xffffffff


	//   ....[104]....
        /*0248*/ 	.word	0xffffffff


	//   ....[105]....
        /*024c*/ 	.word	0xffffffff


	//   ....[106]....
        /*0250*/ 	.word	0xffffffff


	//   ....[107]....
        /*0254*/ 	.word	0xffffffff


	//   ....[108]....
        /*0258*/ 	.word	0xffffffff


	//   ....[109]....
        /*025c*/ 	.word	0xffffffff


	//   ....[110]....
        /*0260*/ 	.word	0xffffffff


	//   ....[111]....
        /*0264*/ 	.word	0xffffffff


	//   ....[112]....
        /*0268*/ 	.word	0xffffffff


	//   ....[113]....
        /*026c*/ 	.word	0xffffffff


	//   ....[114]....
        /*0270*/ 	.word	0xffffffff


	//   ....[115]....
        /*0274*/ 	.word	0xffffffff


	//   ....[116]....
        /*0278*/ 	.word	0xffffffff


	//   ....[117]....
        /*027c*/ 	.word	0xffffffff


	//   ....[118]....
        /*0280*/ 	.word	0xffffffff


	//   ....[119]....
        /*0284*/ 	.word	0xffffffff


	//   ....[120]....
        /*0288*/ 	.word	0xffffffff


	//   ....[121]....
        /*028c*/ 	.word	0xffffffff


	//   ....[122]....
        /*0290*/ 	.word	0xffffffff


	//   ....[123]....
        /*0294*/ 	.word	0xffffffff


	//   ....[124]....
        /*0298*/ 	.word	0xffffffff


	//   ....[125]....
        /*029c*/ 	.word	0xffffffff


	//   ....[126]....
        /*02a0*/ 	.word	0xffffffff


	//   ....[127]....
        /*02a4*/ 	.word	0xffffffff


	//   ....[128]....
        /*02a8*/ 	.word	0xffffffff


	//   ....[129]....
        /*02ac*/ 	.word	0xffffffff


	//   ....[130]....
        /*02b0*/ 	.word	0xffffffff


	//   ....[131]....
        /*02b4*/ 	.word	0xffffffff


	//   ....[132]....
        /*02b8*/ 	.word	0xffffffff


	//   ....[133]....
        /*02bc*/ 	.word	0xffffffff


	//   ....[134]....
        /*02c0*/ 	.word	0xffffffff


	//   ....[135]....
        /*02c4*/ 	.word	0xffffffff


	//   ....[136]....
        /*02c8*/ 	.word	0xffffffff


	//   ....[137]....
        /*02cc*/ 	.word	0xffffffff


	//   ....[138]....
        /*02d0*/ 	.word	0xffffffff


	//   ....[139]....
        /*02d4*/ 	.word	0xffffffff


	//   ....[140]....
        /*02d8*/ 	.word	0xffffffff


	//   ....[141]....
        /*02dc*/ 	.word	0xffffffff


	//   ....[142]....
        /*02e0*/ 	.word	0xffffffff


	//   ....[143]....
        /*02e4*/ 	.word	0xffffffff


	//   ....[144]....
        /*02e8*/ 	.word	0xffffffff


	//   ....[145]....
        /*02ec*/ 	.word	0xffffffff


	//   ....[146]....
        /*02f0*/ 	.word	0xffffffff


	//   ....[147]....
        /*02f4*/ 	.word	0xffffffff


	//   ....[148]....
        /*02f8*/ 	.word	0xffffffff


	//   ....[149]....
        /*02fc*/ 	.word	0xffffffff


	//   ....[150]....
        /*0300*/ 	.word	0xffffffff


	//   ....[151]....
        /*0304*/ 	.word	0xffffffff


	//   ....[152]....
        /*0308*/ 	.word	0xffffffff


	//   ....[153]....
        /*030c*/ 	.word	0xffffffff


	//   ....[154]....
        /*0310*/ 	.word	0xffffffff


	//   ....[155]....
        /*0314*/ 	.word	0xffffffff


	//   ....[156]....
        /*0318*/ 	.word	0xffffffff


	//   ....[157]....
        /*031c*/ 	.word	0xffffffff


	//   ....[158]....
        /*0320*/ 	.word	0xffffffff


	//   ....[159]....
        /*0324*/ 	.word	0xffffffff


	//   ....[160]....
        /*0328*/ 	.word	0xffffffff


	//   ....[161]....
        /*032c*/ 	.word	0xffffffff


	//   ....[162]....
        /*0330*/ 	.word	0xffffffff


	//   ....[163]....
        /*0334*/ 	.word	0xffffffff


	//   ....[164]....
        /*0338*/ 	.word	0xffffffff


	//   ....[165]....
        /*033c*/ 	.word	0xffffffff


	//   ....[166]....
        /*0340*/ 	.word	0xffffffff


	//   ....[167]....
        /*0344*/ 	.word	0xffffffff


	//   ....[168]....
        /*0348*/ 	.word	0xffffffff


	//   ....[169]....
        /*034c*/ 	.word	0xffffffff


	//   ....[170]....
        /*0350*/ 	.word	0xffffffff


	//   ....[171]....
        /*0354*/ 	.word	0xffffffff


	//   ....[172]....
        /*0358*/ 	.word	0xffffffff


	//   ....[173]....
        /*035c*/ 	.word	0xffffffff


	//   ....[174]....
        /*0360*/ 	.word	0xffffffff


	//   ....[175]....
        /*0364*/ 	.word	0xffffffff


	//   ....[176]....
        /*0368*/ 	.word	0xffffffff


	//   ....[177]....
        /*036c*/ 	.word	0xffffffff


	//   ....[178]....
        /*0370*/ 	.word	0xffffffff


	//   ....[179]....
        /*0374*/ 	.word	0xffffffff


	//   ....[180]....
        /*0378*/ 	.word	0xffffffff


	//   ....[181]....
        /*037c*/ 	.word	0xffffffff


	//   ....[182]....
        /*0380*/ 	.word	0xffffffff


	//   ....[183]....
        /*0384*/ 	.word	0xffffffff


	//   ....[184]....
        /*0388*/ 	.word	0xffffffff


	//   ....[185]....
        /*038c*/ 	.word	0xffffffff


	//   ....[186]....
        /*0390*/ 	.word	0xffffffff


	//   ....[187]....
        /*0394*/ 	.word	0xffffffff


	//   ....[188]....
        /*0398*/ 	.word	0xffffffff


	//   ....[189]....
        /*039c*/ 	.word	0xffffffff


	//   ....[190]....
        /*03a0*/ 	.word	0xffffffff


	//   ....[191]....
        /*03a4*/ 	.word	0xffffffff


	//   ....[192]....
        /*03a8*/ 	.word	0xffffffff


	//   ....[193]....
        /*03ac*/ 	.word	0xffffffff


	//   ....[194]....
        /*03b0*/ 	.word	0xffffffff


	//   ....[195]....
        /*03b4*/ 	.word	0xffffffff


	//   ....[196]....
        /*03b8*/ 	.word	0xffffffff


	//   ....[197]....
        /*03bc*/ 	.word	0xffffffff


	//   ....[198]....
        /*03c0*/ 	.word	0xffffffff


	//   ....[199]....
        /*03c4*/ 	.word	0xffffffff


	//   ....[200]....
        /*03c8*/ 	.word	0xffffffff


	//   ....[201]....
        /*03cc*/ 	.word	0xffffffff


	//   ....[202]....
        /*03d0*/ 	.word	0xffffffff


	//   ....[203]....
        /*03d4*/ 	.word	0xffffffff


	//   ....[204]....
        /*03d8*/ 	.word	0xffffffff


	//   ....[205]....
        /*03dc*/ 	.word	0xffffffff


	//   ....[206]....
        /*03e0*/ 	.word	0xffffffff


	//   ....[207]....
        /*03e4*/ 	.word	0xffffffff


	//   ....[208]....
        /*03e8*/ 	.word	0xffffffff


	//   ....[209]....
        /*03ec*/ 	.word	0xffffffff


	//   ....[210]....
        /*03f0*/ 	.word	0xffffffff


	//   ....[211]....
        /*03f4*/ 	.word	0xffffffff


	//   ....[212]....
        /*03f8*/ 	.word	0xffffffff


	//   ....[213]....
        /*03fc*/ 	.word	0xffffffff


	//   ....[214]....
        /*0400*/ 	.word	0xffffffff


	//   ....[215]....
        /*0404*/ 	.word	0xffffffff


	//   ....[216]....
        /*0408*/ 	.word	0xffffffff


	//   ....[217]....
        /*040c*/ 	.word	0xffffffff


	//   ....[218]....
        /*0410*/ 	.word	0xffffffff


	//   ....[219]....
        /*0414*/ 	.word	0xffffffff


	//   ....[220]....
        /*0418*/ 	.word	0xffffffff


	//   ....[221]....
        /*041c*/ 	.word	0xffffffff


	//   ....[222]....
        /*0420*/ 	.word	0xffffffff


	//   ....[223]....
        /*0424*/ 	.word	0xffffffff


	//   ....[224]....
        /*0428*/ 	.word	0xffffffff


	//   ....[225]....
        /*042c*/ 	.word	0xffffffff


	//   ....[226]....
        /*0430*/ 	.word	0xffffffff


	//   ....[227]....
        /*0434*/ 	.word	0xffffffff


	//   ....[228]....
        /*0438*/ 	.word	0xffffffff


	//   ....[229]....
        /*043c*/ 	.word	0xffffffff


	//   ....[230]....
        /*0440*/ 	.word	0xffffffff


	//   ....[231]....
        /*0444*/ 	.word	0xffffffff


	//   ....[232]....
        /*0448*/ 	.word	0xffffffff


	//   ....[233]....
        /*044c*/ 	.word	0xffffffff


	//   ....[234]....
        /*0450*/ 	.word	0xffffffff


	//   ....[235]....
        /*0454*/ 	.word	0xffffffff


	//   ....[236]....
        /*0458*/ 	.word	0xffffffff


	//   ....[237]....
        /*045c*/ 	.word	0x0500000f


	//   ....[238]....
        /*0460*/ 	.word	0x0500000f


	//   ....[239]....
        /*0464*/ 	.word	0x0500000f


	//   ....[240]....
        /*0468*/ 	.word	0x0500000f


	//   ....[241]....
        /*046c*/ 	.word	0x0500000f


	//   ....[242]....
        /*0470*/ 	.word	0x0500000f


	//   ....[243]....
        /*0474*/ 	.word	0x0500000f


	//   ....[244]....
        /*0478*/ 	.word	0x0500000f


	//   ....[245]....
        /*047c*/ 	.word	0x0500000f


	//   ....[246]....
        /*0480*/ 	.word	0x0500000f


	//   ....[247]....
        /*0484*/ 	.word	0x0500000f


	//   ....[248]....
        /*0488*/ 	.word	0x0500000f


	//   ....[249]....
        /*048c*/ 	.word	0x0500000f


	//   ....[250]....
        /*0490*/ 	.word	0x0500000f


	//   ....[251]....
        /*0494*/ 	.word	0x0500000f


	//   ....[252]....
        /*0498*/ 	.word	0x0500000f


	//   ....[253]....
        /*049c*/ 	.word	0x0500000f


	//   ....[254]....
        /*04a0*/ 	.word	0x0500000f


	//   ....[255]....
        /*04a4*/ 	.word	0x0500000f


	//   ....[0]....
        /*04a8*/ 	.word	0x0500000f


	//   ....[1]....
        /*04ac*/ 	.word	0x0500000f


	//   ....[2]....
        /*04b0*/ 	.word	0x0500000f


	//   ....[3]....
        /*04b4*/ 	.word	0x0500000f


	//   ....[4]....
        /*04b8*/ 	.word	0x0500000f


	//   ....[5]....
        /*04bc*/ 	.word	0x0500000f


	//   ....[6]....
        /*04c0*/ 	.word	0x0500000f


	//   ....[7]....
        /*04c4*/ 	.word	0x0500000f


	//   ....[8]....
        /*04c8*/ 	.word	0x0500000f


	//   ....[9]....
        /*04cc*/ 	.word	0x0500000f


	//   ....[10]....
        /*04d0*/ 	.word	0x0500000f


	//   ....[11]....
        /*04d4*/ 	.word	0x0500000f


	//   ....[12]....
        /*04d8*/ 	.word	0x0500000f


	//   ....[13]....
        /*04dc*/ 	.word	0x0500000f


	//   ....[14]....
        /*04e0*/ 	.word	0x0500000f


	//   ....[15]....
        /*04e4*/ 	.word	0x0500000f


	//   ....[16]....
        /*04e8*/ 	.word	0x0500000f


	//   ....[17]....
        /*04ec*/ 	.word	0x0500000f


	//   ....[18]....
        /*04f0*/ 	.word	0x0500000f


	//   ....[19]....
        /*04f4*/ 	.word	0x0500000f


	//   ....[20]....
        /*04f8*/ 	.word	0x0500000f


	//   ....[21]....
        /*04fc*/ 	.word	0x0500000f


	//   ....[22]....
        /*0500*/ 	.word	0x0500000f


	//   ....[23]....
        /*0504*/ 	.word	0x0500000f


	//   ....[24]....
        /*0508*/ 	.word	0x0500000f


	//   ....[25]....
        /*050c*/ 	.word	0x0500000f


	//   ....[26]....
        /*0510*/ 	.word	0x0500000f


	//   ....[27]....
        /*0514*/ 	.word	0x0500000f


	//   ....[28]....
        /*0518*/ 	.word	0x0500000f


	//   ....[29]....
        /*051c*/ 	.word	0x0500000f


	//   ....[30]....
        /*0520*/ 	.word	0x0500000f


	//   ....[31]....
        /*0524*/ 	.word	0x0500000f


	//   ....[32]....
        /*0528*/ 	.word	0x0500000f


	//   ....[33]....
        /*052c*/ 	.word	0x0500000f


	//   ....[34]....
        /*0530*/ 	.word	0x0500000f


	//   ....[35]....
        /*0534*/ 	.word	0x0500000f


	//   ....[36]....
        /*0538*/ 	.word	0x0500000f


	//   ....[37]....
        /*053c*/ 	.word	0x0500000f


	//   ....[38]....
        /*0540*/ 	.word	0x0500000f


	//   ....[39]....
        /*0544*/ 	.word	0x0500000f


	//   ....[40]....
        /*0548*/ 	.word	0x0500000f


	//   ....[41]....
        /*054c*/ 	.word	0x0500000f


	//   ....[42]....
        /*0550*/ 	.word	0x0500000f


	//   ....[43]....
        /*0554*/ 	.word	0x0500000f


	//   ....[44]....
        /*0558*/ 	.word	0x0500000f


	//   ....[45]....
        /*055c*/ 	.word	0x0500000f


	//   ....[46]....
        /*0560*/ 	.word	0x0500000f


	//   ....[47]....
        /*0564*/ 	.word	0x0500000f


	//   ....[48]....
        /*0568*/ 	.word	0x0500000f


	//   ....[49]....
        /*056c*/ 	.word	0x0500000f


	//   ....[50]....
        /*0570*/ 	.word	0x0500000f


	//   ....[51]....
        /*0574*/ 	.word	0x0500000f


	//   ....[52]....
        /*0578*/ 	.word	0x0500000f


	//   ....[53]....
        /*057c*/ 	.word	0x0500000f


	//   ....[54]....
        /*0580*/ 	.word	0x0500000f


	//   ....[55]....
        /*0584*/ 	.word	0x0500000f


	//   ....[56]....
        /*0588*/ 	.word	0x0500000f


	//   ....[57]....
        /*058c*/ 	.word	0x0500000f


	//   ....[58]....
        /*0590*/ 	.word	0x0500000f


	//   ....[59]....
        /*0594*/ 	.word	0x0500000f


	//   ....[60]....
        /*0598*/ 	.word	0x0500000f


	//   ....[61]....
        /*059c*/ 	.word	0x0500000f


	//----- nvinfo : EIATTR_COOP_GROUP_INSTR_OFFSETS
	.align		4
.L_90:
        /*05a0*/ 	.byte	0x04, 0x28
        /*05a2*/ 	.short	(.L_92 - .L_91)


	//   ....[0]....
.L_91:
        /*05a4*/ 	.word	0x00000080


	//   ....[1]....
        /*05a8*/ 	.word	0x00000090


	//   ....[2]....
        /*05ac*/ 	.word	0x000002d0


	//   ....[3]....
        /*05b0*/ 	.word	0x00000430


	//   ....[4]....
        /*05b4*/ 	.word	0x00000550


	//   ....[5]....
        /*05b8*/ 	.word	0x000006b0


	//   ....[6]....
        /*05bc*/ 	.word	0x00001560


	//   ....[7]....
        /*05c0*/ 	.word	0x000024c0


	//   ....[8]....
        /*05c4*/ 	.word	0x000025c0


	//   ....[9]....
        /*05c8*/ 	.word	0x00002b30


	//   ....[10]....
        /*05cc*/ 	.word	0x00002bb0


	//   ....[11]....
        /*05d0*/ 	.word	0x00004030


	//   ....[12]....
        /*05d4*/ 	.word	0x00004050


	//   ....[13]....
        /*05d8*/ 	.word	0x000047f0


	//   ....[14]....
        /*05dc*/ 	.word	0x000049c0


	//   ....[15]....
        /*05e0*/ 	.word	0x00005d80


	//   ....[16]....
        /*05e4*/ 	.word	0x00005d90


	//   ....[17]....
        /*05e8*/ 	.word	0x00005df0


	//   ....[18]....
        /*05ec*/ 	.word	0x00005e00


	//   ....[19]....
        /*05f0*/ 	.word	0x00007380


	//   ....[20]....
        /*05f4*/ 	.word	0x000073b0


	//   ....[21]....
        /*05f8*/ 	.word	0x000073d0


	//   ....[22]....
        /*05fc*/ 	.word	0x000073e0


	//   ....[23]....
        /*0600*/ 	.word	0x000073f0


	//   ....[24]....
        /*0604*/ 	.word	0x00007400


	//   ....[25]....
        /*0608*/ 	.word	0x00007410


	//   ....[26]....
        /*060c*/ 	.word	0x00007420


	//   ....[27]....
        /*0610*/ 	.word	0x00007440


	//   ....[28]....
        /*0614*/ 	.word	0x00007450


	//   ....[29]....
        /*0618*/ 	.word	0x00007460


	//   ....[30]....
        /*061c*/ 	.word	0x00007470


	//   ....[31]....
        /*0620*/ 	.word	0x00007480


	//   ....[32]....
        /*0624*/ 	.word	0x00007490


	//   ....[33]....
        /*0628*/ 	.word	0x000074a0


	//   ....[34]....
        /*062c*/ 	.word	0x000074b0


	//   ....[35]....
        /*0630*/ 	.word	0x000074c0


	//   ....[36]....
        /*0634*/ 	.word	0x000074d0


	//   ....[37]....
        /*0638*/ 	.word	0x000074e0


	//   ....[38]....
        /*063c*/ 	.word	0x000074f0


	//   ....[39]....
        /*0640*/ 	.word	0x00007500


	//   ....[40]....
        /*0644*/ 	.word	0x00007510


	//   ....[41]....
        /*0648*/ 	.word	0x00007520


	//   ....[42]....
        /*064c*/ 	.word	0x00007530


	//   ....[43]....
        /*0650*/ 	.word	0x00007540


	//   ....[44]....
        /*0654*/ 	.word	0x00007550


	//   ....[45]....
        /*0658*/ 	.word	0x00007560


	//   ....[46]....
        /*065c*/ 	.word	0x00007570


	//   ....[47]....
        /*0660*/ 	.word	0x00007580


	//   ....[48]....
        /*0664*/ 	.word	0x00007590


	//   ....[49]....
        /*0668*/ 	.word	0x000075a0


	//   ....[50]....
        /*066c*/ 	.word	0x000075b0


	//   ....[51]....
        /*0670*/ 	.word	0x000075c0


	//   ....[52]....
        /*0674*/ 	.word	0x000075d0


	//   ....[53]....
        /*0678*/ 	.word	0x000075e0


	//   ....[54]....
        /*067c*/ 	.word	0x000075f0


	//   ....[55]....
        /*0680*/ 	.word	0x00007600


	//   ....[56]....
        /*0684*/ 	.word	0x00007610


	//   ....[57]....
        /*0688*/ 	.word	0x00007620


	//   ....[58]....
        /*068c*/ 	.word	0x00007630


	//   ....[59]....
        /*0690*/ 	.word	0x00007640


	//   ....[60]....
        /*0694*/ 	.word	0x00007650


	//   ....[61]....
        /*0698*/ 	.word	0x00007660


	//   ....[62]....
        /*069c*/ 	.word	0x00007670


	//   ....[63]....
        /*06a0*/ 	.word	0x00007680


	//   ....[64]....
        /*06a4*/ 	.word	0x00007690


	//   ....[65]....
        /*06a8*/ 	.word	0x000076a0


	//   ....[66]....
        /*06ac*/ 	.word	0x000076b0


	//   ....[67]....
        /*06b0*/ 	.word	0x000076c0


	//   ....[68]....
        /*06b4*/ 	.word	0x000076d0


	//   ....[69]....
        /*06b8*/ 	.word	0x000076e0


	//   ....[70]....
        /*06bc*/ 	.word	0x000076f0


	//   ....[71]....
        /*06c0*/ 	.word	0x00007700


	//   ....[72]....
        /*06c4*/ 	.word	0x00007710


	//   ....[73]....
        /*06c8*/ 	.word	0x00007720


	//   ....[74]....
        /*06cc*/ 	.word	0x00007730


	//   ....[75]....
        /*06d0*/ 	.word	0x00007740


	//   ....[76]....
        /*06d4*/ 	.word	0x00007750


	//   ....[77]....
        /*06d8*/ 	.word	0x00007760


	//   ....[78]....
        /*06dc*/ 	.word	0x00007770


	//   ....[79]....
        /*06e0*/ 	.word	0x00007780


	//   ....[80]....
        /*06e4*/ 	.word	0x00007790


	//   ....[81]....
        /*06e8*/ 	.word	0x000077a0


	//   ....[82]....
        /*06ec*/ 	.word	0x000077b0


	//   ....[83]....
        /*06f0*/ 	.word	0x000077c0


	//   ....[84]....
        /*06f4*/ 	.word	0x000077d0


	//   ....[85]....
        /*06f8*/ 	.word	0x000077e0


	//   ....[86]....
        /*06fc*/ 	.word	0x000077f0


	//   ....[87]....
        /*0700*/ 	.word	0x00007800


	//   ....[88]....
        /*0704*/ 	.word	0x00007810


	//   ....[89]....
        /*0708*/ 	.word	0x00007820


	//   ....[90]....
        /*070c*/ 	.word	0x00007830


	//   ....[91]....
        /*0710*/ 	.word	0x00007840


	//   ....[92]....
        /*0714*/ 	.word	0x00007850


	//   ....[93]....
        /*0718*/ 	.word	0x00007860


	//   ....[94]....
        /*071c*/ 	.word	0x00007870


	//   ....[95]....
        /*0720*/ 	.word	0x00007880


	//   ....[96]....
        /*0724*/ 	.word	0x000078a0


	//   ....[97]....
        /*0728*/ 	.word	0x000078b0


	//   ....[98]....
        /*072c*/ 	.word	0x000078c0


	//   ....[99]....
        /*0730*/ 	.word	0x000078d0


	//   ....[100]....
        /*0734*/ 	.word	0x000078e0


	//   ....[101]....
        /*0738*/ 	.word	0x000078f0


	//   ....[102]....
        /*073c*/ 	.word	0x00007910


	//   ....[103]....
        /*0740*/ 	.word	0x00007920


	//   ....[104]....
        /*0744*/ 	.word	0x00007930


	//   ....[105]....
        /*0748*/ 	.word	0x00007940


	//   ....[106]....
        /*074c*/ 	.word	0x00007970


	//   ....[107]....
        /*0750*/ 	.word	0x00007990


	//   ....[108]....
        /*0754*/ 	.word	0x000079a0


	//   ....[109]....
        /*0758*/ 	.word	0x000079b0


	//   ....[110]....
        /*075c*/ 	.word	0x000079d0


	//   ....[111]....
        /*0760*/ 	.word	0x000079e0


	//   ....[112]....
        /*0764*/ 	.word	0x00007a00


	//   ....[113]....
        /*0768*/ 	.word	0x00007a20


	//   ....[114]....
        /*076c*/ 	.word	0x00007a40


	//   ....[115]....
        /*0770*/ 	.word	0x00007a70


	//   ....[116]....
        /*0774*/ 	.word	0x00007aa0


	//   ....[117]....
        /*0778*/ 	.word	0x00007ad0


	//   ....[118]....
        /*077c*/ 	.word	0x00007b00


	//   ....[119]....
        /*0780*/ 	.word	0x00007b30


	//   ....[120]....
        /*0784*/ 	.word	0x00007b60


	//   ....[121]....
        /*0788*/ 	.word	0x00007b90


	//   ....[122]....
        /*078c*/ 	.word	0x00007bc0


	//   ....[123]....
        /*0790*/ 	.word	0x00007c00


	//   ....[124]....
        /*0794*/ 	.word	0x00007c30


	//   ....[125]....
        /*0798*/ 	.word	0x00007c60


	//   ....[126]....
        /*079c*/ 	.word	0x00007c90


	//   ....[127]....
        /*07a0*/ 	.word	0x00007cc0


	//   ....[128]....
        /*07a4*/ 	.word	0x00007d00


	//   ....[129]....
        /*07a8*/ 	.word	0x00007d30


	//   ....[130]....
        /*07ac*/ 	.word	0x00007d70


	//   ....[131]....
        /*07b0*/ 	.word	0x00007da0


	//   ....[132]....
        /*07b4*/ 	.word	0x00007dd0


	//   ....[133]....
        /*07b8*/ 	.word	0x00007e10


	//   ....[134]....
        /*07bc*/ 	.word	0x00007e50


	//   ....[135]....
        /*07c0*/ 	.word	0x00007ed0


	//   ....[136]....
        /*07c4*/ 	.word	0x00007f30


	//   ....[137]....
        /*07c8*/ 	.word	0x00007f80


	//   ....[138]....
        /*07cc*/ 	.word	0x00007fc0


	//   ....[139]....
        /*07d0*/ 	.word	0x00008000


	//   ....[140]....
        /*07d4*/ 	.word	0x00008040


	//   ....[141]....
        /*07d8*/ 	.word	0x000080e0


	//   ....[142]....
        /*07dc*/ 	.word	0x00008110


	//   ....[143]....
        /*07e0*/ 	.word	0x00008150


	//   ....[144]....
        /*07e4*/ 	.word	0x00008180


	//   ....[145]....
        /*07e8*/ 	.word	0x000081d0


	//   ....[146]....
        /*07ec*/ 	.word	0x00008250


	//   ....[147]....
        /*07f0*/ 	.word	0x00008500


	//   ....[148]....
        /*07f4*/ 	.word	0x00008550


	//   ....[149]....
        /*07f8*/ 	.word	0x00008590


	//   ....[150]....
        /*07fc*/ 	.word	0x000085d0


	//   ....[151]....
        /*0800*/ 	.word	0x00008600


	//   ....[152]....
        /*0804*/ 	.word	0x00008630


	//   ....[153]....
        /*0808*/ 	.word	0x000093b0


	//   ....[154]....
        /*080c*/ 	.word	0x000093e0


	//   ....[155]....
        /*0810*/ 	.word	0x0000a530


	//   ....[156]....
        /*0814*/ 	.word	0x0000b790


	//   ....[157]....
        /*0818*/ 	.word	0x0000b7d0


	//   ....[158]....
        /*081c*/ 	.word	0x0000b800


	//   ....[159]....
        /*0820*/ 	.word	0x0000b880


	//   ....[160]....
        /*0824*/ 	.word	0x0000b8f0


	//   ....[161]....
        /*0828*/ 	.word	0x0000b910


	//   ....[162]....
        /*082c*/ 	.word	0x0000b970


	//   ....[163]....
        /*0830*/ 	.word	0x0000b990


	//   ....[164]....
        /*0834*/ 	.word	0x0000b9f0


	//   ....[165]....
        /*0838*/ 	.word	0x0000ba10


	//   ....[166]....
        /*083c*/ 	.word	0x0000ba70


	//   ....[167]....
        /*0840*/ 	.word	0x0000ba90


	//   ....[168]....
        /*0844*/ 	.word	0x0000baf0


	//   ....[169]....
        /*0848*/ 	.word	0x0000bb10


	//   ....[170]....
        /*084c*/ 	.word	0x0000bb70


	//   ....[171]....
        /*0850*/ 	.word	0x0000bb90


	//   ....[172]....
        /*0854*/ 	.word	0x0000bf30


	//   ....[173]....
        /*0858*/ 	.word	0x0000bf60


	//   ....[174]....
        /*085c*/ 	.word	0x0000bff0


	//   ....[175]....
        /*0860*/ 	.word	0x0000c030


	//   ....[176]....
        /*0864*/ 	.word	0x0000c060


	//   ....[177]....
        /*0868*/ 	.word	0x0000c090


	//   ....[178]....
        /*086c*/ 	.word	0x0000c0f0


	//   ....[179]....
        /*0870*/ 	.word	0x0000c120


	//   ....[180]....
        /*0874*/ 	.word	0x0000c180


	//   ....[181]....
        /*0878*/ 	.word	0x0000c1b0


	//   ....[182]....
        /*087c*/ 	.word	0x0000c210


	//   ....[183]....
        /*0880*/ 	.word	0x0000c230


	//   ....[184]....
        /*0884*/ 	.word	0x0000c270


	//   ....[185]....
        /*0888*/ 	.word	0x0000c290


	//   ....[186]....
        /*088c*/ 	.word	0x0000c320


	//   ....[187]....
        /*0890*/ 	.word	0x0000c350


	//   ....[188]....
        /*0894*/ 	.word	0x0000c8d0


	//   ....[189]....
        /*0898*/ 	.word	0x0000c900


	//   ....[190]....
        /*089c*/ 	.word	0x0000c920


	//   ....[191]....
        /*08a0*/ 	.word	0x0000c980


	//   ....[192]....
        /*08a4*/ 	.word	0x0000ca00


	//   ....[193]....
        /*08a8*/ 	.word	0x0000ca20


	//   ....[194]....
        /*08ac*/ 	.word	0x0000caa0


	//   ....[195]....
        /*08b0*/ 	.word	0x0000cac0


	//   ....[196]....
        /*08b4*/ 	.word	0x0000cb40


	//   ....[197]....
        /*08b8*/ 	.word	0x0000cb60


	//   ....[198]....
        /*08bc*/ 	.word	0x0000cbe0


	//   ....[199]....
        /*08c0*/ 	.word	0x0000cc00


	//   ....[200]....
        /*08c4*/ 	.word	0x0000cc80


	//   ....[201]....
        /*08c8*/ 	.word	0x0000cca0


	//   ....[202]....
        /*08cc*/ 	.word	0x0000cd20


	//   ....[203]....
        /*08d0*/ 	.word	0x0000cd50


	//   ....[204]....
        /*08d4*/ 	.word	0x0000d3c0


	//   ....[205]....
        /*08d8*/ 	.word	0x0000d3e0


	//   ....[206]....
        /*08dc*/ 	.word	0x0000d3f0


	//   ....[207]....
        /*08e0*/ 	.word	0x0000d400


	//   ....[208]....
        /*08e4*/ 	.word	0x0000d410


	//   ....[209]....
        /*08e8*/ 	.word	0x0000d420


	//   ....[210]....
        /*08ec*/ 	.word	0x0000d440


	//   ....[211]....
        /*08f0*/ 	.word	0x0000d490


	//   ....[212]....
        /*08f4*/ 	.word	0x0000d4b0


	//   ....[213]....
        /*08f8*/ 	.word	0x0000d4f0


	//   ....[214]....
        /*08fc*/ 	.word	0x0000d510


	//   ....[215]....
        /*0900*/ 	.word	0x0000d550


	//   ....[216]....
        /*0904*/ 	.word	0x0000d570


	//   ....[217]....
        /*0908*/ 	.word	0x0000d5b0


	//   ....[218]....
        /*090c*/ 	.word	0x0000d5d0


	//   ....[219]....
        /*0910*/ 	.word	0x0000d600


	//   ....[220]....
        /*0914*/ 	.word	0x0000d980


	//   ....[221]....
        /*0918*/ 	.word	0x0000d9a0


	//   ....[222]....
        /*091c*/ 	.word	0x0000d9c0


	//   ....[223]....
        /*0920*/ 	.word	0x0000d9d0


	//   ....[224]....
        /*0924*/ 	.word	0x0000d9e0


	//   ....[225]....
        /*0928*/ 	.word	0x0000da00


	//   ....[226]....
        /*092c*/ 	.word	0x0000da50


	//   ....[227]....
        /*0930*/ 	.word	0x0000da70


	//   ....[228]....
        /*0934*/ 	.word	0x0000dab0


	//   ....[229]....
        /*0938*/ 	.word	0x0000dad0


	//   ....[230]....
        /*093c*/ 	.word	0x0000db10


	//   ....[231]....
        /*0940*/ 	.word	0x0000db30


	//   ....[232]....
        /*0944*/ 	.word	0x0000db70


	//   ....[233]....
        /*0948*/ 	.word	0x0000db90


	//   ....[234]....
        /*094c*/ 	.word	0x0000dbc0


	//   ....[235]....
        /*0950*/ 	.word	0x0000dc20


	//   ....[236]....
        /*0954*/ 	.word	0x0000f120


	//   ....[237]....
        /*0958*/ 	.word	0x0000f640


	//   ....[238]....
        /*095c*/ 	.word	0x0000f730


	//   ....[239]....
        /*0960*/ 	.word	0x0000f820


	//   ....[240]....
        /*0964*/ 	.word	0x0000f8d0


	//   ....[241]....
        /*0968*/ 	.word	0x0000f9a0


	//   ....[242]....
        /*096c*/ 	.word	0x0000fa00


	//   ....[243]....
        /*0970*/ 	.word	0x0000fad0


	//   ....[244]....
        /*0974*/ 	.word	0x0000fb30


	//   ....[245]....
        /*0978*/ 	.word	0x0000fc00


	//   ....[246]....
        /*097c*/ 	.word	0x0000fc60


	//   ....[247]....
        /*0980*/ 	.word	0x0000fd30


	//   ....[248]....
        /*0984*/ 	.word	0x0000fd90


	//   ....[249]....
        /*0988*/ 	.word	0x0000fe60


	//   ....[250]....
        /*098c*/ 	.word	0x0000fec0


	//   ....[251]....
        /*0990*/ 	.word	0x0000ff90


	//   ....[252]....
        /*0994*/ 	.word	0x0000fff0


	//   ....[253]....
        /*0998*/ 	.word	0x000100b0


	//   ....[254]....
        /*099c*/ 	.word	0x00010240


	//   ....[255]....
        /*09a0*/ 	.word	0x000102d0


	//   ....[0]....
        /*09a4*/ 	.word	0x000103c0


	//   ....[1]....
        /*09a8*/ 	.word	0x00010410


	//   ....[2]....
        /*09ac*/ 	.word	0x00010510


	//   ....[3]....
        /*09b0*/ 	.word	0x00010560


	//   ....[4]....
        /*09b4*/ 	.word	0x00010660


	//   ....[5]....
        /*09b8*/ 	.word	0x000106b0


	//   ....[6]....
        /*09bc*/ 	.word	0x00010790


	//   ....[7]....
        /*09c0*/ 	.word	0x00010830


	//   ....[8]....
        /*09c4*/ 	.word	0x000108a0


	//   ....[9]....
        /*09c8*/ 	.word	0x00010960


	//   ....[10]....
        /*09cc*/ 	.word	0x000109c0


	//   ....[11]....
        /*09d0*/ 	.word	0x00010a90


	//   ....[12]....
        /*09d4*/ 	.word	0x00010b00


	//   ....[13]....
        /*09d8*/ 	.word	0x00010bc0


	//   ....[14]....
        /*09dc*/ 	.word	0x00010c40


	//   ....[15]....
        /*09e0*/ 	.word	0x00010c90


	//   ....[16]....
        /*09e4*/ 	.word	0x00010d60


	//   ....[17]....
        /*09e8*/ 	.word	0x00010e20


	//   ....[18]....
        /*09ec*/ 	.word	0x00010e90


	//   ....[19]....
        /*09f0*/ 	.word	0x00010f70


	//   ....[20]....
        /*09f4*/ 	.word	0x00010fe0


	//   ....[21]....
        /*09f8*/ 	.word	0x000110c0


	//   ....[22]....
        /*09fc*/ 	.word	0x00011130


	//   ....[23]....
        /*0a00*/ 	.word	0x00011210


	//   ....[24]....
        /*0a04*/ 	.word	0x00011280


	//   ....[25]....
        /*0a08*/ 	.word	0x00011360


	//   ....[26]....
        /*0a0c*/ 	.word	0x000113d0


	//   ....[27]....
        /*0a10*/ 	.word	0x000114a0


	//   ....[28]....
        /*0a14*/ 	.word	0x00011510


	//   ....[29]....
        /*0a18*/ 	.word	0x000115d0


	//   ....[30]....
        /*0a1c*/ 	.word	0x00011710


	//   ....[31]....
        /*0a20*/ 	.word	0x000117b0


	//   ....[32]....
        /*0a24*/ 	.word	0x00011810


	//   ....[33]....
        /*0a28*/ 	.word	0x000118c0


	//   ....[34]....
        /*0a2c*/ 	.word	0x00011950


	//   ....[35]....
        /*0a30*/ 	.word	0x000119f0


	//   ....[36]....
        /*0a34*/ 	.word	0x00011a70


	//   ....[37]....
        /*0a38*/ 	.word	0x00011b10


	//   ....[38]....
        /*0a3c*/ 	.word	0x00011ba0


	//   ....[39]....
        /*0a40*/ 	.word	0x00011c40


	//   ....[40]....
        /*0a44*/ 	.word	0x00011cd0


	//   ....[41]....
        /*0a48*/ 	.word	0x00011d70


	//   ....[42]....
        /*0a4c*/ 	.word	0x00011df0


	//   ....[43]....
        /*0a50*/ 	.word	0x00011e90


	//   ....[44]....
        /*0a54*/ 	.word	0x00011f20


	//   ....[45]....
        /*0a58*/ 	.word	0x00011fc0


	//   ....[46]....
        /*0a5c*/ 	.word	0x000120a0


	//   ....[47]....
        /*0a60*/ 	.word	0x00012140


	//   ....[48]....
        /*0a64*/ 	.word	0x000121b0


	//   ....[49]....
        /*0a68*/ 	.word	0x00012260


	//   ....[50]....
        /*0a6c*/ 	.word	0x000122c0


	//   ....[51]....
        /*0a70*/ 	.word	0x00012370


	//   ....[52]....
        /*0a74*/ 	.word	0x000123d0


	//   ....[53]....
        /*0a78*/ 	.word	0x00012490


	//   ....[54]....
        /*0a7c*/ 	.word	0x000124f0


	//   ....[55]....
        /*0a80*/ 	.word	0x000125a0


	//   ....[56]....
        /*0a84*/ 	.word	0x00012600


	//   ....[57]....
        /*0a88*/ 	.word	0x000126b0


	//   ....[58]....
        /*0a8c*/ 	.word	0x00012710


	//   ....[59]....
        /*0a90*/ 	.word	0x000127d0


	//   ....[60]....
        /*0a94*/ 	.word	0x00012830


	//   ....[61]....
        /*0a98*/ 	.word	0x000128e0


	//----- nvinfo : EIATTR_REG_RECONFIG
	.align		4
.L_92:
        /*0a9c*/ 	.byte	0x01, 0x54
	.zero		2


	//----- nvinfo : EIATTR_SYSCALL_OFFSETS
	.align		4
        /*0aa0*/ 	.byte	0x04, 0x46
        /*0aa2*/ 	.short	(.L_94 - .L_93)


	//   ....[0]....
.L_93:
        /*0aa4*/ 	.word	0x00001720


	//   ....[1]....
        /*0aa8*/ 	.word	0x0000ac80


	//   ....[2]....
        /*0aac*/ 	.word	0x0000adc0


	//   ....[3]....
        /*0ab0*/ 	.word	0x0000af00


	//   ....[4]....
        /*0ab4*/ 	.word	0x0000b020


	//   ....[5]....
        /*0ab8*/ 	.word	0x0000c650


	//----- nvinfo : EIATTR_MBARRIER_INSTR_OFFSETS
	.align		4
.L_94:
        /*0abc*/ 	.byte	0x04, 0x39
        /*0abe*/ 	.short	(.L_96 - .L_95)


	//   ....[0]....
.L_95:
        /*0ac0*/ 	.word	0x00000180
        /*0ac4*/ 	.word	0x000000ff
        /*0ac8*/ 	.word	0x00038800
        /*0acc*/ 	.short	0x0100
        /*0ace*/ 	.byte	0x08
	.zero		1


	//   ....[1]....
        /*0ad0*/ 	.word	0x00000190
        /*0ad4*/ 	.word	0x000000ff
        /*0ad8*/ 	.word	0x00038820
        /*0adc*/ 	.short	0x0100
        /*0ade*/ 	.byte	0x08
	.zero		1


	//   ....[2]....
        /*0ae0*/ 	.word	0x00000280
        /*0ae4*/ 	.word	0x000000ff
        /*0ae8*/ 	.word	0x00038830
        /*0aec*/ 	.short	0x0100
        /*0aee*/ 	.byte	0x08
	.zero		1


	//   ....[3]....
        /*0af0*/ 	.word	0x00000290
        /*0af4*/ 	.word	0x000000ff
        /*0af8*/ 	.word	0x00038840
        /*0afc*/ 	.short	0x0100
        /*0afe*/ 	.byte	0x08
	.zero		1


	//   ....[4]....
        /*0b00*/ 	.word	0x000002a0
        /*0b04*/ 	.word	0x000000ff
        /*0b08*/ 	.word	0x00038838
        /*0b0c*/ 	.short	0x0100
        /*0b0e*/ 	.byte	0x08
	.zero		1


	//   ....[5]....
        /*0b10*/ 	.word	0x000002b0
        /*0b14*/ 	.word	0x000000ff
        /*0b18*/ 	.word	0x00038848
        /*0b1c*/ 	.short	0x0100
        /*0b1e*/ 	.byte	0x08
	.zero		1


	//   ....[6]....
        /*0b20*/ 	.word	0x000003e0
        /*0b24*/ 	.word	0x000000ff
        /*0b28*/ 	.word	0x00038850
        /*0b2c*/ 	.short	0x0100
        /*0b2e*/ 	.byte	0x08
	.zero		1


	//   ....[7]....
        /*0b30*/ 	.word	0x000003f0
        /*0b34*/ 	.word	0x000000ff
        /*0b38*/ 	.word	0x00038860
        /*0b3c*/ 	.short	0x0100
        /*0b3e*/ 	.byte	0x08
	.zero		1


	//   ....[8]....
        /*0b40*/ 	.word	0x00000400
        /*0b44*/ 	.word	0x000000ff
        /*0b48*/ 	.word	0x00038858
        /*0b4c*/ 	.short	0x0100
        /*0b4e*/ 	.byte	0x08
	.zero		1


	//   ....[9]....
        /*0b50*/ 	.word	0x00000410
        /*0b54*/ 	.word	0x000000ff
        /*0b58*/ 	.word	0x00038868
        /*0b5c*/ 	.short	0x0100
        /*0b5e*/ 	.byte	0x08
	.zero		1


	//   ....[10]....
        /*0b60*/ 	.word	0x00000500
        /*0b64*/ 	.word	0x000000ff
        /*0b68*/ 	.word	0x00038870
        /*0b6c*/ 	.short	0x0100
        /*0b6e*/ 	.byte	0x06
	.zero		1


	//   ....[11]....
        /*0b70*/ 	.word	0x00000510
        /*0b74*/ 	.word	0x000000ff
        /*0b78*/ 	.word	0x00038880
        /*0b7c*/ 	.short	0x0100
        /*0b7e*/ 	.byte	0x06
	.zero		1


	//   ....[12]....
        /*0b80*/ 	.word	0x00000520
        /*0b84*/ 	.word	0x000000ff
        /*0b88*/ 	.word	0x00038878
        /*0b8c*/ 	.short	0x0100
        /*0b8e*/ 	.byte	0x06
	.zero		1


	//   ....[13]....
        /*0b90*/ 	.word	0x00000530
        /*0b94*/ 	.word	0x000000ff
        /*0b98*/ 	.word	0x00038888
        /*0b9c*/ 	.short	0x0100
        /*0b9e*/ 	.byte	0x06
	.zero		1


	//   ....[14]....
        /*0ba0*/ 	.word	0x00000660
        /*0ba4*/ 	.word	0x000000ff
        /*0ba8*/ 	.word	0x00038890
        /*0bac*/ 	.short	0x0100
        /*0bae*/ 	.byte	0x08
	.zero		1


	//   ....[15]....
        /*0bb0*/ 	.word	0x00000670
        /*0bb4*/ 	.word	0x000000ff
        /*0bb8*/ 	.word	0x000388a0
        /*0bbc*/ 	.short	0x0100
        /*0bbe*/ 	.byte	0x08
	.zero		1


	//   ....[16]....
        /*0bc0*/ 	.word	0x00000680
        /*0bc4*/ 	.word	0x000000ff
        /*0bc8*/ 	.word	0x00038898
        /*0bcc*/ 	.short	0x0100
        /*0bce*/ 	.byte	0x08
	.zero		1


	//   ....[17]....
        /*0bd0*/ 	.word	0x00000690
        /*0bd4*/ 	.word	0x000000ff
        /*0bd8*/ 	.word	0x000388a8
        /*0bdc*/ 	.short	0x0100
        /*0bde*/ 	.byte	0x08
	.zero		1


	//   ....[18]....
        /*0be0*/ 	.word	0x000007d0
        /*0be4*/ 	.word	0x000000ff
        /*0be8*/ 	.word	0x000388b0
        /*0bec*/ 	.short	0x0100
        /*0bee*/ 	.byte	0x08
	.zero		1


	//   ....[19]....
        /*0bf0*/ 	.word	0x000007e0
        /*0bf4*/ 	.word	0x000000ff
        /*0bf8*/ 	.word	0x000388c0
        /*0bfc*/ 	.short	0x0100
        /*0bfe*/ 	.byte	0x08
	.zero		1


	//   ....[20]....
        /*0c00*/ 	.word	0x000007f0
        /*0c04*/ 	.word	0x000000ff
        /*0c08*/ 	.word	0x000388b8
        /*0c0c*/ 	.short	0x0100
        /*0c0e*/ 	.byte	0x08
	.zero		1


	//   ....[21]....
        /*0c10*/ 	.word	0x00000800
        /*0c14*/ 	.word	0x000000ff
        /*0c18*/ 	.word	0x000388c8
        /*0c1c*/ 	.short	0x0100
        /*0c1e*/ 	.byte	0x08
	.zero		1


	//   ....[22]....
        /*0c20*/ 	.word	0x00001750
        /*0c24*/ 	.word	0x000000ff
        /*0c28*/ 	.word	0x00038800
        /*0c2c*/ 	.short	0x010a
        /*0c2e*/ 	.byte	0x29
	.zero		1


	//   ....[23]....
        /*0c30*/ 	.word	0x000017e0
        /*0c34*/ 	.word	0x000000ff
        /*0c38*/ 	.word	0x00038830
        /*0c3c*/ 	.short	0x010a
        /*0c3e*/ 	.byte	0x29
	.zero		1


	//   ....[24]....
        /*0c40*/ 	.word	0x00001820
        /*0c44*/ 	.word	0x000000ff
        /*0c48*/ 	.word	0x00038830
        /*0c4c*/ 	.short	0x010a
        /*0c4e*/ 	.byte	0x29
	.zero		1


	//   ....[25]....
        /*0c50*/ 	.word	0x00001d00
        /*0c54*/ 	.word	0x000000ff
        /*0c58*/ 	.word	0x00000000
        /*0c5c*/ 	.short	0x0101
        /*0c5e*/ 	.byte	0x06
	.zero		1


	//   ....[26]....
        /*0c60*/ 	.word	0x000036e0
        /*0c64*/ 	.word	0x000000ff
        /*0c68*/ 	.word	0x00038850
        /*0c6c*/ 	.short	0x010a
        /*0c6e*/ 	.byte	0x29
	.zero		1


	//   ....[27]....
        /*0c70*/ 	.word	0x00003720
        /*0c74*/ 	.word	0x000000ff
        /*0c78*/ 	.word	0x00038850
        /*0c7c*/ 	.short	0x010a
        /*0c7e*/ 	.byte	0x29
	.zero		1


	//   ....[28]....
        /*0c80*/ 	.word	0x00003970
        /*0c84*/ 	.word	0x000000ff
        /*0c88*/ 	.word	0x00000000
        /*0c8c*/ 	.short	0x0101
        /*0c8e*/ 	.byte	0x06
	.zero		1


	//   ....[29]....
        /*0c90*/ 	.word	0x00003ac0
        /*0c94*/ 	.word	0x000000ff
        /*0c98*/ 	.word	0x00038830
        /*0c9c*/ 	.short	0x010a
        /*0c9e*/ 	.byte	0x31
	.zero		1


	//   ....[30]....
        /*0ca0*/ 	.word	0x00003b10
        /*0ca4*/ 	.word	0x000000ff
        /*0ca8*/ 	.word	0x00038830
        /*0cac*/ 	.short	0x010a
        /*0cae*/ 	.byte	0x31
	.zero		1


	//   ....[31]....
        /*0cb0*/ 	.word	0x00003e60
        /*0cb4*/ 	.word	0x000000ff
        /*0cb8*/ 	.word	0x00000000
        /*0cbc*/ 	.short	0x0101
        /*0cbe*/ 	.byte	0x06
	.zero		1


	//   ....[32]....
        /*0cc0*/ 	.word	0x00005970
        /*0cc4*/ 	.word	0x000000ff
        /*0cc8*/ 	.word	0x00038850
        /*0ccc*/ 	.short	0x010a
        /*0cce*/ 	.byte	0x31
	.zero		1


	//   ....[33]....
        /*0cd0*/ 	.word	0x000059c0
        /*0cd4*/ 	.word	0x000000ff
        /*0cd8*/ 	.word	0x00038850
        /*0cdc*/ 	.short	0x010a
        /*0cde*/ 	.byte	0x31
	.zero		1


	//   ....[34]....
        /*0ce0*/ 	.word	0x00005be0
        /*0ce4*/ 	.word	0x000000ff
        /*0ce8*/ 	.word	0x00000000
        /*0cec*/ 	.short	0x0101
        /*0cee*/ 	.byte	0x31
	.zero		1


	//   ....[35]....
        /*0cf0*/ 	.word	0x00008620
        /*0cf4*/ 	.word	0x000000ff
        /*0cf8*/ 	.word	0x00000000
        /*0cfc*/ 	.short	0x0101
        /*0cfe*/ 	.byte	0x04
	.zero		1


	//   ....[36]....
        /*0d00*/ 	.word	0x0000b560
        /*0d04*/ 	.word	0x000000ff
        /*0d08*/ 	.word	0x00038880
        /*0d0c*/ 	.short	0x010a
        /*0d0e*/ 	.byte	0x2a
	.zero		1


	//   ....[37]....
        /*0d10*/ 	.word	0x0000bcd0
        /*0d14*/ 	.word	0x000000ff
        /*0d18*/ 	.word	0x00038870
        /*0d1c*/ 	.short	0x0107
        /*0d1e*/ 	.byte	0x2a
	.zero		1


	//   ....[38]....
        /*0d20*/ 	.word	0x0000bd60
        /*0d24*/ 	.word	0x000000ff
        /*0d28*/ 	.word	0x00038870
        /*0d2c*/ 	.short	0x0101
        /*0d2e*/ 	.byte	0x2a
	.zero		1


	//   ....[39]....
        /*0d30*/ 	.word	0x0000bd90
        /*0d34*/ 	.word	0x000000ff
        /*0d38*/ 	.word	0x00038840
        /*0d3c*/ 	.short	0x010a
        /*0d3e*/ 	.byte	0x2a
	.zero		1


	//   ....[40]....
        /*0d40*/ 	.word	0x0000c3f0
        /*0d44*/ 	.word	0x000000ff
        /*0d48*/ 	.word	0x00038830
        /*0d4c*/ 	.short	0x0107
        /*0d4e*/ 	.byte	0x2a
	.zero		1


	//   ....[41]....
        /*0d50*/ 	.word	0x0000c480
        /*0d54*/ 	.word	0x000000ff
        /*0d58*/ 	.word	0x00038830
        /*0d5c*/ 	.short	0x0101
        /*0d5e*/ 	.byte	0x2a
	.zero		1


	//   ....[42]....
        /*0d60*/ 	.word	0x0000ce40
        /*0d64*/ 	.word	0x000000ff
        /*0d68*/ 	.word	0x00038800
        /*0d6c*/ 	.short	0x0107
        /*0d6e*/ 	.byte	0x2a
	.zero		1


	//   ....[43]....
        /*0d70*/ 	.word	0x0000ce80
        /*0d74*/ 	.word	0x000000ff
        /*0d78*/ 	.word	0x00038800
        /*0d7c*/ 	.short	0x0101
        /*0d7e*/ 	.byte	0x2a
	.zero		1


	//   ....[44]....
        /*0d80*/ 	.word	0x0000ce90
        /*0d84*/ 	.word	0x000000ff
        /*0d88*/ 	.word	0x00038820
        /*0d8c*/ 	.short	0x010a
        /*0d8e*/ 	.byte	0x2a
	.zero		1


	//   ....[45]....
        /*0d90*/ 	.word	0x0000d1d0
        /*0d94*/ 	.word	0x00000004
        /*0d98*/ 	.word	0x00038880
        /*0d9c*/ 	.short	0x010a
        /*0d9e*/ 	.byte	0x3f
	.zero		1


	//   ....[46]....
        /*0da0*/ 	.word	0x0000d710
        /*0da4*/ 	.word	0x00000004
        /*0da8*/ 	.word	0x00038870
        /*0dac*/ 	.short	0x0107
        /*0dae*/ 	.byte	0x3f
	.zero		1


	//   ....[47]....
        /*0db0*/ 	.word	0x0000d7a0
        /*0db4*/ 	.word	0x00000004
        /*0db8*/ 	.word	0x00038870
        /*0dbc*/ 	.short	0x0101
        /*0dbe*/ 	.byte	0x3f
	.zero		1


	//   ....[48]....
        /*0dc0*/ 	.word	0x0000d7d0
        /*0dc4*/ 	.word	0x00000004
        /*0dc8*/ 	.word	0x00038840
        /*0dcc*/ 	.short	0x010a
        /*0dce*/ 	.byte	0x3f
	.zero		1


	//   ....[49]....
        /*0dd0*/ 	.word	0x0000dce0
        /*0dd4*/ 	.word	0x00000004
        /*0dd8*/ 	.word	0x00038830
        /*0ddc*/ 	.short	0x0107
        /*0dde*/ 	.byte	0x3f
	.zero		1


	//   ....[50]....
        /*0de0*/ 	.word	0x0000dd80
        /*0de4*/ 	.word	0x00000004
        /*0de8*/ 	.word	0x00038830
        /*0dec*/ 	.short	0x0101
        /*0dee*/ 	.byte	0x3f
	.zero		1


	//   ....[51]....
        /*0df0*/ 	.word	0x0000de00
        /*0df4*/ 	.word	0x00000005
        /*0df8*/ 	.word	0x00038870
        /*0dfc*/ 	.short	0x010a
        /*0dfe*/ 	.byte	0x3f
	.zero		1


	//   ....[52]....
        /*0e00*/ 	.word	0x0000de90
        /*0e04*/ 	.word	0x00000005
        /*0e08*/ 	.word	0x00038860
        /*0e0c*/ 	.short	0x010a
        /*0e0e*/ 	.byte	0x3f
	.zero		1


	//   ....[53]....
        /*0e10*/ 	.word	0x0000e610
        /*0e14*/ 	.word	0x00000005
        /*0e18*/ 	.word	0x00038850
        /*0e1c*/ 	.short	0x0101
        /*0e1e*/ 	.byte	0x3f
	.zero		1


	//   ....[54]....
        /*0e20*/ 	.word	0x0000e6b0
        /*0e24*/ 	.word	0x00000005
        /*0e28*/ 	.word	0x00000000
        /*0e2c*/ 	.short	0x0101
        /*0e2e*/ 	.byte	0x3f
	.zero		1


	//   ....[55]....
        /*0e30*/ 	.word	0x0000e780
        /*0e34*/ 	.word	0x00000011
        /*0e38*/ 	.word	0x00038870
        /*0e3c*/ 	.short	0x010a
        /*0e3e*/ 	.byte	0x3f
	.zero		1


	//   ....[56]....
        /*0e40*/ 	.word	0x0000e840
        /*0e44*/ 	.word	0x00000011
        /*0e48*/ 	.word	0x00038860
        /*0e4c*/ 	.short	0x010a
        /*0e4e*/ 	.byte	0x3f
	.zero		1


	//   ....[57]....
        /*0e50*/ 	.word	0x0000efb0
        /*0e54*/ 	.word	0x00000011
        /*0e58*/ 	.word	0x00038850
        /*0e5c*/ 	.short	0x0101
        /*0e5e*/ 	.byte	0x3f
	.zero		1


	//   ....[58]....
        /*0e60*/ 	.word	0x0000f080
        /*0e64*/ 	.word	0x00000011
        /*0e68*/ 	.word	0x00000000
        /*0e6c*/ 	.short	0x0101
        /*0e6e*/ 	.byte	0x3f
	.zero		1


	//   ....[59]....
        /*0e70*/ 	.word	0x0000f0d0
        /*0e74*/ 	.word	0x00000005
        /*0e78*/ 	.word	0x00038820
        /*0e7c*/ 	.short	0x010a
        /*0e7e*/ 	.byte	0x3f
	.zero		1


	//   ....[60]....
        /*0e80*/ 	.word	0x0000f1f0
        /*0e84*/ 	.word	0x00000004
        /*0e88*/ 	.word	0x00038840
        /*0e8c*/ 	.short	0x010a
        /*0e8e*/ 	.byte	0x3f
	.zero		1


	//   ....[61]....
        /*0e90*/ 	.word	0x0000f290
        /*0e94*/ 	.word	0x00000005
        /*0e98*/ 	.word	0x00038840
        /*0e9c*/ 	.short	0x010a
        /*0e9e*/ 	.byte	0x3f
	.zero		1


	//   ....[62]....
        /*0ea0*/ 	.word	0x0000f2d0
        /*0ea4*/ 	.word	0x00000004
        /*0ea8*/ 	.word	0x00038860
        /*0eac*/ 	.short	0x010a
        /*0eae*/ 	.byte	0x3f
	.zero		1


	//   ....[63]....
        /*0eb0*/ 	.word	0x0000f310
        /*0eb4*/ 	.word	0x00000005
        /*0eb8*/ 	.word	0x00038860
        /*0ebc*/ 	.short	0x010a
        /*0ebe*/ 	.byte	0x3f
	.zero		1


	//   ....[64]....
        /*0ec0*/ 	.word	0x0000f350
        /*0ec4*/ 	.word	0x00000004
        /*0ec8*/ 	.word	0x00038880
        /*0ecc*/ 	.short	0x010a
        /*0ece*/ 	.byte	0x3f
	.zero		1


	//   ....[65]....
        /*0ed0*/ 	.word	0x0000f390
        /*0ed4*/ 	.word	0x00000005
        /*0ed8*/ 	.word	0x00038880
        /*0edc*/ 	.short	0x010a
        /*0ede*/ 	.byte	0x3f
	.zero		1


	//   ....[66]....
        /*0ee0*/ 	.word	0x0000f400
        /*0ee4*/ 	.word	0x00000003
        /*0ee8*/ 	.word	0x00038800
        /*0eec*/ 	.short	0x010a
        /*0eee*/ 	.byte	0x3f
	.zero		1


	//   ....[67]....
        /*0ef0*/ 	.word	0x0000f460
        /*0ef4*/ 	.word	0x00000003
        /*0ef8*/ 	.word	0x00038830
        /*0efc*/ 	.short	0x010a
        /*0efe*/ 	.byte	0x3f
	.zero		1


	//   ....[68]....
        /*0f00*/ 	.word	0x0000f4c0
        /*0f04*/ 	.word	0x00000007
        /*0f08*/ 	.word	0x00038850
        /*0f0c*/ 	.short	0x010a
        /*0f0e*/ 	.byte	0x3f
	.zero		1


	//   ....[69]....
        /*0f10*/ 	.word	0x0000f530
        /*0f14*/ 	.word	0x00000000
        /*0f18*/ 	.word	0x00038830
        /*0f1c*/ 	.short	0x010a
        /*0f1e*/ 	.byte	0x3f
	.zero		1


	//   ....[70]....
        /*0f20*/ 	.word	0x0000f5a0
        /*0f24*/ 	.word	0x00000006
        /*0f28*/ 	.word	0x00038850
        /*0f2c*/ 	.short	0x010a
        /*0f2e*/ 	.byte	0x3f
	.zero		1


	//   ....[71]....
        /*0f30*/ 	.word	0x0000f680
        /*0f34*/ 	.word	0x00000002
        /*0f38*/ 	.word	0x00038880
        /*0f3c*/ 	.short	0x010a
        /*0f3e*/ 	.byte	0x3f
	.zero		1


	//   ....[72]....
        /*0f40*/ 	.word	0x00010190
        /*0f44*/ 	.word	0x00000002
        /*0f48*/ 	.word	0x00038840
        /*0f4c*/ 	.short	0x010a
        /*0f4e*/ 	.byte	0x3f
	.zero		1


	//   ....[73]....
        /*0f50*/ 	.word	0x00011610
        /*0f54*/ 	.word	0x00000003
        /*0f58*/ 	.word	0x00038820
        /*0f5c*/ 	.short	0x010a
        /*0f5e*/ 	.byte	0x3f
	.zero		1


	//   ....[74]....
        /*0f60*/ 	.word	0x00011660
        /*0f64*/ 	.word	0x00000004
        /*0f68*/ 	.word	0x00038880
        /*0f6c*/ 	.short	0x010a
        /*0f6e*/ 	.byte	0x3f
	.zero		1


	//   ....[75]....
        /*0f70*/ 	.word	0x00011ff0
        /*0f74*/ 	.word	0x00000004
        /*0f78*/ 	.word	0x00038840
        /*0f7c*/ 	.short	0x010a
        /*0f7e*/ 	.byte	0x3f
	.zero		1


	//   ....[76]....
        /*0f80*/ 	.word	0x00012910
        /*0f84*/ 	.word	0x00000005
        /*0f88*/ 	.word	0x00038870
        /*0f8c*/ 	.short	0x010a
        /*0f8e*/ 	.byte	0x3f
	.zero		1


	//   ....[77]....
        /*0f90*/ 	.word	0x00012960
        /*0f94*/ 	.word	0x00000005
        /*0f98*/ 	.word	0x00038860
        /*0f9c*/ 	.short	0x010a
        /*0f9e*/ 	.byte	0x3f
	.zero		1


	//   ....[78]....
        /*0fa0*/ 	.word	0x000129b0
        /*0fa4*/ 	.word	0x00000011
        /*0fa8*/ 	.word	0x00038870
        /*0fac*/ 	.short	0x010a
        /*0fae*/ 	.byte	0x3f
	.zero		1


	//   ....[79]....
        /*0fb0*/ 	.word	0x00012a00
        /*0fb4*/ 	.word	0x00000011
        /*0fb8*/ 	.word	0x00038860
        /*0fbc*/ 	.short	0x010a
        /*0fbe*/ 	.byte	0x3f
	.zero		1


	//   ....[80]....
        /*0fc0*/ 	.word	0x00012a50
        /*0fc4*/ 	.word	0x00000005
        /*0fc8*/ 	.word	0x00038820
        /*0fcc*/ 	.short	0x010a
        /*0fce*/ 	.byte	0x3f
	.zero		1


	//   ....[81]....
        /*0fd0*/ 	.word	0x00012aa0
        /*0fd4*/ 	.word	0x00000004
        /*0fd8*/ 	.word	0x00038840
        /*0fdc*/ 	.short	0x010a
        /*0fde*/ 	.byte	0x3f
	.zero		1


	//   ....[82]....
        /*0fe0*/ 	.word	0x00012af0
        /*0fe4*/ 	.word	0x00000005
        /*0fe8*/ 	.word	0x00038840
        /*0fec*/ 	.short	0x010a
        /*0fee*/ 	.byte	0x3f
	.zero		1


	//   ....[83]....
        /*0ff0*/ 	.word	0x00012b40
        /*0ff4*/ 	.word	0x00000004
        /*0ff8*/ 	.word	0x00038860
        /*0ffc*/ 	.short	0x010a
        /*0ffe*/ 	.byte	0x3f
	.zero		1


	//   ....[84]....
        /*1000*/ 	.word	0x00012b90
        /*1004*/ 	.word	0x00000005
        /*1008*/ 	.word	0x00038860
        /*100c*/ 	.short	0x010a
        /*100e*/ 	.byte	0x3f
	.zero		1


	//   ....[85]....
        /*1010*/ 	.word	0x00012be0
        /*1014*/ 	.word	0x00000004
        /*1018*/ 	.word	0x00038880
        /*101c*/ 	.short	0x010a
        /*101e*/ 	.byte	0x3f
	.zero		1


	//----- nvinfo : EIATTR_NUM_MBARRIERS
	.align		4
.L_96:
        /*1020*/ 	.byte	0x03, 0x38
        /*1022*/ 	.short	0x0016


	//----- nvinfo : EIATTR_EXIT_INSTR_OFFSETS
	.align		4
        /*1024*/ 	.byte	0x04, 0x1c
        /*1026*/ 	.short	(.L_98 - .L_97)


	//   ....[0]....
.L_97:
        /*1028*/ 	.word	0x0000f3e0


	//----- nvinfo : EIATTR_MAX_THREADS
	.align		4
.L_98:
        /*102c*/ 	.byte	0x04, 0x05
        /*102e*/ 	.short	(.L_100 - .L_99)
.L_99:
        /*1030*/ 	.word	0x00000180
        /*1034*/ 	.word	0x00000001
        /*1038*/ 	.word	0x00000001


	//----- nvinfo : EIATTR_CRS_STACK_SIZE
	.align		4
.L_100:
        /*103c*/ 	.byte	0x04, 0x1e
        /*103e*/ 	.short	(.L_102 - .L_101)
.L_101:
        /*1040*/ 	.word	0x00000000


	//----- nvinfo : EIATTR_CBANK_PARAM_SIZE
	.align		4
.L_102:
        /*1044*/ 	.byte	0x03, 0x19
        /*1046*/ 	.short	0x0a70


	//----- nvinfo : EIATTR_PARAM_CBANK
	.align		4
        /*1048*/ 	.byte	0x04, 0x0a
        /*104a*/ 	.short	(.L_104 - .L_103)
	.align		4
.L_103:
        /*104c*/ 	.word	index@(.nv.constant0._ZN7cutlass13device_kernelIN5flash11enable_sm90INS1_16FlashAttnFwdSm90INS1_25CollectiveMainloopFwdSm90ILi2EN4cute5tupleIJNS5_1CILi1EEES8_S8_EEENS6_IJNS7_ILi128EEESA_NS7_ILi256EEEEEELi256ENS_12float_e4m3_tEfNS_4arch4Sm90ELb0ELb0ELb0ELb0ELb1ELb0ELb0ELb1ELb0ELb1ELb1ELb0EEENS1_21CollectiveEpilogueFwdINS6_IJSA_SB_SA_EEES9_NS_10bfloat16_tESF_Li256ELb0ELb1ELb1ELb1EEENS1_19SingleTileSchedulerILb0ELb1ELb1ELi128EEEEEEEEEvNT_6ParamsE)
        /*1050*/ 	.short	0x0210
        /*1052*/ 	.short	0x0a70


	//----- nvinfo : EIATTR_SW_WAR
	.align		4
.L_104:
        /*1054*/ 	.byte	0x04, 0x36
        /*1056*/ 	.short	(.L_106 - .L_105)
.L_105:
        /*1058*/ 	.word	0x00000008
.L_106:


//--------------------- .nv.info._ZN7cutlass13device_kernelIN5flash11enable_sm90INS1_16FlashAttnFwdSm90INS1_25CollectiveMainloopFwdSm90ILi2EN4cute5tupleIJNS5_1CILi1EEES8_S8_EEENS6_IJNS7_ILi128EEESA_NS7_ILi256EEEEEELi256ENS_12float_e4m3_tEfNS_4arch4Sm90ELb0ELb0ELb0ELb1ELb1ELb0ELb0ELb1ELb0ELb1ELb1ELb0EEENS1_21CollectiveEpilogueFwdINS6_IJSA_SB_SA_EEES9_NS_10bfloat16_tESF_Li256ELb1ELb1ELb1ELb1EEENS1_36VarlenDynamicPersistentTileSchedulerILi128ELi128ELi256ELi128ELb1ELb1ELb1ELb0ELb1ELb1EEEEEEEEEvNT_6ParamsE --------------------------
	.section	.nv.info._ZN7cutlass13device_kernelIN5flash11enable_sm90INS1_16FlashAttnFwdSm90INS1_25CollectiveMainloopFwdSm90ILi2EN4cute5tupleIJNS5_1CILi1EEES8_S8_EEENS6_IJNS7_ILi128EEESA_NS7_ILi256EEEEEELi256ENS_12float_e4m3_tEfNS_4arch4Sm90ELb0ELb0ELb0ELb1ELb1ELb0ELb0ELb1ELb0ELb1ELb1ELb0EEENS1_21CollectiveEpilogueFwdINS6_IJSA_SB_SA_EEES9_NS_10bfloat16_tESF_Li256ELb1ELb1ELb1ELb1EEENS1_36VarlenDynamicPersistentTileSchedulerILi128ELi128ELi256ELi128ELb1ELb1ELb1ELb0ELb1ELb1EEEEEEEEEvNT_6ParamsE,"",@"SHT_CUDA_INFO"
	.sectionflags	@""
	.align	4


	//----- nvinfo : EIATTR_CUDA_API_VERSION
	.align		4
        /*0000*/ 	.byte	0x04, 0x37
        /*0002*/ 	.short	(.L_108 - .L_107)
.L_107:
        /*0004*/ 	.word	0x00000082


	//----- nvinfo : EIATTR_KPARAM_INFO
	.align		4
.L_108:
        /*0008*/ 	.byte	0x04, 0x17
        /*000a*/ 	.short	(.L_110 - .L_109)
.L_109:
        /*000c*/ 	.word	0x00000000
        /*0010*/ 	.short	0x0000
        /*0012*/ 	.short	0x0070
        /*0014*/ 	.byte	0x00, 0xf0, 0x01, 0x2a


	//----- nvinfo : EIATTR_SPARSE_MMA_MASK
	.align		4
.L_110:
        /*0018*/ 	.byte	0x03, 0x50
        /*001a*/ 	.short	0x0000


	//----- nvinfo : EIATTR_MAXREG_COUNT
	.align		4
        /*001c*/ 	.byte	0x03, 0x1b
        /*001e*/ 	.short	0x00a8


	//----- nvinfo : EIATTR_NUM_BARRIERS
	.align		4
        /*0020*/ 	.byte	0x02, 0x4c
        /*0022*/ 	.byte	0x10
	.zero		1


	//----- nvinfo : EIATTR_EXTERNS
	.align		4
        /*0024*/ 	.byte	0x04, 0x0f
        /*0026*/ 	.short	(.L_112 - .L_111)


	//   ....[0]....
	.align		4
.L_111:
        /*0028*/ 	.word	index@(__assertfail)


	//----- nvinfo : EIATTR_ANNOTATIONS
	.align		4
.L_112:
        /*002c*/ 	.byte	0x04, 0x55
        /*002e*/ 	.short	(.L_114 - .L_113)


	//   ....[0]....
.L_113:
        /*0030*/ 	.word	0x00000001
        /*0034*/ 	.byte	0xf0, 0x0a, 0x00, 0x00, 0x01, 0x00, 0x00, 0x00, 0xb0, 0x0c, 0x00, 0x00, 0x01, 0x00, 0x00, 0x00
        /* <DEDUP_REMOVED lines=29> */
        /*0214*/ 	.byte	0x30, 0x3f, 0x01, 0x00


	//----- nvinfo : EIATTR_MERCURY_ISA_VERSION
	.align		4
.L_114:
        /*0218*/ 	.byte	0x03, 0x5f
        /*021a*/ 	.short	0x0101


	//----- nvinfo : EIATTR_UNUSED_LOAD_BYTE_OFFSET
	.align		4
        /*021c*/ 	.byte	0x04, 0x44
        /*021e*/ 	.short	(.L_116 - .L_115)


	//   ....[0]....
.L_115:
        /*0220*/ 	.word	0x00000980
        /*0224*/ 	.word	0x0000fff0


	//   ....[1]....
        /*0228*/ 	.word	0x00007120
        /*022c*/ 	.word	0x0000fff0


	//----- nvinfo : EIATTR_INT_WARP_WIDE_INSTR_OFFSETS
	.align		4
.L_116:
        /*0230*/ 	.byte	0x04, 0x31
        /*0232*/ 	.short	(.L_118 - .L_117)


	//   ....[0]....
.L_117:
        /*0234*/ 	.word	0x000000c0


	//   ....[1]....
        /*0238*/ 	.word	0x000000d0


	//   ....[2]....
        /*023c*/ 	.word	0x00000170


	//   ....[3]....
        /*0240*/ 	.word	0x0000ea50


	//   ....[4]....
        /*0244*/ 	.word	0x0000eae0


	//   ....[5]....
        /*0248*/ 	.word	0x00012880


	//   ....[6]....
        /*024c*/ 	.word	0x00012910


	//----- nvinfo : EIATTR_COOP_GROUP_MASK_REGIDS
	.align		4
.L_118:
        /*0250*/ 	.byte	0x04, 0x29
        /*0252*/ 	.short	(.L_120 - .L_119)


	//   ....[0]....
.L_119:
        /*0254*/ 	.word	0xffffffff


	//   ....[1]....
        /*0258*/ 	.word	0xffffffff


	//   ....[2]....
        /*025c*/ 	.word	0xffffffff


	//   ....[3]....
        /*0260*/ 	.word	0xffffffff


	//   ....[4]....
        /*0264*/ 	.word	0xffffffff


	//   ....[5]....
        /*0268*/ 	.word	0xffffffff


	//   ....[6]....
        /*026c*/ 	.word	0xffffffff


	//   ....[7]....
        /*0270*/ 	.word	0xffffffff


	//   ....[8]....
        /*0274*/ 	.word	0xffffffff


	//   ....[9]....
        /*0278*/ 	.word	0xffffffff


	//   ....[10]....
        /*027c*/ 	.word	0xffffffff


	//   ....[11]....
        /*0280*/ 	.word	0xffffffff


	//   ....[12]....
        /*0284*/ 	.word	0xffffffff


	//   ....[13]....
        /*0288*/ 	.word	0xffffffff


	//   ....[14]....
        /*028c*/ 	.word	0xffffffff


	//   ....[15]....
        /*0290*/ 	.word	0xffffffff


	//   ....[16]....
        /*0294*/ 	.word	0xffffffff


	//   ....[17]....
        /*0298*/ 	.word	0xffffffff


	//   ....[18]....
        /*029c*/ 	.word	0xffffffff


	//   ....[19]....
        /*02a0*/ 	.word	0xffffffff


	//   ....[20]....
        /*02a4*/ 	.word	0xffffffff


	//   ....[21]....
        /*02a8*/ 	.word	0xffffffff


	//   ....[22]....
        /*02ac*/ 	.word	0xffffffff


	//   ....[23]....
        /*02b0*/ 	.word	0xffffffff


	//   ....[24]....
        /*02b4*/ 	.word	0xffffffff


	//   ....[25]....
        /*02b8*/ 	.word	0xffffffff


	//   ....[26]....
        /*02bc*/ 	.word	0xffffffff


	//   ....[27]....
        /*02c0*/ 	.word	0xffffffff


	//   ....[28]....
        /*02c4*/ 	.word	0xffffffff


	//   ....[29]....
        /*02c8*/ 	.word	0xffffffff


	//   ....[30]....
        /*02cc*/ 	.word	0xffffffff


	//   ....[31]....
        /*02d0*/ 	.word	0xffffffff


	//   ....[32]....
        /*02d4*/ 	.word	0xffffffff


	//   ....[33]....
        /*02d8*/ 	.word	0xffffffff


	//   ....[34]....
        /*02dc*/ 	.word	0xffffffff


	//   ....[35]....
        /*02e0*/ 	.word	0xffffffff


	//   ....[36]....
        /*02e4*/ 	.word	0xffffffff


	//   ....[37]....
        /*02e8*/ 	.word	0xffffffff


	//   ....[38]....
        /*02ec*/ 	.word	0xffffffff


	//   ....[39]....
        /*02f0*/ 	.word	0xffffffff


	//   ....[40]....
        /*02f4*/ 	.word	0xffffffff


	//   ....[41]....
        /*02f8*/ 	.word	0xffffffff


	//   ....[42]....
        /*02fc*/ 	.word	0xffffffff


	//   ....[43]....
        /*0300*/ 	.word	0xffffffff


	//   ....[44]....
        /*0304*/ 	.word	0xffffffff


	//   ....[45]....
        /*0308*/ 	.word	0xffffffff


	//   ....[46]....
        /*030c*/ 	.word	0xffffffff


	//   ....[47]....
        /*0310*/ 	.word	0xffffffff


	//   ....[48]....
        /*0314*/ 	.word	0xffffffff


	//   ....[49]....
        /*0318*/ 	.word	0xffffffff


	//   ....[50]....
        /*031c*/ 	.word	0xffffffff


	//   ....[51]....
        /*0320*/ 	.word	0xffffffff


	//   ....[52]....
        /*0324*/ 	.word	0xffffffff


	//   ....[53]....
        /*0328*/ 	.word	0xffffffff


	//   ....[54]....
        /*032c*/ 	.word	0xffffffff


	//   ....[55]....
        /*0330*/ 	.word	0xffffffff


	//   ....[56]....
        /*0334*/ 	.word	0xffffffff


	//   ....[57]....
        /*0338*/ 	.word	0xffffffff


	//   ....[58]....
        /*033c*/ 	.word	0xffffffff


	//   ....[59]....
        /*0340*/ 	.word	0xffffffff


	//   ....[60]....
        /*0344*/ 	.word	0xffffffff


	//   ....[61]....
        /*0348*/ 	.word	0xffffffff


	//   ....[62]....
        /*034c*/ 	.word	0xffffffff


	//   ....[63]....
        /*0350*/ 	.word	0xffffffff


	//   ....[64]....
        /*0354*/ 	.word	0xffffffff


	//   ....[65]....
        /*0358*/ 	.word	0xffffffff


	//   ....[66]....
        /*035c*/ 	.word	0xffffffff


	//   ....[67]....
        /*0360*/ 	.word	0xffffffff


	//   ....[68]....
        /*0364*/ 	.word	0xffffffff


	//   ....[69]....
        /*0368*/ 	.word	0xffffffff


	//   ....[70]....
        /*036c*/ 	.word	0xffffffff


	//   ....[71]....
        /*0370*/ 	.word	0xffffffff


	//   ....[72]....
        /*0374*/ 	.word	0xffffffff


	//   ....[73]....
        /*0378*/ 	.word	0xffffffff


	//   ....[74]....
        /*037c*/ 	.word	0xffffffff


	//   ....[75]....
        /*0380*/ 	.word	0xffffffff


	//   ....[76]....
        /*0384*/ 	.word	0xffffffff


	//   ....[77]....
        /*0388*/ 	.word	0xffffffff


	//   ....[78]....
        /*038c*/ 	.word	0xffffffff


	//   ....[79]....
        /*0390*/ 	.word	0xffffffff


	//   ....[80]....
        /*0394*/ 	.word	0xffffffff


	//   ....[81]....
        /*0398*/ 	.word	0xffffffff


	//   ....[82]....
        /*039c*/ 	.word	0xffffffff


	//   ....[83]....
        /*03a0*/ 	.word	0xffffffff


	//   ....[84]....
        /*03a4*/ 	.word	0xffffffff


	//   ....[85]....
        /*03a8*/ 	.word	0xffffffff


	//   ....[86]....
        /*03ac*/ 	.word	0xffffffff


	//   ....[87]....
        /*03b0*/ 	.word	0xffffffff


	//   ....[88]....
        /*03b4*/ 	.word	0xffffffff


	//   ....[89]....
        /*03b8*/ 	.word	0xffffffff


	//   ....[90]....
        /*03bc*/ 	.word	0xffffffff


	//   ....[91]....
        /*03c0*/ 	.word	0xffffffff


	//   ....[92]....
        /*03c4*/ 	.word	0xffffffff


	//   ....[93]....
        /*03c8*/ 	.word	0xffffffff


	//   ....[94]....
        /*03cc*/ 	.word	0xffffffff


	//   ....[95]....
        /*03d0*/ 	.word	0xffffffff


	//   ....[96]....
        /*03d4*/ 	.word	0xffffffff


	//   ....[97]....
        /*03d8*/ 	.word	0xffffffff


	//   ....[98]....
        /*03dc*/ 	.word	0xffffffff


	//   ....[99]....
        /*03e0*/ 	.word	0xffffffff


	//   ....[100]....
        /*03e4*/ 	.word	0xffffffff


	//   ....[101]....
        /*03e8*/ 	.word	0xffffffff


	//   ....[102]....
        /*03ec*/ 	.word	0xffffffff


	//   ....[103]....
        /*03f0*/ 	.word	0xffffffff


	//   ....[104]....
        /*03f4*/ 	.word	0xffffffff


	//   ....[105]....
        /*03f8*/ 	.word	0xffffffff


	//   ....[106]....
        /*03fc*/ 	.word	0xffffffff


	//   ....[107]....
        /*0400*/ 	.word	0xffffffff


	//   ....[108]....
        /*0404*/ 	.word	0xffffffff


	//   ....[109]....
        /*0408*/ 	.word	0xffffffff


	//   ....[110]....
        /*040c*/ 	.word	0xffffffff


	//   ....[111]....
        /*0410*/ 	.word	0xffffffff


	//   ....[112]....
        /*0414*/ 	.word	0xffffffff


	//   ....[113]....
        /*0418*/ 	.word	0xffffffff


	//   ....[114]....
        /*041c*/ 	.word	0xffffffff


	//   ....[115]....
        /*0420*/ 	.word	0xffffffff


	//   ....[116]....
        /*0424*/ 	.word	0xffffffff


	//   ....[117]....
        /*0428*/ 	.word	0xffffffff


	//   ....[118]....
        /*042c*/ 	.word	0xffffffff


	//   ....[119]....
        /*0430*/ 	.word	0xffffffff


	//   ....[120]....
        /*0434*/ 	.word	0xffffffff


	//   ....[121]....
        /*0438*/ 	.word	0xffffffff


	//   ....[122]....
        /*043c*/ 	.word	0xffffffff


	//   ....[123]....
        /*0440*/ 	.word	0xffffffff


	//   ....[124]....
        /*0444*/ 	.word	0xffffffff


	//   ....[125]....
        /*0448*/ 	.word	0xffffffff


	//   ....[126]....
        /*044c*/ 	.word	0xffffffff


	//   ....[127]....
        /*0450*/ 	.word	0xffffffff


	//   ....[128]....
        /*0454*/ 	.word	0xffffffff


	//   ....[129]....
        /*0458*/ 	.word	0xffffffff


	//   ....[130]....
        /*045c*/ 	.word	0xffffffff


	//   ....[131]....
        /*0460*/ 	.word	0xffffffff


	//   ....[132]....
        /*0464*/ 	.word	0xffffffff


	//   ....[133]....
        /*0468*/ 	.word	0xffffffff


	//   ....[134]....
        /*046c*/ 	.word	0xffffffff


	//   ....[135]....
        /*0470*/ 	.word	0xffffffff


	//   ....[136]....
        /*0474*/ 	.word	0xffffffff


	//   ....[137]....
        /*0478*/ 	.word	0xffffffff


	//   ....[138]....
        /*047c*/ 	.word	0xffffffff


	//   ....[139]....
        /*0480*/ 	.word	0xffffffff


	//   ....[140]....
        /*0484*/ 	.word	0xffffffff


	//   ....[141]....
        /*0488*/ 	.word	0xffffffff


	//   ....[142]....
        /*048c*/ 	.word	0xffffffff


	//   ....[143]....
        /*0490*/ 	.word	0xffffffff


	//   ....[144]....
        /*0494*/ 	.word	0xffffffff


	//   ....[145]....
        /*0498*/ 	.word	0xffffffff


	//   ....[146]....
        /*049c*/ 	.word	0xffffffff


	//   ....[147]....
        /*04a0*/ 	.word	0xffffffff


	//   ....[148]....
        /*04a4*/ 	.word	0xffffffff


	//   ....[149]....
        /*04a8*/ 	.word	0xffffffff


	//   ....[150]....
        /*04ac*/ 	.word	0xffffffff


	//   ....[151]....
        /*04b0*/ 	.word	0xffffffff


	//   ....[152]....
        /*04b4*/ 	.word	0xffffffff


	//   ....[153]....
        /*04b8*/ 	.word	0xffffffff


	//   ....[154]....
        /*04bc*/ 	.word	0xffffffff


	//   ....[155]....
        /*04c0*/ 	.word	0xffffffff


	//   ....[156]....
        /*04c4*/ 	.word	0xffffffff


	//   ....[157]....
        /*04c8*/ 	.word	0xffffffff


	//   ....[158]....
        /*04cc*/ 	.word	0xffffffff


	//   ....[159]....
        /*04d0*/ 	.word	0xffffffff


	//   ....[160]....
        /*04d4*/ 	.word	0xffffffff


	//   ....[161]....
        /*04d8*/ 	.word	0xffffffff


	//   ....[162]....
        /*04dc*/ 	.word	0xffffffff


	//   ....[163]....
        /*04e0*/ 	.word	0xffffffff


	//   ....[164]....
        /*04e4*/ 	.word	0xffffffff


	//   ....[165]....
        /*04e8*/ 	.word	0xffffffff


	//   ....[166]....
        /*04ec*/ 	.word	0xffffffff


	//   ....[167]....
        /*04f0*/ 	.word	0xffffffff


	//   ....[168]....
        /*04f4*/ 	.word	0xffffffff


	//   ....[169]....
        /*04f8*/ 	.word	0xffffffff


	//   ....[170]....
        /*04fc*/ 	.word	0xffffffff


	//   ....[171]....
        /*0500*/ 	.word	0xffffffff


	//   ....[172]....
        /*0504*/ 	.word	0xffffffff


	//   ....[173]....
        /*0508*/ 	.word	0xffffffff


	//   ....[174]....
        /*050c*/ 	.word	0xffffffff


	//   ....[175]....
        /*0510*/ 	.word	0xffffffff


	//   ....[176]....
        /*0514*/ 	.word	0xffffffff


	//   ....[177]....
        /*0518*/ 	.word	0xffffffff


	//   ....[178]....
        /*051c*/ 	.word	0xffffffff


	//   ....[179]....
        /*0520*/ 	.word	0xffffffff


	//   ....[180]....
        /*0524*/ 	.word	0xffffffff


	//   ....[181]....
        /*0528*/ 	.word	0xffffffff


	//   ....[182]....
        /*052c*/ 	.word	0xffffffff


	//   ....[183]....
        /*0530*/ 	.word	0xffffffff


	//   ....[184]....
        /*0534*/ 	.word	0xffffffff


	//   ....[185]....
        /*0538*/ 	.word	0xffffffff


	//   ....[186]....
        /*053c*/ 	.word	0xffffffff


	//   ....[187]....
        /*0540*/ 	.word	0xffffffff


	//   ....[188]....
        /*0544*/ 	.word	0xffffffff


	//   ....[189]....
        /*0548*/ 	.word	0xffffffff


	//   ....[190]....
        /*054c*/ 	.word	0xffffffff


	//   ....[191]....
        /*0550*/ 	.word	0xffffffff


	//   ....[192]....
        /*0554*/ 	.word	0xffffffff


	//   ....[193]....
        /*0558*/ 	.word	0xffffffff


	//   ....[194]....
        /*055c*/ 	.word	0xffffffff


	//   ....[195]....
        /*0560*/ 	.word	0xffffffff


	//   ....[196]....
        /*0564*/ 	.word	0xffffffff


	//   ....[197]....
        /*0568*/ 	.word	0xffffffff


	//   ....[198]....
        /*056c*/ 	.word	0xffffffff


	//   ....[199]....
        /*0570*/ 	.word	0xffffffff


	//   ....[200]....
        /*0574*/ 	.word	0xffffffff


	//   ....[201]....
        /*0578*/ 	.word	0xffffffff


	//   ....[202]....
        /*057c*/ 	.word	0xffffffff


	//   ....[203]....
        /*0580*/ 	.word	0xffffffff


	//   ....[204]....
        /*0584*/ 	.word	0xffffffff


	//   ....[205]....
        /*0588*/ 	.word	0xffffffff


	//   ....[206]....
        /*058c*/ 	.word	0xffffffff


	//   ....[207]....
        /*0590*/ 	.word	0xffffffff


	//   ....[208]....
        /*0594*/ 	.word	0xffffffff


	//   ....[209]....
        /*0598*/ 	.word	0xffffffff


	//   ....[210]....
        /*059c*/ 	.word	0xffffffff


	//   ....[211]....
        /*05a0*/ 	.word	0xffffffff


	//   ....[212]....
        /*05a4*/ 	.word	0xffffffff


	//   ....[213]....
        /*05a8*/ 	.word	0xffffffff


	//   ....[214]....
        /*05ac*/ 	.word	0xffffffff


	//   ....[215]....
        /*05b0*/ 	.word	0xffffffff


	//   ....[216]....
        /*05b4*/ 	.word	0xffffffff


	//   ....[217]....
        /*05b8*/ 	.word	0xffffffff


	//   ....[218]....
        /*05bc*/ 	.word	0xffffffff


	//   ....[219]....
        /*05c0*/ 	.word	0xffffffff


	//   ....[220]....
        /*05c4*/ 	.word	0xffffffff


	//   ....[221]....
        /*05c8*/ 	.word	0xffffffff


	//   ....[222]....
        /*05cc*/ 	.word	0xffffffff


	//   ....[223]....
        /*05d0*/ 	.word	0xffffffff


	//   ....[224]....
        /*05d4*/ 	.word	0xffffffff


	//   ....[225]....
        /*05d8*/ 	.word	0xffffffff


	//   ....[226]....
        /*05dc*/ 	.word	0xffffffff


	//   ....[227]....
        /*05e0*/ 	.word	0xffffffff


	//   ....[228]....
        /*05e4*/ 	.word	0xffffffff


	//   ....[229]....
        /*05e8*/ 	.word	0xffffffff


	//   ....[230]....
        /*05ec*/ 	.word	0xffffffff


	//   ....[231]....
        /*05f0*/ 	.word	0xffffffff


	//   ....[232]....
        /*05f4*/ 	.word	0xffffffff


	//   ....[233]....
        /*05f8*/ 	.word	0xffffffff


	//   ....[234]....
        /*05fc*/ 	.word	0xffffffff


	//   ....[235]....
        /*0600*/ 	.word	0xffffffff


	//   ....[236]....
        /*0604*/ 	.word	0xffffffff


	//   ....[237]....
        /*0608*/ 	.word	0xffffffff


	//   ....[238]....
        /*060c*/ 	.word	0xffffffff


	//   ....[239]....
        /*0610*/ 	.word	0xffffffff


	//   ....[240]....
        /*0614*/ 	.word	0xffffffff


	//   ....[241]....
        /*0618*/ 	.word	0xffffffff


	//   ....[242]....
        /*061c*/ 	.word	0xffffffff


	//   ....[243]....
        /*0620*/ 	.word	0xffffffff


	//   ....[244]....
        /*0624*/ 	.word	0xffffffff


	//   ....[245]....
        /*0628*/ 	.word	0xffffffff


	//   ....[246]....
        /*062c*/ 	.word	0xffffffff


	//   ....[247]....
        /*0630*/ 	.word	0xffffffff


	//   ....[248]....
        /*0634*/ 	.word	0xffffffff


	//   ....[249]....
        /*0638*/ 	.word	0xffffffff


	//   ....[250]....
        /*063c*/ 	.word	0xffffffff


	//   ....[251]....
        /*0640*/ 	.word	0xffffffff


	//   ....[252]....
        /*0644*/ 	.word	0xffffffff


	//   ....[253]....
        /*0648*/ 	.word	0xffffffff


	//   ....[254]....
        /*064c*/ 	.word	0xffffffff


	//   ....[255]....
        /*0650*/ 	.word	0xffffffff


	//   ....[0]....
        /*0654*/ 	.word	0xffffffff


	//   ....[1]....
        /*0658*/ 	.word	0xffffffff


	//   ....[2]....
        /*065c*/ 	.word	0xffffffff


	//   ....[3]....
        /*0660*/ 	.word	0xffffffff


	//   ....[4]....
        /*0664*/ 	.word	0xffffffff


	//   ....[5]....
        /*0668*/ 	.word	0xffffffff


	//   ....[6]....
        /*066c*/ 	.word	0xffffffff


	//   ....[7]....
        /*0670*/ 	.word	0xffffffff


	//   ....[8]....
        /*0674*/ 	.word	0xffffffff


	//   ....[9]....
        /*0678*/ 	.word	0xffffffff


	//   ....[10]....
        /*067c*/ 	.word	0xffffffff


	//   ....[11]....
        /*0680*/ 	.word	0xffffffff


	//   ....[12]....
        /*0684*/ 	.word	0xffffffff


	//   ....[13]....
        /*0688*/ 	.word	0xffffffff


	//   ....[14]....
        /*068c*/ 	.word	0xffffffff


	//   ....[15]....
        /*0690*/ 	.word	0xffffffff


	//   ....[16]....
        /*0694*/ 	.word	0xffffffff


	//   ....[17]....
        /*0698*/ 	.word	0xffffffff


	//   ....[18]....
        /*069c*/ 	.word	0xffffffff


	//   ....[19]....
        /*06a0*/ 	.word	0xffffffff


	//   ....[20]....
        /*06a4*/ 	.word	0xffffffff


	//   ....[21]....
        /*06a8*/ 	.word	0xffffffff


	//   ....[22]....
        /*06ac*/ 	.word	0xffffffff


	//   ....[23]....
        /*06b0*/ 	.word	0xffffffff


	//   ....[24]....
        /*06b4*/ 	.word	0xffffffff


	//   ....[25]....
        /*06b8*/ 	.word	0xffffffff


	//   ....[26]....
        /*06bc*/ 	.word	0xffffffff


	//   ....[27]....
        /*06c0*/ 	.word	0xffffffff


	//   ....[28]....
        /*06c4*/ 	.word	0xffffffff


	//   ....[29]....
        /*06c8*/ 	.word	0xffffffff


	//   ....[30]....
        /*06cc*/ 	.word	0xffffffff


	//   ....[31]....
        /*06d0*/ 	.word	0x0500000f


	//   ....[32]....
        /*06d4*/ 	.word	0x0500000f


	//   ....[33]....
        /*06d8*/ 	.word	0x0500000f


	//   ....[34]....
        /*06dc*/ 	.word	0x0500000f


	//   ....[35]....
        /*06e0*/ 	.word	0x0500000f


	//   ....[36]....
        /*06e4*/ 	.word	0x0500000f


	//   ....[37]....
        /*06e8*/ 	.word	0x0500000f


	//   ....[38]....
        /*06ec*/ 	.word	0x0500000f


	//   ....[39]....
        /*06f0*/ 	.word	0x0500000f


	//   ....[40]....
        /*06f4*/ 	.word	0x0500000f


	//   ....[41]....
        /*06f8*/ 	.word	0x0500000f


	//   ....[42]....
        /*06fc*/ 	.word	0x0500000f


	//   ....[43]....
        /*0700*/ 	.word	0x0500000f


	//   ....[44]....
        /*0704*/ 	.word	0x0500000f


	//   ....[45]....
        /*0708*/ 	.word	0x0500000f


	//   ....[46]....
        /*070c*/ 	.word	0x0500000f


	//   ....[47]....
        /*0710*/ 	.word	0x0500000f


	//   ....[48]....
        /*0714*/ 	.word	0x0500000f


	//   ....[49]....
        /*0718*/ 	.word	0x0500000f


	//   ....[50]....
        /*071c*/ 	.word	0x0500000f


	//   ....[51]....
        /*0720*/ 	.word	0x0500000f


	//   ....[52]....
        /*0724*/ 	.word	0x0500000f


	//   ....[53]....
        /*0728*/ 	.word	0x0500000f


	//   ....[54]....
        /*072c*/ 	.word	0x0500000f


	//   ....[55]....
        /*0730*/ 	.word	0x0500000f


	//   ....[56]....
        /*0734*/ 	.word	0x0500000f


	//   ....[57]....
        /*0738*/ 	.word	0x0500000f


	//   ....[58]....
        /*073c*/ 	.word	0x0500000f


	//   ....[59]....
        /*0740*/ 	.word	0x0500000f


	//   ....[60]....
        /*0744*/ 	.word	0x0500000f


	//   ....[61]....
        /*0748*/ 	.word	0x0500000f


	//   ....[62]....
        /*074c*/ 	.word	0x0500000f


	//   ....[63]....
        /*0750*/ 	.word	0x0500000f


	//   ....[64]....
        /*0754*/ 	.word	0x0500000f


	//   ....[65]....
        /*0758*/ 	.word	0x0500000f


	//   ....[66]....
        /*075c*/ 	.word	0x0500000f


	//   ....[67]....
        /*0760*/ 	.word	0x0500000f


	//   ....[68]....
        /*0764*/ 	.word	0x0500000f


	//   ....[69]....
        /*0768*/ 	.word	0x0500000f


	//   ....[70]....
        /*076c*/ 	.word	0x0500000f


	//   ....[71]....
        /*0770*/ 	.word	0x0500000f


	//   ....[72]....
        /*0774*/ 	.word	0x0500000f


	//   ....[73]....
        /*0778*/ 	.word	0x0500000f


	//   ....[74]....
        /*077c*/ 	.word	0x0500000f


	//   ....[75]....
        /*0780*/ 	.word	0x0500000f


	//   ....[76]....
        /*0784*/ 	.word	0x0500000f


	//   ....[77]....
        /*0788*/ 	.word	0x0500000f


	//   ....[78]....
        /*078c*/ 	.word	0x0500000f


	//   ....[79]....
        /*0790*/ 	.word	0x0500000f


	//   ....[80]....
        /*0794*/ 	.word	0x0500000f


	//   ....[81]....
        /*0798*/ 	.word	0x0500000f


	//   ....[82]....
        /*079c*/ 	.word	0x0500000f


	//   ....[83]....
        /*07a0*/ 	.word	0x0500000f


	//   ....[84]....
        /*07a4*/ 	.word	0x0500000f


	//   ....[85]....
        /*07a8*/ 	.word	0x0500000f


	//   ....[86]....
        /*07ac*/ 	.word	0x0500000f


	//   ....[87]....
        /*07b0*/ 	.word	0x0500000f


	//   ....[88]....
        /*07b4*/ 	.word	0x0500000f


	//   ....[89]....
        /*07b8*/ 	.word	0x0500000f


	//   ....[90]....
        /*07bc*/ 	.word	0x0500000f


	//   ....[91]....
        /*07c0*/ 	.word	0x0500000f


	//   ....[92]....
        /*07c4*/ 	.word	0x0500000f


	//   ....[93]....
        /*07c8*/ 	.word	0x0500000f


	//   ....[94]....
        /*07cc*/ 	.word	0x0500000f


	//   ....[95]....
        /*07d0*/ 	.word	0x0500000f


	//   ....[96]....
        /*07d4*/ 	.word	0x0500000f


	//   ....[97]....
        /*07d8*/ 	.word	0x0500000f


	//   ....[98]....
        /*07dc*/ 	.word	0x0500000f


	//   ....[99]....
        /*07e0*/ 	.word	0x0500000f


	//   ....[100]....
        /*07e4*/ 	.word	0x0500000f


	//   ....[101]....
        /*07e8*/ 	.word	0x0500000f


	//   ....[102]....
        /*07ec*/ 	.word	0x0500000f


	//   ....[103]....
        /*07f0*/ 	.word	0x0500000f


	//   ....[104]....
        /*07f4*/ 	.word	0x0500000f


	//   ....[105]....
        /*07f8*/ 	.word	0x0500000f


	//   ....[106]....
        /*07fc*/ 	.word	0x0500000f


	//   ....[107]....
        /*0800*/ 	.word	0x0500000f


	//   ....[108]....
        /*0804*/ 	.word	0x0500000f


	//   ....[109]....
        /*0808*/ 	.word	0x0500000f


	//   ....[110]....
        /*080c*/ 	.word	0x0500000f


	//   ....[111]....
        /*0810*/ 	.word	0x0500000f


	//   ....[112]....
        /*0814*/ 	.word	0x0500000f


	//----- nvinfo : EIATTR_COOP_GROUP_INSTR_OFFSETS
	.align		4
.L_120:
        /*0818*/ 	.byte	0x04, 0x28
        /*081a*/ 	.short	(.L_122 - .L_121)


	//   ....[0]....
.L_121:
        /*081c*/ 	.word	0x00000080


	//   ....[1]....
        /*0820*/ 	.word	0x00000090


	//   ....[2]....
        /*0824*/ 	.word	0x000002d0


	//   ....[3]....
        /*0828*/ 	.word	0x00000430


	//   ....[4]....
        /*082c*/ 	.word	0x00000550


	//   ....[5]....
        /*0830*/ 	.word	0x000006b0


	//   ....[6]....
        /*0834*/ 	.word	0x00001e70


	//   ....[7]....
        /*0838*/ 	.word	0x00002da0


	//   ....[8]....
        /*083c*/ 	.word	0x00002ea0


	//   ....[9]....
        /*0840*/ 	.word	0x000033e0


	//   ....[10]....
        /*0844*/ 	.word	0x00003450


	//   ....[11]....
        /*0848*/ 	.word	0x00004b30


	//   ....[12]....
        /*084c*/ 	.word	0x00004b40


	//   ....[13]....
        /*0850*/ 	.word	0x00004b70


	//   ....[14]....
        /*0854*/ 	.word	0x00004b80


	//   ....[15]....
        /*0858*/ 	.word	0x00006670


	//   ....[16]....
        /*085c*/ 	.word	0x000066a0


	//   ....[17]....
        /*0860*/ 	.word	0x00006710


	//   ....[18]....
        /*0864*/ 	.word	0x00006720


	//   ....[19]....
        /*0868*/ 	.word	0x00007f80


	//   ....[20]....
        /*086c*/ 	.word	0x00007fb0


	//   ....[21]....
        /*0870*/ 	.word	0x00007fe0


	//   ....[22]....
        /*0874*/ 	.word	0x00008010


	//   ....[23]....
        /*0878*/ 	.word	0x00008040


	//   ....[24]....
        /*087c*/ 	.word	0x00008070


	//   ....[25]....
        /*0880*/ 	.word	0x000080b0


	//   ....[26]....
        /*0884*/ 	.word	0x000080d0


	//   ....[27]....
        /*0888*/ 	.word	0x000080f0


	//   ....[28]....
        /*088c*/ 	.word	0x00008100


	//   ....[29]....
        /*0890*/ 	.word	0x00008120


	//   ....[30]....
        /*0894*/ 	.word	0x00008130


	//   ....[31]....
        /*0898*/ 	.word	0x00008140


	//   ....[32]....
        /*089c*/ 	.word	0x00008150


	//   ....[33]....
        /*08a0*/ 	.word	0x00008160


	//   ....[34]....
        /*08a4*/ 	.word	0x00008170


	//   ....[35]....
        /*08a8*/ 	.word	0x00008180


	//   ....[36]....
        /*08ac*/ 	.word	0x00008190


	//   ....[37]....
        /*08b0*/ 	.word	0x000081a0


	//   ....[38]....
        /*08b4*/ 	.word	0x000081b0


	//   ....[39]....
        /*08b8*/ 	.word	0x000081c0


	//   ....[40]....
        /*08bc*/ 	.word	0x000081d0


	//   ....[41]....
        /*08c0*/ 	.word	0x000081e0


	//   ....[42]....
        /*08c4*/ 	.word	0x000081f0


	//   ....[43]....
        /*08c8*/ 	.word	0x00008200


	//   ....[44]....
        /*08cc*/ 	.word	0x00008210


	//   ....[45]....
        /*08d0*/ 	.word	0x00008220


	//   ....[46]....
        /*08d4*/ 	.word	0x00008230


	//   ....[47]....
        /*08d8*/ 	.word	0x00008240


	//   ....[48]....
        /*08dc*/ 	.word	0x00008250


	//   ....[49]....
        /*08e0*/ 	.word	0x00008260


	//   ....[50]....
        /*08e4*/ 	.word	0x00008280


	//   ....[51]....
        /*08e8*/ 	.word	0x00008290


	//   ....[52]....
        /*08ec*/ 	.word	0x000082a0


	//   ....[53]....
        /*08f0*/ 	.word	0x000082b0


	//   ....[54]....
        /*08f4*/ 	.word	0x000082c0


	//   ....[55]....
        /*08f8*/ 	.word	0x000082d0


	//   ....[56]....
        /*08fc*/ 	.word	0x000082e0


	//   ....[57]....
        /*0900*/ 	.word	0x000082f0


	//   ....[58]....
        /*0904*/ 	.word	0x00008300


	//   ....[59]....
        /*0908*/ 	.word	0x00008310


	//   ....[60]....
        /*090c*/ 	.word	0x00008330


	//   ....[61]....
        /*0910*/ 	.word	0x00008350


	//   ....[62]....
        /*0914*/ 	.word	0x00008360


	//   ....[63]....
        /*0918*/ 	.word	0x00008370


	//   ....[64]....
        /*091c*/ 	.word	0x00008380


	//   ....[65]....
        /*0920*/ 	.word	0x00008390


	//   ....[66]....
        /*0924*/ 	.word	0x000083a0


	//   ....[67]....
        /*0928*/ 	.word	0x000083b0


	//   ....[68]....
        /*092c*/ 	.word	0x000083c0


	//   ....[69]....
        /*0930*/ 	.word	0x000083d0


	//   ....[70]....
        /*0934*/ 	.word	0x000083e0


	//   ....[71]....
        /*0938*/ 	.word	0x000083f0


	//   ....[72]....
        /*093c*/ 	.word	0x00008400


	//   ....[73]....
        /*0940*/ 	.word	0x00008410


	//   ....[74]....
        /*0944*/ 	.word	0x00008420


	//   ....[75]....
        /*0948*/ 	.word	0x00008430


	//   ....[76]....
        /*094c*/ 	.word	0x00008440


	//   ....[77]....
        /*0950*/ 	.word	0x00008450


	//   ....[78]....
        /*0954*/ 	.word	0x00008460


	//   ....[79]....
        /*0958*/ 	.word	0x00008470


	//   ....[80]....
        /*095c*/ 	.word	0x00008480


	//   ....[81]....
        /*0960*/ 	.word	0x00008490


	//   ....[82]....
        /*0964*/ 	.word	0x000084a0


	//   ....[83]....
        /*0968*/ 	.word	0x000084b0


	//   ....[84]....
        /*096c*/ 	.word	0x000084c0


	//   ....[85]....
        /*0970*/ 	.word	0x000084d0


	//   ....[86]....
        /*0974*/ 	.word	0x000084e0


	//   ....[87]....
        /*0978*/ 	.word	0x000084f0


	//   ....[88]....
        /*097c*/ 	.word	0x00008500


	//   ....[89]....
        /*0980*/ 	.word	0x00008510


	//   ....[90]....
        /*0984*/ 	.word	0x00008520


	//   ....[91]....
        /*0988*/ 	.word	0x00008530


	//   ....[92]....
        /*098c*/ 	.word	0x00008540


	//   ....[93]....
        /*0990*/ 	.word	0x00008550


	//   ....[94]....
        /*0994*/ 	.word	0x00008560


	//   ....[95]....
        /*0998*/ 	.word	0x00008570


	//   ....[96]....
        /*099c*/ 	.word	0x00008580


	//   ....[97]....
        /*09a0*/ 	.word	0x00008590


	//   ....[98]....
        /*09a4*/ 	.word	0x000085a0


	//   ....[99]....
        /*09a8*/ 	.word	0x000085b0


	//   ....[100]....
        /*09ac*/ 	.word	0x000085c0


	//   ....[101]....
        /*09b0*/ 	.word	0x000085d0


	//   ....[102]....
        /*09b4*/ 	.word	0x000085e0


	//   ....[103]....
        /*09b8*/ 	.word	0x000085f0


	//   ....[104]....
        /*09bc*/ 	.word	0x00008600


	//   ....[105]....
        /*09c0*/ 	.word	0x00008610


	//   ....[106]....
        /*09c4*/ 	.word	0x00008620


	//   ....[107]....
        /*09c8*/ 	.word	0x00008630


	//   ....[108]....
        /*09cc*/ 	.word	0x00008640


	//   ....[109]....
        /*09d0*/ 	.word	0x00008650


	//   ....[110]....
        /*09d4*/ 	.word	0x00008660


	//   ....[111]....
        /*09d8*/ 	.word	0x00008670


	//   ....[112]....
        /*09dc*/ 	.word	0x00008680


	//   ....[113]....
        /*09e0*/ 	.word	0x00008690


	//   ....[114]....
        /*09e4*/ 	.word	0x000086a0


	//   ....[115]....
        /*09e8*/ 	.word	0x000086b0


	//   ....[116]....
        /*09ec*/ 	.word	0x000086c0


	//   ....[117]....
        /*09f0*/ 	.word	0x000086d0


	//   ....[118]....
        /*09f4*/ 	.word	0x000086e0


	//   ....[119]....
        /*09f8*/ 	.word	0x000086f0


	//   ....[120]....
        /*09fc*/ 	.word	0x00008700


	//   ....[121]....
        /*0a00*/ 	.word	0x00008710


	//   ....[122]....
        /*0a04*/ 	.word	0x00008720


	//   ....[123]....
        /*0a08*/ 	.word	0x00008730


	//   ....[124]....
        /*0a0c*/ 	.word	0x00008740


	//   ....[125]....
        /*0a10*/ 	.word	0x00008750


	//   ....[126]....
        /*0a14*/ 	.word	0x00008760


	//   ....[127]....
        /*0a18*/ 	.word	0x00008770


	//   ....[128]....
        /*0a1c*/ 	.word	0x00008780


	//   ....[129]....
        /*0a20*/ 	.word	0x00008790


	//   ....[130]....
        /*0a24*/ 	.word	0x000087a0


	//   ....[131]....
        /*0a28*/ 	.word	0x000087b0


	//   ....[132]....
        /*0a2c*/ 	.word	0x000087c0


	//   ....[133]....
        /*0a30*/ 	.word	0x000087d0


	//   ....[134]....
        /*0a34*/ 	.word	0x000087f0


	//   ....[135]....
        /*0a38*/ 	.word	0x00008820


	//   ....[136]....
        /*0a3c*/ 	.word	0x00008870


	//   ....[137]....
        /*0a40*/ 	.word	0x000088a0


	//   ....[138]....
        /*0a44*/ 	.word	0x000088d0


	//   ....[139]....
        /*0a48*/ 	.word	0x00008900


	//   ....[140]....
        /*0a4c*/ 	.word	0x00008930


	//   ....[141]....
        /*0a50*/ 	.word	0x00008960


	//   ....[142]....
        /*0a54*/ 	.word	0x00008990


	//   ....[143]....
        /*0a58*/ 	.word	0x000089c0


	//   ....[144]....
        /*0a5c*/ 	.word	0x000089f0


	//   ....[145]....
        /*0a60*/ 	.word	0x00008a20


	//   ....[146]....
        /*0a64*/ 	.word	0x00008a50


	//   ....[147]....
        /*0a68*/ 	.word	0x00009b00


	//   ....[148]....
        /*0a6c*/ 	.word	0x00009b10


	//   ....[149]....
        /*0a70*/ 	.word	0x00009b20


	//   ....[150]....
        /*0a74*/ 	.word	0x00009b30


	//   ....[151]....
        /*0a78*/ 	.word	0x0000a600


	//   ....[152]....
        /*0a7c*/ 	.word	0x0000a620


	//   ....[153]....
        /*0a80*/ 	.word	0x0000a7d0


	//   ....[154]....
        /*0a84*/ 	.word	0x0000a7f0


	//   ....[155]....
        /*0a88*/ 	.word	0x0000a930


	//   ....[156]....
        /*0a8c*/ 	.word	0x0000a950


	//   ....[157]....
        /*0a90*/ 	.word	0x0000aaa0


	//   ....[158]....
        /*0a94*/ 	.word	0x0000aac0


	//   ....[159]....
        /*0a98*/ 	.word	0x0000b070


	//   ....[160]....
        /*0a9c*/ 	.word	0x0000b0b0


	//   ....[161]....
        /*0aa0*/ 	.word	0x0000ba60


	//   ....[162]....
        /*0aa4*/ 	.word	0x0000ba70


	//   ....[163]....
        /*0aa8*/ 	.word	0x0000ccb0


	//   ....[164]....
        /*0aac*/ 	.word	0x0000cce0


	//   ....[165]....
        /*0ab0*/ 	.word	0x0000ce50


	//   ....[166]....
        /*0ab4*/ 	.word	0x0000ce70


	//   ....[167]....
        /*0ab8*/ 	.word	0x0000cfb0


	//   ....[168]....
        /*0abc*/ 	.word	0x0000cfd0


	//   ....[169]....
        /*0ac0*/ 	.word	0x0000d120


	//   ....[170]....
        /*0ac4*/ 	.word	0x0000d140


	//   ....[171]....
        /*0ac8*/ 	.word	0x0000d310


	//   ....[172]....
        /*0acc*/ 	.word	0x0000d530


	//   ....[173]....
        /*0ad0*/ 	.word	0x0000d560


	//   ....[174]....
        /*0ad4*/ 	.word	0x0000d590


	//   ....[175]....
        /*0ad8*/ 	.word	0x0000d5c0


	//   ....[176]....
        /*0adc*/ 	.word	0x0000d5f0


	//   ....[177]....
        /*0ae0*/ 	.word	0x0000d630


	//   ....[178]....
        /*0ae4*/ 	.word	0x0000d7b0


	//   ....[179]....
        /*0ae8*/ 	.word	0x0000d7e0


	//   ....[180]....
        /*0aec*/ 	.word	0x0000d810


	//   ....[181]....
        /*0af0*/ 	.word	0x0000d840


	//   ....[182]....
        /*0af4*/ 	.word	0x0000d870


	//   ....[183]....
        /*0af8*/ 	.word	0x0000d8a0


	//   ....[184]....
        /*0afc*/ 	.word	0x0000d930


	//   ....[185]....
        /*0b00*/ 	.word	0x0000d980


	//   ....[186]....
        /*0b04*/ 	.word	0x0000d990


	//   ....[187]....
        /*0b08*/ 	.word	0x0000da30


	//   ....[188]....
        /*0b0c*/ 	.word	0x0000f660


	//   ....[189]....
        /*0b10*/ 	.word	0x0000f6a0


	//   ....[190]....
        /*0b14*/ 	.word	0x0000f7b0


	//   ....[191]....
        /*0b18*/ 	.word	0x0000f7c0


	//   ....[192]....
        /*0b1c*/ 	.word	0x0000f830


	//   ....[193]....
        /*0b20*/ 	.word	0x0000f840


	//   ....[194]....
        /*0b24*/ 	.word	0x0000f8b0


	//   ....[195]....
        /*0b28*/ 	.word	0x0000f8c0


	//   ....[196]....
        /*0b2c*/ 	.word	0x0000f930


	//   ....[197]....
        /*0b30*/ 	.word	0x0000f940


	//   ....[198]....
        /*0b34*/ 	.word	0x0000f9b0


	//   ....[199]....
        /*0b38*/ 	.word	0x0000f9c0


	//   ....[200]....
        /*0b3c*/ 	.word	0x0000fa30


	//   ....[201]....
        /*0b40*/ 	.word	0x0000fa40


	//   ....[202]....
        /*0b44*/ 	.word	0x0000fa50


	//   ....[203]....
        /*0b48*/ 	.word	0x0000fad0


	//   ....[204]....
        /*0b4c*/ 	.word	0x0000fe40


	//   ....[205]....
        /*0b50*/ 	.word	0x0000fe70


	//   ....[206]....
        /*0b54*/ 	.word	0x0000fef0


	//   ....[207]....
        /*0b58*/ 	.word	0x0000ff80


	//   ....[208]....
        /*0b5c*/ 	.word	0x0000ff90


	//   ....[209]....
        /*0b60*/ 	.word	0x0000ffe0


	//   ....[210]....
        /*0b64*/ 	.word	0x00010020


	//   ....[211]....
        /*0b68*/ 	.word	0x00010070


	//   ....[212]....
        /*0b6c*/ 	.word	0x000100b0


	//   ....[213]....
        /*0b70*/ 	.word	0x00010100


	//   ....[214]....
        /*0b74*/ 	.word	0x00010130


	//   ....[215]....
        /*0b78*/ 	.word	0x00010180


	//   ....[216]....
        /*0b7c*/ 	.word	0x000101b0


	//   ....[217]....
        /*0b80*/ 	.word	0x00010200


	//   ....[218]....
        /*0b84*/ 	.word	0x00010230


	//   ....[219]....
        /*0b88*/ 	.word	0x00010240


	//   ....[220]....
        /*0b8c*/ 	.word	0x00010980


	//   ....[221]....
        /*0b90*/ 	.word	0x000109b0


	//   ....[222]....
        /*0b94*/ 	.word	0x00010a10


	//   ....[223]....
        /*0b98*/ 	.word	0x00010a50


	//   ....[224]....
        /*0b9c*/ 	.word	0x00010aa0


	//   ....[225]....
        /*0ba0*/ 	.word	0x00010af0


	//   ....[226]....
        /*0ba4*/ 	.word	0x00010b40


	//   ....[227]....
        /*0ba8*/ 	.word	0x00010b90


	//   ....[228]....
        /*0bac*/ 	.word	0x00010be0


	//   ....[229]....
        /*0bb0*/ 	.word	0x00010c30


	//   ....[230]....
        /*0bb4*/ 	.word	0x00010c80


	//   ....[231]....
        /*0bb8*/ 	.word	0x00010cd0


	//   ....[232]....
        /*0bbc*/ 	.word	0x00010d20


	//   ....[233]....
        /*0bc0*/ 	.word	0x00010d70


	//   ....[234]....
        /*0bc4*/ 	.word	0x00010d90


	//   ....[235]....
        /*0bc8*/ 	.word	0x00010dd0


	//   ....[236]....
        /*0bcc*/ 	.word	0x000114e0


	//   ....[237]....
        /*0bd0*/ 	.word	0x00011500


	//   ....[238]....
        /*0bd4*/ 	.word	0x00011560


	//   ....[239]....
        /*0bd8*/ 	.word	0x00011570


	//   ....[240]....
        /*0bdc*/ 	.word	0x000115c0


	//   ....[241]....
        /*0be0*/ 	.word	0x000115d0


	//   ....[242]....
        /*0be4*/ 	.word	0x00011620


	//   ....[243]....
        /*0be8*/ 	.word	0x00011630


	//   ....[244]....
        /*0bec*/ 	.word	0x00011680


	//   ....[245]....
        /*0bf0*/ 	.word	0x00011690


	//   ....[246]....
        /*0bf4*/ 	.word	0x000116e0


	//   ....[247]....
        /*0bf8*/ 	.word	0x000116f0


	//   ....[248]....
        /*0bfc*/ 	.word	0x00011740


	//   ....[249]....
        /*0c00*/ 	.word	0x00011750


	//   ....[250]....
        /*0c04*/ 	.word	0x00011760


	//   ....[251]....
        /*0c08*/ 	.word	0x000117b0


	//   ....[252]....
        /*0c0c*/ 	.word	0x00011ad0


	//   ....[253]....
        /*0c10*/ 	.word	0x00011ae0


	//   ....[254]....
        /*0c14*/ 	.word	0x00011b00


	//   ....[255]....
        /*0c18*/ 	.word	0x00011b40


	//   ....[0]....
        /*0c1c*/ 	.word	0x00011b60


	//   ....[1]....
        /*0c20*/ 	.word	0x00011ba0


	//   ....[2]....
        /*0c24*/ 	.word	0x00011bc0


	//   ....[3]....
        /*0c28*/ 	.word	0x00011c00


	//   ....[4]....
        /*0c2c*/ 	.word	0x00011c20


	//   ....[5]....
        /*0c30*/ 	.word	0x00011c60


	//   ....[6]....
        /*0c34*/ 	.word	0x00011c80


	//   ....[7]....
        /*0c38*/ 	.word	0x00011cc0


	//   ....[8]....
        /*0c3c*/ 	.word	0x00011ce0


	//   ....[9]....
        /*0c40*/ 	.word	0x00011d20


	//   ....[10]....
        /*0c44*/ 	.word	0x00011d40


	//   ....[11]....
        /*0c48*/ 	.word	0x00011d50


	//   ....[12]....
        /*0c4c*/ 	.word	0x000134a0


	//   ....[13]....
        /*0c50*/ 	.word	0x000134f0


	//   ....[14]....
        /*0c54*/ 	.word	0x00013520


	//   ....[15]....
        /*0c58*/ 	.word	0x00013550


	//   ....[16]....
        /*0c5c*/ 	.word	0x00013580


	//   ....[17]....
        /*0c60*/ 	.word	0x00013590


	//   ....[18]....
        /*0c64*/ 	.word	0x000135c0


	//   ....[19]....
        /*0c68*/ 	.word	0x00013610


	//   ....[20]....
        /*0c6c*/ 	.word	0x00013770


	//   ....[21]....
        /*0c70*/ 	.word	0x000137a0


	//   ....[22]....
        /*0c74*/ 	.word	0x000137d0


	//   ....[23]....
        /*0c78*/ 	.word	0x00013800


	//   ....[24]....
        /*0c7c*/ 	.word	0x00013830


	//   ....[25]....
        /*0c80*/ 	.word	0x00013870


	//   ....[26]....
        /*0c84*/ 	.word	0x000138f0


	//   ....[27]....
        /*0c88*/ 	.word	0x00013940


	//   ....[28]....
        /*0c8c*/ 	.word	0x00013950


	//   ....[29]....
        /*0c90*/ 	.word	0x000139e0


	//   ....[30]....
        /*0c94*/ 	.word	0x00014050


	//   ....[31]....
        /*0c98*/ 	.word	0x000145d0


	//   ....[32]....
        /*0c9c*/ 	.word	0x000146b0


	//   ....[33]....
        /*0ca0*/ 	.word	0x000147a0


	//   ....[34]....
        /*0ca4*/ 	.word	0x00014860


	//   ....[35]....
        /*0ca8*/ 	.word	0x00014940


	//   ....[36]....
        /*0cac*/ 	.word	0x000149a0


	//   ....[37]....
        /*0cb0*/ 	.word	0x00014a80


	//   ....[38]....
        /*0cb4*/ 	.word	0x00014ae0


	//   ....[39]....
        /*0cb8*/ 	.word	0x00014bc0


	//   ....[40]....
        /*0cbc*/ 	.word	0x00014c20


	//   ....[41]....
        /*0cc0*/ 	.word	0x00014d00


	//   ....[42]....
        /*0cc4*/ 	.word	0x00014d60


	//   ....[43]....
        /*0cc8*/ 	.word	0x00014e40


	//   ....[44]....
        /*0ccc*/ 	.word	0x00014ea0


	//   ....[45]....
        /*0cd0*/ 	.word	0x00014f80


	//   ....[46]....
        /*0cd4*/ 	.word	0x00014fe0


	//   ....[47]....
        /*0cd8*/ 	.word	0x000150b0


	//   ....[48]....
        /*0cdc*/ 	.word	0x00015240


	//   ....[49]....
        /*0ce0*/ 	.word	0x000152d0


	//   ....[50]....
        /*0ce4*/ 	.word	0x000153c0


	//   ....[51]....
        /*0ce8*/ 	.word	0x00015410


	//   ....[52]....
        /*0cec*/ 	.word	0x00015510


	//   ....[53]....
        /*0cf0*/ 	.word	0x00015560


	//   ....[54]....
        /*0cf4*/ 	.word	0x00015660


	//   ....[55]....
        /*0cf8*/ 	.word	0x000156b0


	//   ....[56]....
        /*0cfc*/ 	.word	0x00015790


	//   ....[57]....
        /*0d00*/ 	.word	0x00015830


	//   ....[58]....
        /*0d04*/ 	.word	0x00015890


	//   ....[59]....
        /*0d08*/ 	.word	0x00015960


	//   ....[60]....
        /*0d0c*/ 	.word	0x000159c0


	//   ....[61]....
        /*0d10*/ 	.word	0x00015a90


	//   ....[62]....
        /*0d14*/ 	.word	0x00015af0


	//   ....[63]....
        /*0d18*/ 	.word	0x00015bc0


	//   ....[64]....
        /*0d1c*/ 	.word	0x00015c60


	//   ....[65]....
        /*0d20*/ 	.word	0x00015cd0


	//   ....[66]....
        /*0d24*/ 	.word	0x00015d50


	//   ....[67]....
        /*0d28*/ 	.word	0x00015e00


	//   ....[68]....
        /*0d2c*/ 	.word	0x00015e80


	//   ....[69]....
        /*0d30*/ 	.word	0x00015f50


	//   ....[70]....
        /*0d34*/ 	.word	0x00015fd0


	//   ....[71]....
        /*0d38*/ 	.word	0x000160a0


	//   ....[72]....
        /*0d3c*/ 	.word	0x00016120


	//   ....[73]....
        /*0d40*/ 	.word	0x000161f0


	//   ....[74]....
        /*0d44*/ 	.word	0x00016270


	//   ....[75]....
        /*0d48*/ 	.word	0x00016340


	//   ....[76]....
        /*0d4c*/ 	.word	0x000163c0


	//   ....[77]....
        /*0d50*/ 	.word	0x00016490


	//   ....[78]....
        /*0d54*/ 	.word	0x00016510


	//   ....[79]....
        /*0d58*/ 	.word	0x000165c0


	//   ....[80]....
        /*0d5c*/ 	.word	0x000166f0


	//   ....[81]....
        /*0d60*/ 	.word	0x00016790


	//   ....[82]....
        /*0d64*/ 	.word	0x000167f0


	//   ....[83]....
        /*0d68*/ 	.word	0x000168b0


	//   ....[84]....
        /*0d6c*/ 	.word	0x00016910


	//   ....[85]....
        /*0d70*/ 	.word	0x000169d0


	//   ....[86]....
        /*0d74*/ 	.word	0x00016a30


	//   ....[87]....
        /*0d78*/ 	.word	0x00016af0


	//   ....[88]....
        /*0d7c*/ 	.word	0x00016b50


	//   ....[89]....
        /*0d80*/ 	.word	0x00016c10


	//   ....[90]....
        /*0d84*/ 	.word	0x00016c70


	//   ....[91]....
        /*0d88*/ 	.word	0x00016d30


	//   ....[92]....
        /*0d8c*/ 	.word	0x00016d90


	//   ....[93]....
        /*0d90*/ 	.word	0x00016e50


	//   ....[94]....
        /*0d94*/ 	.word	0x00016eb0


	//   ....[95]....
        /*0d98*/ 	.word	0x00016f70


	//   ....[96]....
        /*0d9c*/ 	.word	0x00017060


	//   ....[97]....
        /*0da0*/ 	.word	0x000170f0


	//   ....[98]....
        /*0da4*/ 	.word	0x00017150


	//   ....[99]....
        /*0da8*/ 	.word	0x00017200


	//   ....[100]....
        /*0dac*/ 	.word	0x00017260


	//   ....[101]....
        /*0db0*/ 	.word	0x00017310


	//   ....[102]....
        /*0db4*/ 	.word	0x00017370


	//   ....[103]....
        /*0db8*/ 	.word	0x00017420


	//   ....[104]....
        /*0dbc*/ 	.word	0x00017480


	//   ....[105]....
        /*0dc0*/ 	.word	0x00017530


	//   ....[106]....
        /*0dc4*/ 	.word	0x00017590


	//   ....[107]....
        /*0dc8*/ 	.word	0x00017640


	//   ....[108]....
        /*0dcc*/ 	.word	0x000176a0


	//   ....[109]....
        /*0dd0*/ 	.word	0x00017750


	//   ....[110]....
        /*0dd4*/ 	.word	0x000177b0


	//   ....[111]....
        /*0dd8*/ 	.word	0x00017860


	//   ....[112]....
        /*0ddc*/ 	.word	0x00017ab0


	//----- nvinfo : EIATTR_REG_RECONFIG
	.align		4
.L_122:
        /*0de0*/ 	.byte	0x01, 0x54
	.zero		2


	//----- nvinfo : EIATTR_SYSCALL_OFFSETS
	.align		4
        /*0de4*/ 	.byte	0x04, 0x46
        /*0de6*/ 	.short	(.L_124 - .L_123)


	//   ....[0]....
.L_123:
        /*0de8*/ 	.word	0x00001ff0


	//   ....[1]....
        /*0dec*/ 	.word	0x0000ec50


	//   ....[2]....
        /*0df0*/ 	.word	0x0000edc0


	//   ....[3]....
        /*0df4*/ 	.word	0x0000ef10


	//   ....[4]....
        /*0df8*/ 	.word	0x0000f050


	//   ....[5]....
        /*0dfc*/ 	.word	0x000105f0


	//----- nvinfo : EIATTR_MBARRIER_INSTR_OFFSETS
	.align		4
.L_124:
        /*0e00*/ 	.byte	0x04, 0x39
        /*0e02*/ 	.short	(.L_126 - .L_125)


	//   ....[0]....
.L_125:
        /*0e04*/ 	.word	0x00000180
        /*0e08*/ 	.word	0x000000ff
        /*0e0c*/ 	.word	0x00038800
        /*0e10*/ 	.short	0x0100
        /*0e12*/ 	.byte	0x08
	.zero		1


	//   ....[1]....
        /*0e14*/ 	.word	0x00000190
        /*0e18*/ 	.word	0x000000ff
        /*0e1c*/ 	.word	0x00038820
        /*0e20*/ 	.short	0x0100
        /*0e22*/ 	.byte	0x08
	.zero		1


	//   ....[2]....
        /*0e24*/ 	.word	0x00000280
        /*0e28*/ 	.word	0x000000ff
        /*0e2c*/ 	.word	0x00038830
        /*0e30*/ 	.short	0x0100
        /*0e32*/ 	.byte	0x08
	.zero		1


	//   ....[3]....
        /*0e34*/ 	.word	0x00000290
        /*0e38*/ 	.word	0x000000ff
        /*0e3c*/ 	.word	0x00038840
        /*0e40*/ 	.short	0x0100
        /*0e42*/ 	.byte	0x08
	.zero		1


	//   ....[4]....
        /*0e44*/ 	.word	0x000002a0
        /*0e48*/ 	.word	0x000000ff
        /*0e4c*/ 	.word	0x00038838
        /*0e50*/ 	.short	0x0100
        /*0e52*/ 	.byte	0x08
	.zero		1


	//   ....[5]....
        /*0e54*/ 	.word	0x000002b0
        /*0e58*/ 	.word	0x000000ff
        /*0e5c*/ 	.word	0x00038848
        /*0e60*/ 	.short	0x0100
        /*0e62*/ 	.byte	0x08
	.zero		1


	//   ....[6]....
        /*0e64*/ 	.word	0x000003e0
        /*0e68*/ 	.word	0x000000ff
        /*0e6c*/ 	.word	0x00038850
        /*0e70*/ 	.short	0x0100
        /*0e72*/ 	.byte	0x08
	.zero		1


	//   ....[7]....
        /*0e74*/ 	.word	0x000003f0
        /*0e78*/ 	.word	0x000000ff
        /*0e7c*/ 	.word	0x00038860
        /*0e80*/ 	.short	0x0100
        /*0e82*/ 	.byte	0x08
	.zero		1


	//   ....[8]....
        /*0e84*/ 	.word	0x00000400
        /*0e88*/ 	.word	0x000000ff
        /*0e8c*/ 	.word	0x00038858
        /*0e90*/ 	.short	0x0100
        /*0e92*/ 	.byte	0x08
	.zero		1


	//   ....[9]....
        /*0e94*/ 	.word	0x00000410
        /*0e98*/ 	.word	0x000000ff
        /*0e9c*/ 	.word	0x00038868
        /*0ea0*/ 	.short	0x0100
        /*0ea2*/ 	.byte	0x08
	.zero		1


	//   ....[10]....
        /*0ea4*/ 	.word	0x00000500
        /*0ea8*/ 	.word	0x000000ff
        /*0eac*/ 	.word	0x00038870
        /*0eb0*/ 	.short	0x0100
        /*0eb2*/ 	.byte	0x06
	.zero		1


	//   ....[11]....
        /*0eb4*/ 	.word	0x00000510
        /*0eb8*/ 	.word	0x000000ff
        /*0ebc*/ 	.word	0x00038880
        /*0ec0*/ 	.short	0x0100
        /*0ec2*/ 	.byte	0x06
	.zero		1


	//   ....[12]....
        /*0ec4*/ 	.word	0x00000520
        /*0ec8*/ 	.word	0x000000ff
        /*0ecc*/ 	.word	0x00038878
        /*0ed0*/ 	.short	0x0100
        /*0ed2*/ 	.byte	0x06
	.zero		1


	//   ....[13]....
        /*0ed4*/ 	.word	0x00000530
        /*0ed8*/ 	.word	0x000000ff
        /*0edc*/ 	.word	0x00038888
        /*0ee0*/ 	.short	0x0100
        /*0ee2*/ 	.byte	0x06
	.zero		1


	//   ....[14]....
        /*0ee4*/ 	.word	0x00000660
        /*0ee8*/ 	.word	0x000000ff
        /*0eec*/ 	.word	0x00038890
        /*0ef0*/ 	.short	0x0100
        /*0ef2*/ 	.byte	0x08
	.zero		1


	//   ....[15]....
        /*0ef4*/ 	.word	0x00000670
        /*0ef8*/ 	.word	0x000000ff
        /*0efc*/ 	.word	0x000388a0
        /*0f00*/ 	.short	0x0100
        /*0f02*/ 	.byte	0x08
	.zero		1


	//   ....[16]....
        /*0f04*/ 	.word	0x00000680
        /*0f08*/ 	.word	0x000000ff
        /*0f0c*/ 	.word	0x00038898
        /*0f10*/ 	.short	0x0100
        /*0f12*/ 	.byte	0x08
	.zero		1


	//   ....[17]....
        /*0f14*/ 	.word	0x00000690
        /*0f18*/ 	.word	0x000000ff
        /*0f1c*/ 	.word	0x000388a8
        /*0f20*/ 	.short	0x0100
        /*0f22*/ 	.byte	0x08
	.zero		1


	//   ....[18]....
        /*0f24*/ 	.word	0x000007e0
        /*0f28*/ 	.word	0x000000ff
        /*0f2c*/ 	.word	0x000388b0
        /*0f30*/ 	.short	0x0100
        /*0f32*/ 	.byte	0x08
	.zero		1


	//   ....[19]....
        /*0f34*/ 	.word	0x000007f0
        /*0f38*/ 	.word	0x000000ff
        /*0f3c*/ 	.word	0x000388c0
        /*0f40*/ 	.short	0x0100
        /*0f42*/ 	.byte	0x08
	.zero		1


	//   ....[20]....
        /*0f44*/ 	.word	0x00000800
        /*0f48*/ 	.word	0x000000ff
        /*0f4c*/ 	.word	0x000388b8
        /*0f50*/ 	.short	0x0100
        /*0f52*/ 	.byte	0x08
	.zero		1


	//   ....[21]....
        /*0f54*/ 	.word	0x00000810
        /*0f58*/ 	.word	0x000000ff
        /*0f5c*/ 	.word	0x000388c8
        /*0f60*/ 	.short	0x0100
        /*0f62*/ 	.byte	0x08
	.zero		1


	//   ....[22]....
        /*0f64*/ 	.word	0x00002070
        /*0f68*/ 	.word	0x000000ff
        /*0f6c*/ 	.word	0x00038800
        /*0f70*/ 	.short	0x010a
        /*0f72*/ 	.byte	0x36
	.zero		1


	//   ....[23]....
        /*0f74*/ 	.word	0x00002120
        /*0f78*/ 	.word	0x000000ff
        /*0f7c*/ 	.word	0x00038830
        /*0f80*/ 	.short	0x010a
        /*0f82*/ 	.byte	0x38
	.zero		1


	//   ....[24]....
        /*0f84*/ 	.word	0x00002160
        /*0f88*/ 	.word	0x000000ff
        /*0f8c*/ 	.word	0x00038830
        /*0f90*/ 	.short	0x010a
        /*0f92*/ 	.byte	0x38
	.zero		1


	//   ....[25]....
        /*0f94*/ 	.word	0x00002610
        /*0f98*/ 	.word	0x000000ff
        /*0f9c*/ 	.word	0x00000000
        /*0fa0*/ 	.short	0x0101
        /*0fa2*/ 	.byte	0x06
	.zero		1


	//   ....[26]....
        /*0fa4*/ 	.word	0x00003fb0
        /*0fa8*/ 	.word	0x000000ff
        /*0fac*/ 	.word	0x00038850
        /*0fb0*/ 	.short	0x010a
        /*0fb2*/ 	.byte	0x38
	.zero		1


	//   ....[27]....
        /*0fb4*/ 	.word	0x00003ff0
        /*0fb8*/ 	.word	0x000000ff
        /*0fbc*/ 	.word	0x00038850
        /*0fc0*/ 	.short	0x010a
        /*0fc2*/ 	.byte	0x38
	.zero		1


	//   ....[28]....
        /*0fc4*/ 	.word	0x00004250
        /*0fc8*/ 	.word	0x000000ff
        /*0fcc*/ 	.word	0x00000000
        /*0fd0*/ 	.short	0x0101
        /*0fd2*/ 	.byte	0x38
	.zero		1


	//   ....[29]....
        /*0fd4*/ 	.word	0x000043b0
        /*0fd8*/ 	.word	0x000000ff
        /*0fdc*/ 	.word	0x00038830
        /*0fe0*/ 	.short	0x010a
        /*0fe2*/ 	.byte	0x32
	.zero		1


	//   ....[30]....
        /*0fe4*/ 	.word	0x00004400
        /*0fe8*/ 	.word	0x000000ff
        /*0fec*/ 	.word	0x00038830
        /*0ff0*/ 	.short	0x010a
        /*0ff2*/ 	.byte	0x32
	.zero		1


	//   ....[31]....
        /*0ff4*/ 	.word	0x000047a0
        /*0ff8*/ 	.word	0x000000ff
        /*0ffc*/ 	.word	0x00000000
        /*1000*/ 	.short	0x0101
        /*1002*/ 	.byte	0x06
	.zero		1


	//   ....[32]....
        /*1004*/ 	.word	0x00006280
        /*1008*/ 	.word	0x000000ff
        /*100c*/ 	.word	0x00038850
        /*1010*/ 	.short	0x010a
        /*1012*/ 	.byte	0x32
	.zero		1


	//   ....[33]....
        /*1014*/ 	.word	0x000062e0
        /*1018*/ 	.word	0x000000ff
        /*101c*/ 	.word	0x00038850
        /*1020*/ 	.short	0x010a
        /*1022*/ 	.byte	0x32
	.zero		1


	//   ....[34]....
        /*1024*/ 	.word	0x00006500
        /*1028*/ 	.word	0x000000ff
        /*102c*/ 	.word	0x00000000
        /*1030*/ 	.short	0x0101
        /*1032*/ 	.byte	0x32
	.zero		1


	//   ....[35]....
        /*1034*/ 	.word	0x0000a630
        /*1038*/ 	.word	0x000000ff
        /*103c*/ 	.word	0x00000000
        /*1040*/ 	.short	0x0101
        /*1042*/ 	.byte	0x08
	.zero		1


	//   ....[36]....
        /*1044*/ 	.word	0x0000af50
        /*1048*/ 	.word	0x000000ff
        /*104c*/ 	.word	0x00000000
        /*1050*/ 	.short	0x0101
        /*1052*/ 	.byte	0x08
	.zero		1


	//   ....[37]....
        /*1054*/ 	.word	0x0000f470
        /*1058*/ 	.word	0x00000006
        /*105c*/ 	.word	0x00038880
        /*1060*/ 	.short	0x010a
        /*1062*/ 	.byte	0x3f
	.zero		1


	//   ....[38]....
        /*1064*/ 	.word	0x0000fbc0
        /*1068*/ 	.word	0x00000006
        /*106c*/ 	.word	0x00038870
        /*1070*/ 	.short	0x0107
        /*1072*/ 	.byte	0x3f
	.zero		1


	//   ....[39]....
        /*1074*/ 	.word	0x0000fc80
        /*1078*/ 	.word	0x00000006
        /*107c*/ 	.word	0x00038870
        /*1080*/ 	.short	0x0101
        /*1082*/ 	.byte	0x3f
	.zero		1


	//   ....[40]....
        /*1084*/ 	.word	0x0000fcb0
        /*1088*/ 	.word	0x00000006
        /*108c*/ 	.word	0x00038840
        /*1090*/ 	.short	0x010a
        /*1092*/ 	.byte	0x3f
	.zero		1


	//   ....[41]....
        /*1094*/ 	.word	0x00010340
        /*1098*/ 	.word	0x00000006
        /*109c*/ 	.word	0x00038830
        /*10a0*/ 	.short	0x0107
        /*10a2*/ 	.byte	0x3f
	.zero		1


	//   ....[42]....
        /*10a4*/ 	.word	0x00010400
        /*10a8*/ 	.word	0x00000006
        /*10ac*/ 	.word	0x00038830
        /*10b0*/ 	.short	0x0101
        /*10b2*/ 	.byte	0x3f
	.zero		1


	//   ....[43]....
        /*10b4*/ 	.word	0x00010ec0
        /*10b8*/ 	.word	0x00000010
        /*10bc*/ 	.word	0x00038800
        /*10c0*/ 	.short	0x0107
        /*10c2*/ 	.byte	0x3f
	.zero		1


	//   ....[44]....
        /*10c4*/ 	.word	0x00010fc0
        /*10c8*/ 	.word	0x00000010
        /*10cc*/ 	.word	0x00038800
        /*10d0*/ 	.short	0x0101
        /*10d2*/ 	.byte	0x3f
	.zero		1


	//   ....[45]....
        /*10d4*/ 	.word	0x00011000
        /*10d8*/ 	.word	0x00000010
        /*10dc*/ 	.word	0x00038820
        /*10e0*/ 	.short	0x010a
        /*10e2*/ 	.byte	0x3f
	.zero		1


	//   ....[46]....
        /*10e4*/ 	.word	0x00011330
        /*10e8*/ 	.word	0x00000000
        /*10ec*/ 	.word	0x00038880
        /*10f0*/ 	.short	0x010a
        /*10f2*/ 	.byte	0x3f
	.zero		1


	//   ....[47]....
        /*10f4*/ 	.word	0x00011840
        /*10f8*/ 	.word	0x00000000
        /*10fc*/ 	.word	0x00038870
        /*1100*/ 	.short	0x0107
        /*1102*/ 	.byte	0x3f
	.zero		1


	//   ....[48]....
        /*1104*/ 	.word	0x00011900
        /*1108*/ 	.word	0x00000000
        /*110c*/ 	.word	0x00038870
        /*1110*/ 	.short	0x0101
        /*1112*/ 	.byte	0x3f
	.zero		1


	//   ....[49]....
        /*1114*/ 	.word	0x00011930
        /*1118*/ 	.word	0x00000000
        /*111c*/ 	.word	0x00038840
        /*1120*/ 	.short	0x010a
        /*1122*/ 	.byte	0x3f
	.zero		1


	//   ....[50]....
        /*1124*/ 	.word	0x00011e10
        /*1128*/ 	.word	0x00000000
        /*112c*/ 	.word	0x00038830
        /*1130*/ 	.short	0x0107
        /*1132*/ 	.byte	0x3f
	.zero		1


	//   ....[51]....
        /*1134*/ 	.word	0x00011ed0
        /*1138*/ 	.word	0x00000000
        /*113c*/ 	.word	0x00038830
        /*1140*/ 	.short	0x0101
        /*1142*/ 	.byte	0x3f
	.zero		1


	//   ....[52]....
        /*1144*/ 	.word	0x00011f60
        /*1148*/ 	.word	0x00000000
        /*114c*/ 	.word	0x00038870
        /*1150*/ 	.short	0x010a
        /*1152*/ 	.byte	0x3f
	.zero		1


	//   ....[53]....
        /*1154*/ 	.word	0x00011ff0
        /*1158*/ 	.word	0x00000000
        /*115c*/ 	.word	0x00038860
        /*1160*/ 	.short	0x010a
        /*1162*/ 	.byte	0x3f
	.zero		1


	//   ....[54]....
        /*1164*/ 	.word	0x00012750
        /*1168*/ 	.word	0x00000000
        /*116c*/ 	.word	0x00038850
        /*1170*/ 	.short	0x0101
        /*1172*/ 	.byte	0x3f
	.zero		1


	//   ....[55]....
        /*1174*/ 	.word	0x000127e0
        /*1178*/ 	.word	0x00000000
        /*117c*/ 	.word	0x00000000
        /*1180*/ 	.short	0x0101
        /*1182*/ 	.byte	0x3f
	.zero		1


	//   ....[56]....
        /*1184*/ 	.word	0x000129b0
        /*1188*/ 	.word	0x00000012
        /*118c*/ 	.word	0x00038870
        /*1190*/ 	.short	0x010a
        /*1192*/ 	.byte	0x3f
	.zero		1


	//   ....[57]....
        /*1194*/ 	.word	0x00012a30
        /*1198*/ 	.word	0x00000012
        /*119c*/ 	.word	0x00038860
        /*11a0*/ 	.short	0x010a
        /*11a2*/ 	.byte	0x3f
	.zero		1


	//   ....[58]....
        /*11a4*/ 	.word	0x000131a0
        /*11a8*/ 	.word	0x00000012
        /*11ac*/ 	.word	0x00038850
        /*11b0*/ 	.short	0x0101
        /*11b2*/ 	.byte	0x3f
	.zero		1


	//   ....[59]....
        /*11b4*/ 	.word	0x00013250
        /*11b8*/ 	.word	0x00000012
        /*11bc*/ 	.word	0x00000000
        /*11c0*/ 	.short	0x0101
        /*11c2*/ 	.byte	0x3f
	.zero		1


	//   ....[60]....
        /*11c4*/ 	.word	0x00013fd0
        /*11c8*/ 	.word	0x00000005
        /*11cc*/ 	.word	0x00038820
        /*11d0*/ 	.short	0x010a
        /*11d2*/ 	.byte	0x3f
	.zero		1


	//   ....[61]....
        /*11d4*/ 	.word	0x00014150
        /*11d8*/ 	.word	0x00000003
        /*11dc*/ 	.word	0x00038840
        /*11e0*/ 	.short	0x010a
        /*11e2*/ 	.byte	0x3f
	.zero		1


	//   ....[62]....
        /*11e4*/ 	.word	0x000141f0
        /*11e8*/ 	.word	0x0000001d
        /*11ec*/ 	.word	0x00038840
        /*11f0*/ 	.short	0x010a
        /*11f2*/ 	.byte	0x3f
	.zero		1


	//   ....[63]....
        /*11f4*/ 	.word	0x00014230
        /*11f8*/ 	.word	0x00000003
        /*11fc*/ 	.word	0x00038860
        /*1200*/ 	.short	0x010a
        /*1202*/ 	.byte	0x3f
	.zero		1


	//   ....[64]....
        /*1204*/ 	.word	0x00014270
        /*1208*/ 	.word	0x0000001d
        /*120c*/ 	.word	0x00038860
        /*1210*/ 	.short	0x010a
        /*1212*/ 	.byte	0x3f
	.zero		1


	//   ....[65]....
        /*1214*/ 	.word	0x000142b0
        /*1218*/ 	.word	0x00000003
        /*121c*/ 	.word	0x00038880
        /*1220*/ 	.short	0x010a
        /*1222*/ 	.byte	0x3f
	.zero		1


	//   ....[66]....
        /*1224*/ 	.word	0x000142f0
        /*1228*/ 	.word	0x0000001d
        /*122c*/ 	.word	0x00038880
        /*1230*/ 	.short	0x010a
        /*1232*/ 	.byte	0x3f
	.zero		1


	//   ....[67]....
        /*1234*/ 	.word	0x00014360
        /*1238*/ 	.word	0x00000003
        /*123c*/ 	.word	0x00038800
        /*1240*/ 	.short	0x010a
        /*1242*/ 	.byte	0x3f
	.zero		1


	//   ....[68]....
        /*1244*/ 	.word	0x000143c0
        /*1248*/ 	.word	0x00000000
        /*124c*/ 	.word	0x00038830
        /*1250*/ 	.short	0x010a
        /*1252*/ 	.byte	0x3f
	.zero		1


	//   ....[69]....
        /*1254*/ 	.word	0x00014420
        /*1258*/ 	.word	0x00000008
        /*125c*/ 	.word	0x00038850
        /*1260*/ 	.short	0x010a
        /*1262*/ 	.byte	0x3f
	.zero		1


	//   ....[70]....
        /*1264*/ 	.word	0x00014490
        /*1268*/ 	.word	0x00000000
        /*126c*/ 	.word	0x00038830
        /*1270*/ 	.short	0x010a
        /*1272*/ 	.byte	0x3f
	.zero		1


	//   ....[71]....
        /*1274*/ 	.word	0x00014500
        /*1278*/ 	.word	0x00000007
        /*127c*/ 	.word	0x00038850
        /*1280*/ 	.short	0x010a
        /*1282*/ 	.byte	0x3f
	.zero		1


	//   ....[72]....
        /*1284*/ 	.word	0x00014600
        /*1288*/ 	.word	0x00000006
        /*128c*/ 	.word	0x00038880
        /*1290*/ 	.short	0x010a
        /*1292*/ 	.byte	0x3f
	.zero		1


	//   ....[73]....
        /*1294*/ 	.word	0x00015190
        /*1298*/ 	.word	0x00000006
        /*129c*/ 	.word	0x00038840
        /*12a0*/ 	.short	0x010a
        /*12a2*/ 	.byte	0x3f
	.zero		1


	//   ....[74]....
        /*12a4*/ 	.word	0x000165f0
        /*12a8*/ 	.word	0x00000010
        /*12ac*/ 	.word	0x00038820
        /*12b0*/ 	.short	0x010a
        /*12b2*/ 	.byte	0x3f
	.zero		1


	//   ....[75]....
        /*12b4*/ 	.word	0x00016640
        /*12b8*/ 	.word	0x00000000
        /*12bc*/ 	.word	0x00038880
        /*12c0*/ 	.short	0x010a
        /*12c2*/ 	.byte	0x3f
	.zero		1


	//   ....[76]....
        /*12c4*/ 	.word	0x00016fb0
        /*12c8*/ 	.word	0x00000000
        /*12cc*/ 	.word	0x00038840
        /*12d0*/ 	.short	0x010a
        /*12d2*/ 	.byte	0x3f
	.zero		1


	//   ....[77]....
        /*12d4*/ 	.word	0x00017890
        /*12d8*/ 	.word	0x00000000
        /*12dc*/ 	.word	0x00038870
        /*12e0*/ 	.short	0x010a
        /*12e2*/ 	.byte	0x3f
	.zero		1


	//   ....[78]....
        /*12e4*/ 	.word	0x000178e0
        /*12e8*/ 	.word	0x00000000
        /*12ec*/ 	.word	0x00038860
        /*12f0*/ 	.short	0x010a
        /*12f2*/ 	.byte	0x3f
	.zero		1


	//   ....[79]....
        /*12f4*/ 	.word	0x00017930
        /*12f8*/ 	.word	0x00000012
        /*12fc*/ 	.word	0x00038870
        /*1300*/ 	.short	0x010a
        /*1302*/ 	.byte	0x3f
	.zero		1


	//   ....[80]....
        /*1304*/ 	.word	0x00017980
        /*1308*/ 	.word	0x00000012
        /*130c*/ 	.word	0x00038860
        /*1310*/ 	.short	0x010a
        /*1312*/ 	.byte	0x3f
	.zero		1


	//   ....[81]....
        /*1314*/ 	.word	0x000179d0
        /*1318*/ 	.word	0x00000005
        /*131c*/ 	.word	0x00038820
        /*1320*/ 	.short	0x010a
        /*1322*/ 	.byte	0x3f
	.zero		1


	//   ....[82]....
        /*1324*/ 	.word	0x00017b70
        /*1328*/ 	.word	0x00000003
        /*132c*/ 	.word	0x00038840
        /*1330*/ 	.short	0x010a
        /*1332*/ 	.byte	0x3f
	.zero		1


	//   ....[83]....
        /*1334*/ 	.word	0x00017bc0
        /*1338*/ 	.word	0x0000001d
        /*133c*/ 	.word	0x00038840
        /*1340*/ 	.short	0x010a
        /*1342*/ 	.byte	0x3f
	.zero		1


	//   ....[84]....
        /*1344*/ 	.word	0x00017c10
        /*1348*/ 	.word	0x00000003
        /*134c*/ 	.word	0x00038860
        /*1350*/ 	.short	0x010a
        /*1352*/ 	.byte	0x3f
	.zero		1


	//   ....[85]....
        /*1354*/ 	.word	0x00017c60
        /*1358*/ 	.word	0x0000001d
        /*135c*/ 	.word	0x00038860
        /*1360*/ 	.short	0x010a
        /*1362*/ 	.byte	0x3f
	.zero		1


	//   ....[86]....
        /*1364*/ 	.word	0x00017cb0
        /*1368*/ 	.word	0x00000003
        /*136c*/ 	.word	0x00038880
        /*1370*/ 	.short	0x010a
        /*1372*/ 	.byte	0x3f
	.zero		1


	//----- nvinfo : EIATTR_NUM_MBARRIERS
	.align		4
.L_126:
        /*1374*/ 	.byte	0x03, 0x38
        /*1376*/ 	.short	0x0016


	//----- nvinfo : EIATTR_EXIT_INSTR_OFFSETS
	.align		4
        /*1378*/ 	.byte	0x04, 0x1c
        /*137a*/ 	.short	(.L_128 - .L_127)


	//   ....[0]....
.L_127:
        /*137c*/ 	.word	0x000009c0


	//   ....[1]....
        /*1380*/ 	.word	0x0000d2c0


	//   ....[2]....
        /*1384*/ 	.word	0x00014340


	//----- nvinfo : EIATTR_MAX_THREADS
	.align		4
.L_128:
        /*1388*/ 	.byte	0x04, 0x05
        /*138a*/ 	.short	(.L_130 - .L_129)
.L_129:
        /*138c*/ 	.word	0x00000180
        /*1390*/ 	.word	0x00000001
        /*1394*/ 	.word	0x00000001


	//----- nvinfo : EIATTR_CRS_STACK_SIZE
	.align		4
.L_130:
        /*1398*/ 	.byte	0x04, 0x1e
        /*139a*/ 	.short	(.L_132 - .L_131)
.L_131:
        /*139c*/ 	.word	0x00000000


	//----- nvinfo : EIATTR_CBANK_PARAM_SIZE
	.align		4
.L_132:
        /*13a0*/ 	.byte	0x03, 0x19
        /*13a2*/ 	.short	0x0af0


	//----- nvinfo : EIATTR_PARAM_CBANK
	.align		4
        /*13a4*/ 	.byte	0x04, 0x0a
        /*13a6*/ 	.short	(.L_134 - .L_133)
	.align		4
.L_133:
        /*13a8*/ 	.word	index@(.nv.constant0._ZN7cutlass13device_kernelIN5flash11enable_sm90INS1_16FlashAttnFwdSm90INS1_25CollectiveMainloopFwdSm90ILi2EN4cute5tupleIJNS5_1CILi1EEES8_S8_EEENS6_IJNS7_ILi128EEESA_NS7_ILi256EEEEEELi256ENS_12float_e4m3_tEfNS_4arch4Sm90ELb0ELb0ELb0ELb1ELb1ELb0ELb0ELb1ELb0ELb1ELb1ELb0EEENS1_21CollectiveEpilogueFwdINS6_IJSA_SB_SA_EEES9_NS_10bfloat16_tESF_Li256ELb1ELb1ELb1ELb1EEENS1_36VarlenDynamicPersistentTileSchedulerILi128ELi128ELi256ELi128ELb1ELb1ELb1ELb0ELb1ELb1EEEEEEEEEvNT_6ParamsE)
        /*13ac*/ 	.short	0x0210
        /*13ae*/ 	.short	0x0af0


	//----- nvinfo : EIATTR_SW_WAR
	.align		4
.L_134:
        /*13b0*/ 	.byte	0x04, 0x36
        /*13b2*/ 	.short	(.L_136 - .L_135)
.L_135:
        /*13b4*/ 	.word	0x00000008
.L_136:


//--------------------- .nv.info._ZN7cutlass13device_kernelIN5flash11enable_sm90INS1_16FlashAttnFwdSm90INS1_25CollectiveMainloopFwdSm90ILi2EN4cute5tupleIJNS5_1CILi1EEES8_S8_EEENS6_IJNS7_ILi128EEESA_NS7_ILi256EEEEEELi256ENS_12float_e4m3_tEfNS_4arch4Sm90ELb0ELb0ELb0ELb1ELb1ELb1ELb0ELb1ELb0ELb1ELb1ELb0EEENS1_21CollectiveEpilogueFwdINS6_IJSA_SB_SA_EEES9_NS_10bfloat16_tESF_Li256ELb1ELb1ELb1ELb1EEENS1_36VarlenDynamicPersistentTileSchedulerILi128ELi128ELi256ELi128ELb1ELb1ELb1ELb0ELb1ELb1EEEEEEEEEvNT_6ParamsE --------------------------
	.section	.nv.info._ZN7cutlass13device_kernelIN5flash11enable_sm90INS1_16FlashAttnFwdSm90INS1_25CollectiveMainloopFwdSm90ILi2EN4cute5tupleIJNS5_1CILi1EEES8_S8_EEENS6_IJNS7_ILi128EEESA_NS7_ILi256EEEEEELi256ENS_12float_e4m3_tEfNS_4arch4Sm90ELb0ELb0ELb0ELb1ELb1ELb1ELb0ELb1ELb0ELb1ELb1ELb0EEENS1_21CollectiveEpilogueFwdINS6_IJSA_SB_SA_EEES9_NS_10bfloat16_tESF_Li256ELb1ELb1ELb1ELb1EEENS1_36VarlenDynamicPersistentTileSchedulerILi128ELi128ELi256ELi128ELb1ELb1ELb1ELb0ELb1ELb1EEEEEEEEEvNT_6ParamsE,"",@"SHT_CUDA_INFO"
	.sectionflags	@""
	.align	4


	//----- nvinfo : EIATTR_CUDA_API_VERSION
	.align		4
        /*0000*/ 	.byte	0x04, 0x37
        /*0002*/ 	.short	(.L_138 - .L_137)
.L_137:
        /*0004*/ 	.word	0x00000082


	//----- nvinfo : EIATTR_KPARAM_INFO
	.align		4
.L_138:
        /*0008*/ 	.byte	0x04, 0x17
        /*000a*/ 	.short	(.L_140 - .L_139)
.L_139:
        /*000c*/ 	.word	0x00000000
        /*0010*/ 	.short	0x0000
        /*0012*/ 	.short	0x0070
        /*0014*/ 	.byte	0x00, 0xf0, 0x01, 0x2a


	//----- nvinfo : EIATTR_SPARSE_MMA_MASK
	.align		4
.L_140:
        /*0018*/ 	.byte	0x03, 0x50
        /*001a*/ 	.short	0x0000


	//----- nvinfo : EIATTR_MAXREG_COUNT
	.align		4
        /*001c*/ 	.byte	0x03, 0x1b
        /*001e*/ 	.short	0x00a8


	//----- nvinfo : EIATTR_NUM_BARRIERS
	.align		4
        /*0020*/ 	.byte	0x02, 0x4c
        /*0022*/ 	.byte	0x10
	.zero		1


	//----- nvinfo : EIATTR_EXTERNS
	.align		4
        /*0024*/ 	.byte	0x04, 0x0f
        /*0026*/ 	.short	(.L_142 - .L_141)


	//   ....[0]....
	.align		4
.L_141:
        /*0028*/ 	.word	index@(__assertfail)


	//----- nvinfo : EIATTR_ANNOTATIONS
	.align		4
.L_142:
        /*002c*/ 	.byte	0x04, 0x55
        /*002e*/ 	.short	(.L_144 - .L_143)


	//   ....[0]....
.L_143:
        /* <DEDUP_REMOVED lines=205> */
        /*0cf4*/ 	.byte	0x80, 0xf9, 0x02, 0x00, 0x01, 0x00, 0x00, 0x00, 0xd0, 0x02, 0x03, 0x00


	//----- nvinfo : EIATTR_MERCURY_ISA_VERSION
	.align		4
.L_144:
        /*0d00*/ 	.byte	0x03, 0x5f
        /*0d02*/ 	.short	0x0101


	//----- nvinfo : EIATTR_UNUSED_LOAD_BYTE_OFFSET
	.align		4
        /*0d04*/ 	.byte	0x04, 0x44
        /*0d06*/ 	.short	(.L_146 - .L_145)


	//   ....[0]....
.L_145:
        /*0d08*/ 	.word	0x00000ab0
        /*0d0c*/ 	.word	0x0000fff0


	//   ....[1]....
        /*0d10*/ 	.word	0x0001a1e0
        /*0d14*/ 	.word	0x0000fff0


	//----- nvinfo : EIATTR_INT_WARP_WIDE_INSTR_OFFSETS
	.align		4
.L_146:
        /*0d18*/ 	.byte	0x04, 0x31
        /*0d1a*/ 	.short	(.L_148 - .L_147)


	//   ....[0]....
.L_147:
        /*0d1c*/ 	.word	0x00000130


	//   ....[1]....
        /*0d20*/ 	.word	0x00000170


	//   ....[2]....
        /*0d24*/ 	.word	0x000001e0


	//   ....[3]....
        /*0d28*/ 	.word	0x00023e40


	//   ....[4]....
        /*0d2c*/ 	.word	0x00023ed0


	//   ....[5]....
        /*0d30*/ 	.word	0x00027d80


	//   ....[6]....
        /*0d34*/ 	.word	0x00027e10


	//----- nvinfo : EIATTR_COOP_GROUP_MASK_REGIDS
	.align		4
.L_148:
        /*0d38*/ 	.byte	0x04, 0x29
        /*0d3a*/ 	.short	(.L_150 - .L_149)


	//   ....[0]....
.L_149:
        /*0d3c*/ 	.word	0xffffffff


	//   ....[1]....
        /*0d40*/ 	.word	0xffffffff


	//   ....[2]....
        /*0d44*/ 	.word	0xffffffff


	//   ....[3]....
        /*0d48*/ 	.word	0xffffffff


	//   ....[4]....
        /*0d4c*/ 	.word	0xffffffff


	//   ....[5]....
        /*0d50*/ 	.word	0xffffffff


	//   ....[6]....
        /*0d54*/ 	.word	0xffffffff


	//   ....[7]....
        /*0d58*/ 	.word	0xffffffff


	//   ....[8]....
        /*0d5c*/ 	.word	0xffffffff


	//   ....[9]....
        /*0d60*/ 	.word	0xffffffff


	//   ....[10]....
        /*0d64*/ 	.word	0xffffffff


	//   ....[11]....
        /*0d68*/ 	.word	0xffffffff


	//   ....[12]....
        /*0d6c*/ 	.word	0xffffffff


	//   ....[13]....
        /*0d70*/ 	.word	0xffffffff


	//   ....[14]....
        /*0d74*/ 	.word	0xffffffff


	//   ....[15]....
        /*0d78*/ 	.word	0xffffffff


	//   ....[16]....
        /*0d7c*/ 	.word	0xffffffff


	//   ....[17]....
        /*0d80*/ 	.word	0xffffffff


	//   ....[18]....
        /*0d84*/ 	.word	0xffffffff


	//   ....[19]....
        /*0d88*/ 	.word	0xffffffff


	//   ....[20]....
        /*0d8c*/ 	.word	0xffffffff


	//   ....[21]....
        /*0d90*/ 	.word	0xffffffff


	//   ....[22]....
        /*0d94*/ 	.word	0xffffffff


	//   ....[23]....
        /*0d98*/ 	.word	0xffffffff


	//   ....[24]....
        /*0d9c*/ 	.word	0xffffffff


	//   ....[25]....
        /*0da0*/ 	.word	0xffffffff


	//   ....[26]....
        /*0da4*/ 	.word	0xffffffff


	//   ....[27]....
        /*0da8*/ 	.word	0xffffffff


	//   ....[28]....
        /*0dac*/ 	.word	0xffffffff


	//   ....[29]....
        /*0db0*/ 	.word	0xffffffff


	//   ....[30]....
        /*0db4*/ 	.word	0xffffffff


	//   ....[31]....
        /*0db8*/ 	.word	0xffffffff


	//   ....[32]....
        /*0dbc*/ 	.word	0xffffffff


	//   ....[33]....
        /*0dc0*/ 	.word	0xffffffff


	//   ....[34]....
        /*0dc4*/ 	.word	0xffffffff


	//   ....[35]....
        /*0dc8*/ 	.word	0xffffffff


	//   ....[36]....
        /*0dcc*/ 	.word	0xffffffff


	//   ....[37]....
        /*0dd0*/ 	.word	0xffffffff


	//   ....[38]....
        /*0dd4*/ 	.word	0xffffffff


	//   ....[39]....
        /*0dd8*/ 	.word	0xffffffff


	//   ....[40]....
        /*0ddc*/ 	.word	0xffffffff


	//   ....[41]....
        /*0de0*/ 	.word	0xffffffff


	//   ....[42]....
        /*0de4*/ 	.word	0xffffffff


	//   ....[43]....
        /*0de8*/ 	.word	0xffffffff


	//   ....[44]....
        /*0dec*/ 	.word	0xffffffff


	//   ....[45]....
        /*0df0*/ 	.word	0xffffffff


	//   ....[46]....
        /*0df4*/ 	.word	0xffffffff


	//   ....[47]....
        /*0df8*/ 	.word	0xffffffff


	//   ....[48]....
        /*0dfc*/ 	.word	0xffffffff


	//   ....[49]....
        /*0e00*/ 	.word	0xffffffff


	//   ....[50]....
        /*0e04*/ 	.word	0xffffffff


	//   ....[51]....
        /*0e08*/ 	.word	0xffffffff


	//   ....[52]....
        /*0e0c*/ 	.word	0xffffffff


	//   ....[53]....
        /*0e10*/ 	.word	0xffffffff


	//   ....[54]....
        /*0e14*/ 	.word	0xffffffff


	//   ....[55]....
        /*0e18*/ 	.word	0xffffffff


	//   ....[56]....
        /*0e1c*/ 	.word	0xffffffff


	//   ....[57]....
        /*0e20*/ 	.word	0xffffffff


	//   ....[58]....
        /*0e24*/ 	.word	0xffffffff


	//   ....[59]....
        /*0e28*/ 	.word	0xffffffff


	//   ....[60]....
        /*0e2c*/ 	.word	0xffffffff


	//   ....[61]....
        /*0e30*/ 	.word	0xffffffff


	//   ....[62]....
        /*0e34*/ 	.word	0xffffffff


	//   ....[63]....
        /*0e38*/ 	.word	0xffffffff


	//   ....[64]....
        /*0e3c*/ 	.word	0xffffffff


	//   ....[65]....
        /*0e40*/ 	.word	0xffffffff


	//   ....[66]....
        /*0e44*/ 	.word	0xffffffff


	//   ....[67]....
        /*0e48*/ 	.word	0xffffffff


	//   ....[68]....
        /*0e4c*/ 	.word	0xffffffff


	//   ....[69]....
        /*0e50*/ 	.word	0xffffffff


	//   ....[70]....
        /*0e54*/ 	.word	0xffffffff


	//   ....[71]....
        /*0e58*/ 	.word	0xffffffff


	//   ....[72]....
        /*0e5c*/ 	.word	0xffffffff


	//   ....[73]....
        /*0e60*/ 	.word	0xffffffff


	//   ....[74]....
        /*0e64*/ 	.word	0xffffffff


	//   ....[75]....
        /*0e68*/ 	.word	0xffffffff


	//   ....[76]....
        /*0e6c*/ 	.word	0xffffffff


	//   ....[77]....
        /*0e70*/ 	.word	0xffffffff


	//   ....[78]....
        /*0e74*/ 	.word	0xffffffff


	//   ....[79]....
        /*0e78*/ 	.word	0xffffffff


	//   ....[80]....
        /*0e7c*/ 	.word	0xffffffff


	//   ....[81]....
        /*0e80*/ 	.word	0xffffffff


	//   ....[82]....
        /*0e84*/ 	.word	0xffffffff


	//   ....[83]....
        /*0e88*/ 	.word	0xffffffff


	//   ....[84]....
        /*0e8c*/ 	.word	0xffffffff


	//   ....[85]....
        /*0e90*/ 	.word	0xffffffff


	//   ....[86]....
        /*0e94*/ 	.word	0xffffffff


	//   ....[87]....
        /*0e98*/ 	.word	0xffffffff


	//   ....[88]....
        /*0e9c*/ 	.word	0xffffffff


	//   ....[89]....
        /*0ea0*/ 	.word	0xffffffff


	//   ....[90]....
        /*0ea4*/ 	.word	0xffffffff


	//   ....[91]....
        /*0ea8*/ 	.word	0xffffffff


	//   ....[92]....
        /*0eac*/ 	.word	0xffffffff


	//   ....[93]....
        /*0eb0*/ 	.word	0xffffffff


	//   ....[94]....
        /*0eb4*/ 	.word	0xffffffff


	//   ....[95]....
        /*0eb8*/ 	.word	0xffffffff


	//   ....[96]....
        /*0ebc*/ 	.word	0xffffffff


	//   ....[97]....
        /*0ec0*/ 	.word	0xffffffff


	//   ....[98]....
        /*0ec4*/ 	.word	0xffffffff


	//   ....[99]....
        /*0ec8*/ 	.word	0xffffffff


	//   ....[100]....
        /*0ecc*/ 	.word	0xffffffff


	//   ....[101]....
        /*0ed0*/ 	.word	0xffffffff


	//   ....[102]....
        /*0ed4*/ 	.word	0xffffffff


	//   ....[103]....
        /*0ed8*/ 	.word	0xffffffff


	//   ....[104]....
        /*0edc*/ 	.word	0xffffffff


	//   ....[105]....
        /*0ee0*/ 	.word	0xffffffff


	//   ....[106]....
        /*0ee4*/ 	.word	0xffffffff


	//   ....[107]....
        /*0ee8*/ 	.word	0xffffffff


	//   ....[108]....
        /*0eec*/ 	.word	0xffffffff


	//   ....[109]....
        /*0ef0*/ 	.word	0xffffffff


	//   ....[110]....
        /*0ef4*/ 	.word	0xffffffff


	//   ....[111]....
        /*0ef8*/ 	.word	0xffffffff


	//   ....[112]....
        /*0efc*/ 	.word	0xffffffff


	//   ....[113]....
        /*0f00*/ 	.word	0xffffffff


	//   ....[114]....
        /*0f04*/ 	.word	0xffffffff


	//   ....[115]....
        /*0f08*/ 	.word	0xffffffff


	//   ....[116]....
        /*0f0c*/ 	.word	0xffffffff


	//   ....[117]....
        /*0f10*/ 	.word	0xffffffff


	//   ....[118]....
        /*0f14*/ 	.word	0xffffffff


	//   ....[119]....
        /*0f18*/ 	.word	0xffffffff


	//   ....[120]....
        /*0f1c*/ 	.word	0xffffffff


	//   ....[121]....
        /*0f20*/ 	.word	0xffffffff


	//   ....[122]....
        /*0f24*/ 	.word	0xffffffff


	//   ....[123]....
        /*0f28*/ 	.word	0xffffffff


	//   ....[124]....
        /*0f2c*/ 	.word	0xffffffff


	//   ....[125]....
        /*0f30*/ 	.word	0xffffffff


	//   ....[126]....
        /*0f34*/ 	.word	0xffffffff


	//   ....[127]....
        /*0f38*/ 	.word	0xffffffff


	//   ....[128]....
        /*0f3c*/ 	.word	0xffffffff


	//   ....[129]....
        /*0f40*/ 	.word	0xffffffff


	//   ....[130]....
        /*0f44*/ 	.word	0xffffffff


	//   ....[131]....
        /*0f48*/ 	.word	0xffffffff


	//   ....[132]....
        /*0f4c*/ 	.word	0xffffffff


	//   ....[133]....
        /*0f50*/ 	.word	0xffffffff


	//   ....[134]....
        /*0f54*/ 	.word	0xffffffff


	//   ....[135]....
        /*0f58*/ 	.word	0xffffffff


	//   ....[136]....
        /*0f5c*/ 	.word	0xffffffff


	//   ....[137]....
        /*0f60*/ 	.word	0xffffffff


	//   ....[138]....
        /*0f64*/ 	.word	0xffffffff


	//   ....[139]....
        /*0f68*/ 	.word	0xffffffff


	//   ....[140]....
        /*0f6c*/ 	.word	0xffffffff


	//   ....[141]....
        /*0f70*/ 	.word	0xffffffff


	//   ....[142]....
        /*0f74*/ 	.word	0xffffffff


	//   ....[143]....
        /*0f78*/ 	.word	0xffffffff


	//   ....[144]....
        /*0f7c*/ 	.word	0xffffffff


	//   ....[145]....
        /*0f80*/ 	.word	0xffffffff


	//   ....[146]....
        /*0f84*/ 	.word	0xffffffff


	//   ....[147]....
        /*0f88*/ 	.word	0xffffffff


	//   ....[148]....
        /*0f8c*/ 	.word	0xffffffff


	//   ....[149]....
        /*0f90*/ 	.word	0xffffffff


	//   ....[150]....
        /*0f94*/ 	.word	0xffffffff


	//   ....[151]....
        /*0f98*/ 	.word	0xffffffff


	//   ....[152]....
        /*0f9c*/ 	.word	0xffffffff


	//   ....[153]....
        /*0fa0*/ 	.word	0xffffffff


	//   ....[154]....
        /*0fa4*/ 	.word	0xffffffff


	//   ....[155]....
        /*0fa8*/ 	.word	0xffffffff


	//   ....[156]....
        /*0fac*/ 	.word	0xffffffff


	//   ....[157]....
        /*0fb0*/ 	.word	0xffffffff


	//   ....[158]....
        /*0fb4*/ 	.word	0xffffffff


	//   ....[159]....
        /*0fb8*/ 	.word	0xffffffff


	//   ....[160]....
        /*0fbc*/ 	.word	0xffffffff


	//   ....[161]....
        /*0fc0*/ 	.word	0xffffffff


	//   ....[162]....
        /*0fc4*/ 	.word	0xffffffff


	//   ....[163]....
        /*0fc8*/ 	.word	0xffffffff


	//   ....[164]....
        /*0fcc*/ 	.word	0xffffffff


	//   ....[165]....
        /*0fd0*/ 	.word	0xffffffff


	//   ....[166]....
        /*0fd4*/ 	.word	0xffffffff


	//   ....[167]....
        /*0fd8*/ 	.word	0xffffffff


	//   ....[168]....
        /*0fdc*/ 	.word	0xffffffff


	//   ....[169]....
        /*0fe0*/ 	.word	0xffffffff


	//   ....[170]....
        /*0fe4*/ 	.word	0xffffffff


	//   ....[171]....
        /*0fe8*/ 	.word	0xffffffff


	//   ....[172]....
        /*0fec*/ 	.word	0xffffffff


	//   ....[173]....
        /*0ff0*/ 	.word	0xffffffff


	//   ....[174]....
        /*0ff4*/ 	.word	0xffffffff


	//   ....[175]....
        /*0ff8*/ 	.word	0xffffffff


	//   ....[176]....
        /*0ffc*/ 	.word	0xffffffff


	//   ....[177]....
        /*1000*/ 	.word	0xffffffff


	//   ....[178]....
        /*1004*/ 	.word	0xffffffff


	//   ....[179]....
        /*1008*/ 	.word	0xffffffff


	//   ....[180]....
        /*100c*/ 	.word	0xffffffff


	//   ....[181]....
        /*1010*/ 	.word	0xffffffff


	//   ....[182]....
        /*1014*/ 	.word	0xffffffff


	//   ....[183]....
        /*1018*/ 	.word	0xffffffff


	//   ....[184]....
        /*101c*/ 	.word	0xffffffff


	//   ....[185]....
        /*1020*/ 	.word	0xffffffff


	//   ....[186]....
        /*1024*/ 	.word	0xffffffff


	//   ....[187]....
        /*1028*/ 	.word	0xffffffff


	//   ....[188]....
        /*102c*/ 	.word	0xffffffff


	//   ....[189]....
        /*1030*/ 	.word	0xffffffff


	//   ....[190]....
        /*1034*/ 	.word	0xffffffff


	//   ....[191]....
        /*1038*/ 	.word	0xffffffff


	//   ....[192]....
        /*103c*/ 	.word	0xffffffff


	//   ....[193]....
        /*1040*/ 	.word	0xffffffff


	//   ....[194]....
        /*1044*/ 	.word	0xffffffff


	//   ....[195]....
        /*1048*/ 	.word	0xffffffff


	//   ....[196]....
        /*104c*/ 	.word	0xffffffff


	//   ....[197]....
        /*1050*/ 	.word	0xffffffff


	//   ....[198]....
        /*1054*/ 	.word	0xffffffff


	//   ....[199]....
        /*1058*/ 	.word	0xffffffff


	//   ....[200]....
        /*105c*/ 	.word	0xffffffff


	//   ....[201]....
        /*1060*/ 	.word	0xffffffff


	//   ....[202]....
        /*1064*/ 	.word	0xffffffff


	//   ....[203]....
        /*1068*/ 	.word	0xffffffff


	//   ....[204]....
        /*106c*/ 	.word	0xffffffff


	//   ....[205]....
        /*1070*/ 	.word	0xffffffff


	//   ....[206]....
        /*1074*/ 	.word	0xffffffff


	//   ....[207]....
        /*1078*/ 	.word	0xffffffff


	//   ....[208]....
        /*107c*/ 	.word	0xffffffff


	//   ....[209]....
        /*1080*/ 	.word	0xffffffff


	//   ....[210]....
        /*1084*/ 	.word	0xffffffff


	//   ....[211]....
        /*1088*/ 	.word	0xffffffff


	//   ....[212]....
        /*108c*/ 	.word	0xffffffff


	//   ....[213]....
        /*1090*/ 	.word	0xffffffff


	//   ....[214]....
        /*1094*/ 	.word	0xffffffff


	//   ....[215]....
        /*1098*/ 	.word	0xffffffff


	//   ....[216]....
        /*109c*/ 	.word	0xffffffff


	//   ....[217]....
        /*10a0*/ 	.word	0xffffffff


	//   ....[218]....
        /*10a4*/ 	.word	0xffffffff


	//   ....[219]....
        /*10a8*/ 	.word	0xffffffff


	//   ....[220]....
        /*10ac*/ 	.word	0xffffffff


	//   ....[221]....
        /*10b0*/ 	.word	0xffffffff


	//   ....[222]....
        /*10b4*/ 	.word	0xffffffff


	//   ....[223]....
        /*10b8*/ 	.word	0xffffffff


	//   ....[224]....
        /*10bc*/ 	.word	0xffffffff


	//   ....[225]....
        /*10c0*/ 	.word	0xffffffff


	//   ....[226]....
        /*10c4*/ 	.word	0xffffffff


	//   ....[227]....
        /*10c8*/ 	.word	0xffffffff


	//   ....[228]....
        /*10cc*/ 	.word	0xffffffff


	//   ....[229]....
        /*10d0*/ 	.word	0xffffffff


	//   ....[230]....
        /*10d4*/ 	.word	0xffffffff


	//   ....[231]....
        /*10d8*/ 	.word	0xffffffff


	//   ....[232]....
        /*10dc*/ 	.word	0xffffffff


	//   ....[233]....
        /*10e0*/ 	.word	0xffffffff


	//   ....[234]....
        /*10e4*/ 	.word	0xffffffff


	//   ....[235]....
        /*10e8*/ 	.word	0xffffffff


	//   ....[236]....
        /*10ec*/ 	.word	0xffffffff


	//   ....[237]....
        /*10f0*/ 	.word	0xffffffff


	//   ....[238]....
        /*10f4*/ 	.word	0xffffffff


	//   ....[239]....
        /*10f8*/ 	.word	0xffffffff


	//   ....[240]....
        /*10fc*/ 	.word	0xffffffff


	//   ....[241]....
        /*1100*/ 	.word	0xffffffff


	//   ....[242]....
        /*1104*/ 	.word	0xffffffff


	//   ....[243]....
        /*1108*/ 	.word	0xffffffff


	//   ....[244]....
        /*110c*/ 	.word	0xffffffff


	//   ....[245]....
        /*1110*/ 	.word	0xffffffff


	//   ....[246]....
        /*1114*/ 	.word	0xffffffff


	//   ....[247]....
        /*1118*/ 	.word	0xffffffff


	//   ....[248]....
        /*111c*/ 	.word	0xffffffff


	//   ....[249]....
        /*1120*/ 	.word	0xffffffff


	//   ....[250]....
        /*1124*/ 	.word	0xffffffff


	//   ....[251]....
        /*1128*/ 	.word	0xffffffff


	//   ....[252]....
        /*112c*/ 	.word	0xffffffff


	//   ....[253]....
        /*1130*/ 	.word	0xffffffff


	//   ....[254]....
        /*1134*/ 	.word	0xffffffff


	//   ....[255]....
        /*1138*/ 	.word	0xffffffff


	//   ....[0]....
        /*113c*/ 	.word	0xffffffff


	//   ....[1]....
        /*1140*/ 	.word	0xffffffff


	//   ....[2]....
        /*1144*/ 	.word	0xffffffff


	//   ....[3]....
        /*1148*/ 	.word	0xffffffff


	//   ....[4]....
        /*114c*/ 	.word	0xffffffff


	//   ....[5]....
        /*1150*/ 	.word	0xffffffff


	//   ....[6]....
        /*1154*/ 	.word	0xffffffff


	//   ....[7]....
        /*1158*/ 	.word	0xffffffff


	//   ....[8]....
        /*115c*/ 	.word	0xffffffff


	//   ....[9]....
        /*1160*/ 	.word	0xffffffff


	//   ....[10]....
        /*1164*/ 	.word	0xffffffff


	//   ....[11]....
        /*1168*/ 	.word	0xffffffff


	//   ....[12]....
        /*116c*/ 	.word	0xffffffff


	//   ....[13]....
        /*1170*/ 	.word	0xffffffff


	//   ....[14]....
        /*1174*/ 	.word	0xffffffff


	//   ....[15]....
        /*1178*/ 	.word	0xffffffff


	//   ....[16]....
        /*117c*/ 	.word	0xffffffff


	//   ....[17]....
        /*1180*/ 	.word	0xffffffff


	//   ....[18]....
        /*1184*/ 	.word	0xffffffff


	//   ....[19]....
        /*1188*/ 	.word	0xffffffff


	//   ....[20]....
        /*118c*/ 	.word	0xffffffff


	//   ....[21]....
        /*1190*/ 	.word	0xffffffff


	//   ....[22]....
        /*1194*/ 	.word	0xffffffff


	//   ....[23]....
        /*1198*/ 	.word	0xffffffff


	//   ....[24]....
        /*119c*/ 	.word	0xffffffff


	//   ....[25]....
        /*11a0*/ 	.word	0xffffffff


	//   ....[26]....
        /*11a4*/ 	.word	0xffffffff


	//   ....[27]....
        /*11a8*/ 	.word	0xffffffff


	//   ....[28]....
        /*11ac*/ 	.word	0xffffffff


	//   ....[29]....
        /*11b0*/ 	.word	0xffffffff


	//   ....[30]....
        /*11b4*/ 	.word	0xffffffff


	//   ....[31]....
        /*11b8*/ 	.word	0xffffffff


	//   ....[32]....
        /*11bc*/ 	.word	0xffffffff


	//   ....[33]....
        /*11c0*/ 	.word	0xffffffff


	//   ....[34]....
        /*11c4*/ 	.word	0xffffffff


	//   ....[35]....
        /*11c8*/ 	.word	0xffffffff


	//   ....[36]....
        /*11cc*/ 	.word	0xffffffff


	//   ....[37]....
        /*11d0*/ 	.word	0xffffffff


	//   ....[38]....
        /*11d4*/ 	.word	0xffffffff


	//   ....[39]....
        /*11d8*/ 	.word	0xffffffff


	//   ....[40]....
        /*11dc*/ 	.word	0xffffffff


	//   ....[41]....
        /*11e0*/ 	.word	0xffffffff


	//   ....[42]....
        /*11e4*/ 	.word	0xffffffff


	//   ....[43]....
        /*11e8*/ 	.word	0xffffffff


	//   ....[44]....
        /*11ec*/ 	.word	0xffffffff


	//   ....[45]....
        /*11f0*/ 	.word	0xffffffff


	//   ....[46]....
        /*11f4*/ 	.word	0xffffffff


	//   ....[47]....
        /*11f8*/ 	.word	0xffffffff


	//   ....[48]....
        /*11fc*/ 	.word	0xffffffff


	//   ....[49]....
        /*1200*/ 	.word	0xffffffff


	//   ....[50]....
        /*1204*/ 	.word	0xffffffff


	//   ....[51]....
        /*1208*/ 	.word	0xffffffff


	//   ....[52]....
        /*120c*/ 	.word	0xffffffff


	//   ....[53]....
        /*1210*/ 	.word	0xffffffff


	//   ....[54]....
        /*1214*/ 	.word	0xffffffff


	//   ....[55]....
        /*1218*/ 	.word	0xffffffff


	//   ....[56]....
        /*121c*/ 	.word	0xffffffff


	//   ....[57]....
        /*1220*/ 	.word	0xffffffff


	//   ....[58]....
        /*1224*/ 	.word	0xffffffff


	//   ....[59]....
        /*1228*/ 	.word	0xffffffff


	//   ....[60]....
        /*122c*/ 	.word	0xffffffff


	//   ....[61]....
        /*1230*/ 	.word	0xffffffff


	//   ....[62]....
        /*1234*/ 	.word	0xffffffff


	//   ....[63]....
        /*1238*/ 	.word	0xffffffff


	//   ....[64]....
        /*123c*/ 	.word	0xffffffff


	//   ....[65]....
        /*1240*/ 	.word	0xffffffff


	//   ....[66]....
        /*1244*/ 	.word	0xffffffff


	//   ....[67]....
        /*1248*/ 	.word	0xffffffff


	//   ....[68]....
        /*124c*/ 	.word	0xffffffff


	//   ....[69]....
        /*1250*/ 	.word	0xffffffff


	//   ....[70]....
        /*1254*/ 	.word	0xffffffff


	//   ....[71]....
        /*1258*/ 	.word	0xffffffff


	//   ....[72]....
        /*125c*/ 	.word	0xffffffff


	//   ....[73]....
        /*1260*/ 	.word	0x0500000f


	//   ....[74]....
        /*1264*/ 	.word	0x0500000f


	//   ....[75]....
        /*1268*/ 	.word	0x0500000f


	//   ....[76]....
        /*126c*/ 	.word	0x0500000f


	//   ....[77]....
        /*1270*/ 	.word	0x0500000f


	//   ....[78]....
        /*1274*/ 	.word	0x0500000f


	//   ....[79]....
        /*1278*/ 	.word	0x0500000f


	//   ....[80]....
        /*127c*/ 	.word	0x0500000f


	//   ....[81]....
        /*1280*/ 	.word	0x0500000f


	//   ....[82]....
        /*1284*/ 	.word	0x0500000f


	//   ....[83]....
        /*1288*/ 	.word	0x0500000f


	//   ....[84]....
        /*128c*/ 	.word	0x0500000f


	//   ....[85]....
        /*1290*/ 	.word	0x0500000f


	//   ....[86]....
        /*1294*/ 	.word	0x0500000f


	//   ....[87]....
        /*1298*/ 	.word	0x0500000f


	//   ....[88]....
        /*129c*/ 	.word	0x0500000f


	//   ....[89]....
        /*12a0*/ 	.word	0x0500000f


	//   ....[90]....
        /*12a4*/ 	.word	0x0500000f


	//   ....[91]....
        /*12a8*/ 	.word	0x0500000f


	//   ....[92]....
        /*12ac*/ 	.word	0x0500000f


	//   ....[93]....
        /*12b0*/ 	.word	0x0500000f


	//   ....[94]....
        /*12b4*/ 	.word	0x0500000f


	//   ....[95]....
        /*12b8*/ 	.word	0x0500000f


	//   ....[96]....
        /*12bc*/ 	.word	0x0500000f


	//   ....[97]....
        /*12c0*/ 	.word	0x0500000f


	//   ....[98]....
        /*12c4*/ 	.word	0x0500000f


	//   ....[99]....
        /*12c8*/ 	.word	0x0500000f


	//   ....[100]....
        /*12cc*/ 	.word	0x0500000f


	//   ....[101]....
        /*12d0*/ 	.word	0x0500000f


	//   ....[102]....
        /*12d4*/ 	.word	0x0500000f


	//   ....[103]....
        /*12d8*/ 	.word	0x0500000f


	//   ....[104]....
        /*12dc*/ 	.word	0x0500000f


	//   ....[105]....
        /*12e0*/ 	.word	0x0500000f


	//   ....[106]....
        /*12e4*/ 	.word	0x0500000f


	//   ....[107]....
        /*12e8*/ 	.word	0x0500000f


	//   ....[108]....
        /*12ec*/ 	.word	0x0500000f


	//   ....[109]....
        /*12f0*/ 	.word	0x0500000f


	//   ....[110]....
        /*12f4*/ 	.word	0x0500000f


	//   ....[111]....
        /*12f8*/ 	.word	0x0500000f


	//   ....[112]....
        /*12fc*/ 	.word	0x0500000f


	//   ....[113]....
        /*1300*/ 	.word	0x0500000f


	//   ....[114]....
        /*1304*/ 	.word	0x0500000f


	//   ....[115]....
        /*1308*/ 	.word	0x0500000f


	//   ....[116]....
        /*130c*/ 	.word	0x0500000f


	//   ....[117]....
        /*1310*/ 	.word	0x0500000f


	//   ....[118]....
        /*1314*/ 	.word	0x0500000f


	//   ....[119]....
        /*1318*/ 	.word	0x0500000f


	//   ....[120]....
        /*131c*/ 	.word	0x0500000f


	//   ....[121]....
        /*1320*/ 	.word	0x0500000f


	//   ....[122]....
        /*1324*/ 	.word	0x0500000f


	//   ....[123]....
        /*1328*/ 	.word	0x0500000f


	//   ....[124]....
        /*132c*/ 	.word	0x0500000f


	//   ....[125]....
        /*1330*/ 	.word	0x0500000f


	//   ....[126]....
        /*1334*/ 	.word	0x0500000f


	//   ....[127]....
        /*1338*/ 	.word	0x0500000f


	//   ....[128]....
        /*133c*/ 	.word	0x0500000f


	//   ....[129]....
        /*1340*/ 	.word	0x0500000f


	//   ....[130]....
        /*1344*/ 	.word	0x0500000f


	//   ....[131]....
        /*1348*/ 	.word	0x0500000f


	//   ....[132]....
        /*134c*/ 	.word	0x0500000f


	//   ....[133]....
        /*1350*/ 	.word	0x0500000f


	//   ....[134]....
        /*1354*/ 	.word	0x0500000f


	//   ....[135]....
        /*1358*/ 	.word	0x0500000f


	//   ....[136]....
        /*135c*/ 	.word	0x0500000f


	//   ....[137]....
        /*1360*/ 	.word	0x0500000f


	//   ....[138]....
        /*1364*/ 	.word	0x0500000f


	//   ....[139]....
        /*1368*/ 	.word	0x0500000f


	//   ....[140]....
        /*136c*/ 	.word	0x0500000f


	//   ....[141]....
        /*1370*/ 	.word	0x0500000f


	//   ....[142]....
        /*1374*/ 	.word	0x0500000f


	//   ....[143]....
        /*1378*/ 	.word	0x0500000f


	//   ....[144]....
        /*137c*/ 	.word	0x0500000f


	//   ....[145]....
        /*1380*/ 	.word	0x0500000f


	//   ....[146]....
        /*1384*/ 	.word	0x0500000f


	//   ....[147]....
        /*1388*/ 	.word	0x0500000f


	//   ....[148]....
        /*138c*/ 	.word	0x0500000f


	//   ....[149]....
        /*1390*/ 	.word	0x0500000f


	//   ....[150]....
        /*1394*/ 	.word	0x0500000f


	//   ....[151]....
        /*1398*/ 	.word	0x0500000f


	//   ....[152]....
        /*139c*/ 	.word	0x0500000f


	//   ....[153]....
        /*13a0*/ 	.word	0x0500000f


	//   ....[154]....
        /*13a4*/ 	.word	0x0500000f


	//   ....[155]....
        /*13a8*/ 	.word	0x0500000f


	//   ....[156]....
        /*13ac*/ 	.word	0x0500000f


	//   ....[157]....
        /*13b0*/ 	.word	0x0500000f


	//   ....[158]....
        /*13b4*/ 	.word	0x0500000f


	//   ....[159]....
        /*13b8*/ 	.word	0x0500000f


	//   ....[160]....
        /*13bc*/ 	.word	0x0500000f


	//   ....[161]....
        /*13c0*/ 	.word	0x0500000f


	//   ....[162]....
        /*13c4*/ 	.word	0x0500000f


	//   ....[163]....
        /*13c8*/ 	.word	0x0500000f


	//   ....[164]....
        /*13cc*/ 	.word	0x0500000f


	//   ....[165]....
        /*13d0*/ 	.word	0x0500000f


	//   ....[166]....
        /*13d4*/ 	.word	0x0500000f


	//   ....[167]....
        /*13d8*/ 	.word	0x0500000f


	//   ....[168]....
        /*13dc*/ 	.word	0x0500000f


	//   ....[169]....
        /*13e0*/ 	.word	0x0500000f


	//   ....[170]....
        /*13e4*/ 	.word	0x0500000f


	//   ....[171]....
        /*13e8*/ 	.word	0x0500000f


	//   ....[172]....
        /*13ec*/ 	.word	0x0500000f


	//   ....[173]....
        /*13f0*/ 	.word	0x0500000f


	//   ....[174]....
        /*13f4*/ 	.word	0x0500000f


	//   ....[175]....
        /*13f8*/ 	.word	0x0500000f


	//   ....[176]....
        /*13fc*/ 	.word	0x0500000f


	//   ....[177]....
        /*1400*/ 	.word	0x0500000f


	//   ....[178]....
        /*1404*/ 	.word	0x0500000f


	//   ....[179]....
        /*1408*/ 	.word	0x0500000f


	//   ....[180]....
        /*140c*/ 	.word	0x0500000f


	//   ....[181]....
        /*1410*/ 	.word	0x0500000f


	//   ....[182]....
        /*1414*/ 	.word	0x0500000f


	//   ....[183]....
        /*1418*/ 	.word	0x0500000f


	//   ....[184]....
        /*141c*/ 	.word	0x0500000f


	//   ....[185]....
        /*1420*/ 	.word	0x0500000f


	//   ....[186]....
        /*1424*/ 	.word	0x0500000f


	//   ....[187]....
        /*1428*/ 	.word	0x0500000f


	//   ....[188]....
        /*142c*/ 	.word	0x0500000f


	//   ....[189]....
        /*1430*/ 	.word	0x0500000f


	//   ....[190]....
        /*1434*/ 	.word	0x0500000f


	//   ....[191]....
        /*1438*/ 	.word	0x0500000f


	//   ....[192]....
        /*143c*/ 	.word	0x0500000f


	//   ....[193]....
        /*1440*/ 	.word	0x0500000f


	//   ....[194]....
        /*1444*/ 	.word	0x0500000f


	//   ....[195]....
        /*1448*/ 	.word	0x0500000f


	//   ....[196]....
        /*144c*/ 	.word	0x0500000f


	//   ....[197]....
        /*1450*/ 	.word	0x0500000f


	//   ....[198]....
        /*1454*/ 	.word	0x0500000f


	//   ....[199]....
        /*1458*/ 	.word	0x0500000f


	//   ....[200]....
        /*145c*/ 	.word	0x0500000f


	//   ....[201]....
        /*1460*/ 	.word	0x0500000f


	//   ....[202]....
        /*1464*/ 	.word	0x0500000f


	//   ....[203]....
        /*1468*/ 	.word	0x0500000f


	//   ....[204]....
        /*146c*/ 	.word	0x0500000f


	//   ....[205]....
        /*1470*/ 	.word	0x0500000f


	//   ....[206]....
        /*1474*/ 	.word	0x0500000f


	//   ....[207]....
        /*1478*/ 	.word	0x0500000f


	//   ....[208]....
        /*147c*/ 	.word	0x0500000f


	//   ....[209]....
        /*1480*/ 	.word	0x0500000f


	//   ....[210]....
        /*1484*/ 	.word	0x0500000f


	//   ....[211]....
        /*1488*/ 	.word	0x0500000f


	//   ....[212]....
        /*148c*/ 	.word	0x0500000f


	//   ....[213]....
        /*1490*/ 	.word	0x0500000f


	//   ....[214]....
        /*1494*/ 	.word	0x0500000f


	//   ....[215]....
        /*1498*/ 	.word	0x0500000f


	//   ....[216]....
        /*149c*/ 	.word	0x0500000f


	//   ....[217]....
        /*14a0*/ 	.word	0x0500000f


	//   ....[218]....
        /*14a4*/ 	.word	0x0500000f


	//   ....[219]....
        /*14a8*/ 	.word	0x0500000f


	//   ....[220]....
        /*14ac*/ 	.word	0x0500000f


	//   ....[221]....
        /*14b0*/ 	.word	0x0500000f


	//   ....[222]....
        /*14b4*/ 	.word	0x0500000f


	//   ....[223]....
        /*14b8*/ 	.word	0x0500000f


	//   ....[224]....
        /*14bc*/ 	.word	0x0500000f


	//   ....[225]....
        /*14c0*/ 	.word	0x0500000f


	//   ....[226]....
        /*14c4*/ 	.word	0x0500000f


	//   ....[227]....
        /*14c8*/ 	.word	0x0500000f


	//   ....[228]....
        /*14cc*/ 	.word	0x0500000f


	//   ....[229]....
        /*14d0*/ 	.word	0x0500000f


	//   ....[230]....
        /*14d4*/ 	.word	0x0500000f


	//   ....[231]....
        /*14d8*/ 	.word	0x0500000f


	//   ....[232]....
        /*14dc*/ 	.word	0x0500000f


	//   ....[233]....
        /*14e0*/ 	.word	0x0500000f


	//   ....[234]....
        /*14e4*/ 	.word	0x0500000f


	//   ....[235]....
        /*14e8*/ 	.word	0x0500000f


	//   ....[236]....
        /*14ec*/ 	.word	0x0500000f


	//   ....[237]....
        /*14f0*/ 	.word	0x0500000f


	//   ....[238]....
        /*14f4*/ 	.word	0x0500000f


	//   ....[239]....
        /*14f8*/ 	.word	0x0500000f


	//   ....[240]....
        /*14fc*/ 	.word	0x0500000f


	//   ....[241]....
        /*1500*/ 	.word	0x0500000f


	//   ....[242]....
        /*1504*/ 	.word	0x0500000f


	//   ....[243]....
        /*1508*/ 	.word	0x0500000f


	//   ....[244]....
        /*150c*/ 	.word	0x0500000f


	//   ....[245]....
        /*1510*/ 	.word	0x0500000f


	//   ....[246]....
        /*1514*/ 	.word	0x0500000f


	//   ....[247]....
        /*1518*/ 	.word	0x0500000f


	//   ....[248]....
        /*151c*/ 	.word	0x0500000f


	//   ....[249]....
        /*1520*/ 	.word	0x0500000f


	//   ....[250]....
        /*1524*/ 	.word	0x0500000f


	//   ....[251]....
        /*1528*/ 	.word	0x0500000f


	//   ....[252]....
        /*152c*/ 	.word	0x0500000f


	//   ....[253]....
        /*1530*/ 	.word	0x0500000f


	//   ....[254]....
        /*1534*/ 	.word	0x0500000f


	//   ....[255]....
        /*1538*/ 	.word	0x0500000f


	//   ....[0]....
        /*153c*/ 	.word	0x0500000f


	//   ....[1]....
        /*1540*/ 	.word	0x0500000f


	//   ....[2]....
        /*1544*/ 	.word	0x0500000f


	//   ....[3]....
        /*1548*/ 	.word	0x0500000f


	//   ....[4]....
        /*154c*/ 	.word	0x0500000f


	//   ....[5]....
        /*1550*/ 	.word	0x0500000f


	//   ....[6]....
        /*1554*/ 	.word	0x0500000f


	//   ....[7]....
        /*1558*/ 	.word	0x0500000f


	//   ....[8]....
        /*155c*/ 	.word	0x0500000f


	//   ....[9]....
        /*1560*/ 	.word	0x0500000f


	//   ....[10]....
        /*1564*/ 	.word	0x0500000f


	//   ....[11]....
        /*1568*/ 	.word	0x0500000f


	//   ....[12]....
        /*156c*/ 	.word	0x0500000f


	//   ....[13]....
        /*1570*/ 	.word	0x0500000f


	//   ....[14]....
        /*1574*/ 	.word	0x0500000f


	//   ....[15]....
        /*1578*/ 	.word	0x0500000f


	//   ....[16]....
        /*157c*/ 	.word	0x0500000f


	//   ....[17]....
        /*1580*/ 	.word	0x0500000f


	//   ....[18]....
        /*1584*/ 	.word	0x0500000f


	//   ....[19]....
        /*1588*/ 	.word	0x0500000f


	//   ....[20]....
        /*158c*/ 	.word	0x0500000f


	//   ....[21]....
        /*1590*/ 	.word	0x0500000f


	//   ....[22]....
        /*1594*/ 	.word	0x0500000f


	//   ....[23]....
        /*1598*/ 	.word	0x0500000f


	//   ....[24]....
        /*159c*/ 	.word	0x0500000f


	//   ....[25]....
        /*15a0*/ 	.word	0x0500000f


	//   ....[26]....
        /*15a4*/ 	.word	0x0500000f


	//   ....[27]....
        /*15a8*/ 	.word	0x0500000f


	//   ....[28]....
        /*15ac*/ 	.word	0x0500000f


	//   ....[29]....
        /*15b0*/ 	.word	0x0500000f


	//   ....[30]....
        /*15b4*/ 	.word	0x0500000f


	//   ....[31]....
        /*15b8*/ 	.word	0x0500000f


	//   ....[32]....
        /*15bc*/ 	.word	0x0500000f


	//   ....[33]....
        /*15c0*/ 	.word	0x0500000f


	//   ....[34]....
        /*15c4*/ 	.word	0x0500000f


	//   ....[35]....
        /*15c8*/ 	.word	0x0500000f


	//   ....[36]....
        /*15cc*/ 	.word	0x0500000f


	//   ....[37]....
        /*15d0*/ 	.word	0x0500000f


	//   ....[38]....
        /*15d4*/ 	.word	0x0500000f


	//   ....[39]....
        /*15d8*/ 	.word	0x0500000f


	//   ....[40]....
        /*15dc*/ 	.word	0x0500000f


	//   ....[41]....
        /*15e0*/ 	.word	0x0500000f


	//   ....[42]....
        /*15e4*/ 	.word	0x0500000f


	//   ....[43]....
        /*15e8*/ 	.word	0x0500000f


	//   ....[44]....
        /*15ec*/ 	.word	0x0500000f


	//   ....[45]....
        /*15f0*/ 	.word	0x0500000f


	//   ....[46]....
        /*15f4*/ 	.word	0x0500000f


	//   ....[47]....
        /*15f8*/ 	.word	0x0500000f


	//   ....[48]....
        /*15fc*/ 	.word	0x0500000f


	//   ....[49]....
        /*1600*/ 	.word	0x0500000f


	//   ....[50]....
        /*1604*/ 	.word	0x0500000f


	//   ....[51]....
        /*1608*/ 	.word	0x0500000f


	//   ....[52]....
        /*160c*/ 	.word	0x0500000f


	//   ....[53]....
        /*1610*/ 	.word	0x0500000f


	//   ....[54]....
        /*1614*/ 	.word	0x0500000f


	//   ....[55]....
        /*1618*/ 	.word	0x0500000f


	//   ....[56]....
        /*161c*/ 	.word	0x0500000f


	//   ....[57]....
        /*1620*/ 	.word	0x0500000f


	//   ....[58]....
        /*1624*/ 	.word	0x0500000f


	//   ....[59]....
        /*1628*/ 	.word	0x0500000f


	//   ....[60]....
        /*162c*/ 	.word	0x0500000f


	//   ....[61]....
        /*1630*/ 	.word	0x0500000f


	//   ....[62]....
        /*1634*/ 	.word	0x0500000f


	//   ....[63]....
        /*1638*/ 	.word	0x0500000f


	//   ....[64]....
        /*163c*/ 	.word	0x0500000f


	//   ....[65]....
        /*1640*/ 	.word	0x0500000f


	//   ....[66]....
        /*1644*/ 	.word	0x0500000f


	//   ....[67]....
        /*1648*/ 	.word	0x0500000f


	//   ....[68]....
        /*164c*/ 	.word	0x0500000f


	//   ....[69]....
        /*1650*/ 	.word	0x0500000f


	//   ....[70]....
        /*1654*/ 	.word	0x0500000f


	//   ....[71]....
        /*1658*/ 	.word	0x0500000f


	//   ....[72]....
        /*165c*/ 	.word	0x0500000f


	//   ....[73]....
        /*1660*/ 	.word	0x0500000f


	//   ....[74]....
        /*1664*/ 	.word	0x0500000f


	//   ....[75]....
        /*1668*/ 	.word	0x0500000f


	//   ....[76]....
        /*166c*/ 	.word	0x0500000f


	//   ....[77]....
        /*1670*/ 	.word	0x0500000f


	//   ....[78]....
        /*1674*/ 	.word	0x0500000f


	//   ....[79]....
        /*1678*/ 	.word	0x0500000f


	//   ....[80]....
        /*167c*/ 	.word	0x0500000f


	//   ....[81]....
        /*1680*/ 	.word	0x0500000f


	//   ....[82]....
        /*1684*/ 	.word	0x0500000f


	//   ....[83]....
        /*1688*/ 	.word	0x0500000f


	//   ....[84]....
        /*168c*/ 	.word	0x0500000f


	//   ....[85]....
        /*1690*/ 	.word	0x0500000f


	//   ....[86]....
        /*1694*/ 	.word	0x0500000f


	//   ....[87]....
        /*1698*/ 	.word	0x0500000f


	//   ....[88]....
        /*169c*/ 	.word	0x0500000f


	//   ....[89]....
        /*16a0*/ 	.word	0x0500000f


	//   ....[90]....
        /*16a4*/ 	.word	0x0500000f


	//   ....[91]....
        /*16a8*/ 	.word	0x0500000f


	//   ....[92]....
        /*16ac*/ 	.word	0x0500000f


	//   ....[93]....
        /*16b0*/ 	.word	0x0500000f


	//   ....[94]....
        /*16b4*/ 	.word	0x0500000f


	//   ....[95]....
        /*16b8*/ 	.word	0x0500000f


	//   ....[96]....
        /*16bc*/ 	.word	0x0500000f


	//   ....[97]....
        /*16c0*/ 	.word	0x0500000f


	//   ....[98]....
        /*16c4*/ 	.word	0x0500000f


	//----- nvinfo : EIATTR_COOP_GROUP_INSTR_OFFSETS
	.align		4
.L_150:
        /*16c8*/ 	.byte	0x04, 0x28
        /*16ca*/ 	.short	(.L_152 - .L_151)


	//   ....[0]....
.L_151:
        /*16cc*/ 	.word	0x00000070


	//   ....[1]....
        /*16d0*/ 	.word	0x00000140


	//   ....[2]....
        /*16d4*/ 	.word	0x00000190


	//   ....[3]....
        /*16d8*/ 	.word	0x000003c0


	//   ....[4]....
        /*16dc*/ 	.word	0x00000520


	//   ....[5]....
        /*16e0*/ 	.word	0x00000640


	//   ....[6]....
        /*16e4*/ 	.word	0x000007a0


	//   ....[7]....
        /*16e8*/ 	.word	0x00003c70


	//   ....[8]....
        /*16ec*/ 	.word	0x00003c80


	//   ....[9]....
        /*16f0*/ 	.word	0x00004b70


	//   ....[10]....
        /*16f4*/ 	.word	0x00004b80


	//   ....[11]....
        /*16f8*/ 	.word	0x00005a50


	//   ....[12]....
        /*16fc*/ 	.word	0x00005a60


	//   ....[13]....
        /*1700*/ 	.word	0x00006940


	//   ....[14]....
        /*1704*/ 	.word	0x00006950


	//   ....[15]....
        /*1708*/ 	.word	0x00007eb0


	//   ....[16]....
        /*170c*/ 	.word	0x00007ec0


	//   ....[17]....
        /*1710*/ 	.word	0x00008ec0


	//   ....[18]....
        /*1714*/ 	.word	0x00008ed0


	//   ....[19]....
        /*1718*/ 	.word	0x00009ee0


	//   ....[20]....
        /*171c*/ 	.word	0x00009ef0


	//   ....[21]....
        /*1720*/ 	.word	0x0000aed0


	//   ....[22]....
        /*1724*/ 	.word	0x0000aee0


	//   ....[23]....
        /*1728*/ 	.word	0x0000c0c0


	//   ....[24]....
        /*172c*/ 	.word	0x0000c0d0


	//   ....[25]....
        /*1730*/ 	.word	0x0000c1e0


	//   ....[26]....
        /*1734*/ 	.word	0x0000c1f0


	//   ....[27]....
        /*1738*/ 	.word	0x0000c310


	//   ....[28]....
        /*173c*/ 	.word	0x0000c320


	//   ....[29]....
        /*1740*/ 	.word	0x0000c440


	//   ....[30]....
        /*1744*/ 	.word	0x0000c450


	//   ....[31]....
        /*1748*/ 	.word	0x0000c7c0


	//   ....[32]....
        /*174c*/ 	.word	0x0000c7e0


	//   ....[33]....
        /*1750*/ 	.word	0x0000c8c0


	//   ....[34]....
        /*1754*/ 	.word	0x0000c8e0


	//   ....[35]....
        /*1758*/ 	.word	0x0000c9c0


	//   ....[36]....
        /*175c*/ 	.word	0x0000c9e0


	//   ....[37]....
        /*1760*/ 	.word	0x0000cac0


	//   ....[38]....
        /*1764*/ 	.word	0x0000cae0


	//   ....[39]....
        /*1768*/ 	.word	0x0000d6f0


	//   ....[40]....
        /*176c*/ 	.word	0x0000dc50


	//   ....[41]....
        /*1770*/ 	.word	0x0000dc60


	//   ....[42]....
        /*1774*/ 	.word	0x0000dc70


	//   ....[43]....
        /*1778*/ 	.word	0x0000dc80


	//   ....[44]....
        /*177c*/ 	.word	0x000112c0


	//   ....[45]....
        /*1780*/ 	.word	0x000112d0


	//   ....[46]....
        /*1784*/ 	.word	0x000112e0


	//   ....[47]....
        /*1788*/ 	.word	0x000112f0


	//   ....[48]....
        /*178c*/ 	.word	0x00015b60


	//   ....[49]....
        /*1790*/ 	.word	0x00015c00


	//   ....[50]....
        /*1794*/ 	.word	0x00016110


	//   ....[51]....
        /*1798*/ 	.word	0x00016170


	//   ....[52]....
        /*179c*/ 	.word	0x00017b00


	//   ....[53]....
        /*17a0*/ 	.word	0x00017b10


	//   ....[54]....
        /*17a4*/ 	.word	0x00017b40


	//   ....[55]....
        /*17a8*/ 	.word	0x00017b50


	//   ....[56]....
        /*17ac*/ 	.word	0x000195e0


	//   ....[57]....
        /*17b0*/ 	.word	0x00019650


	//   ....[58]....
        /*17b4*/ 	.word	0x00019710


	//   ....[59]....
        /*17b8*/ 	.word	0x00019730


	//   ....[60]....
        /*17bc*/ 	.word	0x0001aa10


	//   ....[61]....
        /*17c0*/ 	.word	0x0001aa40


	//   ....[62]....
        /*17c4*/ 	.word	0x0001aa70


	//   ....[63]....
        /*17c8*/ 	.word	0x0001aaa0


	//   ....[64]....
        /*17cc*/ 	.word	0x0001aad0


	//   ....[65]....
        /*17d0*/ 	.word	0x0001ab10


	//   ....[66]....
        /*17d4*/ 	.word	0x0001ab40


	//   ....[67]....
        /*17d8*/ 	.word	0x0001ab70


	//   ....[68]....
        /*17dc*/ 	.word	0x0001aba0


	//   ....[69]....
        /*17e0*/ 	.word	0x0001abd0


	//   ....[70]....
        /*17e4*/ 	.word	0x0001ac00


	//   ....[71]....
        /*17e8*/ 	.word	0x0001ac30


	//   ....[72]....
        /*17ec*/ 	.word	0x0001ac60


	//   ....[73]....
        /*17f0*/ 	.word	0x0001ac90


	//   ....[74]....
        /*17f4*/ 	.word	0x0001ad00


	//   ....[75]....
        /*17f8*/ 	.word	0x0001ad30


	//   ....[76]....
        /*17fc*/ 	.word	0x0001ad60


	//   ....[77]....
        /*1800*/ 	.word	0x0001ad90


	//   ....[78]....
        /*1804*/ 	.word	0x0001adc0


	//   ....[79]....
        /*1808*/ 	.word	0x0001adf0


	//   ....[80]....
        /*180c*/ 	.word	0x0001ae20


	//   ....[81]....
        /*1810*/ 	.word	0x0001ae50


	//   ....[82]....
        /*1814*/ 	.word	0x0001ae80


	//   ....[83]....
        /*1818*/ 	.word	0x0001aeb0


	//   ....[84]....
        /*181c*/ 	.word	0x0001aee0


	//   ....[85]....
        /*1820*/ 	.word	0x0001af10


	//   ....[86]....
        /*1824*/ 	.word	0x0001af40


	//   ....[87]....
        /*1828*/ 	.word	0x0001af70


	//   ....[88]....
        /*182c*/ 	.word	0x0001afa0


	//   ....[89]....
        /*1830*/ 	.word	0x0001afd0


	//   ....[90]....
        /*1834*/ 	.word	0x0001b000


	//   ....[91]....
        /*1838*/ 	.word	0x0001b030


	//   ....[92]....
        /*183c*/ 	.word	0x0001b060


	//   ....[93]....
        /*1840*/ 	.word	0x0001b090


	//   ....[94]....
        /*1844*/ 	.word	0x0001b0c0


	//   ....[95]....
        /*1848*/ 	.word	0x0001b0f0


	//   ....[96]....
        /*184c*/ 	.word	0x0001b120


	//   ....[97]....
        /*1850*/ 	.word	0x0001b150


	//   ....[98]....
        /*1854*/ 	.word	0x0001b180


	//   ....[99]....
        /*1858*/ 	.word	0x0001b1b0


	//   ....[100]....
        /*185c*/ 	.word	0x0001b1e0


	//   ....[101]....
        /*1860*/ 	.word	0x0001b210


	//   ....[102]....
        /*1864*/ 	.word	0x0001b240


	//   ....[103]....
        /*1868*/ 	.word	0x0001b270


	//   ....[104]....
        /*186c*/ 	.word	0x0001b2a0


	//   ....[105]....
        /*1870*/ 	.word	0x0001b2d0


	//   ....[106]....
        /*1874*/ 	.word	0x0001b300


	//   ....[107]....
        /*1878*/ 	.word	0x0001b330


	//   ....[108]....
        /*187c*/ 	.word	0x0001b360


	//   ....[109]....
        /*1880*/ 	.word	0x0001b390


	//   ....[110]....
        /*1884*/ 	.word	0x0001b3c0


	//   ....[111]....
        /*1888*/ 	.word	0x0001b3f0


	//   ....[112]....
        /*188c*/ 	.word	0x0001b420


	//   ....[113]....
        /*1890*/ 	.word	0x0001b450


	//   ....[114]....
        /*1894*/ 	.word	0x0001b480


	//   ....[115]....
        /*1898*/ 	.word	0x0001b4b0


	//   ....[116]....
        /*189c*/ 	.word	0x0001b4e0


	//   ....[117]....
        /*18a0*/ 	.word	0x0001b510


	//   ....[118]....
        /*18a4*/ 	.word	0x0001b540


	//   ....[119]....
        /*18a8*/ 	.word	0x0001b570


	//   ....[120]....
        /*18ac*/ 	.word	0x0001b5a0


	//   ....[121]....
        /*18b0*/ 	.word	0x0001b5d0


	//   ....[122]....
        /*18b4*/ 	.word	0x0001b600


	//   ....[123]....
        /*18b8*/ 	.word	0x0001b630


	//   ....[124]....
        /*18bc*/ 	.word	0x0001b660


	//   ....[125]....
        /*18c0*/ 	.word	0x0001b690


	//   ....[126]....
        /*18c4*/ 	.word	0x0001b6c0


	//   ....[127]....
        /*18c8*/ 	.word	0x0001b6f0


	//   ....[128]....
        /*18cc*/ 	.word	0x0001b720


	//   ....[129]....
        /*18d0*/ 	.word	0x0001b750


	//   ....[130]....
        /*18d4*/ 	.word	0x0001b780


	//   ....[131]....
        /*18d8*/ 	.word	0x0001b7b0


	//   ....[132]....
        /*18dc*/ 	.word	0x0001b7e0


	//   ....[133]....
        /*18e0*/ 	.word	0x0001b810


	//   ....[134]....
        /*18e4*/ 	.word	0x0001b840


	//   ....[135]....
        /*18e8*/ 	.word	0x0001b870


	//   ....[136]....
        /*18ec*/ 	.word	0x0001b8a0


	//   ....[137]....
        /*18f0*/ 	.word	0x0001b8d0


	//   ....[138]....
        /*18f4*/ 	.word	0x0001b900


	//   ....[139]....
        /*18f8*/ 	.word	0x0001b930


	//   ....[140]....
        /*18fc*/ 	.word	0x0001b960


	//   ....[141]....
        /*1900*/ 	.word	0x0001b990


	//   ....[142]....
        /*1904*/ 	.word	0x0001b9c0


	//   ....[143]....
        /*1908*/ 	.word	0x0001b9f0


	//   ....[144]....
        /*190c*/ 	.word	0x0001ba20


	//   ....[145]....
        /*1910*/ 	.word	0x0001ba50


	//   ....[146]....
        /*1914*/ 	.word	0x0001ba80


	//   ....[147]....
        /*1918*/ 	.word	0x0001bab0


	//   ....[148]....
        /*191c*/ 	.word	0x0001bae0


	//   ....[149]....
        /*1920*/ 	.word	0x0001bb10


	//   ....[150]....
        /*1924*/ 	.word	0x0001bb40


	//   ....[151]....
        /*1928*/ 	.word	0x0001bb70


	//   ....[152]....
        /*192c*/ 	.word	0x0001bba0


	//   ....[153]....
        /*1930*/ 	.word	0x0001bbd0


	//   ....[154]....
        /*1934*/ 	.word	0x0001bc00


	//   ....[155]....
        /*1938*/ 	.word	0x0001bc30


	//   ....[156]....
        /*193c*/ 	.word	0x0001bc60


	//   ....[157]....
        /*1940*/ 	.word	0x0001bc90


	//   ....[158]....
        /*1944*/ 	.word	0x0001bcc0


	//   ....[159]....
        /*1948*/ 	.word	0x0001bcf0


	//   ....[160]....
        /*194c*/ 	.word	0x0001bd20


	//   ....[161]....
        /*1950*/ 	.word	0x0001bd50


	//   ....[162]....
        /*1954*/ 	.word	0x0001bd80


	//   ....[163]....
        /*1958*/ 	.word	0x0001bdb0


	//   ....[164]....
        /*195c*/ 	.word	0x0001bde0


	//   ....[165]....
        /*1960*/ 	.word	0x0001be10


	//   ....[166]....
        /*1964*/ 	.word	0x0001be30


	//   ....[167]....
        /*1968*/ 	.word	0x0001be60


	//   ....[168]....
        /*196c*/ 	.word	0x0001be90


	//   ....[169]....
        /*1970*/ 	.word	0x0001bea0


	//   ....[170]....
        /*1974*/ 	.word	0x0001bed0


	//   ....[171]....
        /*1978*/ 	.word	0x0001bee0


	//   ....[172]....
        /*197c*/ 	.word	0x0001bf10


	//   ....[173]....
        /*1980*/ 	.word	0x0001bf20


	//   ....[174]....
        /*1984*/ 	.word	0x0001bf50


	//   ....[175]....
        /*1988*/ 	.word	0x0001bf60


	//   ....[176]....
        /*198c*/ 	.word	0x0001bf90


	//   ....[177]....
        /*1990*/ 	.word	0x0001bfa0


	//   ....[178]....
        /*1994*/ 	.word	0x0001bfd0


	//   ....[179]....
        /*1998*/ 	.word	0x0001c000


	//   ....[180]....
        /*199c*/ 	.word	0x0001c010


	//   ....[181]....
        /*19a0*/ 	.word	0x0001c040


	//   ....[182]....
        /*19a4*/ 	.word	0x0001c070


	//   ....[183]....
        /*19a8*/ 	.word	0x0001c0a0


	//   ....[184]....
        /*19ac*/ 	.word	0x0001c0d0


	//   ....[185]....
        /*19b0*/ 	.word	0x0001c100


	//   ....[186]....
        /*19b4*/ 	.word	0x0001c130


	//   ....[187]....
        /*19b8*/ 	.word	0x0001c150


	//   ....[188]....
        /*19bc*/ 	.word	0x0001cc80


	//   ....[189]....
        /*19c0*/ 	.word	0x0001cca0


	//   ....[190]....
        /*19c4*/ 	.word	0x0001ccb0


	//   ....[191]....
        /*19c8*/ 	.word	0x0001ccc0


	//   ....[192]....
        /*19cc*/ 	.word	0x0001d6e0


	//   ....[193]....
        /*19d0*/ 	.word	0x0001d6f0


	//   ....[194]....
        /*19d4*/ 	.word	0x0001d8c0


	//   ....[195]....
        /*19d8*/ 	.word	0x0001d8d0


	//   ....[196]....
        /*19dc*/ 	.word	0x0001dab0


	//   ....[197]....
        /*19e0*/ 	.word	0x0001dac0


	//   ....[198]....
        /*19e4*/ 	.word	0x0001dca0


	//   ....[199]....
        /*19e8*/ 	.word	0x0001dcb0


	//   ....[200]....
        /*19ec*/ 	.word	0x0001e130


	//   ....[201]....
        /*19f0*/ 	.word	0x0001e140


	//   ....[202]....
        /*19f4*/ 	.word	0x0001f1b0


	//   ....[203]....
        /*19f8*/ 	.word	0x0001f1c0


	//   ....[204]....
        /*19fc*/ 	.word	0x00020bf0


	//   ....[205]....
        /*1a00*/ 	.word	0x00020c00


	//   ....[206]....
        /*1a04*/ 	.word	0x00020de0


	//   ....[207]....
        /*1a08*/ 	.word	0x00020df0


	//   ....[208]....
        /*1a0c*/ 	.word	0x00020fd0


	//   ....[209]....
        /*1a10*/ 	.word	0x00020fe0


	//   ....[210]....
        /*1a14*/ 	.word	0x000211c0


	//   ....[211]....
        /*1a18*/ 	.word	0x000211d0


	//   ....[212]....
        /*1a1c*/ 	.word	0x00021400


	//   ....[213]....
        /*1a20*/ 	.word	0x00021610


	//   ....[214]....
        /*1a24*/ 	.word	0x00021640


	//   ....[215]....
        /*1a28*/ 	.word	0x00021670


	//   ....[216]....
        /*1a2c*/ 	.word	0x000216a0


	//   ....[217]....
        /*1a30*/ 	.word	0x000216d0


	//   ....[218]....
        /*1a34*/ 	.word	0x00021700


	//   ....[219]....
        /*1a38*/ 	.word	0x00021890


	//   ....[220]....
        /*1a3c*/ 	.word	0x000218c0


	//   ....[221]....
        /*1a40*/ 	.word	0x000218f0


	//   ....[222]....
        /*1a44*/ 	.word	0x00021920


	//   ....[223]....
        /*1a48*/ 	.word	0x00021950


	//   ....[224]....
        /*1a4c*/ 	.word	0x00021980


	//   ....[225]....
        /*1a50*/ 	.word	0x00021a10


	//   ....[226]....
        /*1a54*/ 	.word	0x00021a40


	//   ....[227]....
        /*1a58*/ 	.word	0x00021a50


	//   ....[228]....
        /*1a5c*/ 	.word	0x00021ae0


	//   ....[229]....
        /*1a60*/ 	.word	0x00022bb0


	//   ....[230]....
        /*1a64*/ 	.word	0x00024a70


	//   ....[231]....
        /*1a68*/ 	.word	0x00024a90


	//   ....[232]....
        /*1a6c*/ 	.word	0x00024b90


	//   ....[233]....
        /*1a70*/ 	.word	0x00024ba0


	//   ....[234]....
        /*1a74*/ 	.word	0x00024c10


	//   ....[235]....
        /*1a78*/ 	.word	0x00024c20


	//   ....[236]....
        /*1a7c*/ 	.word	0x00024c90


	//   ....[237]....
        /*1a80*/ 	.word	0x00024ca0


	//   ....[238]....
        /*1a84*/ 	.word	0x00024d10


	//   ....[239]....
        /*1a88*/ 	.word	0x00024d20


	//   ....[240]....
        /*1a8c*/ 	.word	0x00024dd0


	//   ....[241]....
        /*1a90*/ 	.word	0x00024de0


	//   ....[242]....
        /*1a94*/ 	.word	0x00024e50


	//   ....[243]....
        /*1a98*/ 	.word	0x00024e60


	//   ....[244]....
        /*1a9c*/ 	.word	0x00024e70


	//   ....[245]....
        /*1aa0*/ 	.word	0x00024ef0


	//   ....[246]....
        /*1aa4*/ 	.word	0x00025280


	//   ....[247]....
        /*1aa8*/ 	.word	0x000252b0


	//   ....[248]....
        /*1aac*/ 	.word	0x000253e0


	//   ....[249]....
        /*1ab0*/ 	.word	0x000253f0


	//   ....[250]....
        /*1ab4*/ 	.word	0x00025480


	//   ....[251]....
        /*1ab8*/ 	.word	0x00025490


	//   ....[252]....
        /*1abc*/ 	.word	0x00025520


	//   ....[253]....
        /*1ac0*/ 	.word	0x00025530


	//   ....[254]....
        /*1ac4*/ 	.word	0x000255b0


	//   ....[255]....
        /*1ac8*/ 	.word	0x000255c0


	//   ....[0]....
        /*1acc*/ 	.word	0x00025640


	//   ....[1]....
        /*1ad0*/ 	.word	0x00025650


	//   ....[2]....
        /*1ad4*/ 	.word	0x000256d0


	//   ....[3]....
        /*1ad8*/ 	.word	0x000256e0


	//   ....[4]....
        /*1adc*/ 	.word	0x000256f0


	//   ....[5]....
        /*1ae0*/ 	.word	0x00025700


	//   ....[6]....
        /*1ae4*/ 	.word	0x00025e90


	//   ....[7]....
        /*1ae8*/ 	.word	0x00025ec0


	//   ....[8]....
        /*1aec*/ 	.word	0x00025ee0


	//   ....[9]....
        /*1af0*/ 	.word	0x00025f60


	//   ....[10]....
        /*1af4*/ 	.word	0x00025f80


	//   ....[11]....
        /*1af8*/ 	.word	0x00026000


	//   ....[12]....
        /*1afc*/ 	.word	0x00026020


	//   ....[13]....
        /*1b00*/ 	.word	0x000260a0


	//   ....[14]....
        /*1b04*/ 	.word	0x000260c0


	//   ....[15]....
        /*1b08*/ 	.word	0x00026140


	//   ....[16]....
        /*1b0c*/ 	.word	0x00026160


	//   ....[17]....
        /*1b10*/ 	.word	0x000261e0


	//   ....[18]....
        /*1b14*/ 	.word	0x00026200


	//   ....[19]....
        /*1b18*/ 	.word	0x00026280


	//   ....[20]....
        /*1b1c*/ 	.word	0x00026290


	//   ....[21]....
        /*1b20*/ 	.word	0x000262a0


	//   ....[22]....
        /*1b24*/ 	.word	0x000269c0


	//   ....[23]....
        /*1b28*/ 	.word	0x000269e0


	//   ....[24]....
        /*1b2c*/ 	.word	0x00026a40


	//   ....[25]....
        /*1b30*/ 	.word	0x00026a50


	//   ....[26]....
        /*1b34*/ 	.word	0x00026aa0


	//   ....[27]....
        /*1b38*/ 	.word	0x00026ab0


	//   ....[28]....
        /*1b3c*/ 	.word	0x00026b00


	//   ....[29]....
        /*1b40*/ 	.word	0x00026b10


	//   ....[30]....
        /*1b44*/ 	.word	0x00026b60


	//   ....[31]....
        /*1b48*/ 	.word	0x00026b70


	//   ....[32]....
        /*1b4c*/ 	.word	0x00026bc0


	//   ....[33]....
        /*1b50*/ 	.word	0x00026bd0


	//   ....[34]....
        /*1b54*/ 	.word	0x00026c20


	//   ....[35]....
        /*1b58*/ 	.word	0x00026c30


	//   ....[36]....
        /*1b5c*/ 	.word	0x00026c40


	//   ....[37]....
        /*1b60*/ 	.word	0x00026c90


	//   ....[38]....
        /*1b64*/ 	.word	0x00026fb0


	//   ....[39]....
        /*1b68*/ 	.word	0x00026fc0


	//   ....[40]....
        /*1b6c*/ 	.word	0x00027020


	//   ....[41]....
        /*1b70*/ 	.word	0x00027030


	//   ....[42]....
        /*1b74*/ 	.word	0x00027080


	//   ....[43]....
        /*1b78*/ 	.word	0x00027090


	//   ....[44]....
        /*1b7c*/ 	.word	0x000270e0


	//   ....[45]....
        /*1b80*/ 	.word	0x000270f0


	//   ....[46]....
        /*1b84*/ 	.word	0x00027140


	//   ....[47]....
        /*1b88*/ 	.word	0x00027150


	//   ....[48]....
        /*1b8c*/ 	.word	0x000271a0


	//   ....[49]....
        /*1b90*/ 	.word	0x000271b0


	//   ....[50]....
        /*1b94*/ 	.word	0x00027200


	//   ....[51]....
        /*1b98*/ 	.word	0x00027210


	//   ....[52]....
        /*1b9c*/ 	.word	0x00027220


	//   ....[53]....
        /*1ba0*/ 	.word	0x00027270


	//   ....[54]....
        /*1ba4*/ 	.word	0x00028950


	//   ....[55]....
        /*1ba8*/ 	.word	0x00028980


	//   ....[56]....
        /*1bac*/ 	.word	0x000289f0


	//   ....[57]....
        /*1bb0*/ 	.word	0x00028a20


	//   ....[58]....
        /*1bb4*/ 	.word	0x00028a50


	//   ....[59]....
        /*1bb8*/ 	.word	0x00028a80


	//   ....[60]....
        /*1bbc*/ 	.word	0x00028ab0


	//   ....[61]....
        /*1bc0*/ 	.word	0x00028ae0


	//   ....[62]....
        /*1bc4*/ 	.word	0x00028c80


	//   ....[63]....
        /*1bc8*/ 	.word	0x00028cb0


	//   ....[64]....
        /*1bcc*/ 	.word	0x00028ce0


	//   ....[65]....
        /*1bd0*/ 	.word	0x00028d10


	//   ....[66]....
        /*1bd4*/ 	.word	0x00028d40


	//   ....[67]....
        /*1bd8*/ 	.word	0x00028d70


	//   ....[68]....
        /*1bdc*/ 	.word	0x00028e30


	//   ....[69]....
        /*1be0*/ 	.word	0x00028e50


	//   ....[70]....
        /*1be4*/ 	.word	0x00028e60


	//   ....[71]....
        /*1be8*/ 	.word	0x00028ec0


	//   ....[72]....
        /*1bec*/ 	.word	0x00029500


	//   ....[73]....
        /*1bf0*/ 	.word	0x000298c0


	//   ....[74]....
        /*1bf4*/ 	.word	0x00029950


	//   ....[75]....
        /*1bf8*/ 	.word	0x000299f0


	//   ....[76]....
        /*1bfc*/ 	.word	0x00029a80


	//   ....[77]....
        /*1c00*/ 	.word	0x00029b20


	//   ....[78]....
        /*1c04*/ 	.word	0x00029bb0


	//   ....[79]....
        /*1c08*/ 	.word	0x00029c50


	//   ....[80]....
        /*1c0c*/ 	.word	0x00029ce0


	//   ....[81]....
        /*1c10*/ 	.word	0x00029dd0


	//   ....[82]....
        /*1c14*/ 	.word	0x00029e60


	//   ....[83]....
        /*1c18*/ 	.word	0x00029f00


	//   ....[84]....
        /*1c1c*/ 	.word	0x00029f90


	//   ....[85]....
        /*1c20*/ 	.word	0x0002a030


	//   ....[86]....
        /*1c24*/ 	.word	0x0002a0c0


	//   ....[87]....
        /*1c28*/ 	.word	0x0002a160


	//   ....[88]....
        /*1c2c*/ 	.word	0x0002a1f0


	//   ....[89]....
        /*1c30*/ 	.word	0x0002a2e0


	//   ....[90]....
        /*1c34*/ 	.word	0x0002a370


	//   ....[91]....
        /*1c38*/ 	.word	0x0002a400


	//   ....[92]....
        /*1c3c*/ 	.word	0x0002a490


	//   ....[93]....
        /*1c40*/ 	.word	0x0002a520


	//   ....[94]....
        /*1c44*/ 	.word	0x0002a5b0


	//   ....[95]....
        /*1c48*/ 	.word	0x0002a640


	//   ....[96]....
        /*1c4c*/ 	.word	0x0002a6d0


	//   ....[97]....
        /*1c50*/ 	.word	0x0002a7a0


	//   ....[98]....
        /*1c54*/ 	.word	0x0002a840


	//   ....[99]....
        /*1c58*/ 	.word	0x0002a8d0


	//   ....[100]....
        /*1c5c*/ 	.word	0x0002a920


	//   ....[101]....
        /*1c60*/ 	.word	0x0002a970


	//   ....[102]....
        /*1c64*/ 	.word	0x0002aa60


	//   ....[103]....
        /*1c68*/ 	.word	0x0002aaf0


	//   ....[104]....
        /*1c6c*/ 	.word	0x0002ab40


	//   ....[105]....
        /*1c70*/ 	.word	0x0002ab90


	//   ....[106]....
        /*1c74*/ 	.word	0x0002ae00


	//   ....[107]....
        /*1c78*/ 	.word	0x0002af20


	//   ....[108]....
        /*1c7c*/ 	.word	0x0002b040


	//   ....[109]....
        /*1c80*/ 	.word	0x0002b160


	//   ....[110]....
        /*1c84*/ 	.word	0x0002b280


	//   ....[111]....
        /*1c88*/ 	.word	0x0002b3a0


	//   ....[112]....
        /*1c8c*/ 	.word	0x0002b4c0


	//   ....[113]....
        /*1c90*/ 	.word	0x0002b5e0


	//   ....[114]....
        /*1c94*/ 	.word	0x0002b700


	//   ....[115]....
        /*1c98*/ 	.word	0x0002b820


	//   ....[116]....
        /*1c9c*/ 	.word	0x0002b940


	//   ....[117]....
        /*1ca0*/ 	.word	0x0002b9b0


	//   ....[118]....
        /*1ca4*/ 	.word	0x0002ba30


	//   ....[119]....
        /*1ca8*/ 	.word	0x0002baa0


	//   ....[120]....
        /*1cac*/ 	.word	0x0002bb00


	//   ....[121]....
        /*1cb0*/ 	.word	0x0002bb50


	//   ....[122]....
        /*1cb4*/ 	.word	0x0002bbd0


	//   ....[123]....
        /*1cb8*/ 	.word	0x0002bc40


	//   ....[124]....
        /*1cbc*/ 	.word	0x0002bca0


	//   ....[125]....
        /*1cc0*/ 	.word	0x0002bcf0


	//   ....[126]....
        /*1cc4*/ 	.word	0x0002bd70


	//   ....[127]....
        /*1cc8*/ 	.word	0x0002bde0


	//   ....[128]....
        /*1ccc*/ 	.word	0x0002be40


	//   ....[129]....
        /*1cd0*/ 	.word	0x0002be90


	//   ....[130]....
        /*1cd4*/ 	.word	0x0002bf10


	//   ....[131]....
        /*1cd8*/ 	.word	0x0002bf80


	//   ....[132]....
        /*1cdc*/ 	.word	0x0002bfe0


	//   ....[133]....
        /*1ce0*/ 	.word	0x0002c030


	//   ....[134]....
        /*1ce4*/ 	.word	0x0002c0b0


	//   ....[135]....
        /*1ce8*/ 	.word	0x0002c120


	//   ....[136]....
        /*1cec*/ 	.word	0x0002c180


	//   ....[137]....
        /*1cf0*/ 	.word	0x0002c1d0


	//   ....[138]....
        /*1cf4*/ 	.word	0x0002c250


	//   ....[139]....
        /*1cf8*/ 	.word	0x0002c2c0


	//   ....[140]....
        /*1cfc*/ 	.word	0x0002c320


	//   ....[141]....
        /*1d00*/ 	.word	0x0002c370


	//   ....[142]....
        /*1d04*/ 	.word	0x0002c3f0


	//   ....[143]....
        /*1d08*/ 	.word	0x0002c460


	//   ....[144]....
        /*1d0c*/ 	.word	0x0002c4c0


	//   ....[145]....
        /*1d10*/ 	.word	0x0002c510


	//   ....[146]....
        /*1d14*/ 	.word	0x0002c590


	//   ....[147]....
        /*1d18*/ 	.word	0x0002c600


	//   ....[148]....
        /*1d1c*/ 	.word	0x0002c660


	//   ....[149]....
        /*1d20*/ 	.word	0x0002c6b0


	//   ....[150]....
        /*1d24*/ 	.word	0x0002c730


	//   ....[151]....
        /*1d28*/ 	.word	0x0002c7a0


	//   ....[152]....
        /*1d2c*/ 	.word	0x0002c800


	//   ....[153]....
        /*1d30*/ 	.word	0x0002c850


	//   ....[154]....
        /*1d34*/ 	.word	0x0002c8d0


	//   ....[155]....
        /*1d38*/ 	.word	0x0002c940


	//   ....[156]....
        /*1d3c*/ 	.word	0x0002c9a0


	//   ....[157]....
        /*1d40*/ 	.word	0x0002c9f0


	//   ....[158]....
        /*1d44*/ 	.word	0x0002ca70


	//   ....[159]....
        /*1d48*/ 	.word	0x0002cae0


	//   ....[160]....
        /*1d4c*/ 	.word	0x0002cb40


	//   ....[161]....
        /*1d50*/ 	.word	0x0002cb90


	//   ....[162]....
        /*1d54*/ 	.word	0x0002cc10


	//   ....[163]....
        /*1d58*/ 	.word	0x0002cc80


	//   ....[164]....
        /*1d5c*/ 	.word	0x0002cce0


	//   ....[165]....
        /*1d60*/ 	.word	0x0002cd30


	//   ....[166]....
        /*1d64*/ 	.word	0x0002cdb0


	//   ....[167]....
        /*1d68*/ 	.word	0x0002ce20


	//   ....[168]....
        /*1d6c*/ 	.word	0x0002ce80


	//   ....[169]....
        /*1d70*/ 	.word	0x0002ced0


	//   ....[170]....
        /*1d74*/ 	.word	0x0002cf50


	//   ....[171]....
        /*1d78*/ 	.word	0x0002cfc0


	//   ....[172]....
        /*1d7c*/ 	.word	0x0002d020


	//   ....[173]....
        /*1d80*/ 	.word	0x0002d070


	//   ....[174]....
        /*1d84*/ 	.word	0x0002d0f0


	//   ....[175]....
        /*1d88*/ 	.word	0x0002d160


	//   ....[176]....
        /*1d8c*/ 	.word	0x0002d1c0


	//   ....[177]....
        /*1d90*/ 	.word	0x0002d210


	//   ....[178]....
        /*1d94*/ 	.word	0x0002d290


	//   ....[179]....
        /*1d98*/ 	.word	0x0002d300


	//   ....[180]....
        /*1d9c*/ 	.word	0x0002d360


	//   ....[181]....
        /*1da0*/ 	.word	0x0002d3b0


	//   ....[182]....
        /*1da4*/ 	.word	0x0002d430


	//   ....[183]....
        /*1da8*/ 	.word	0x0002d4a0


	//   ....[184]....
        /*1dac*/ 	.word	0x0002d500


	//   ....[185]....
        /*1db0*/ 	.word	0x0002d550


	//   ....[186]....
        /*1db4*/ 	.word	0x0002d5d0


	//   ....[187]....
        /*1db8*/ 	.word	0x0002d640


	//   ....[188]....
        /*1dbc*/ 	.word	0x0002d6a0


	//   ....[189]....
        /*1dc0*/ 	.word	0x0002d6f0


	//   ....[190]....
        /*1dc4*/ 	.word	0x0002d770


	//   ....[191]....
        /*1dc8*/ 	.word	0x0002d7e0


	//   ....[192]....
        /*1dcc*/ 	.word	0x0002d840


	//   ....[193]....
        /*1dd0*/ 	.word	0x0002d890


	//   ....[194]....
        /*1dd4*/ 	.word	0x0002d910


	//   ....[195]....
        /*1dd8*/ 	.word	0x0002d980


	//   ....[196]....
        /*1ddc*/ 	.word	0x0002d9e0


	//   ....[197]....
        /*1de0*/ 	.word	0x0002da30


	//   ....[198]....
        /*1de4*/ 	.word	0x0002dab0


	//   ....[199]....
        /*1de8*/ 	.word	0x0002db20


	//   ....[200]....
        /*1dec*/ 	.word	0x0002db80


	//   ....[201]....
        /*1df0*/ 	.word	0x0002dbd0


	//   ....[202]....
        /*1df4*/ 	.word	0x0002dc50


	//   ....[203]....
        /*1df8*/ 	.word	0x0002dcc0


	//   ....[204]....
        /*1dfc*/ 	.word	0x0002dd20


	//   ....[205]....
        /*1e00*/ 	.word	0x0002dd70


	//   ....[206]....
        /*1e04*/ 	.word	0x0002ddf0


	//   ....[207]....
        /*1e08*/ 	.word	0x0002de60


	//   ....[208]....
        /*1e0c*/ 	.word	0x0002dec0


	//   ....[209]....
        /*1e10*/ 	.word	0x0002df10


	//   ....[210]....
        /*1e14*/ 	.word	0x0002df90


	//   ....[211]....
        /*1e18*/ 	.word	0x0002e000


	//   ....[212]....
        /*1e1c*/ 	.word	0x0002e060


	//   ....[213]....
        /*1e20*/ 	.word	0x0002e0b0


	//   ....[214]....
        /*1e24*/ 	.word	0x0002e130


	//   ....[215]....
        /*1e28*/ 	.word	0x0002e1a0


	//   ....[216]....
        /*1e2c*/ 	.word	0x0002e200


	//   ....[217]....
        /*1e30*/ 	.word	0x0002e250


	//   ....[218]....
        /*1e34*/ 	.word	0x0002e2d0


	//   ....[219]....
        /*1e38*/ 	.word	0x0002e340


	//   ....[220]....
        /*1e3c*/ 	.word	0x0002e3a0


	//   ....[221]....
        /*1e40*/ 	.word	0x0002e3f0


	//   ....[222]....
        /*1e44*/ 	.word	0x0002e470


	//   ....[223]....
        /*1e48*/ 	.word	0x0002e4e0


	//   ....[224]....
        /*1e4c*/ 	.word	0x0002e540


	//   ....[225]....
        /*1e50*/ 	.word	0x0002e590


	//   ....[226]....
        /*1e54*/ 	.word	0x0002e610


	//   ....[227]....
        /*1e58*/ 	.word	0x0002e680


	//   ....[228]....
        /*1e5c*/ 	.word	0x0002e6e0


	//   ....[229]....
        /*1e60*/ 	.word	0x0002e730


	//   ....[230]....
        /*1e64*/ 	.word	0x0002e7b0


	//   ....[231]....
        /*1e68*/ 	.word	0x0002e820


	//   ....[232]....
        /*1e6c*/ 	.word	0x0002e890


	//   ....[233]....
        /*1e70*/ 	.word	0x0002e8e0


	//   ....[234]....
        /*1e74*/ 	.word	0x0002e970


	//   ....[235]....
        /*1e78*/ 	.word	0x0002e9c0


	//   ....[236]....
        /*1e7c*/ 	.word	0x0002ea50


	//   ....[237]....
        /*1e80*/ 	.word	0x0002eae0


	//   ....[238]....
        /*1e84*/ 	.word	0x0002eb70


	//   ....[239]....
        /*1e88*/ 	.word	0x0002ec00


	//   ....[240]....
        /*1e8c*/ 	.word	0x0002ec90


	//   ....[241]....
        /*1e90*/ 	.word	0x0002ed20


	//   ....[242]....
        /*1e94*/ 	.word	0x0002eda0


	//   ....[243]....
        /*1e98*/ 	.word	0x0002edf0


	//   ....[244]....
        /*1e9c*/ 	.word	0x0002ee90


	//   ....[245]....
        /*1ea0*/ 	.word	0x0002ef20


	//   ....[246]....
        /*1ea4*/ 	.word	0x0002efb0


	//   ....[247]....
        /*1ea8*/ 	.word	0x0002f000


	//   ....[248]....
        /*1eac*/ 	.word	0x0002f090


	//   ....[249]....
        /*1eb0*/ 	.word	0x0002f120


	//   ....[250]....
        /*1eb4*/ 	.word	0x0002f1b0


	//   ....[251]....
        /*1eb8*/ 	.word	0x0002f240


	//   ....[252]....
        /*1ebc*/ 	.word	0x0002f2d0


	//   ....[253]....
        /*1ec0*/ 	.word	0x0002f360


	//   ....[254]....
        /*1ec4*/ 	.word	0x0002f420


	//   ....[255]....
        /*1ec8*/ 	.word	0x0002f700


	//   ....[0]....
        /*1ecc*/ 	.word	0x0002f7f0


	//   ....[1]....
        /*1ed0*/ 	.word	0x0002f8a0


	//   ....[2]....
        /*1ed4*/ 	.word	0x0002f930


	//   ....[3]....
        /*1ed8*/ 	.word	0x0002fa50


	//   ....[4]....
        /*1edc*/ 	.word	0x0002fab0


	//   ....[5]....
        /*1ee0*/ 	.word	0x0002fb90


	//   ....[6]....
        /*1ee4*/ 	.word	0x0002fbf0


	//   ....[7]....
        /*1ee8*/ 	.word	0x0002fcd0


	//   ....[8]....
        /*1eec*/ 	.word	0x0002fd30


	//   ....[9]....
        /*1ef0*/ 	.word	0x0002fe10


	//   ....[10]....
        /*1ef4*/ 	.word	0x0002fe70


	//   ....[11]....
        /*1ef8*/ 	.word	0x0002ff90


	//   ....[12]....
        /*1efc*/ 	.word	0x0002fff0


	//   ....[13]....
        /*1f00*/ 	.word	0x000300d0


	//   ....[14]....
        /*1f04*/ 	.word	0x00030130


	//   ....[15]....
        /*1f08*/ 	.word	0x00030200


	//   ....[16]....
        /*1f0c*/ 	.word	0x000303a0


	//   ....[17]....
        /*1f10*/ 	.word	0x00030430


	//   ....[18]....
        /*1f14*/ 	.word	0x00030550


	//   ....[19]....
        /*1f18*/ 	.word	0x000305a0


	//   ....[20]....
        /*1f1c*/ 	.word	0x000306c0


	//   ....[21]....
        /*1f20*/ 	.word	0x00030710


	//   ....[22]....
        /*1f24*/ 	.word	0x00030830


	//   ....[23]....
        /*1f28*/ 	.word	0x00030880


	//   ....[24]....
        /*1f2c*/ 	.word	0x00030980


	//   ....[25]....
        /*1f30*/ 	.word	0x00030a20


	//   ....[26]....
        /*1f34*/ 	.word	0x00030a80


	//   ....[27]....
        /*1f38*/ 	.word	0x00030b70


	//   ....[28]....
        /*1f3c*/ 	.word	0x00030bd0


	//   ....[29]....
        /*1f40*/ 	.word	0x00030cc0


	//   ....[30]....
        /*1f44*/ 	.word	0x00030d20


	//   ....[31]....
        /*1f48*/ 	.word	0x00030dc0


	//   ....[32]....
        /*1f4c*/ 	.word	0x00030ec0


	//   ....[33]....
        /*1f50*/ 	.word	0x00030f20


	//   ....[34]....
        /*1f54*/ 	.word	0x00030f80


	//   ....[35]....
        /*1f58*/ 	.word	0x00031070


	//   ....[36]....
        /*1f5c*/ 	.word	0x000310d0


	//   ....[37]....
        /*1f60*/ 	.word	0x000311c0


	//   ....[38]....
        /*1f64*/ 	.word	0x00031220


	//   ....[39]....
        /*1f68*/ 	.word	0x00031310


	//   ....[40]....
        /*1f6c*/ 	.word	0x00031370


	//   ....[41]....
        /*1f70*/ 	.word	0x00031460


	//   ....[42]....
        /*1f74*/ 	.word	0x000314c0


	//   ....[43]....
        /*1f78*/ 	.word	0x000315b0


	//   ....[44]....
        /*1f7c*/ 	.word	0x00031610


	//   ....[45]....
        /*1f80*/ 	.word	0x00031700


	//   ....[46]....
        /*1f84*/ 	.word	0x00031760


	//   ....[47]....
        /*1f88*/ 	.word	0x00031840


	//   ....[48]....
        /*1f8c*/ 	.word	0x00031970


	//   ....[49]....
        /*1f90*/ 	.word	0x00031a10


	//   ....[50]....
        /*1f94*/ 	.word	0x00031a70


	//   ....[51]....
        /*1f98*/ 	.word	0x00031b30


	//   ....[52]....
        /*1f9c*/ 	.word	0x00031b90


	//   ....[53]....
        /*1fa0*/ 	.word	0x00031c50


	//   ....[54]....
        /*1fa4*/ 	.word	0x00031cb0


	//   ....[55]....
        /*1fa8*/ 	.word	0x00031d70


	//   ....[56]....
        /*1fac*/ 	.word	0x00031dd0


	//   ....[57]....
        /*1fb0*/ 	.word	0x00031e90


	//   ....[58]....
        /*1fb4*/ 	.word	0x00031ef0


	//   ....[59]....
        /*1fb8*/ 	.word	0x00031fb0


	//   ....[60]....
        /*1fbc*/ 	.word	0x00032010


	//   ....[61]....
        /*1fc0*/ 	.word	0x000320d0


	//   ....[62]....
        /*1fc4*/ 	.word	0x00032130


	//   ....[63]....
        /*1fc8*/ 	.word	0x000321f0


	//   ....[64]....
        /*1fcc*/ 	.word	0x000322e0


	//   ....[65]....
        /*1fd0*/ 	.word	0x00032370


	//   ....[66]....
        /*1fd4*/ 	.word	0x000323d0


	//   ....[67]....
        /*1fd8*/ 	.word	0x00032490


	//   ....[68]....
        /*1fdc*/ 	.word	0x000324f0


	//   ....[69]....
        /*1fe0*/ 	.word	0x000325b0


	//   ....[70]....
        /*1fe4*/ 	.word	0x00032610


	//   ....[71]....
        /*1fe8*/ 	.word	0x000326d0


	//   ....[72]....
        /*1fec*/ 	.word	0x00032730


	//   ....[73]....
        /*1ff0*/ 	.word	0x000327f0


	//   ....[74]....
        /*1ff4*/ 	.word	0x00032850


	//   ....[75]....
        /*1ff8*/ 	.word	0x00032910


	//   ....[76]....
        /*1ffc*/ 	.word	0x00032970


	//   ....[77]....
        /*2000*/ 	.word	0x00032a30


	//   ....[78]....
        /*2004*/ 	.word	0x00032a90


	//   ....[79]....
        /*2008*/ 	.word	0x00032b50


	//   ....[80]....
        /*200c*/ 	.word	0x00032d30


	//   ....[81]....
        /*2010*/ 	.word	0x00032dd0


	//   ....[82]....
        /*2014*/ 	.word	0x00032f50


	//   ....[83]....
        /*2018*/ 	.word	0x00032fc0


	//   ....[84]....
        /*201c*/ 	.word	0x00033030


	//   ....[85]....
        /*2020*/ 	.word	0x000330a0


	//   ....[86]....
        /*2024*/ 	.word	0x00033110


	//   ....[87]....
        /*2028*/ 	.word	0x00033190


	//   ....[88]....
        /*202c*/ 	.word	0x00033210


	//   ....[89]....
        /*2030*/ 	.word	0x000332a0


	//   ....[90]....
        /*2034*/ 	.word	0x00033310


	//   ....[91]....
        /*2038*/ 	.word	0x00033380


	//   ....[92]....
        /*203c*/ 	.word	0x000333f0


	//   ....[93]....
        /*2040*/ 	.word	0x00033470


	//   ....[94]....
        /*2044*/ 	.word	0x000334e0


	//   ....[95]....
        /*2048*/ 	.word	0x00033580


	//   ....[96]....
        /*204c*/ 	.word	0x000335d0


	//   ....[97]....
        /*2050*/ 	.word	0x00033660


	//   ....[98]....
        /*2054*/ 	.word	0x00033790


	//----- nvinfo : EIATTR_REG_RECONFIG
	.align		4
.L_152:
        /*2058*/ 	.byte	0x01, 0x54
	.zero		2


	//----- nvinfo : EIATTR_SYSCALL_OFFSETS
	.align		4
        /*205c*/ 	.byte	0x04, 0x46
        /*205e*/ 	.short	(.L_154 - .L_153)


	//   ....[0]....
.L_153:
        /*2060*/ 	.word	0x000025a0


	//   ....[1]....
        /*2064*/ 	.word	0x000026f0


	//   ....[2]....
        /*2068*/ 	.word	0x0000d8b0


	//   ....[3]....
        /*206c*/ 	.word	0x0000dbd0


	//   ....[4]....
        /*2070*/ 	.word	0x00024030


	//   ....[5]....
        /*2074*/ 	.word	0x000241c0


	//   ....[6]....
        /*2078*/ 	.word	0x00024310


	//   ....[7]....
        /*207c*/ 	.word	0x00024460


	//   ....[8]....
        /*2080*/ 	.word	0x00025b30


	//----- nvinfo : EIATTR_MBARRIER_INSTR_OFFSETS
	.align		4
.L_154:
        /*2084*/ 	.byte	0x04, 0x39
        /*2086*/ 	.short	(.L_156 - .L_155)


	//   ....[0]....
.L_155:
        /*2088*/ 	.word	0x00000270
        /*208c*/ 	.word	0x000000ff
        /*2090*/ 	.word	0x00038800
        /*2094*/ 	.short	0x0100
        /*2096*/ 	.byte	0x08
	.zero		1


	//   ....[1]....
        /*2098*/ 	.word	0x00000280
        /*209c*/ 	.word	0x000000ff
        /*20a0*/ 	.word	0x00038820
        /*20a4*/ 	.short	0x0100
        /*20a6*/ 	.byte	0x08
	.zero		1


	//   ....[2]....
        /*20a8*/ 	.word	0x00000370
        /*20ac*/ 	.word	0x000000ff
        /*20b0*/ 	.word	0x00038830
        /*20b4*/ 	.short	0x0100
        /*20b6*/ 	.byte	0x08
	.zero		1


	//   ....[3]....
        /*20b8*/ 	.word	0x00000380
        /*20bc*/ 	.word	0x000000ff
        /*20c0*/ 	.word	0x00038840
        /*20c4*/ 	.short	0x0100
        /*20c6*/ 	.byte	0x08
	.zero		1


	//   ....[4]....
        /*20c8*/ 	.word	0x00000390
        /*20cc*/ 	.word	0x000000ff
        /*20d0*/ 	.word	0x00038838
        /*20d4*/ 	.short	0x0100
        /*20d6*/ 	.byte	0x08
	.zero		1


	//   ....[5]....
        /*20d8*/ 	.word	0x000003a0
        /*20dc*/ 	.word	0x000000ff
        /*20e0*/ 	.word	0x00038848
        /*20e4*/ 	.short	0x0100
        /*20e6*/ 	.byte	0x08
	.zero		1


	//   ....[6]....
        /*20e8*/ 	.word	0x000004d0
        /*20ec*/ 	.word	0x000000ff
        /*20f0*/ 	.word	0x00038850
        /*20f4*/ 	.short	0x0100
        /*20f6*/ 	.byte	0x08
	.zero		1


	//   ....[7]....
        /*20f8*/ 	.word	0x000004e0
        /*20fc*/ 	.word	0x000000ff
        /*2100*/ 	.word	0x00038860
        /*2104*/ 	.short	0x0100
        /*2106*/ 	.byte	0x08
	.zero		1


	//   ....[8]....
        /*2108*/ 	.word	0x000004f0
        /*210c*/ 	.word	0x000000ff
        /*2110*/ 	.word	0x00038858
        /*2114*/ 	.short	0x0100
        /*2116*/ 	.byte	0x08
	.zero		1


	//   ....[9]....
        /*2118*/ 	.word	0x00000500
        /*211c*/ 	.word	0x000000ff
        /*2120*/ 	.word	0x00038868
        /*2124*/ 	.short	0x0100
        /*2126*/ 	.byte	0x08
	.zero		1


	//   ....[10]....
        /*2128*/ 	.word	0x000005f0
        /*212c*/ 	.word	0x000000ff
        /*2130*/ 	.word	0x00038870
        /*2134*/ 	.short	0x0100
        /*2136*/ 	.byte	0x06
	.zero		1


	//   ....[11]....
        /*2138*/ 	.word	0x00000600
        /*213c*/ 	.word	0x000000ff
        /*2140*/ 	.word	0x00038880
        /*2144*/ 	.short	0x0100
        /*2146*/ 	.byte	0x06
	.zero		1


	//   ....[12]....
        /*2148*/ 	.word	0x00000610
        /*214c*/ 	.word	0x000000ff
        /*2150*/ 	.word	0x00038878
        /*2154*/ 	.short	0x0100
        /*2156*/ 	.byte	0x06
	.zero		1


	//   ....[13]....
        /*2158*/ 	.word	0x00000620
        /*215c*/ 	.word	0x000000ff
        /*2160*/ 	.word	0x00038888
        /*2164*/ 	.short	0x0100
        /*2166*/ 	.byte	0x06
	.zero		1


	//   ....[14]....
        /*2168*/ 	.word	0x00000750
        /*216c*/ 	.word	0x000000ff
        /*2170*/ 	.word	0x00038890
        /*2174*/ 	.short	0x0100
        /*2176*/ 	.byte	0x08
	.zero		1


	//   ....[15]....
        /*2178*/ 	.word	0x00000760
        /*217c*/ 	.word	0x000000ff
        /*2180*/ 	.word	0x000388a0
        /*2184*/ 	.short	0x0100
        /*2186*/ 	.byte	0x08
	.zero		1


	//   ....[16]....
        /*2188*/ 	.word	0x00000770
        /*218c*/ 	.word	0x000000ff
        /*2190*/ 	.word	0x00038898
        /*2194*/ 	.short	0x0100
        /*2196*/ 	.byte	0x08
	.zero		1


	//   ....[17]....
        /*2198*/ 	.word	0x00000780
        /*219c*/ 	.word	0x000000ff
        /*21a0*/ 	.word	0x000388a8
        /*21a4*/ 	.short	0x0100
        /*21a6*/ 	.byte	0x08
	.zero		1


	//   ....[18]....
        /*21a8*/ 	.word	0x000008c0
        /*21ac*/ 	.word	0x000000ff
        /*21b0*/ 	.word	0x000388b0
        /*21b4*/ 	.short	0x0100
        /*21b6*/ 	.byte	0x08
	.zero		1


	//   ....[19]....
        /*21b8*/ 	.word	0x000008d0
        /*21bc*/ 	.word	0x000000ff
        /*21c0*/ 	.word	0x000388c0
        /*21c4*/ 	.short	0x0100
        /*21c6*/ 	.byte	0x08
	.zero		1


	//   ....[20]....
        /*21c8*/ 	.word	0x000008e0
        /*21cc*/ 	.word	0x000000ff
        /*21d0*/ 	.word	0x000388b8
        /*21d4*/ 	.short	0x0100
        /*21d6*/ 	.byte	0x08
	.zero		1


	//   ....[21]....
        /*21d8*/ 	.word	0x000008f0
        /*21dc*/ 	.word	0x000000ff
        /*21e0*/ 	.word	0x000388c8
        /*21e4*/ 	.short	0x0100
        /*21e6*/ 	.byte	0x08
	.zero		1


	//   ....[22]....
        /*21e8*/ 	.word	0x00003c20
        /*21ec*/ 	.word	0x00000051
        /*21f0*/ 	.word	0x00038890
        /*21f4*/ 	.short	0x010a
        /*21f6*/ 	.byte	0x3f
	.zero		1


	//   ....[23]....
        /*21f8*/ 	.word	0x00007e50
        /*21fc*/ 	.word	0x00000051
        /*2200*/ 	.word	0x00038890
        /*2204*/ 	.short	0x010a
        /*2206*/ 	.byte	0x3f
	.zero		1


	//   ....[24]....
        /*2208*/ 	.word	0x0000bf20
        /*220c*/ 	.word	0x00000051
        /*2210*/ 	.word	0x00038890
        /*2214*/ 	.short	0x010a
        /*2216*/ 	.byte	0x3f
	.zero		1


	//   ....[25]....
        /*2218*/ 	.word	0x0000c610
        /*221c*/ 	.word	0x0000000b
        /*2220*/ 	.word	0x00000000
        /*2224*/ 	.short	0x0101
        /*2226*/ 	.byte	0x3f
	.zero		1


	//   ....[26]....
        /*2228*/ 	.word	0x0000c650
        /*222c*/ 	.word	0x00000051
        /*2230*/ 	.word	0x000388b0
        /*2234*/ 	.short	0x010a
        /*2236*/ 	.byte	0x3f
	.zero		1


	//   ....[27]....
        /*2238*/ 	.word	0x0000cc60
        /*223c*/ 	.word	0x00000051
        /*2240*/ 	.word	0x00000000
        /*2244*/ 	.short	0x0101
        /*2246*/ 	.byte	0x3f
	.zero		1


	//   ....[28]....
        /*2248*/ 	.word	0x0000d940
        /*224c*/ 	.word	0x00000013
        /*2250*/ 	.word	0x00038800
        /*2254*/ 	.short	0x010a
        /*2256*/ 	.byte	0x3f
	.zero		1


	//   ....[29]....
        /*2258*/ 	.word	0x0000d990
        /*225c*/ 	.word	0x00000013
        /*2260*/ 	.word	0x00038800
        /*2264*/ 	.short	0x010a
        /*2266*/ 	.byte	0x3f
	.zero		1


	//   ....[30]....
        /*2268*/ 	.word	0x0000deb0
        /*226c*/ 	.word	0x00000013
        /*2270*/ 	.word	0x00038800
        /*2274*/ 	.short	0x010a
        /*2276*/ 	.byte	0x3f
	.zero		1


	//   ....[31]....
        /*2278*/ 	.word	0x000114f0
        /*227c*/ 	.word	0x00000013
        /*2280*/ 	.word	0x00038800
        /*2284*/ 	.short	0x010a
        /*2286*/ 	.byte	0x3f
	.zero		1


	//   ....[32]....
        /*2288*/ 	.word	0x00014d40
        /*228c*/ 	.word	0x00000003
        /*2290*/ 	.word	0x00038830
        /*2294*/ 	.short	0x010a
        /*2296*/ 	.byte	0x3f
	.zero		1


	//   ....[33]....
        /*2298*/ 	.word	0x00014d80
        /*229c*/ 	.word	0x00000003
        /*22a0*/ 	.word	0x00038830
        /*22a4*/ 	.short	0x010a
        /*22a6*/ 	.byte	0x3f
	.zero		1


	//   ....[34]....
        /*22a8*/ 	.word	0x00016870
        /*22ac*/ 	.word	0x0000002b
        /*22b0*/ 	.word	0x00000000
        /*22b4*/ 	.short	0x0101
        /*22b6*/ 	.byte	0x3f
	.zero		1


	//   ....[35]....
        /*22b8*/ 	.word	0x00016d50
        /*22bc*/ 	.word	0x00000003
        /*22c0*/ 	.word	0x00038850
        /*22c4*/ 	.short	0x010a
        /*22c6*/ 	.byte	0x3f
	.zero		1


	//   ....[36]....
        /*22c8*/ 	.word	0x00016da0
        /*22cc*/ 	.word	0x00000003
        /*22d0*/ 	.word	0x00038850
        /*22d4*/ 	.short	0x010a
        /*22d6*/ 	.byte	0x3f
	.zero		1


	//   ....[37]....
        /*22d8*/ 	.word	0x00017080
        /*22dc*/ 	.word	0x00000003
        /*22e0*/ 	.word	0x00000000
        /*22e4*/ 	.short	0x0101
        /*22e6*/ 	.byte	0x3f
	.zero		1


	//   ....[38]....
        /*22e8*/ 	.word	0x000171d0
        /*22ec*/ 	.word	0x00000005
        /*22f0*/ 	.word	0x00038830
        /*22f4*/ 	.short	0x010a
        /*22f6*/ 	.byte	0x3f
	.zero		1


	//   ....[39]....
        /*22f8*/ 	.word	0x00017250
        /*22fc*/ 	.word	0x00000005
        /*2300*/ 	.word	0x00038830
        /*2304*/ 	.short	0x010a
        /*2306*/ 	.byte	0x3f
	.zero		1


	//   ....[40]....
        /*2308*/ 	.word	0x000180c0
        /*230c*/ 	.word	0x0000009a
        /*2310*/ 	.word	0x00000000
        /*2314*/ 	.short	0x0101
        /*2316*/ 	.byte	0x3f
	.zero		1


	//   ....[41]....
        /*2318*/ 	.word	0x00019260
        /*231c*/ 	.word	0x00000005
        /*2320*/ 	.word	0x00038850
        /*2324*/ 	.short	0x010a
        /*2326*/ 	.byte	0x3f
	.zero		1


	//   ....[42]....
        /*2328*/ 	.word	0x000192b0
        /*232c*/ 	.word	0x00000005
        /*2330*/ 	.word	0x00038850
        /*2334*/ 	.short	0x010a
        /*2336*/ 	.byte	0x3f
	.zero		1


	//   ....[43]....
        /*2338*/ 	.word	0x00019590
        /*233c*/ 	.word	0x00000005
        /*2340*/ 	.word	0x00000000
        /*2344*/ 	.short	0x0101
        /*2346*/ 	.byte	0x3f
	.zero		1


	//   ....[44]....
        /*2348*/ 	.word	0x0001d5e0
        /*234c*/ 	.word	0x00000000
        /*2350*/ 	.word	0x00000000
        /*2354*/ 	.short	0x0101
        /*2356*/ 	.byte	0x3f
	.zero		1


	//   ....[45]....
        /*2358*/ 	.word	0x0001df90
        /*235c*/ 	.word	0x0000000b
        /*2360*/ 	.word	0x00000000
        /*2364*/ 	.short	0x0101
        /*2366*/ 	.byte	0x3f
	.zero		1


	//   ....[46]....
        /*2368*/ 	.word	0x00022c90
        /*236c*/ 	.word	0x00000010
        /*2370*/ 	.word	0x00038820
        /*2374*/ 	.short	0x010a
        /*2376*/ 	.byte	0x3f
	.zero		1


	//   ....[47]....
        /*2378*/ 	.word	0x00022d20
        /*237c*/ 	.word	0x0000000b
        /*2380*/ 	.word	0x000388a0
        /*2384*/ 	.short	0x010a
        /*2386*/ 	.byte	0x3f
	.zero		1


	//   ....[48]....
        /*2388*/ 	.word	0x00023070
        /*238c*/ 	.word	0x0000000b
        /*2390*/ 	.word	0x000388c0
        /*2394*/ 	.short	0x010a
        /*2396*/ 	.byte	0x3f
	.zero		1


	//   ....[49]....
        /*2398*/ 	.word	0x00023490
        /*239c*/ 	.word	0x0000000a
        /*23a0*/ 	.word	0x000388a0
        /*23a4*/ 	.short	0x010a
        /*23a6*/ 	.byte	0x3f
	.zero		1


	//   ....[50]....
        /*23a8*/ 	.word	0x000237d0
        /*23ac*/ 	.word	0x0000000a
        /*23b0*/ 	.word	0x000388c0
        /*23b4*/ 	.short	0x010a
        /*23b6*/ 	.byte	0x3f
	.zero		1


	//   ....[51]....
        /*23b8*/ 	.word	0x00024860
        /*23bc*/ 	.word	0x00000006
        /*23c0*/ 	.word	0x00038880
        /*23c4*/ 	.short	0x010a
        /*23c6*/ 	.byte	0x3f
	.zero		1


	//   ....[52]....
        /*23c8*/ 	.word	0x00024ff0
        /*23cc*/ 	.word	0x00000006
        /*23d0*/ 	.word	0x00038870
        /*23d4*/ 	.short	0x0107
        /*23d6*/ 	.byte	0x3f
	.zero		1


	//   ....[53]....
        /*23d8*/ 	.word	0x000250b0
        /*23dc*/ 	.word	0x00000006
        /*23e0*/ 	.word	0x00038870
        /*23e4*/ 	.short	0x0101
        /*23e6*/ 	.byte	0x3f
	.zero		1


	//   ....[54]....
        /*23e8*/ 	.word	0x000250e0
        /*23ec*/ 	.word	0x00000006
        /*23f0*/ 	.word	0x00038840
        /*23f4*/ 	.short	0x010a
        /*23f6*/ 	.byte	0x3f
	.zero		1


	//   ....[55]....
        /*23f8*/ 	.word	0x00025830
        /*23fc*/ 	.word	0x00000006
        /*2400*/ 	.word	0x00038830
        /*2404*/ 	.short	0x0107
        /*2406*/ 	.byte	0x3f
	.zero		1


	//   ....[56]....
        /*2408*/ 	.word	0x00025900
        /*240c*/ 	.word	0x00000006
        /*2410*/ 	.word	0x00038830
        /*2414*/ 	.short	0x0101
        /*2416*/ 	.byte	0x3f
	.zero		1


	//   ....[57]....
        /*2418*/ 	.word	0x000263d0
        /*241c*/ 	.word	0x00000010
        /*2420*/ 	.word	0x00038800
        /*2424*/ 	.short	0x0107
        /*2426*/ 	.byte	0x3f
	.zero		1


	//   ....[58]....
        /*2428*/ 	.word	0x000264e0
        /*242c*/ 	.word	0x00000010
        /*2430*/ 	.word	0x00038800
        /*2434*/ 	.short	0x0101
        /*2436*/ 	.byte	0x3f
	.zero		1


	//   ....[59]....
        /*2438*/ 	.word	0x00026500
        /*243c*/ 	.word	0x00000010
        /*2440*/ 	.word	0x00038820
        /*2444*/ 	.short	0x010a
        /*2446*/ 	.byte	0x3f
	.zero		1


	//   ....[60]....
        /*2448*/ 	.word	0x00026810
        /*244c*/ 	.word	0x00000000
        /*2450*/ 	.word	0x00038880
        /*2454*/ 	.short	0x010a
        /*2456*/ 	.byte	0x3f
	.zero		1


	//   ....[61]....
        /*2458*/ 	.word	0x00026d20
        /*245c*/ 	.word	0x00000000
        /*2460*/ 	.word	0x00038870
        /*2464*/ 	.short	0x0107
        /*2466*/ 	.byte	0x3f
	.zero		1


	//   ....[62]....
        /*2468*/ 	.word	0x00026de0
        /*246c*/ 	.word	0x00000000
        /*2470*/ 	.word	0x00038870
        /*2474*/ 	.short	0x0101
        /*2476*/ 	.byte	0x3f
	.zero		1


	//   ....[63]....
        /*2478*/ 	.word	0x00026e10
        /*247c*/ 	.word	0x00000000
        /*2480*/ 	.word	0x00038840
        /*2484*/ 	.short	0x010a
        /*2486*/ 	.byte	0x3f
	.zero		1


	//   ....[64]....
        /*2488*/ 	.word	0x00027300
        /*248c*/ 	.word	0x00000000
        /*2490*/ 	.word	0x00038830
        /*2494*/ 	.short	0x0107
        /*2496*/ 	.byte	0x3f
	.zero		1


	//   ....[65]....
        /*2498*/ 	.word	0x000273c0
        /*249c*/ 	.word	0x00000000
        /*24a0*/ 	.word	0x00038830
        /*24a4*/ 	.short	0x0101
        /*24a6*/ 	.byte	0x3f
	.zero		1


	//   ....[66]....
        /*24a8*/ 	.word	0x00027450
        /*24ac*/ 	.word	0x00000012
        /*24b0*/ 	.word	0x00038870
        /*24b4*/ 	.short	0x010a
        /*24b6*/ 	.byte	0x3f
	.zero		1


	//   ....[67]....
        /*24b8*/ 	.word	0x000274e0
        /*24bc*/ 	.word	0x00000012
        /*24c0*/ 	.word	0x00038860
        /*24c4*/ 	.short	0x010a
        /*24c6*/ 	.byte	0x3f
	.zero		1


	//   ....[68]....
        /*24c8*/ 	.word	0x00027c50
        /*24cc*/ 	.word	0x00000012
        /*24d0*/ 	.word	0x00038850
        /*24d4*/ 	.short	0x0101
        /*24d6*/ 	.byte	0x3f
	.zero		1


	//   ....[69]....
        /*24d8*/ 	.word	0x00027ce0
        /*24dc*/ 	.word	0x00000012
        /*24e0*/ 	.word	0x00000000
        /*24e4*/ 	.short	0x0101
        /*24e6*/ 	.byte	0x3f
	.zero		1


	//   ....[70]....
        /*24e8*/ 	.word	0x00027ea0
        /*24ec*/ 	.word	0x00000012
        /*24f0*/ 	.word	0x00038870
        /*24f4*/ 	.short	0x010a
        /*24f6*/ 	.byte	0x3f
	.zero		1


	//   ....[71]....
        /*24f8*/ 	.word	0x00027f20
        /*24fc*/ 	.word	0x00000012
        /*2500*/ 	.word	0x00038860
        /*2504*/ 	.short	0x010a
        /*2506*/ 	.byte	0x3f
	.zero		1


	//   ....[72]....
        /*2508*/ 	.word	0x000286a0
        /*250c*/ 	.word	0x00000012
        /*2510*/ 	.word	0x00038850
        /*2514*/ 	.short	0x0101
        /*2516*/ 	.byte	0x3f
	.zero		1


	//   ....[73]....
        /*2518*/ 	.word	0x00028750
        /*251c*/ 	.word	0x00000012
        /*2520*/ 	.word	0x00000000
        /*2524*/ 	.short	0x0101
        /*2526*/ 	.byte	0x3f
	.zero		1


	//   ....[74]....
        /*2528*/ 	.word	0x00029480
        /*252c*/ 	.word	0x00000005
        /*2530*/ 	.word	0x00038820
        /*2534*/ 	.short	0x010a
        /*2536*/ 	.byte	0x3f
	.zero		1


	//   ....[75]....
        /*2538*/ 	.word	0x00029610
        /*253c*/ 	.word	0x00000003
        /*2540*/ 	.word	0x00038840
        /*2544*/ 	.short	0x010a
        /*2546*/ 	.byte	0x3f
	.zero		1


	//   ....[76]....
        /*2548*/ 	.word	0x000296b0
        /*254c*/ 	.word	0x00000005
        /*2550*/ 	.word	0x00038840
        /*2554*/ 	.short	0x010a
        /*2556*/ 	.byte	0x3f
	.zero		1


	//   ....[77]....
        /*2558*/ 	.word	0x000296f0
        /*255c*/ 	.word	0x00000003
        /*2560*/ 	.word	0x00038860
        /*2564*/ 	.short	0x010a
        /*2566*/ 	.byte	0x3f
	.zero		1


	//   ....[78]....
        /*2568*/ 	.word	0x00029730
        /*256c*/ 	.word	0x00000005
        /*2570*/ 	.word	0x00038860
        /*2574*/ 	.short	0x010a
        /*2576*/ 	.byte	0x3f
	.zero		1


	//   ....[79]....
        /*2578*/ 	.word	0x00029770
        /*257c*/ 	.word	0x00000003
        /*2580*/ 	.word	0x00038880
        /*2584*/ 	.short	0x010a
        /*2586*/ 	.byte	0x3f
	.zero		1


	//   ....[80]....
        /*2588*/ 	.word	0x000297b0
        /*258c*/ 	.word	0x00000005
        /*2590*/ 	.word	0x00038880
        /*2594*/ 	.short	0x010a
        /*2596*/ 	.byte	0x3f
	.zero		1


	//   ....[81]....
        /*2598*/ 	.word	0x00029810
        /*259c*/ 	.word	0x00000051
        /*25a0*/ 	.word	0x00038890
        /*25a4*/ 	.short	0x010a
        /*25a6*/ 	.byte	0x3f
	.zero		1


	//   ....[82]....
        /*25a8*/ 	.word	0x00029d20
        /*25ac*/ 	.word	0x00000051
        /*25b0*/ 	.word	0x00038890
        /*25b4*/ 	.short	0x010a
        /*25b6*/ 	.byte	0x3f
	.zero		1


	//   ....[83]....
        /*25b8*/ 	.word	0x0002a230
        /*25bc*/ 	.word	0x00000051
        /*25c0*/ 	.word	0x00038890
        /*25c4*/ 	.short	0x010a
        /*25c6*/ 	.byte	0x3f
	.zero		1


	//   ....[84]....
        /*25c8*/ 	.word	0x0002a700
        /*25cc*/ 	.word	0x00000051
        /*25d0*/ 	.word	0x000388b0
        /*25d4*/ 	.short	0x010a
        /*25d6*/ 	.byte	0x3f
	.zero		1


	//   ....[85]....
        /*25d8*/ 	.word	0x0002a9b0
        /*25dc*/ 	.word	0x00000013
        /*25e0*/ 	.word	0x00038800
        /*25e4*/ 	.short	0x010a
        /*25e6*/ 	.byte	0x3f
	.zero		1


	//   ....[86]....
        /*25e8*/ 	.word	0x0002abc0
        /*25ec*/ 	.word	0x00000013
        /*25f0*/ 	.word	0x00038800
        /*25f4*/ 	.short	0x010a
        /*25f6*/ 	.byte	0x3f
	.zero		1


	//   ....[87]....
        /*25f8*/ 	.word	0x0002ac10
        /*25fc*/ 	.word	0x00000003
        /*2600*/ 	.word	0x00038830
        /*2604*/ 	.short	0x010a
        /*2606*/ 	.byte	0x3f
	.zero		1


	//   ....[88]....
        /*2608*/ 	.word	0x0002ac60
        /*260c*/ 	.word	0x00000003
        /*2610*/ 	.word	0x00038850
        /*2614*/ 	.short	0x010a
        /*2616*/ 	.byte	0x3f
	.zero		1


	//   ....[89]....
        /*2618*/ 	.word	0x0002acb0
        /*261c*/ 	.word	0x00000005
        /*2620*/ 	.word	0x00038830
        /*2624*/ 	.short	0x010a
        /*2626*/ 	.byte	0x3f
	.zero		1


	//   ....[90]....
        /*2628*/ 	.word	0x0002ad00
        /*262c*/ 	.word	0x00000005
        /*2630*/ 	.word	0x00038850
        /*2634*/ 	.short	0x010a
        /*2636*/ 	.byte	0x3f
	.zero		1


	//   ....[91]....
        /*2638*/ 	.word	0x0002f4e0
        /*263c*/ 	.word	0x00000010
        /*2640*/ 	.word	0x00038820
        /*2644*/ 	.short	0x010a
        /*2646*/ 	.byte	0x3f
	.zero		1


	//   ....[92]....
        /*2648*/ 	.word	0x0002f530
        /*264c*/ 	.word	0x0000000b
        /*2650*/ 	.word	0x000388a0
        /*2654*/ 	.short	0x010a
        /*2656*/ 	.byte	0x3f
	.zero		1


	//   ....[93]....
        /*2658*/ 	.word	0x0002f580
        /*265c*/ 	.word	0x0000000b
        /*2660*/ 	.word	0x000388c0
        /*2664*/ 	.short	0x010a
        /*2666*/ 	.byte	0x3f
	.zero		1


	//   ....[94]....
        /*2668*/ 	.word	0x0002f5d0
        /*266c*/ 	.word	0x0000000a
        /*2670*/ 	.word	0x000388a0
        /*2674*/ 	.short	0x010a
        /*2676*/ 	.byte	0x3f
	.zero		1


	//   ....[95]....
        /*2678*/ 	.word	0x0002f620
        /*267c*/ 	.word	0x0000000a
        /*2680*/ 	.word	0x000388c0
        /*2684*/ 	.short	0x010a
        /*2686*/ 	.byte	0x3f
	.zero		1


	//   ....[96]....
        /*2688*/ 	.word	0x0002f740
        /*268c*/ 	.word	0x00000006
        /*2690*/ 	.word	0x00038880
        /*2694*/ 	.short	0x010a
        /*2696*/ 	.byte	0x3f
	.zero		1


	//   ....[97]....
        /*2698*/ 	.word	0x000302f0
        /*269c*/ 	.word	0x00000006
        /*26a0*/ 	.word	0x00038840
        /*26a4*/ 	.short	0x010a
        /*26a6*/ 	.byte	0x3f
	.zero		1


	//   ....[98]....
        /*26a8*/ 	.word	0x00031870
        /*26ac*/ 	.word	0x00000010
        /*26b0*/ 	.word	0x00038820
        /*26b4*/ 	.short	0x010a
        /*26b6*/ 	.byte	0x3f
	.zero		1


	//   ....[99]....
        /*26b8*/ 	.word	0x000318c0
        /*26bc*/ 	.word	0x00000000
        /*26c0*/ 	.word	0x00038880
        /*26c4*/ 	.short	0x010a
        /*26c6*/ 	.byte	0x3f
	.zero		1


	//   ....[100]....
        /*26c8*/ 	.word	0x00032230
        /*26cc*/ 	.word	0x00000000
        /*26d0*/ 	.word	0x00038840
        /*26d4*/ 	.short	0x010a
        /*26d6*/ 	.byte	0x3f
	.zero		1


	//   ....[101]....
        /*26d8*/ 	.word	0x00032b90
        /*26dc*/ 	.word	0x00000012
        /*26e0*/ 	.word	0x00038870
        /*26e4*/ 	.short	0x010a
        /*26e6*/ 	.byte	0x3f
	.zero		1


	//   ....[102]....
        /*26e8*/ 	.word	0x00032be0
        /*26ec*/ 	.word	0x00000012
        /*26f0*/ 	.word	0x00038860
        /*26f4*/ 	.short	0x010a
        /*26f6*/ 	.byte	0x3f
	.zero		1


	//   ....[103]....
        /*26f8*/ 	.word	0x00032c30
        /*26fc*/ 	.word	0x00000012
        /*2700*/ 	.word	0x00038870
        /*2704*/ 	.short	0x010a
        /*2706*/ 	.byte	0x3f
	.zero		1


	//   ....[104]....
        /*2708*/ 	.word	0x00032c80
        /*270c*/ 	.word	0x00000012
        /*2710*/ 	.word	0x00038860
        /*2714*/ 	.short	0x010a
        /*2716*/ 	.byte	0x3f
	.zero		1


	//   ....[105]....
        /*2718*/ 	.word	0x000336b0
        /*271c*/ 	.word	0x00000005
        /*2720*/ 	.word	0x00038820
        /*2724*/ 	.short	0x010a
        /*2726*/ 	.byte	0x3f
	.zero		1


	//   ....[106]....
        /*2728*/ 	.word	0x00033850
        /*272c*/ 	.word	0x00000003
        /*2730*/ 	.word	0x00038840
        /*2734*/ 	.short	0x010a
        /*2736*/ 	.byte	0x3f
	.zero		1


	//   ....[107]....
        /*2738*/ 	.word	0x000338a0
        /*273c*/ 	.word	0x00000005
        /*2740*/ 	.word	0x00038840
        /*2744*/ 	.short	0x010a
        /*2746*/ 	.byte	0x3f
	.zero		1


	//   ....[108]....
        /*2748*/ 	.word	0x000338f0
        /*274c*/ 	.word	0x00000003
        /*2750*/ 	.word	0x00038860
        /*2754*/ 	.short	0x010a
        /*2756*/ 	.byte	0x3f
	.zero		1


	//   ....[109]....
        /*2758*/ 	.word	0x00033940
        /*275c*/ 	.word	0x00000005
        /*2760*/ 	.word	0x00038860
        /*2764*/ 	.short	0x010a
        /*2766*/ 	.byte	0x3f
	.zero		1


	//   ....[110]....
        /*2768*/ 	.word	0x00033990
        /*276c*/ 	.word	0x00000003
        /*2770*/ 	.word	0x00038880
        /*2774*/ 	.short	0x010a
        /*2776*/ 	.byte	0x3f
	.zero		1


	//----- nvinfo : EIATTR_NUM_MBARRIERS
	.align		4
.L_156:
        /*2778*/ 	.byte	0x03, 0x38
        /*277a*/ 	.short	0x0016


	//----- nvinfo : EIATTR_EXIT_INSTR_OFFSETS
	.align		4
        /*277c*/ 	.byte	0x04, 0x1c
        /*277e*/ 	.short	(.L_158 - .L_157)


	//   ....[0]....
.L_157:
        /*2780*/ 	.word	0x00029800


	//----- nvinfo : EIATTR_MAX_THREADS
	.align		4
.L_158:
        /*2784*/ 	.byte	0x04, 0x05
        /*2786*/ 	.short	(.L_160 - .L_159)
.L_159:
        /*2788*/ 	.word	0x00000180
        /*278c*/ 	.word	0x00000001
        /*2790*/ 	.word	0x00000001


	//----- nvinfo : EIATTR_CRS_STACK_SIZE
	.align		4
.L_160:
        /*2794*/ 	.byte	0x04, 0x1e
        /*2796*/ 	.short	(.L_162 - .L_161)
.L_161:
        /*2798*/ 	.word	0x00000000


	//----- nvinfo : EIATTR_CBANK_PARAM_SIZE
	.align		4
.L_162:
        /*279c*/ 	.byte	0x03, 0x19
        /*279e*/ 	.short	0x0af0


	//----- nvinfo : EIATTR_PARAM_CBANK
	.align		4
        /*27a0*/ 	.byte	0x04, 0x0a
        /*27a2*/ 	.short	(.L_164 - .L_163)
	.align		4
.L_163:
        /*27a4*/ 	.word	index@(.nv.constant0._ZN7cutlass13device_kernelIN5flash11enable_sm90INS1_16FlashAttnFwdSm90INS1_25CollectiveMainloopFwdSm90ILi2EN4cute5tupleIJNS5_1CILi1EEES8_S8_EEENS6_IJNS7_ILi128EEESA_NS7_ILi256EEEEEELi256ENS_12float_e4m3_tEfNS_4arch4Sm90ELb0ELb0ELb0ELb1ELb1ELb1ELb0ELb1ELb0ELb1ELb1ELb0EEENS1_21CollectiveEpilogueFwdINS6_IJSA_SB_SA_EEES9_NS_10bfloat16_tESF_Li256ELb1ELb1ELb1ELb1EEENS1_36VarlenDynamicPersistentTileSchedulerILi128ELi128ELi256ELi128ELb1ELb1ELb1ELb0ELb1ELb1EEEEEEEEEvNT_6ParamsE)
        /*27a8*/ 	.short	0x0210
        /*27aa*/ 	.short	0x0af0


	//----- nvinfo : EIATTR_SW_WAR
	.align		4
.L_164:
        /*27ac*/ 	.byte	0x04, 0x36
        /*27ae*/ 	.short	(.L_166 - .L_165)
.L_165:
        /*27b0*/ 	.word	0x00000008
.L_166:


//--------------------- .nv.info._ZN7cutlass13device_kernelIN5flash11enable_sm90INS1_16FlashAttnFwdSm90INS1_25CollectiveMainloopFwdSm90ILi2EN4cute5tupleIJNS5_1CILi1EEES8_S8_EEENS6_IJNS7_ILi128EEENS7_ILi64EEENS7_ILi256EEEEEELi256ENS_12float_e4m3_tEfNS_4arch4Sm90ELb0ELb1ELb0ELb0ELb1ELb0ELb0ELb1ELb0ELb1ELb1ELb0EEENS1_21CollectiveEpilogueFwdINS6_IJSA_SC_SB_EEES9_NS_10bfloat16_tESG_Li256ELb0ELb1ELb1ELb1EEENS1_19SingleTileSchedulerILb0ELb1ELb1ELi128EEEEEEEEEvNT_6ParamsE --------------------------
	.section	.nv.info._ZN7cutlass13device_kernelIN5flash11enable_sm90INS1_16FlashAttnFwdSm90INS1_25CollectiveMainloopFwdSm90ILi2EN4cute5tupleIJNS5_1CILi1EEES8_S8_EEENS6_IJNS7_ILi128EEENS7_ILi64EEENS7_ILi256EEEEEELi256ENS_12float_e4m3_tEfNS_4arch4Sm90ELb0ELb1ELb0ELb0ELb1ELb0ELb0ELb1ELb0ELb1ELb1ELb0EEENS1_21CollectiveEpilogueFwdINS6_IJSA_SC_SB_EEES9_NS_10bfloat16_tESG_Li256ELb0ELb1ELb1ELb1EEENS1_19SingleTileSchedulerILb0ELb1ELb1ELi128EEEEEEEEEvNT_6ParamsE,"",@"SHT_CUDA_INFO"
	.sectionflags	@""
	.align	4


	//----- nvinfo : EIATTR_CUDA_API_VERSION
	.align		4
        /*0000*/ 	.byte	0x04, 0x37
        /*0002*/ 	.short	(.L_168 - .L_167)
.L_167:
        /*0004*/ 	.word	0x00000082


	//----- nvinfo : EIATTR_KPARAM_INFO
	.align		4
.L_168:
        /*0008*/ 	.byte	0x04, 0x17
        /*000a*/ 	.short	(.L_170 - .L_169)
.L_169:
        /*000c*/ 	.word	0x00000000
        /*0010*/ 	.short	0x0000
        /*0012*/ 	.short	0x0070
        /*0014*/ 	.byte	0x00, 0xf0, 0x01, 0x28


	//----- nvinfo : EIATTR_SPARSE_MMA_MASK
	.align		4
.L_170:
        /*0018*/ 	.byte	0x03, 0x50
        /*001a*/ 	.short	0x0000


	//----- nvinfo : EIATTR_MAXREG_COUNT
	.align		4
        /*001c*/ 	.byte	0x03, 0x1b
        /*001e*/ 	.short	0x00a8


	//----- nvinfo : EIATTR_NUM_BARRIERS
	.align		4
        /*0020*/ 	.byte	0x02, 0x4c
        /*0022*/ 	.byte	0x10
	.zero		1


	//----- nvinfo : EIATTR_EXTERNS
	.align		4
        /*0024*/ 	.byte	0x04, 0x0f
        /*0026*/ 	.short	(.L_172 - .L_171)


	//   ....[0]....
	.align		4
.L_171:
        /*0028*/ 	.word	index@(__assertfail)


	//----- nvinfo : EIATTR_ANNOTATIONS
	.align		4
.L_172:
        /*002c*/ 	.byte	0x04, 0x55
        /*002e*/ 	.short	(.L_174 - .L_173)


	//   ....[0]....
.L_173:
        /*0030*/ 	.word	0x00000001
        /*0034*/ 	.byte	0xa0, 0xfd, 0x00, 0x00, 0x01, 0x00, 0x00, 0x00, 0xe0, 0xfe, 0x00, 0x00, 0x01, 0x00, 0x00, 0x00
        /*0044*/ 	.byte	0x10, 0x21, 0x01, 0x00, 0x01, 0x00, 0x00, 0x00, 0x20, 0x21, 0x01, 0x00, 0x01, 0x00, 0x00, 0x00
        /*0054*/ 	.byte	0xb0, 0x27, 0x01, 0x00, 0x01, 0x00, 0x00, 0x00, 0x70, 0x28, 0x01, 0x00


	//----- nvinfo : EIATTR_MERCURY_ISA_VERSION
	.align		4
.L_174:
        /*0060*/ 	.byte	0x03, 0x5f
        /*0062*/ 	.short	0x0101


	//----- nvinfo : EIATTR_INT_WARP_WIDE_INSTR_OFFSETS
	.align		4
        /*0064*/ 	.byte	0x04, 0x31
        /*0066*/ 	.short	(.L_176 - .L_175)


	//   ....[0]....
.L_175:
        /*0068*/ 	.word	0x000000c0


	//   ....[1]....
        /*006c*/ 	.word	0x000000d0


	//   ....[2]....
        /*0070*/ 	.word	0x00000170


	//----- nvinfo : EIATTR_COOP_GROUP_MASK_REGIDS
	.align		4
.L_176:
        /*0074*/ 	.byte	0x04, 0x29
        /*0076*/ 	.short	(.L_178 - .L_177)


	//   ....[0]....
.L_177:
        /*0078*/ 	.word	0xffffffff


	//   ....[1]....
        /*007c*/ 	.word	0xffffffff


	//   ....[2]....
        /*0080*/ 	.word	0xffffffff


	//   ....[3]....
        /*0084*/ 	.word	0xffffffff


	//   ....[4]....
        /*0088*/ 	.word	0xffffffff


	//   ....[5]....
        /*008c*/ 	.word	0xffffffff


	//   ....[6]....
        /*0090*/ 	.word	0xffffffff


	//   ....[7]....
        /*0094*/ 	.word	0xffffffff


	//   ....[8]....
        /*0098*/ 	.word	0xffffffff


	//   ....[9]....
        /*009c*/ 	.word	0xffffffff


	//   ....[10]....
        /*00a0*/ 	.word	0xffffffff


	//   ....[11]....
        /*00a4*/ 	.word	0xffffffff


	//   ....[12]....
        /*00a8*/ 	.word	0xffffffff


	//   ....[13]....
        /*00ac*/ 	.word	0xffffffff


	//   ....[14]....
        /*00b0*/ 	.word	0xffffffff


	//   ....[15]....
        /*00b4*/ 	.word	0xffffffff


	//   ....[16]....
        /*00b8*/ 	.word	0xffffffff


	//   ....[17]....
        /*00bc*/ 	.word	0xffffffff


	//   ....[18]....
        /*00c0*/ 	.word	0xffffffff


	//   ....[19]....
        /*00c4*/ 	.word	0xffffffff


	//   ....[20]....
        /*00c8*/ 	.word	0xffffffff


	//   ....[21]....
        /*00cc*/ 	.word	0xffffffff


	//   ....[22]....
        /*00d0*/ 	.word	0xffffffff


	//   ....[23]....
        /*00d4*/ 	.word	0xffffffff


	//   ....[24]....
        /*00d8*/ 	.word	0xffffffff


	//   ....[25]....
        /*00dc*/ 	.word	0xffffffff


	//   ....[26]....
        /*00e0*/ 	.word	0xffffffff


	//   ....[27]....
        /*00e4*/ 	.word	0xffffffff


	//   ....[28]....
        /*00e8*/ 	.word	0xffffffff


	//   ....[29]....
        /*00ec*/ 	.word	0xffffffff


	//   ....[30]....
        /*00f0*/ 	.word	0xffffffff


	//   ....[31]....
        /*00f4*/ 	.word	0xffffffff


	//   ....[32]....
        /*00f8*/ 	.word	0xffffffff


	//   ....[33]....
        /*00fc*/ 	.word	0xffffffff


	//   ....[34]....
        /*0100*/ 	.word	0xffffffff


	//   ....[35]....
        /*0104*/ 	.word	0xffffffff


	//   ....[36]....
        /*0108*/ 	.word	0xffffffff


	//   ....[37]....
        /*010c*/ 	.word	0xffffffff


	//   ....[38]....
        /*0110*/ 	.word	0xffffffff


	//   ....[39]....
        /*0114*/ 	.word	0xffffffff


	//   ....[40]....
        /*0118*/ 	.word	0xffffffff


	//   ....[41]....
        /*011c*/ 	.word	0xffffffff


	//   ....[42]....
        /*0120*/ 	.word	0xffffffff


	//   ....[43]....
        /*0124*/ 	.word	0xffffffff


	//   ....[44]....
        /*0128*/ 	.word	0xffffffff


	//   ....[45]....
        /*012c*/ 	.word	0xffffffff


	//   ....[46]....
        /*0130*/ 	.word	0xffffffff


	//   ....[47]....
        /*0134*/ 	.word	0xffffffff


	//   ....[48]....
        /*0138*/ 	.word	0xffffffff


	//   ....[49]....
        /*013c*/ 	.word	0xffffffff


	//   ....[50]....
        /*0140*/ 	.word	0xffffffff


	//   ....[51]....
        /*0144*/ 	.word	0xffffffff


	//   ....[52]....
        /*0148*/ 	.word	0xffffffff


	//   ....[53]....
        /*014c*/ 	.word	0xffffffff


	//   ....[54]....
        /*0150*/ 	.word	0xffffffff


	//   ....[55]....
        /*0154*/ 	.word	0xffffffff


	//   ....[56]....
        /*0158*/ 	.word	0xffffffff


	//   ....[57]....
        /*015c*/ 	.word	0xffffffff


	//   ....[58]....
        /*0160*/ 	.word	0xffffffff


	//   ....[59]....
        /*0164*/ 	.word	0xffffffff


	//   ....[60]....
        /*0168*/ 	.word	0xffffffff


	//   ....[61]....
        /*016c*/ 	.word	0xffffffff


	//   ....[62]....
        /*0170*/ 	.word	0xffffffff


	//   ....[63]....
        /*0174*/ 	.word	0xffffffff


	//   ....[64]....
        /*0178*/ 	.word	0xffffffff


	//   ....[65]....
        /*017c*/ 	.word	0xffffffff


	//   ....[66]....
        /*0180*/ 	.word	0xffffffff


	//   ....[67]....
        /*0184*/ 	.word	0xffffffff


	//   ....[68]....
        /*0188*/ 	.word	0xffffffff


	//   ....[69]....
        /*018c*/ 	.word	0xffffffff


	//   ....[70]....
        /*0190*/ 	.word	0xffffffff


	//   ....[71]....
        /*0194*/ 	.word	0xffffffff


	//   ....[72]....
        /*0198*/ 	.word	0xffffffff


	//   ....[73]....
        /*019c*/ 	.word	0xffffffff


	//   ....[74]....
        /*01a0*/ 	.word	0xffffffff


	//   ....[75]....
        /*01a4*/ 	.word	0xffffffff


	//   ....[76]....
        /*01a8*/ 	.word	0xffffffff


	//   ....[77]....
        /*01ac*/ 	.word	0xffffffff


	//   ....[78]....
        /*01b0*/ 	.word	0xffffffff


	//   ....[79]....
        /*01b4*/ 	.word	0xffffffff


	//   ....[80]....
        /*01b8*/ 	.word	0xffffffff


	//   ....[81]....
        /*01bc*/ 	.word	0xffffffff


	//   ....[82]....
        /*01c0*/ 	.word	0xffffffff


	//   ....[83]....
        /*01c4*/ 	.word	0xffffffff


	//   ....[84]....
        /*01c8*/ 	.word	0xffffffff


	//   ....[85]....
        /*01cc*/ 	.word	0xffffffff


	//   ....[86]....
        /*01d0*/ 	.word	0xffffffff


	//   ....[87]....
        /*01d4*/ 	.word	0xffffffff


	//   ....[88]....
        /*01d8*/ 	.word	0xffffffff


	//   ....[89]....
        /*01dc*/ 	.word	0xffffffff


	//   ....[90]....
        /*01e0*/ 	.word	0xffffffff


	//   ....[91]....
        /*01e4*/ 	.word	0xffffffff


	//   ....[92]....
        /*01e8*/ 	.word	0xffffffff


	//   ....[93]....
        /*01ec*/ 	.word	0xffffffff


	//   ....[94]....
        /*01f0*/ 	.word	0xffffffff


	//   ....[95]....
        /*01f4*/ 	.word	0xffffffff


	//   ....[96]....
        /*01f8*/ 	.word	0xffffffff


	//   ....[97]....
        /*01fc*/ 	.word	0xffffffff


	//   ....[98]....
        /*0200*/ 	.word	0xffffffff


	//   ....[99]....
        /*0204*/ 	.word	0xffffffff


	//   ....[100]....
        /*0208*/ 	.word	0xffffffff


	//   ....[101]....
        /*020c*/ 	.word	0xffffffff


	//   ....[102]....
        /*0210*/ 	.word	0xffffffff


	//   ....[103]....
        /*0214*/ 	.word	0xffffffff


	//   ....[104]....
        /*0218*/ 	.word	0xffffffff


	//   ....[105]....
        /*021c*/ 	.word	0xffffffff


	//   ....[106]....
        /*0220*/ 	.word	0xffffffff


	//   ....[107]....
        /*0224*/ 	.word	0xffffffff


	//   ....[108]....
        /*0228*/ 	.word	0xffffffff


	//   ....[109]....
        /*022c*/ 	.word	0xffffffff


	//   ....[110]....
        /*0230*/ 	.word	0xffffffff


	//   ....[111]....
        /*0234*/ 	.word	0xffffffff


	//   ....[112]....
        /*0238*/ 	.word	0xffffffff


	//   ....[113]....
        /*023c*/ 	.word	0xffffffff


	//   ....[114]....
        /*0240*/ 	.word	0xffffffff


	//   ....[115]....
        /*0244*/ 	.word	0xffffffff


	//   ....[116]....
        /*0248*/ 	.word	0xffffffff


	//   ....[117]....
        /*024c*/ 	.word	0xffffffff


	//   ....[118]....
        /*0250*/ 	.word	0xffffffff


	//   ....[119]....
        /*0254*/ 	.word	0xffffffff


	//   ....[120]....
        /*0258*/ 	.word	0xffffffff


	//   ....[121]....
        /*025c*/ 	.word	0xffffffff


	//   ....[122]....
        /*0260*/ 	.word	0xffffffff


	//   ....[123]....
        /*0264*/ 	.word	0xffffffff


	//   ....[124]....
        /*0268*/ 	.word	0xffffffff


	//   ....[125]....
        /*026c*/ 	.word	0xffffffff


	//   ....[126]....
        /*0270*/ 	.word	0xffffffff


	//   ....[127]....
        /*0274*/ 	.word	0xffffffff


	//   ....[128]....
        /*0278*/ 	.word	0xffffffff


	//   ....[129]....
        /*027c*/ 	.word	0xffffffff


	//   ....[130]....
        /*0280*/ 	.word	0xffffffff


	//   ....[131]....
        /*0284*/ 	.word	0xffffffff


	//   ....[132]....
        /*0288*/ 	.word	0xffffffff


	//   ....[133]....
        /*028c*/ 	.word	0xffffffff


	//   ....[134]....
        /*0290*/ 	.word	0xffffffff


	//   ....[135]....
        /*0294*/ 	.word	0xffffffff


	//   ....[136]....
        /*0298*/ 	.word	0xffffffff


	//   ....[137]....
        /*029c*/ 	.word	0xffffffff


	//   ....[138]....
        /*02a0*/ 	.word	0xffffffff


	//   ....[139]....
        /*02a4*/ 	.word	0xffffffff


	//   ....[140]....
        /*02a8*/ 	.word	0xffffffff


	//   ....[141]....
        /*02ac*/ 	.word	0xffffffff


	//   ....[142]....
        /*02b0*/ 	.word	0xffffffff


	//   ....[143]....
        /*02b4*/ 	.word	0xffffffff


	//   ....[144]....
        /*02b8*/ 	.word	0xffffffff


	//   ....[145]....
        /*02bc*/ 	.word	0xffffffff


	//   ....[146]....
        /*02c0*/ 	.word	0xffffffff


	//   ....[147]....
        /*02c4*/ 	.word	0xffffffff


	//   ....[148]....
        /*02c8*/ 	.word	0xffffffff


	//   ....[149]....
        /*02cc*/ 	.word	0xffffffff


	//   ....[150]....
        /*02d0*/ 	.word	0xffffffff


	//   ....[151]....
        /*02d4*/ 	.word	0xffffffff


	//   ....[152]....
        /*02d8*/ 	.word	0xffffffff


	//   ....[153]....
        /*02dc*/ 	.word	0xffffffff


	//   ....[154]....
        /*02e0*/ 	.word	0xffffffff


	//   ....[155]....
        /*02e4*/ 	.word	0xffffffff


	//   ....[156]....
        /*02e8*/ 	.word	0xffffffff


	//   ....[157]....
        /*02ec*/ 	.word	0xffffffff


	//   ....[158]....
        /*02f0*/ 	.word	0xffffffff


	//   ....[159]....
        /*02f4*/ 	.word	0xffffffff


	//   ....[160]....
        /*02f8*/ 	.word	0xffffffff


	//   ....[161]....
        /*02fc*/ 	.word	0xffffffff


	//   ....[162]....
        /*0300*/ 	.word	0xffffffff


	//   ....[163]....
        /*0304*/ 	.word	0xffffffff


	//   ....[164]....
        /*0308*/ 	.word	0xffffffff


	//   ....[165]....
        /*030c*/ 	.word	0xffffffff


	//   ....[166]....
        /*0310*/ 	.word	0xffffffff


	//   ....[167]....
        /*0314*/ 	.word	0xffffffff


	//   ....[168]....
        /*0318*/ 	.word	0xffffffff


	//   ....[169]....
        /*031c*/ 	.word	0xffffffff


	//   ....[170]....
        /*0320*/ 	.word	0xffffffff


	//   ....[171]....
        /*0324*/ 	.word	0xffffffff


	//   ....[172]....
        /*0328*/ 	.word	0xffffffff


	//   ....[173]....
        /*032c*/ 	.word	0xffffffff


	//   ....[174]....
        /*0330*/ 	.word	0xffffffff


	//   ....[175]....
        /*0334*/ 	.word	0xffffffff


	//   ....[176]....
        /*0338*/ 	.word	0xffffffff


	//   ....[177]....
        /*033c*/ 	.word	0xffffffff


	//   ....[178]....
        /*0340*/ 	.word	0xffffffff


	//   ....[179]....
        /*0344*/ 	.word	0xffffffff


	//   ....[180]....
        /*0348*/ 	.word	0xffffffff


	//   ....[181]....
        /*034c*/ 	.word	0xffffffff


	//   ....[182]....
        /*0350*/ 	.word	0xffffffff


	//   ....[183]....
        /*0354*/ 	.word	0xffffffff


	//   ....[184]....
        /*0358*/ 	.word	0xffffffff


	//   ....[185]....
        /*035c*/ 	.word	0xffffffff


	//   ....[186]....
        /*0360*/ 	.word	0xffffffff


	//   ....[187]....
        /*0364*/ 	.word	0xffffffff


	//   ....[188]....
        /*0368*/ 	.word	0xffffffff


	//   ....[189]....
        /*036c*/ 	.word	0xffffffff


	//   ....[190]....
        /*0370*/ 	.word	0xffffffff


	//   ....[191]....
        /*0374*/ 	.word	0xffffffff


	//   ....[192]....
        /*0378*/ 	.word	0xffffffff


	//   ....[193]....
        /*037c*/ 	.word	0xffffffff


	//   ....[194]....
        /*0380*/ 	.word	0xffffffff


	//   ....[195]....
        /*0384*/ 	.word	0xffffffff


	//   ....[196]....
        /*0388*/ 	.word	0xffffffff


	//   ....[197]....
        /*038c*/ 	.word	0xffffffff


	//   ....[198]....
        /*0390*/ 	.word	0xffffffff


	//   ....[199]....
        /*0394*/ 	.word	0xffffffff


	//   ....[200]....
        /*0398*/ 	.word	0xffffffff


	//   ....[201]....
        /*039c*/ 	.word	0xffffffff


	//   ....[202]....
        /*03a0*/ 	.word	0xffffffff


	//   ....[203]....
        /*03a4*/ 	.word	0xffffffff


	//   ....[204]....
        /*03a8*/ 	.word	0xffffffff


	//   ....[205]....
        /*03ac*/ 	.word	0xffffffff


	//   ....[206]....
        /*03b0*/ 	.word	0xffffffff


	//   ....[207]....
        /*03b4*/ 	.word	0xffffffff


	//   ....[208]....
        /*03b8*/ 	.word	0xffffffff


	//   ....[209]....
        /*03bc*/ 	.word	0xffffffff


	//   ....[210]....
        /*03c0*/ 	.word	0xffffffff


	//   ....[211]....
        /*03c4*/ 	.word	0xffffffff


	//   ....[212]....
        /*03c8*/ 	.word	0xffffffff


	//   ....[213]....
        /*03cc*/ 	.word	0xffffffff


	//   ....[214]....
        /*03d0*/ 	.word	0xffffffff


	//   ....[215]....
        /*03d4*/ 	.word	0xffffffff


	//   ....[216]....
        /*03d8*/ 	.word	0xffffffff


	//   ....[217]....
        /*03dc*/ 	.word	0xffffffff


	//   ....[218]....
        /*03e0*/ 	.word	0xffffffff


	//   ....[219]....
        /*03e4*/ 	.word	0x0500000f


	//   ....[220]....
        /*03e8*/ 	.word	0x0500000f


	//   ....[221]....
        /*03ec*/ 	.word	0x0500000f


	//   ....[222]....
        /*03f0*/ 	.word	0x0500000f


	//   ....[223]....
        /*03f4*/ 	.word	0x0500000f


	//   ....[224]....
        /*03f8*/ 	.word	0x0500000f


	//   ....[225]....
        /*03fc*/ 	.word	0x0500000f


	//   ....[226]....
        /*0400*/ 	.word	0x0500000f


	//   ....[227]....
        /*0404*/ 	.word	0x0500000f


	//   ....[228]....
        /*0408*/ 	.word	0x0500000f


	//   ....[229]....
        /*040c*/ 	.word	0x0500000f


	//   ....[230]....
        /*0410*/ 	.word	0x0500000f


	//   ....[231]....
        /*0414*/ 	.word	0x0500000f


	//   ....[232]....
        /*0418*/ 	.word	0x0500000f


	//   ....[233]....
        /*041c*/ 	.word	0x0500000f


	//   ....[234]....
        /*0420*/ 	.word	0x0500000f


	//   ....[235]....
        /*0424*/ 	.word	0x0500000f


	//   ....[236]....
        /*0428*/ 	.word	0x0500000f


	//   ....[237]....
        /*042c*/ 	.word	0x0500000f


	//   ....[238]....
        /*0430*/ 	.word	0x0500000f


	//   ....[239]....
        /*0434*/ 	.word	0x0500000f


	//   ....[240]....
        /*0438*/ 	.word	0x0500000f


	//   ....[241]....
        /*043c*/ 	.word	0x0500000f


	//   ....[242]....
        /*0440*/ 	.word	0x0500000f


	//   ....[243]....
        /*0444*/ 	.word	0x0500000f


	//   ....[244]....
        /*0448*/ 	.word	0x0500000f


	//   ....[245]....
        /*044c*/ 	.word	0x0500000f


	//   ....[246]....
        /*0450*/ 	.word	0x0500000f


	//   ....[247]....
        /*0454*/ 	.word	0x0500000f


	//   ....[248]....
        /*0458*/ 	.word	0x0500000f


	//   ....[249]....
        /*045c*/ 	.word	0x0500000f


	//   ....[250]....
        /*0460*/ 	.word	0x0500000f


	//   ....[251]....
        /*0464*/ 	.word	0x0500000f


	//   ....[252]....
        /*0468*/ 	.word	0x0500000f


	//   ....[253]....
        /*046c*/ 	.word	0x0500000f


	//   ....[254]....
        /*0470*/ 	.word	0x0500000f


	//   ....[255]....
        /*0474*/ 	.word	0x0500000f


	//   ....[0]....
        /*0478*/ 	.word	0x0500000f


	//   ....[1]....
        /*047c*/ 	.word	0x0500000f


	//   ....[2]....
        /*0480*/ 	.word	0x0500000f


	//   ....[3]....
        /*0484*/ 	.word	0x0500000f


	//   ....[4]....
        /*0488*/ 	.word	0x0500000f


	//   ....[5]....
        /*048c*/ 	.word	0x0500000f


	//   ....[6]....
        /*0490*/ 	.word	0x0500000f


	//   ....[7]....
        /*0494*/ 	.word	0x0500000f


	//   ....[8]....
        /*0498*/ 	.word	0x0500000f


	//   ....[9]....
        /*049c*/ 	.word	0x0500000f


	//   ....[10]....
        /*04a0*/ 	.word	0x0500000f


	//   ....[11]....
        /*04a4*/ 	.word	0x0500000f


	//----- nvinfo : EIATTR_COOP_GROUP_INSTR_OFFSETS
	.align		4
.L_178:
        /*04a8*/ 	.byte	0x04, 0x28
        /*04aa*/ 	.short	(.L_180 - .L_179)


	//   ....[0]....
.L_179:
        /*04ac*/ 	.word	0x00000080


	//   ....[1]....
        /*04b0*/ 	.word	0x00000090


	//   ....[2]....
        /*04b4*/ 	.word	0x000002d0


	//   ....[3]....
        /*04b8*/ 	.word	0x00000430


	//   ....[4]....
        /*04bc*/ 	.word	0x00000550


	//   ....[5]....
        /*04c0*/ 	.word	0x000006b0


	//   ....[6]....
        /*04c4*/ 	.word	0x00001a10


	//   ....[7]....
        /*04c8*/ 	.word	0x000023f0


	//   ....[8]....
        /*04cc*/ 	.word	0x00002670


	//   ....[9]....
        /*04d0*/ 	.word	0x00002f40


	//   ....[10]....
        /*04d4*/ 	.word	0x00003060


	//   ....[11]....
        /*04d8*/ 	.word	0x000032e0


	//   ....[12]....
        /*04dc*/ 	.word	0x00003410


	//   ....[13]....
        /*04e0*/ 	.word	0x00004430


	//   ....[14]....
        /*04e4*/ 	.word	0x00004650


	//   ....[15]....
        /*04e8*/ 	.word	0x00004d40


	//   ....[16]....
        /*04ec*/ 	.word	0x00004e40


	//   ....[17]....
        /*04f0*/ 	.word	0x00005210


	//   ....[18]....
        /*04f4*/ 	.word	0x00005340


	//   ....[19]....
        /*04f8*/ 	.word	0x00006b00


	//   ....[20]....
        /*04fc*/ 	.word	0x00006b30


	//   ....[21]....
        /*0500*/ 	.word	0x00006d60


	//   ....[22]....
        /*0504*/ 	.word	0x00006f30


	//   ....[23]....
        /*0508*/ 	.word	0x00008320


	//   ....[24]....
        /*050c*/ 	.word	0x00008540


	//   ....[25]....
        /*0510*/ 	.word	0x00008c20


	//   ....[26]....
        /*0514*/ 	.word	0x00008d20


	//   ....[27]....
        /*0518*/ 	.word	0x000090e0


	//   ....[28]....
        /*051c*/ 	.word	0x00009240


	//   ....[29]....
        /*0520*/ 	.word	0x0000a330


	//   ....[30]....
        /*0524*/ 	.word	0x0000a340


	//   ....[31]....
        /*0528*/ 	.word	0x0000a390


	//   ....[32]....
        /*052c*/ 	.word	0x0000a3a0


	//   ....[33]....
        /*0530*/ 	.word	0x0000b930


	//   ....[34]....
        /*0534*/ 	.word	0x0000b960


	//   ....[35]....
        /*0538*/ 	.word	0x0000b970


	//   ....[36]....
        /*053c*/ 	.word	0x0000b990


	//   ....[37]....
        /*0540*/ 	.word	0x0000b9a0


	//   ....[38]....
        /*0544*/ 	.word	0x0000b9b0


	//   ....[39]....
        /*0548*/ 	.word	0x0000b9c0


	//   ....[40]....
        /*054c*/ 	.word	0x0000b9d0


	//   ....[41]....
        /*0550*/ 	.word	0x0000b9e0


	//   ....[42]....
        /*0554*/ 	.word	0x0000b9f0


	//   ....[43]....
        /*0558*/ 	.word	0x0000ba00


	//   ....[44]....
        /*055c*/ 	.word	0x0000ba20


	//   ....[45]....
        /*0560*/ 	.word	0x0000ba30


	//   ....[46]....
        /*0564*/ 	.word	0x0000ba40


	//   ....[47]....
        /*0568*/ 	.word	0x0000ba50


	//   ....[48]....
        /*056c*/ 	.word	0x0000ba60


	//   ....[49]....
        /*0570*/ 	.word	0x0000ba70


	//   ....[50]....
        /*0574*/ 	.word	0x0000ba80


	//   ....[51]....
        /*0578*/ 	.word	0x0000ba90


	//   ....[52]....
        /*057c*/ 	.word	0x0000bab0


	//   ....[53]....
        /*0580*/ 	.word	0x0000bac0


	//   ....[54]....
        /*0584*/ 	.word	0x0000bad0


	//   ....[55]....
        /*0588*/ 	.word	0x0000bae0


	//   ....[56]....
        /*058c*/ 	.word	0x0000baf0


	//   ....[57]....
        /*0590*/ 	.word	0x0000bb00


	//   ....[58]....
        /*0594*/ 	.word	0x0000bb10


	//   ....[59]....
        /*0598*/ 	.word	0x0000bb20


	//   ....[60]....
        /*059c*/ 	.word	0x0000bb30


	//   ....[61]....
        /*05a0*/ 	.word	0x0000bb40


	//   ....[62]....
        /*05a4*/ 	.word	0x0000bb50


	//   ....[63]....
        /*05a8*/ 	.word	0x0000bb60


	//   ....[64]....
        /*05ac*/ 	.word	0x0000bb70


	//   ....[65]....
        /*05b0*/ 	.word	0x0000bb80


	//   ....[66]....
        /*05b4*/ 	.word	0x0000bb90


	//   ....[67]....
        /*05b8*/ 	.word	0x0000bba0


	//   ....[68]....
        /*05bc*/ 	.word	0x0000bbc0


	//   ....[69]....
        /*05c0*/ 	.word	0x0000bbe0


	//   ....[70]....
        /*05c4*/ 	.word	0x0000bbf0


	//   ....[71]....
        /*05c8*/ 	.word	0x0000bc00


	//   ....[72]....
        /*05cc*/ 	.word	0x0000bc10


	//   ....[73]....
        /*05d0*/ 	.word	0x0000bc30


	//   ....[74]....
        /*05d4*/ 	.word	0x0000bc50


	//   ....[75]....
        /*05d8*/ 	.word	0x0000bc70


	//   ....[76]....
        /*05dc*/ 	.word	0x0000bc80


	//   ....[77]....
        /*05e0*/ 	.word	0x0000bc90


	//   ....[78]....
        /*05e4*/ 	.word	0x0000bcb0


	//   ....[79]....
        /*05e8*/ 	.word	0x0000bcc0


	//   ....[80]....
        /*05ec*/ 	.word	0x0000bcd0


	//   ....[81]....
        /*05f0*/ 	.word	0x0000bce0


	//   ....[82]....
        /*05f4*/ 	.word	0x0000bcf0


	//   ....[83]....
        /*05f8*/ 	.word	0x0000bd00


	//   ....[84]....
        /*05fc*/ 	.word	0x0000bd10


	//   ....[85]....
        /*0600*/ 	.word	0x0000bd30


	//   ....[86]....
        /*0604*/ 	.word	0x0000bd40


	//   ....[87]....
        /*0608*/ 	.word	0x0000bd60


	//   ....[88]....
        /*060c*/ 	.word	0x0000bd80


	//   ....[89]....
        /*0610*/ 	.word	0x0000bda0


	//   ....[90]....
        /*0614*/ 	.word	0x0000bdd0


	//   ....[91]....
        /*0618*/ 	.word	0x0000bde0


	//   ....[92]....
        /*061c*/ 	.word	0x0000bdf0


	//   ....[93]....
        /*0620*/ 	.word	0x0000be00


	//   ....[94]....
        /*0624*/ 	.word	0x0000be10


	//   ....[95]....
        /*0628*/ 	.word	0x0000be20


	//   ....[96]....
        /*062c*/ 	.word	0x0000be30


	//   ....[97]....
        /*0630*/ 	.word	0x0000be40


	//   ....[98]....
        /*0634*/ 	.word	0x0000be50


	//   ....[99]....
        /*0638*/ 	.word	0x0000be70


	//   ....[100]....
        /*063c*/ 	.word	0x0000bea0


	//   ....[101]....
        /*0640*/ 	.word	0x0000bed0


	//   ....[102]....
        /*0644*/ 	.word	0x0000bf00


	//   ....[103]....
        /*0648*/ 	.word	0x0000bf30


	//   ....[104]....
        /*064c*/ 	.word	0x0000bf50


	//   ....[105]....
        /*0650*/ 	.word	0x0000bf80


	//   ....[106]....
        /*0654*/ 	.word	0x0000bfa0


	//   ....[107]....
        /*0658*/ 	.word	0x0000bfb0


	//   ....[108]....
        /*065c*/ 	.word	0x0000bfc0


	//   ....[109]....
        /*0660*/ 	.word	0x0000bfd0


	//   ....[110]....
        /*0664*/ 	.word	0x0000bfe0


	//   ....[111]....
        /*0668*/ 	.word	0x0000bff0


	//   ....[112]....
        /*066c*/ 	.word	0x0000c000


	//   ....[113]....
        /*0670*/ 	.word	0x0000c010


	//   ....[114]....
        /*0674*/ 	.word	0x0000c020


	//   ....[115]....
        /*0678*/ 	.word	0x0000c030


	//   ....[116]....
        /*067c*/ 	.word	0x0000c040


	//   ....[117]....
        /*0680*/ 	.word	0x0000c050


	//   ....[118]....
        /*0684*/ 	.word	0x0000c060


	//   ....[119]....
        /*0688*/ 	.word	0x0000c070


	//   ....[120]....
        /*068c*/ 	.word	0x0000c080


	//   ....[121]....
        /*0690*/ 	.word	0x0000c090


	//   ....[122]....
        /*0694*/ 	.word	0x0000c0a0


	//   ....[123]....
        /*0698*/ 	.word	0x0000c0b0


	//   ....[124]....
        /*069c*/ 	.word	0x0000c0c0


	//   ....[125]....
        /*06a0*/ 	.word	0x0000c0d0


	//   ....[126]....
        /*06a4*/ 	.word	0x0000c0e0


	//   ....[127]....
        /*06a8*/ 	.word	0x0000c0f0


	//   ....[128]....
        /*06ac*/ 	.word	0x0000c100


	//   ....[129]....
        /*06b0*/ 	.word	0x0000c110


	//   ....[130]....
        /*06b4*/ 	.word	0x0000c120


	//   ....[131]....
        /*06b8*/ 	.word	0x0000c140


	//   ....[132]....
        /*06bc*/ 	.word	0x0000c150


	//   ....[133]....
        /*06c0*/ 	.word	0x0000c160


	//   ....[134]....
        /*06c4*/ 	.word	0x0000c170


	//   ....[135]....
        /*06c8*/ 	.word	0x0000c1a0


	//   ....[136]....
        /*06cc*/ 	.word	0x0000c1d0


	//   ....[137]....
        /*06d0*/ 	.word	0x0000c200


	//   ....[138]....
        /*06d4*/ 	.word	0x0000c230


	//   ....[139]....
        /*06d8*/ 	.word	0x0000c260


	//   ....[140]....
        /*06dc*/ 	.word	0x0000c290


	//   ....[141]....
        /*06e0*/ 	.word	0x0000c2c0


	//   ....[142]....
        /*06e4*/ 	.word	0x0000c2f0


	//   ....[143]....
        /*06e8*/ 	.word	0x0000c310


	//   ....[144]....
        /*06ec*/ 	.word	0x0000c320


	//   ....[145]....
        /*06f0*/ 	.word	0x0000c350


	//   ....[146]....
        /*06f4*/ 	.word	0x0000c380


	//   ....[147]....
        /*06f8*/ 	.word	0x0000c3b0


	//   ....[148]....
        /*06fc*/ 	.word	0x0000c3e0


	//   ....[149]....
        /*0700*/ 	.word	0x0000c410


	//   ....[150]....
        /*0704*/ 	.word	0x0000c440


	//   ....[151]....
        /*0708*/ 	.word	0x0000c470


	//   ....[152]....
        /*070c*/ 	.word	0x0000c4a0


	//   ....[153]....
        /*0710*/ 	.word	0x0000c4d0


	//   ....[154]....
        /*0714*/ 	.word	0x0000c500


	//   ....[155]....
        /*0718*/ 	.word	0x0000c530


	//   ....[156]....
        /*071c*/ 	.word	0x0000c560


	//   ....[157]....
        /*0720*/ 	.word	0x0000c590


	//   ....[158]....
        /*0724*/ 	.word	0x0000c5d0


	//   ....[159]....
        /*0728*/ 	.word	0x0000c600


	//   ....[160]....
        /*072c*/ 	.word	0x0000c640


	//   ....[161]....
        /*0730*/ 	.word	0x0000cb60


	//   ....[162]....
        /*0734*/ 	.word	0x0000cba0


	//   ....[163]....
        /*0738*/ 	.word	0x0000cbe0


	//   ....[164]....
        /*073c*/ 	.word	0x0000cc20


	//   ....[165]....
        /*0740*/ 	.word	0x0000cc80


	//   ....[166]....
        /*0744*/ 	.word	0x0000ccb0


	//   ....[167]....
        /*0748*/ 	.word	0x0000d960


	//   ....[168]....
        /*074c*/ 	.word	0x0000d990


	//   ....[169]....
        /*0750*/ 	.word	0x0000eae0


	//   ....[170]....
        /*0754*/ 	.word	0x00010200


	//   ....[171]....
        /*0758*/ 	.word	0x00010240


	//   ....[172]....
        /*075c*/ 	.word	0x00010260


	//   ....[173]....
        /*0760*/ 	.word	0x00010290


	//   ....[174]....
        /*0764*/ 	.word	0x00010300


	//   ....[175]....
        /*0768*/ 	.word	0x00010320


	//   ....[176]....
        /*076c*/ 	.word	0x00010380


	//   ....[177]....
        /*0770*/ 	.word	0x000103a0


	//   ....[178]....
        /*0774*/ 	.word	0x00010700


	//   ....[179]....
        /*0778*/ 	.word	0x00010720


	//   ....[180]....
        /*077c*/ 	.word	0x00010730


	//   ....[181]....
        /*0780*/ 	.word	0x00010770


	//   ....[182]....
        /*0784*/ 	.word	0x000107d0


	//   ....[183]....
        /*0788*/ 	.word	0x000107f0


	//   ....[184]....
        /*078c*/ 	.word	0x00010860


	//   ....[185]....
        /*0790*/ 	.word	0x00010890


	//   ....[186]....
        /*0794*/ 	.word	0x00010e10


	//   ....[187]....
        /*0798*/ 	.word	0x00010e40


	//   ....[188]....
        /*079c*/ 	.word	0x00010e70


	//   ....[189]....
        /*07a0*/ 	.word	0x00010ec0


	//   ....[190]....
        /*07a4*/ 	.word	0x00010f40


	//   ....[191]....
        /*07a8*/ 	.word	0x00010f60


	//   ....[192]....
        /*07ac*/ 	.word	0x00010fe0


	//   ....[193]....
        /*07b0*/ 	.word	0x00011000


	//   ....[194]....
        /*07b4*/ 	.word	0x00011080


	//   ....[195]....
        /*07b8*/ 	.word	0x000110a0


	//   ....[196]....
        /*07bc*/ 	.word	0x00011120


	//   ....[197]....
        /*07c0*/ 	.word	0x00011140


	//   ....[198]....
        /*07c4*/ 	.word	0x000111c0


	//   ....[199]....
        /*07c8*/ 	.word	0x000111e0


	//   ....[200]....
        /*07cc*/ 	.word	0x00011260


	//   ....[201]....
        /*07d0*/ 	.word	0x00011290


	//   ....[202]....
        /*07d4*/ 	.word	0x00011920


	//   ....[203]....
        /*07d8*/ 	.word	0x00011940


	//   ....[204]....
        /*07dc*/ 	.word	0x00011950


	//   ....[205]....
        /*07e0*/ 	.word	0x00011960


	//   ....[206]....
        /*07e4*/ 	.word	0x00011970


	//   ....[207]....
        /*07e8*/ 	.word	0x00011980


	//   ....[208]....
        /*07ec*/ 	.word	0x000119a0


	//   ....[209]....
        /*07f0*/ 	.word	0x000119c0


	//   ....[210]....
        /*07f4*/ 	.word	0x00011d60


	//   ....[211]....
        /*07f8*/ 	.word	0x00011d80


	//   ....[212]....
        /*07fc*/ 	.word	0x00011da0


	//   ....[213]....
        /*0800*/ 	.word	0x00011db0


	//   ....[214]....
        /*0804*/ 	.word	0x00011dc0


	//   ....[215]....
        /*0808*/ 	.word	0x00011dd0


	//   ....[216]....
        /*080c*/ 	.word	0x00011df0


	//   ....[217]....
        /*0810*/ 	.word	0x00011e80


	//   ....[218]....
        /*0814*/ 	.word	0x00012e10


	//   ....[219]....
        /*0818*/ 	.word	0x00013490


	//   ....[220]....
        /*081c*/ 	.word	0x00013580


	//   ....[221]....
        /*0820*/ 	.word	0x00013650


	//   ....[222]....
        /*0824*/ 	.word	0x000136d0


	//   ....[223]....
        /*0828*/ 	.word	0x000137a0


	//   ....[224]....
        /*082c*/ 	.word	0x00013800


	//   ....[225]....
        /*0830*/ 	.word	0x000138d0


	//   ....[226]....
        /*0834*/ 	.word	0x00013930


	//   ....[227]....
        /*0838*/ 	.word	0x000139f0


	//   ....[228]....
        /*083c*/ 	.word	0x00013b30


	//   ....[229]....
        /*0840*/ 	.word	0x00013bc0


	//   ....[230]....
        /*0844*/ 	.word	0x00013c90


	//   ....[231]....
        /*0848*/ 	.word	0x00013d30


	//   ....[232]....
        /*084c*/ 	.word	0x00013da0


	//   ....[233]....
        /*0850*/ 	.word	0x00013e60


	//   ....[234]....
        /*0854*/ 	.word	0x00013ed0


	//   ....[235]....
        /*0858*/ 	.word	0x00013f90


	//   ....[236]....
        /*085c*/ 	.word	0x00014020


	//   ....[237]....
        /*0860*/ 	.word	0x00014080


	//   ....[238]....
        /*0864*/ 	.word	0x00014130


	//   ....[239]....
        /*0868*/ 	.word	0x000141f0


	//   ....[240]....
        /*086c*/ 	.word	0x00014260


	//   ....[241]....
        /*0870*/ 	.word	0x00014340


	//   ....[242]....
        /*0874*/ 	.word	0x000143b0


	//   ....[243]....
        /*0878*/ 	.word	0x00014490


	//   ....[244]....
        /*087c*/ 	.word	0x00014500


	//   ....[245]....
        /*0880*/ 	.word	0x000145e0


	//   ....[246]....
        /*0884*/ 	.word	0x00014650


	//   ....[247]....
        /*0888*/ 	.word	0x00014730


	//   ....[248]....
        /*088c*/ 	.word	0x000147a0


	//   ....[249]....
        /*0890*/ 	.word	0x00014870


	//   ....[250]....
        /*0894*/ 	.word	0x000148e0


	//   ....[251]....
        /*0898*/ 	.word	0x000149a0


	//   ....[252]....
        /*089c*/ 	.word	0x00014ae0


	//   ....[253]....
        /*08a0*/ 	.word	0x00014b80


	//   ....[254]....
        /*08a4*/ 	.word	0x00014be0


	//   ....[255]....
        /*08a8*/ 	.word	0x00014c90


	//   ....[0]....
        /*08ac*/ 	.word	0x00014d10


	//   ....[1]....
        /*08b0*/ 	.word	0x00014db0


	//   ....[2]....
        /*08b4*/ 	.word	0x00014e40


	//   ....[3]....
        /*08b8*/ 	.word	0x00014ee0


	//   ....[4]....
        /*08bc*/ 	.word	0x00014fc0


	//   ....[5]....
        /*08c0*/ 	.word	0x00015060


	//   ....[6]....
        /*08c4*/ 	.word	0x000150d0


	//   ....[7]....
        /*08c8*/ 	.word	0x00015180


	//   ....[8]....
        /*08cc*/ 	.word	0x000151e0


	//   ....[9]....
        /*08d0*/ 	.word	0x000152a0


	//   ....[10]....
        /*08d4*/ 	.word	0x00015300


	//   ....[11]....
        /*08d8*/ 	.word	0x000153b0


	//----- nvinfo : EIATTR_REG_RECONFIG
	.align		4
.L_180:
        /*08dc*/ 	.byte	0x01, 0x54
	.zero		2


	//----- nvinfo : EIATTR_SYSCALL_OFFSETS
	.align		4
        /*08e0*/ 	.byte	0x04, 0x46
        /*08e2*/ 	.short	(.L_182 - .L_181)


	//   ....[0]....
.L_181:
        /*08e4*/ 	.word	0x00001bd0


	//   ....[1]....
        /*08e8*/ 	.word	0x0000f6b0


	//   ....[2]....
        /*08ec*/ 	.word	0x0000f7f0


	//   ....[3]....
        /*08f0*/ 	.word	0x0000f930


	//   ....[4]....
        /*08f4*/ 	.word	0x0000fa50


	//   ....[5]....
        /*08f8*/ 	.word	0x00010b80


	//----- nvinfo : EIATTR_MBARRIER_INSTR_OFFSETS
	.align		4
.L_182:
        /*08fc*/ 	.byte	0x04, 0x39
        /*08fe*/ 	.short	(.L_184 - .L_183)


	//   ....[0]....
.L_183:
        /*0900*/ 	.word	0x00000180
        /*0904*/ 	.word	0x000000ff
        /*0908*/ 	.word	0x00020800
        /*090c*/ 	.short	0x0100
        /*090e*/ 	.byte	0x08
	.zero		1


	//   ....[1]....
        /*0910*/ 	.word	0x00000190
        /*0914*/ 	.word	0x000000ff
        /*0918*/ 	.word	0x00020820
        /*091c*/ 	.short	0x0100
        /*091e*/ 	.byte	0x08
	.zero		1


	//   ....[2]....
        /*0920*/ 	.word	0x00000280
        /*0924*/ 	.word	0x000000ff
        /*0928*/ 	.word	0x00020830
        /*092c*/ 	.short	0x0100
        /*092e*/ 	.byte	0x08
	.zero		1


	//   ....[3]....
        /*0930*/ 	.word	0x00000290
        /*0934*/ 	.word	0x000000ff
        /*0938*/ 	.word	0x00020840
        /*093c*/ 	.short	0x0100
        /*093e*/ 	.byte	0x08
	.zero		1


	//   ....[4]....
        /*0940*/ 	.word	0x000002a0
        /*0944*/ 	.word	0x000000ff
        /*0948*/ 	.word	0x00020838
        /*094c*/ 	.short	0x0100
        /*094e*/ 	.byte	0x08
	.zero		1


	//   ....[5]....
        /*0950*/ 	.word	0x000002b0
        /*0954*/ 	.word	0x000000ff
        /*0958*/ 	.word	0x00020848
        /*095c*/ 	.short	0x0100
        /*095e*/ 	.byte	0x08
	.zero		1


	//   ....[6]....
        /*0960*/ 	.word	0x000003e0
        /*0964*/ 	.word	0x000000ff
        /*0968*/ 	.word	0x00020850
        /*096c*/ 	.short	0x0100
        /*096e*/ 	.byte	0x08
	.zero		1


	//   ....[7]....
        /*0970*/ 	.word	0x000003f0
        /*0974*/ 	.word	0x000000ff
        /*0978*/ 	.word	0x00020860
        /*097c*/ 	.short	0x0100
        /*097e*/ 	.byte	0x08
	.zero		1


	//   ....[8]....
        /*0980*/ 	.word	0x00000400
        /*0984*/ 	.word	0x000000ff
        /*0988*/ 	.word	0x00020858
        /*098c*/ 	.short	0x0100
        /*098e*/ 	.byte	0x08
	.zero		1


	//   ....[9]....
        /*0990*/ 	.word	0x00000410
        /*0994*/ 	.word	0x000000ff
        /*0998*/ 	.word	0x00020868
        /*099c*/ 	.short	0x0100
        /*099e*/ 	.byte	0x08
	.zero		1


	//   ....[10]....
        /*09a0*/ 	.word	0x00000500
        /*09a4*/ 	.word	0x000000ff
        /*09a8*/ 	.word	0x00020870
        /*09ac*/ 	.short	0x0100
        /*09ae*/ 	.byte	0x06
	.zero		1


	//   ....[11]....
        /*09b0*/ 	.word	0x00000510
        /*09b4*/ 	.word	0x000000ff
        /*09b8*/ 	.word	0x00020880
        /*09bc*/ 	.short	0x0100
        /*09be*/ 	.byte	0x06
	.zero		1


	//   ....[12]....
        /*09c0*/ 	.word	0x00000520
        /*09c4*/ 	.word	0x000000ff
        /*09c8*/ 	.word	0x00020878
        /*09cc*/ 	.short	0x0100
        /*09ce*/ 	.byte	0x06
	.zero		1


	//   ....[13]....
        /*09d0*/ 	.word	0x00000530
        /*09d4*/ 	.word	0x000000ff
        /*09d8*/ 	.word	0x00020888
        /*09dc*/ 	.short	0x0100
        /*09de*/ 	.byte	0x06
	.zero		1


	//   ....[14]....
        /*09e0*/ 	.word	0x00000660
        /*09e4*/ 	.word	0x000000ff
        /*09e8*/ 	.word	0x00020890
        /*09ec*/ 	.short	0x0100
        /*09ee*/ 	.byte	0x08
	.zero		1


	//   ....[15]....
        /*09f0*/ 	.word	0x00000670
        /*09f4*/ 	.word	0x000000ff
        /*09f8*/ 	.word	0x000208a0
        /*09fc*/ 	.short	0x0100
        /*09fe*/ 	.byte	0x08
	.zero		1


	//   ....[16]....
        /*0a00*/ 	.word	0x00000680
        /*0a04*/ 	.word	0x000000ff
        /*0a08*/ 	.word	0x00020898
        /*0a0c*/ 	.short	0x0100
        /*0a0e*/ 	.byte	0x08
	.zero		1


	//   ....[17]....
        /*0a10*/ 	.word	0x00000690
        /*0a14*/ 	.word	0x000000ff
        /*0a18*/ 	.word	0x000208a8
        /*0a1c*/ 	.short	0x0100
        /*0a1e*/ 	.byte	0x08
	.zero		1


	//   ....[18]....
        /*0a20*/ 	.word	0x000007d0
        /*0a24*/ 	.word	0x000000ff
        /*0a28*/ 	.word	0x000208b0
        /*0a2c*/ 	.short	0x0100
        /*0a2e*/ 	.byte	0x08
	.zero		1


	//   ....[19]....
        /*0a30*/ 	.word	0x000007e0
        /*0a34*/ 	.word	0x000000ff
        /*0a38*/ 	.word	0x000208c0
        /*0a3c*/ 	.short	0x0100
        /*0a3e*/ 	.byte	0x08
	.zero		1


	//   ....[20]....
        /*0a40*/ 	.word	0x000007f0
        /*0a44*/ 	.word	0x000000ff
        /*0a48*/ 	.word	0x000208b8
        /*0a4c*/ 	.short	0x0100
        /*0a4e*/ 	.byte	0x08
	.zero		1


	//   ....[21]....
        /*0a50*/ 	.word	0x00000800
        /*0a54*/ 	.word	0x000000ff
        /*0a58*/ 	.word	0x000208c8
        /*0a5c*/ 	.short	0x0100
        /*0a5e*/ 	.byte	0x08
	.zero		1


	//   ....[22]....
        /*0a60*/ 	.word	0x00001c00
        /*0a64*/ 	.word	0x000000ff
        /*0a68*/ 	.word	0x00020800
        /*0a6c*/ 	.short	0x010a
        /*0a6e*/ 	.byte	0x29
	.zero		1


	//   ....[23]....
        /*0a70*/ 	.word	0x00001ca0
        /*0a74*/ 	.word	0x000000ff
        /*0a78*/ 	.word	0x00020830
        /*0a7c*/ 	.short	0x010a
        /*0a7e*/ 	.byte	0x29
	.zero		1


	//   ....[24]....
        /*0a80*/ 	.word	0x00001ce0
        /*0a84*/ 	.word	0x000000ff
        /*0a88*/ 	.word	0x00020830
        /*0a8c*/ 	.short	0x010a
        /*0a8e*/ 	.byte	0x29
	.zero		1


	//   ....[25]....
        /*0a90*/ 	.word	0x00002440
        /*0a94*/ 	.word	0x000000ff
        /*0a98*/ 	.word	0x00000000
        /*0a9c*/ 	.short	0x0101
        /*0a9e*/ 	.byte	0x06
	.zero		1


	//   ....[26]....
        /*0aa0*/ 	.word	0x00003a90
        /*0aa4*/ 	.word	0x000000ff
        /*0aa8*/ 	.word	0x00020850
        /*0aac*/ 	.short	0x010a
        /*0aae*/ 	.byte	0x29
	.zero		1


	//   ....[27]....
        /*0ab0*/ 	.word	0x00003ad0
        /*0ab4*/ 	.word	0x000000ff
        /*0ab8*/ 	.word	0x00020850
        /*0abc*/ 	.short	0x010a
        /*0abe*/ 	.byte	0x29
	.zero		1


	//   ....[28]....
        /*0ac0*/ 	.word	0x00003cc0
        /*0ac4*/ 	.word	0x000000ff
        /*0ac8*/ 	.word	0x00000000
        /*0acc*/ 	.short	0x0101
        /*0ace*/ 	.byte	0x0a
	.zero		1


	//   ....[29]....
        /*0ad0*/ 	.word	0x00004010
        /*0ad4*/ 	.word	0x000000ff
        /*0ad8*/ 	.word	0x00020830
        /*0adc*/ 	.short	0x010a
        /*0ade*/ 	.byte	0x39
	.zero		1


	//   ....[30]....
        /*0ae0*/ 	.word	0x00004050
        /*0ae4*/ 	.word	0x000000ff
        /*0ae8*/ 	.word	0x00020830
        /*0aec*/ 	.short	0x010a
        /*0aee*/ 	.byte	0x39
	.zero		1


	//   ....[31]....
        /*0af0*/ 	.word	0x00004450
        /*0af4*/ 	.word	0x000000ff
        /*0af8*/ 	.word	0x00000000
        /*0afc*/ 	.short	0x0101
        /*0afe*/ 	.byte	0x06
	.zero		1


	//   ....[32]....
        /*0b00*/ 	.word	0x000060e0
        /*0b04*/ 	.word	0x000000ff
        /*0b08*/ 	.word	0x00020850
        /*0b0c*/ 	.short	0x010a
        /*0b0e*/ 	.byte	0x39
	.zero		1


	//   ....[33]....
        /*0b10*/ 	.word	0x00006120
        /*0b14*/ 	.word	0x000000ff
        /*0b18*/ 	.word	0x00020850
        /*0b1c*/ 	.short	0x010a
        /*0b1e*/ 	.byte	0x39
	.zero		1


	//   ....[34]....
        /*0b20*/ 	.word	0x00006290
        /*0b24*/ 	.word	0x000000ff
        /*0b28*/ 	.word	0x00000000
        /*0b2c*/ 	.short	0x0101
        /*0b2e*/ 	.byte	0x39
	.zero		1


	//   ....[35]....
        /*0b30*/ 	.word	0x00006670
        /*0b34*/ 	.word	0x000000ff
        /*0b38*/ 	.word	0x00020830
        /*0b3c*/ 	.short	0x010a
        /*0b3e*/ 	.byte	0x33
	.zero		1


	//   ....[36]....
        /*0b40*/ 	.word	0x000066b0
        /*0b44*/ 	.word	0x000000ff
        /*0b48*/ 	.word	0x00020830
        /*0b4c*/ 	.short	0x010a
        /*0b4e*/ 	.byte	0x33
	.zero		1


	//   ....[37]....
        /*0b50*/ 	.word	0x00006a20
        /*0b54*/ 	.word	0x000000ff
        /*0b58*/ 	.word	0x00000000
        /*0b5c*/ 	.short	0x0101
        /*0b5e*/ 	.byte	0x06
	.zero		1


	//   ....[38]....
        /*0b60*/ 	.word	0x00007c30
        /*0b64*/ 	.word	0x000000ff
        /*0b68*/ 	.word	0x00020850
        /*0b6c*/ 	.short	0x010a
        /*0b6e*/ 	.byte	0x33
	.zero		1


	//   ....[39]....
        /*0b70*/ 	.word	0x00007c70
        /*0b74*/ 	.word	0x000000ff
        /*0b78*/ 	.word	0x00020850
        /*0b7c*/ 	.short	0x010a
        /*0b7e*/ 	.byte	0x33
	.zero		1


	//   ....[40]....
        /*0b80*/ 	.word	0x00007dc0
        /*0b84*/ 	.word	0x000000ff
        /*0b88*/ 	.word	0x00000000
        /*0b8c*/ 	.short	0x0101
        /*0b8e*/ 	.byte	0x33
	.zero		1


	//   ....[41]....
        /*0b90*/ 	.word	0x00007f20
        /*0b94*/ 	.word	0x000000ff
        /*0b98*/ 	.word	0x00020830
        /*0b9c*/ 	.short	0x010a
        /*0b9e*/ 	.byte	0x39
	.zero		1


	//   ....[42]....
        /*0ba0*/ 	.word	0x00007f60
        /*0ba4*/ 	.word	0x000000ff
        /*0ba8*/ 	.word	0x00020830
        /*0bac*/ 	.short	0x010a
        /*0bae*/ 	.byte	0x39
	.zero		1


	//   ....[43]....
        /*0bb0*/ 	.word	0x00008340
        /*0bb4*/ 	.word	0x000000ff
        /*0bb8*/ 	.word	0x00000000
        /*0bbc*/ 	.short	0x0101
        /*0bbe*/ 	.byte	0x06
	.zero		1


	//   ....[44]....
        /*0bc0*/ 	.word	0x00009fd0
        /*0bc4*/ 	.word	0x000000ff
        /*0bc8*/ 	.word	0x00020850
        /*0bcc*/ 	.short	0x010a
        /*0bce*/ 	.byte	0x39
	.zero		1


	//   ....[45]....
        /*0bd0*/ 	.word	0x0000a010
        /*0bd4*/ 	.word	0x000000ff
        /*0bd8*/ 	.word	0x00020850
        /*0bdc*/ 	.short	0x010a
        /*0bde*/ 	.byte	0x39
	.zero		1


	//   ....[46]....
        /*0be0*/ 	.word	0x0000a180
        /*0be4*/ 	.word	0x000000ff
        /*0be8*/ 	.word	0x00000000
        /*0bec*/ 	.short	0x0101
        /*0bee*/ 	.byte	0x39
	.zero		1


	//   ....[47]....
        /*0bf0*/ 	.word	0x0000cc60
        /*0bf4*/ 	.word	0x000000ff
        /*0bf8*/ 	.word	0x00000000
        /*0bfc*/ 	.short	0x0101
        /*0bfe*/ 	.byte	0x04
	.zero		1


	//   ....[48]....
        /*0c00*/ 	.word	0x0000fff0
        /*0c04*/ 	.word	0x000000ff
        /*0c08*/ 	.word	0x00020880
        /*0c0c*/ 	.short	0x010a
        /*0c0e*/ 	.byte	0x2e
	.zero		1


	//   ....[49]....
        /*0c10*/ 	.word	0x000104a0
        /*0c14*/ 	.word	0x000000ff
        /*0c18*/ 	.word	0x00020870
        /*0c1c*/ 	.short	0x0107
        /*0c1e*/ 	.byte	0x2e
	.zero		1


	//   ....[50]....
        /*0c20*/ 	.word	0x00010530
        /*0c24*/ 	.word	0x000000ff
        /*0c28*/ 	.word	0x00020870
        /*0c2c*/ 	.short	0x0101
        /*0c2e*/ 	.byte	0x2e
	.zero		1


	//   ....[51]....
        /*0c30*/ 	.word	0x00010560
        /*0c34*/ 	.word	0x000000ff
        /*0c38*/ 	.word	0x00020840
        /*0c3c*/ 	.short	0x010a
        /*0c3e*/ 	.byte	0x2e
	.zero		1


	//   ....[52]....
        /*0c40*/ 	.word	0x00010920
        /*0c44*/ 	.word	0x000000ff
        /*0c48*/ 	.word	0x00020830
        /*0c4c*/ 	.short	0x0107
        /*0c4e*/ 	.byte	0x2e
	.zero		1


	//   ....[53]....
        /*0c50*/ 	.word	0x000109b0
        /*0c54*/ 	.word	0x000000ff
        /*0c58*/ 	.word	0x00020830
        /*0c5c*/ 	.short	0x0101
        /*0c5e*/ 	.byte	0x2e
	.zero		1


	//   ....[54]....
        /*0c60*/ 	.word	0x00011380
        /*0c64*/ 	.word	0x000000ff
        /*0c68*/ 	.word	0x00020800
        /*0c6c*/ 	.short	0x0107
        /*0c6e*/ 	.byte	0x2e
	.zero		1


	//   ....[55]....
        /*0c70*/ 	.word	0x000113c0
        /*0c74*/ 	.word	0x000000ff
        /*0c78*/ 	.word	0x00020800
        /*0c7c*/ 	.short	0x0101
        /*0c7e*/ 	.byte	0x2e
	.zero		1


	//   ....[56]....
        /*0c80*/ 	.word	0x000113f0
        /*0c84*/ 	.word	0x000000ff
        /*0c88*/ 	.word	0x00020820
        /*0c8c*/ 	.short	0x010a
        /*0c8e*/ 	.byte	0x2e
	.zero		1


	//   ....[57]....
        /*0c90*/ 	.word	0x00011720
        /*0c94*/ 	.word	0x00000004
        /*0c98*/ 	.word	0x00020880
        /*0c9c*/ 	.short	0x010a
        /*0c9e*/ 	.byte	0x3f
	.zero		1


	//   ....[58]....
        /*0ca0*/ 	.word	0x00011af0
        /*0ca4*/ 	.word	0x00000004
        /*0ca8*/ 	.word	0x00020870
        /*0cac*/ 	.short	0x0107
        /*0cae*/ 	.byte	0x3f
	.zero		1


	//   ....[59]....
        /*0cb0*/ 	.word	0x00011b80
        /*0cb4*/ 	.word	0x00000004
        /*0cb8*/ 	.word	0x00020870
        /*0cbc*/ 	.short	0x0101
        /*0cbe*/ 	.byte	0x3f
	.zero		1


	//   ....[60]....
        /*0cc0*/ 	.word	0x00011bb0
        /*0cc4*/ 	.word	0x00000004
        /*0cc8*/ 	.word	0x00020840
        /*0ccc*/ 	.short	0x010a
        /*0cce*/ 	.byte	0x3f
	.zero		1


	//   ....[61]....
        /*0cd0*/ 	.word	0x00011f40
        /*0cd4*/ 	.word	0x00000004
        /*0cd8*/ 	.word	0x00020830
        /*0cdc*/ 	.short	0x0107
        /*0cde*/ 	.byte	0x3f
	.zero		1


	//   ....[62]....
        /*0ce0*/ 	.word	0x00011fe0
        /*0ce4*/ 	.word	0x00000004
        /*0ce8*/ 	.word	0x00020830
        /*0cec*/ 	.short	0x0101
        /*0cee*/ 	.byte	0x3f
	.zero		1


	//   ....[63]....
        /*0cf0*/ 	.word	0x00012060
        /*0cf4*/ 	.word	0x00000002
        /*0cf8*/ 	.word	0x00020870
        /*0cfc*/ 	.short	0x010a
        /*0cfe*/ 	.byte	0x3f
	.zero		1


	//   ....[64]....
        /*0d00*/ 	.word	0x000120f0
        /*0d04*/ 	.word	0x00000002
        /*0d08*/ 	.word	0x00020860
        /*0d0c*/ 	.short	0x010a
        /*0d0e*/ 	.byte	0x3f
	.zero		1


	//   ....[65]....
        /*0d10*/ 	.word	0x000125c0
        /*0d14*/ 	.word	0x00000002
        /*0d18*/ 	.word	0x00020850
        /*0d1c*/ 	.short	0x0101
        /*0d1e*/ 	.byte	0x3f
	.zero		1


	//   ....[66]....
        /*0d20*/ 	.word	0x00012660
        /*0d24*/ 	.word	0x00000002
        /*0d28*/ 	.word	0x00000000
        /*0d2c*/ 	.short	0x0101
        /*0d2e*/ 	.byte	0x3f
	.zero		1


	//   ....[67]....
        /*0d30*/ 	.word	0x00012730
        /*0d34*/ 	.word	0x00000011
        /*0d38*/ 	.word	0x00020870
        /*0d3c*/ 	.short	0x010a
        /*0d3e*/ 	.byte	0x3f
	.zero		1


	//   ....[68]....
        /*0d40*/ 	.word	0x000127f0
        /*0d44*/ 	.word	0x00000011
        /*0d48*/ 	.word	0x00020860
        /*0d4c*/ 	.short	0x010a
        /*0d4e*/ 	.byte	0x3f
	.zero		1


	//   ....[69]....
        /*0d50*/ 	.word	0x00012ca0
        /*0d54*/ 	.word	0x00000011
        /*0d58*/ 	.word	0x00020850
        /*0d5c*/ 	.short	0x0101
        /*0d5e*/ 	.byte	0x3f
	.zero		1


	//   ....[70]....
        /*0d60*/ 	.word	0x00012d70
        /*0d64*/ 	.word	0x00000011
        /*0d68*/ 	.word	0x00000000
        /*0d6c*/ 	.short	0x0101
        /*0d6e*/ 	.byte	0x3f
	.zero		1


	//   ....[71]....
        /*0d70*/ 	.word	0x00012dc0
        /*0d74*/ 	.word	0x00000005
        /*0d78*/ 	.word	0x00020820
        /*0d7c*/ 	.short	0x010a
        /*0d7e*/ 	.byte	0x3f
	.zero		1


	//   ....[72]....
        /*0d80*/ 	.word	0x00012ee0
        /*0d84*/ 	.word	0x00000004
        /*0d88*/ 	.word	0x00020840
        /*0d8c*/ 	.short	0x010a
        /*0d8e*/ 	.byte	0x3f
	.zero		1


	//   ....[73]....
        /*0d90*/ 	.word	0x00012f80
        /*0d94*/ 	.word	0x00000005
        /*0d98*/ 	.word	0x00020840
        /*0d9c*/ 	.short	0x010a
        /*0d9e*/ 	.byte	0x3f
	.zero		1


	//   ....[74]....
        /*0da0*/ 	.word	0x00012fc0
        /*0da4*/ 	.word	0x00000004
        /*0da8*/ 	.word	0x00020860
        /*0dac*/ 	.short	0x010a
        /*0dae*/ 	.byte	0x3f
	.zero		1


	//   ....[75]....
        /*0db0*/ 	.word	0x00013000
        /*0db4*/ 	.word	0x00000005
        /*0db8*/ 	.word	0x00020860
        /*0dbc*/ 	.short	0x010a
        /*0dbe*/ 	.byte	0x3f
	.zero		1


	//   ....[76]....
        /*0dc0*/ 	.word	0x00013040
        /*0dc4*/ 	.word	0x00000004
        /*0dc8*/ 	.word	0x00020880
        /*0dcc*/ 	.short	0x010a
        /*0dce*/ 	.byte	0x3f
	.zero		1


	//   ....[77]....
        /*0dd0*/ 	.word	0x00013080
        /*0dd4*/ 	.word	0x00000005
        /*0dd8*/ 	.word	0x00020880
        /*0ddc*/ 	.short	0x010a
        /*0dde*/ 	.byte	0x3f
	.zero		1


	//   ....[78]....
        /*0de0*/ 	.word	0x000130f0
        /*0de4*/ 	.word	0x00000003
        /*0de8*/ 	.word	0x00020800
        /*0dec*/ 	.short	0x010a
        /*0dee*/ 	.byte	0x3f
	.zero		1


	//   ....[79]....
        /*0df0*/ 	.word	0x00013150
        /*0df4*/ 	.word	0x00000003
        /*0df8*/ 	.word	0x00020830
        /*0dfc*/ 	.short	0x010a
        /*0dfe*/ 	.byte	0x3f
	.zero		1


	//   ....[80]....
        /*0e00*/ 	.word	0x000131b0
        /*0e04*/ 	.word	0x0000000b
        /*0e08*/ 	.word	0x00020850
        /*0e0c*/ 	.short	0x010a
        /*0e0e*/ 	.byte	0x3f
	.zero		1


	//   ....[81]....
        /*0e10*/ 	.word	0x00013210
        /*0e14*/ 	.word	0x00000008
        /*0e18*/ 	.word	0x00020830
        /*0e1c*/ 	.short	0x010a
        /*0e1e*/ 	.byte	0x3f
	.zero		1


	//   ....[82]....
        /*0e20*/ 	.word	0x00013270
        /*0e24*/ 	.word	0x0000000c
        /*0e28*/ 	.word	0x00020850
        /*0e2c*/ 	.short	0x010a
        /*0e2e*/ 	.byte	0x3f
	.zero		1


	//   ....[83]....
        /*0e30*/ 	.word	0x000132d0
        /*0e34*/ 	.word	0x00000008
        /*0e38*/ 	.word	0x00020830
        /*0e3c*/ 	.short	0x010a
        /*0e3e*/ 	.byte	0x3f
	.zero		1


	//   ....[84]....
        /*0e40*/ 	.word	0x00013330
        /*0e44*/ 	.word	0x0000000c
        /*0e48*/ 	.word	0x00020850
        /*0e4c*/ 	.short	0x010a
        /*0e4e*/ 	.byte	0x3f
	.zero		1


	//   ....[85]....
        /*0e50*/ 	.word	0x00013390
        /*0e54*/ 	.word	0x00000008
        /*0e58*/ 	.word	0x00020830
        /*0e5c*/ 	.short	0x010a
        /*0e5e*/ 	.byte	0x3f
	.zero		1


	//   ....[86]....
        /*0e60*/ 	.word	0x000133f0
        /*0e64*/ 	.word	0x0000000c
        /*0e68*/ 	.word	0x00020850
        /*0e6c*/ 	.short	0x010a
        /*0e6e*/ 	.byte	0x3f
	.zero		1


	//   ....[87]....
        /*0e70*/ 	.word	0x000134d0
        /*0e74*/ 	.word	0x00000003
        /*0e78*/ 	.word	0x00020880
        /*0e7c*/ 	.short	0x010a
        /*0e7e*/ 	.byte	0x3f
	.zero		1


	//   ....[88]....
        /*0e80*/ 	.word	0x00013a80
        /*0e84*/ 	.word	0x00000003
        /*0e88*/ 	.word	0x00020840
        /*0e8c*/ 	.short	0x010a
        /*0e8e*/ 	.byte	0x3f
	.zero		1


	//   ....[89]....
        /*0e90*/ 	.word	0x000149e0
        /*0e94*/ 	.word	0x00000003
        /*0e98*/ 	.word	0x00020820
        /*0e9c*/ 	.short	0x010a
        /*0e9e*/ 	.byte	0x3f
	.zero		1


	//   ....[90]....
        /*0ea0*/ 	.word	0x00014a30
        /*0ea4*/ 	.word	0x00000004
        /*0ea8*/ 	.word	0x00020880
        /*0eac*/ 	.short	0x010a
        /*0eae*/ 	.byte	0x3f
	.zero		1


	//   ....[91]....
        /*0eb0*/ 	.word	0x00014f10
        /*0eb4*/ 	.word	0x00000004
        /*0eb8*/ 	.word	0x00020840
        /*0ebc*/ 	.short	0x010a
        /*0ebe*/ 	.byte	0x3f
	.zero		1


	//   ....[92]....
        /*0ec0*/ 	.word	0x000153e0
        /*0ec4*/ 	.word	0x00000002
        /*0ec8*/ 	.word	0x00020870
        /*0ecc*/ 	.short	0x010a
        /*0ece*/ 	.byte	0x3f
	.zero		1


	//   ....[93]....
        /*0ed0*/ 	.word	0x00015430
        /*0ed4*/ 	.word	0x00000002
        /*0ed8*/ 	.word	0x00020860
        /*0edc*/ 	.short	0x010a
        /*0ede*/ 	.byte	0x3f
	.zero		1


	//   ....[94]....
        /*0ee0*/ 	.word	0x00015480
        /*0ee4*/ 	.word	0x00000011
        /*0ee8*/ 	.word	0x00020870
        /*0eec*/ 	.short	0x010a
        /*0eee*/ 	.byte	0x3f
	.zero		1


	//   ....[95]....
        /*0ef0*/ 	.word	0x000154d0
        /*0ef4*/ 	.word	0x00000011
        /*0ef8*/ 	.word	0x00020860
        /*0efc*/ 	.short	0x010a
        /*0efe*/ 	.byte	0x3f
	.zero		1


	//   ....[96]....
        /*0f00*/ 	.word	0x00015520
        /*0f04*/ 	.word	0x00000005
        /*0f08*/ 	.word	0x00020820
        /*0f0c*/ 	.short	0x010a
        /*0f0e*/ 	.byte	0x3f
	.zero		1


	//   ....[97]....
        /*0f10*/ 	.word	0x00015570
        /*0f14*/ 	.word	0x00000004
        /*0f18*/ 	.word	0x00020840
        /*0f1c*/ 	.short	0x010a
        /*0f1e*/ 	.byte	0x3f
	.zero		1


	//   ....[98]....
        /*0f20*/ 	.word	0x000155c0
        /*0f24*/ 	.word	0x00000005
        /*0f28*/ 	.word	0x00020840
        /*0f2c*/ 	.short	0x010a
        /*0f2e*/ 	.byte	0x3f
	.zero		1


	//   ....[99]....
        /*0f30*/ 	.word	0x00015610
        /*0f34*/ 	.word	0x00000004
        /*0f38*/ 	.word	0x00020860
        /*0f3c*/ 	.short	0x010a
        /*0f3e*/ 	.byte	0x3f
	.zero		1


	//   ....[100]....
        /*0f40*/ 	.word	0x00015660
        /*0f44*/ 	.word	0x00000005
        /*0f48*/ 	.word	0x00020860
        /*0f4c*/ 	.short	0x010a
        /*0f4e*/ 	.byte	0x3f
	.zero		1


	//   ....[101]....
        /*0f50*/ 	.word	0x000156b0
        /*0f54*/ 	.word	0x00000004
        /*0f58*/ 	.word	0x00020880
        /*0f5c*/ 	.short	0x010a
        /*0f5e*/ 	.byte	0x3f
	.zero		1


	//----- nvinfo : EIATTR_NUM_MBARRIERS
	.align		4
.L_184:
        /*0f60*/ 	.byte	0x03, 0x38
        /*0f62*/ 	.short	0x0016


	//----- nvinfo : EIATTR_EXIT_INSTR_OFFSETS
	.align		4
        /*0f64*/ 	.byte	0x04, 0x1c
        /*0f66*/ 	.short	(.L_186 - .L_185)


	//   ....[0]....
.L_185:
        /*0f68*/ 	.word	0x000130d0


	//----- nvinfo : EIATTR_MAX_THREADS
	.align		4
.L_186:
        /*0f6c*/ 	.byte	0x04, 0x05
        /*0f6e*/ 	.short	(.L_188 - .L_187)
.L_187:
        /*0f70*/ 	.word	0x00000180
        /*0f74*/ 	.word	0x00000001
        /*0f78*/ 	.word	0x00000001


	//----- nvinfo : EIATTR_CRS_STACK_SIZE
	.align		4
.L_188:
        /*0f7c*/ 	.byte	0x04, 0x1e
        /*0f7e*/ 	.short	(.L_190 - .L_189)
.L_189:
        /*0f80*/ 	.word	0x00000000


	//----- nvinfo : EIATTR_CBANK_PARAM_SIZE
	.align		4
.L_190:
        /*0f84*/ 	.byte	0x03, 0x19
        /*0f86*/ 	.short	0x0a70


	//----- nvinfo : EIATTR_PARAM_CBANK
	.align		4
        /*0f88*/ 	.byte	0x04, 0x0a
        /*0f8a*/ 	.short	(.L_192 - .L_191)
	.align		4
.L_191:
        /*0f8c*/ 	.word	index@(.nv.constant0._ZN7cutlass13device_kernelIN5flash11enable_sm90INS1_16FlashAttnFwdSm90INS1_25CollectiveMainloopFwdSm90ILi2EN4cute5tupleIJNS5_1CILi1EEES8_S8_EEENS6_IJNS7_ILi128EEENS7_ILi64EEENS7_ILi256EEEEEELi256ENS_12float_e4m3_tEfNS_4arch4Sm90ELb0ELb1ELb0ELb0ELb1ELb0ELb0ELb1ELb0ELb1ELb1ELb0EEENS1_21CollectiveEpilogueFwdINS6_IJSA_SC_SB_EEES9_NS_10bfloat16_tESG_Li256ELb0ELb1ELb1ELb1EEENS1_19SingleTileSchedulerILb0ELb1ELb1ELi128EEEEEEEEEvNT_6ParamsE)
        /*0f90*/ 	.short	0x0210
        /*0f92*/ 	.short	0x0a70


	//----- nvinfo : EIATTR_SW_WAR
	.align		4
.L_192:
        /*0f94*/ 	.byte	0x04, 0x36
        /*0f96*/ 	.short	(.L_194 - .L_193)
.L_193:
        /*0f98*/ 	.word	0x00000008
.L_194:


//--------------------- .nv.info._ZN7cutlass13device_kernelIN5flash11enable_sm90INS1_16FlashAttnFwdSm90INS1_25CollectiveMainloopFwdSm90ILi2EN4cute5tupleIJNS5_1CILi1EEES8_S8_EEENS6_IJNS7_ILi128EEENS7_ILi64EEENS7_ILi256EEEEEELi256ENS_12float_e4m3_tEfNS_4arch4Sm90ELb0ELb1ELb0ELb1ELb1ELb0ELb0ELb1ELb0ELb1ELb1ELb0EEENS1_21CollectiveEpilogueFwdINS6_IJSA_SC_SB_EEES9_NS_10bfloat16_tESG_Li256ELb1ELb1ELb1ELb1EEENS1_36VarlenDynamicPersistentTileSchedulerILi128ELi64ELi256ELi128ELb1ELb1ELb1ELb1ELb0ELb1EEEEEEEEEvNT_6ParamsE --------------------------
	.section	.nv.info._ZN7cutlass13device_kernelIN5flash11enable_sm90INS1_16FlashAttnFwdSm90INS1_25CollectiveMainloopFwdSm90ILi2EN4cute5tupleIJNS5_1CILi1EEES8_S8_EEENS6_IJNS7_ILi128EEENS7_ILi64EEENS7_ILi256EEEEEELi256ENS_12float_e4m3_tEfNS_4arch4Sm90ELb0ELb1ELb0ELb1ELb1ELb0ELb0ELb1ELb0ELb1ELb1ELb0EEENS1_21CollectiveEpilogueFwdINS6_IJSA_SC_SB_EEES9_NS_10bfloat16_tESG_Li256ELb1ELb1ELb1ELb1EEENS1_36VarlenDynamicPersistentTileSchedulerILi128ELi64ELi256ELi128ELb1ELb1ELb1ELb1ELb0ELb1EEEEEEEEEvNT_6ParamsE,"",@"SHT_CUDA_INFO"
	.sectionflags	@""
	.align	4


	//----- nvinfo : EIATTR_CUDA_API_VERSION
	.align		4
        /*0000*/ 	.byte	0x04, 0x37
        /*0002*/ 	.short	(.L_196 - .L_195)
.L_195:
        /*0004*/ 	.word	0x00000082


	//----- nvinfo : EIATTR_KPARAM_INFO
	.align		4
.L_196:
        /*0008*/ 	.byte	0x04, 0x17
        /*000a*/ 	.short	(.L_198 - .L_197)
.L_197:
        /*000c*/ 	.word	0x00000000
        /*0010*/ 	.short	0x0000
        /*0012*/ 	.short	0x0070
        /*0014*/ 	.byte	0x00, 0xf0, 0x01, 0x2a


	//----- nvinfo : EIATTR_SPARSE_MMA_MASK
	.align		4
.L_198:
        /*0018*/ 	.byte	0x03, 0x50
        /*001a*/ 	.short	0x0000


	//----- nvinfo : EIATTR_MAXREG_COUNT
	.align		4
        /*001c*/ 	.byte	0x03, 0x1b
        /*001e*/ 	.short	0x00a8


	//----- nvinfo : EIATTR_NUM_BARRIERS
	.align		4
        /*0020*/ 	.byte	0x02, 0x4c
        /*0022*/ 	.byte	0x10
	.zero		1


	//----- nvinfo : EIATTR_EXTERNS
	.align		4
        /*0024*/ 	.byte	0x04, 0x0f
        /*0026*/ 	.short	(.L_200 - .L_199)


	//   ....[0]....
	.align		4
.L_199:
        /*0028*/ 	.word	index@(__assertfail)


	//----- nvinfo : EIATTR_ANNOTATIONS
	.align		4
.L_200:
        /*002c*/ 	.byte	0x04, 0x55
        /*002e*/ 	.short	(.L_202 - .L_201)


	//   ....[0]....
.L_201:
        /* <DEDUP_REMOVED lines=9> */


	//----- nvinfo : EIATTR_MERCURY_ISA_VERSION
	.align		4
.L_202:
        /*00a8*/ 	.byte	0x03, 0x5f
        /*00aa*/ 	.short	0x0101


	//----- nvinfo : EIATTR_UNUSED_LOAD_BYTE_OFFSET
	.align		4
        /*00ac*/ 	.byte	0x04, 0x44
        /*00ae*/ 	.short	(.L_204 - .L_203)


	//   ....[0]....
.L_203:
        /*00b0*/ 	.word	0x000009a0
        /*00b4*/ 	.word	0x0000fff0


	//   ....[1]....
        /*00b8*/ 	.word	0x0000bc30
        /*00bc*/ 	.word	0x0000fff0


	//----- nvinfo : EIATTR_INT_WARP_WIDE_INSTR_OFFSETS
	.align		4
.L_204:
        /*00c0*/ 	.byte	0x04, 0x31
        /*00c2*/ 	.short	(.L_206 - .L_205)


	//   ....[0]....
.L_205:
        /*00c4*/ 	.word	0x000000c0


	//   ....[1]....
        /*00c8*/ 	.word	0x000000d0


	//   ....[2]....
        /*00cc*/ 	.word	0x00000170


	//   ....[3]....
        /*00d0*/ 	.word	0x00013bd0


	//   ....[4]....
        /*00d4*/ 	.word	0x00013c60


	//   ....[5]....
        /*00d8*/ 	.word	0x00016d50


	//   ....[6]....
        /*00dc*/ 	.word	0x00016de0


	//----- nvinfo : EIATTR_COOP_GROUP_MASK_REGIDS
	.align		4
.L_206:
        /*00e0*/ 	.byte	0x04, 0x29
        /*00e2*/ 	.short	(.L_208 - .L_207)


	//   ....[0]....
.L_207:
        /*00e4*/ 	.word	0xffffffff


	//   ....[1]....
        /*00e8*/ 	.word	0xffffffff


	//   ....[2]....
        /*00ec*/ 	.word	0xffffffff


	//   ....[3]....
        /*00f0*/ 	.word	0xffffffff


	//   ....[4]....
        /*00f4*/ 	.word	0xffffffff


	//   ....[5]....
        /*00f8*/ 	.word	0xffffffff


	//   ....[6]....
        /*00fc*/ 	.word	0xffffffff


	//   ....[7]....
        /*0100*/ 	.word	0xffffffff


	//   ....[8]....
        /*0104*/ 	.word	0xffffffff


	//   ....[9]....
        /*0108*/ 	.word	0xffffffff


	//   ....[10]....
        /*010c*/ 	.word	0xffffffff


	//   ....[11]....
        /*0110*/ 	.word	0xffffffff


	//   ....[12]....
        /*0114*/ 	.word	0xffffffff


	//   ....[13]....
        /*0118*/ 	.word	0xffffffff


	//   ....[14]....
        /*011c*/ 	.word	0xffffffff


	//   ....[15]....
        /*0120*/ 	.word	0xffffffff


	//   ....[16]....
        /*0124*/ 	.word	0xffffffff


	//   ....[17]....
        /*0128*/ 	.word	0xffffffff


	//   ....[18]....
        /*012c*/ 	.word	0xffffffff


	//   ....[19]....
        /*0130*/ 	.word	0xffffffff


	//   ....[20]....
        /*0134*/ 	.word	0xffffffff


	//   ....[21]....
        /*0138*/ 	.word	0xffffffff


	//   ....[22]....
        /*013c*/ 	.word	0xffffffff


	//   ....[23]....
        /*0140*/ 	.word	0xffffffff


	//   ....[24]....
        /*0144*/ 	.word	0xffffffff


	//   ....[25]....
        /*0148*/ 	.word	0xffffffff


	//   ....[26]....
        /*014c*/ 	.word	0xffffffff


	//   ....[27]....
        /*0150*/ 	.word	0xffffffff


	//   ....[28]....
        /*0154*/ 	.word	0xffffffff


	//   ....[29]....
        /*0158*/ 	.word	0xffffffff


	//   ....[30]....
        /*015c*/ 	.word	0xffffffff


	//   ....[31]....
        /*0160*/ 	.word	0xffffffff


	//   ....[32]....
        /*0164*/ 	.word	0xffffffff


	//   ....[33]....
        /*0168*/ 	.word	0xffffffff


	//   ....[34]....
        /*016c*/ 	.word	0xffffffff


	//   ....[35]....
        /*0170*/ 	.word	0xffffffff


	//   ....[36]....
        /*0174*/ 	.word	0xffffffff


	//   ....[37]....
        /*0178*/ 	.word	0xffffffff


	//   ....[38]....
        /*017c*/ 	.word	0xffffffff


	//   ....[39]....
        /*0180*/ 	.word	0xffffffff


	//   ....[40]....
        /*0184*/ 	.word	0xffffffff


	//   ....[41]....
        /*0188*/ 	.word	0xffffffff


	//   ....[42]....
        /*018c*/ 	.word	0xffffffff


	//   ....[43]....
        /*0190*/ 	.word	0xffffffff


	//   ....[44]....
        /*0194*/ 	.word	0xffffffff


	//   ....[45]....
        /*0198*/ 	.word	0xffffffff


	//   ....[46]....
        /*019c*/ 	.word	0xffffffff


	//   ....[47]....
        /*01a0*/ 	.word	0xffffffff


	//   ....[48]....
        /*01a4*/ 	.word	0xffffffff


	//   ....[49]....
        /*01a8*/ 	.word	0xffffffff


	//   ....[50]....
        /*01ac*/ 	.word	0xffffffff


	//   ....[51]....
        /*01b0*/ 	.word	0xffffffff


	//   ....[52]....
        /*01b4*/ 	.word	0xffffffff


	//   ....[53]....
        /*01b8*/ 	.word	0xffffffff


	//   ....[54]....
        /*01bc*/ 	.word	0xffffffff


	//   ....[55]....
        /*01c0*/ 	.word	0xffffffff


	//   ....[56]....
        /*01c4*/ 	.word	0xffffffff


	//   ....[57]....
        /*01c8*/ 	.word	0xffffffff


	//   ....[58]....
        /*01cc*/ 	.word	0xffffffff


	//   ....[59]....
        /*01d0*/ 	.word	0xffffffff


	//   ....[60]....
        /*01d4*/ 	.word	0xffffffff


	//   ....[61]....
        /*01d8*/ 	.word	0xffffffff


	//   ....[62]....
        /*01dc*/ 	.word	0xffffffff


	//   ....[63]....
        /*01e0*/ 	.word	0xffffffff


	//   ....[64]....
        /*01e4*/ 	.word	0xffffffff


	//   ....[65]....
        /*01e8*/ 	.word	0xffffffff


	//   ....[66]....
        /*01ec*/ 	.word	0xffffffff


	//   ....[67]....
        /*01f0*/ 	.word	0xffffffff


	//   ....[68]....
        /*01f4*/ 	.word	0xffffffff


	//   ....[69]....
        /*01f8*/ 	.word	0xffffffff


	//   ....[70]....
        /*01fc*/ 	.word	0xffffffff


	//   ....[71]....
        /*0200*/ 	.word	0xffffffff


	//   ....[72]....
        /*0204*/ 	.word	0xffffffff


	//   ....[73]....
        /*0208*/ 	.word	0xffffffff


	//   ....[74]....
        /*020c*/ 	.word	0xffffffff


	//   ....[75]....
        /*0210*/ 	.word	0xffffffff


	//   ....[76]....
        /*0214*/ 	.word	0xffffffff


	//   ....[77]....
        /*0218*/ 	.word	0xffffffff


	//   ....[78]....
        /*021c*/ 	.word	0xffffffff


	//   ....[79]....
        /*0220*/ 	.word	0xffffffff


	//   ....[80]....
        /*0224*/ 	.word	0xffffffff


	//   ....[81]....
        /*0228*/ 	.word	0xffffffff


	//   ....[82]....
        /*022c*/ 	.word	0xffffffff


	//   ....[83]....
        /*0230*/ 	.word	0xffffffff


	//   ....[84]....
        /*0234*/ 	.word	0xffffffff


	//   ....[85]....
        /*0238*/ 	.word	0xffffffff


	//   ....[86]....
        /*023c*/ 	.word	0xffffffff


	//   ....[87]....
        /*0240*/ 	.word	0xffffffff


	//   ....[88]....
        /*0244*/ 	.word	0xffffffff


	//   ....[89]....
        /*0248*/ 	.word	0xffffffff


	//   ....[90]....
        /*024c*/ 	.word	0xffffffff


	//   ....[91]....
        /*0250*/ 	.word	0xffffffff


	//   ....[92]....
        /*0254*/ 	.word	0xffffffff


	//   ....[93]....
        /*0258*/ 	.word	0xffffffff


	//   ....[94]....
        /*025c*/ 	.word	0xffffffff


	//   ....[95]....
        /*0260*/ 	.word	0xffffffff


	//   ....[96]....
        /*0264*/ 	.word	0xffffffff


	//   ....[97]....
        /*0268*/ 	.word	0xffffffff


	//   ....[98]....
        /*026c*/ 	.word	0xffffffff


	//   ....[99]....
        /*0270*/ 	.word	0xffffffff


	//   ....[100]....
        /*0274*/ 	.word	0xffffffff


	//   ....[101]....
        /*0278*/ 	.word	0xffffffff


	//   ....[102]....
        /*027c*/ 	.word	0xffffffff


	//   ....[103]....
        /*0280*/ 	.word	0xffffffff


	//   ....[104]....
        /*0284*/ 	.word	0xffffffff


	//   ....[105]....
        /*0288*/ 	.word	0xffffffff


	//   ....[106]....
        /*028c*/ 	.word	0xffffffff


	//   ....[107]....
        /*0290*/ 	.word	0xffffffff


	//   ....[108]....
        /*0294*/ 	.word	0xffffffff


	//   ....[109]....
        /*0298*/ 	.word	0xffffffff


	//   ....[110]....
        /*029c*/ 	.word	0xffffffff


	//   ....[111]....
        /*02a0*/ 	.word	0xffffffff


	//   ....[112]....
        /*02a4*/ 	.word	0xffffffff


	//   ....[113]....
        /*02a8*/ 	.word	0xffffffff


	//   ....[114]....
        /*02ac*/ 	.word	0xffffffff


	//   ....[115]....
        /*02b0*/ 	.word	0xffffffff


	//   ....[116]....
        /*02b4*/ 	.word	0xffffffff


	//   ....[117]....
        /*02b8*/ 	.word	0xffffffff


	//   ....[118]....
        /*02bc*/ 	.word	0xffffffff


	//   ....[119]....
        /*02c0*/ 	.word	0xffffffff


	//   ....[120]....
        /*02c4*/ 	.word	0xffffffff


	//   ....[121]....
        /*02c8*/ 	.word	0xffffffff


	//   ....[122]....
        /*02cc*/ 	.word	0xffffffff


	//   ....[123]....
        /*02d0*/ 	.word	0xffffffff


	//   ....[124]....
        /*02d4*/ 	.word	0xffffffff


	//   ....[125]....
        /*02d8*/ 	.word	0xffffffff


	//   ....[126]....
        /*02dc*/ 	.word	0xffffffff


	//   ....[127]....
        /*02e0*/ 	.word	0xffffffff


	//   ....[128]....
        /*02e4*/ 	.word	0xffffffff


	//   ....[129]....
        /*02e8*/ 	.word	0xffffffff


	//   ....[130]....
        /*02ec*/ 	.word	0xffffffff


	//   ....[131]....
        /*02f0*/ 	.word	0xffffffff


	//   ....[132]....
        /*02f4*/ 	.word	0xffffffff


	//   ....[133]....
        /*02f8*/ 	.word	0xffffffff


	//   ....[134]....
        /*02fc*/ 	.word	0xffffffff


	//   ....[135]....
        /*0300*/ 	.word	0xffffffff


	//   ....[136]....
        /*0304*/ 	.word	0xffffffff


	//   ....[137]....
        /*0308*/ 	.word	0xffffffff


	//   ....[138]....
        /*030c*/ 	.word	0xffffffff


	//   ....[139]....
        /*0310*/ 	.word	0xffffffff


	//   ....[140]....
        /*0314*/ 	.word	0xffffffff


	//   ....[141]....
        /*0318*/ 	.word	0xffffffff


	//   ....[142]....
        /*031c*/ 	.word	0xffffffff


	//   ....[143]....
        /*0320*/ 	.word	0xffffffff


	//   ....[144]....
        /*0324*/ 	.word	0xffffffff


	//   ....[145]....
        /*0328*/ 	.word	0xffffffff


	//   ....[146]....
        /*032c*/ 	.word	0xffffffff


	//   ....[147]....
        /*0330*/ 	.word	0xffffffff


	//   ....[148]....
        /*0334*/ 	.word	0xffffffff


	//   ....[149]....
        /*0338*/ 	.word	0xffffffff


	//   ....[150]....
        /*033c*/ 	.word	0xffffffff


	//   ....[151]....
        /*0340*/ 	.word	0xffffffff


	//   ....[152]....
        /*0344*/ 	.word	0xffffffff


	//   ....[153]....
        /*0348*/ 	.word	0xffffffff


	//   ....[154]....
        /*034c*/ 	.word	0xffffffff


	//   ....[155]....
        /*0350*/ 	.word	0xffffffff


	//   ....[156]....
        /*0354*/ 	.word	0xffffffff


	//   ....[157]....
        /*0358*/ 	.word	0xffffffff


	//   ....[158]....
        /*035c*/ 	.word	0xffffffff


	//   ....[159]....
        /*0360*/ 	.word	0xffffffff


	//   ....[160]....
        /*0364*/ 	.word	0xffffffff


	//   ....[161]....
        /*0368*/ 	.word	0xffffffff


	//   ....[162]....
        /*036c*/ 	.word	0xffffffff


	//   ....[163]....
        /*0370*/ 	.word	0xffffffff


	//   ....[164]....
        /*0374*/ 	.word	0xffffffff


	//   ....[165]....
        /*0378*/ 	.word	0xffffffff


	//   ....[166]....
        /*037c*/ 	.word	0xffffffff


	//   ....[167]....
        /*0380*/ 	.word	0xffffffff


	//   ....[168]....
        /*0384*/ 	.word	0xffffffff


	//   ....[169]....
        /*0388*/ 	.word	0xffffffff


	//   ....[170]....
        /*038c*/ 	.word	0xffffffff


	//   ....[171]....
        /*0390*/ 	.word	0xffffffff


	//   ....[172]....
        /*0394*/ 	.word	0xffffffff


	//   ....[173]....
        /*0398*/ 	.word	0xffffffff


	//   ....[174]....
        /*039c*/ 	.word	0xffffffff


	//   ....[175]....
        /*03a0*/ 	.word	0xffffffff


	//   ....[176]....
        /*03a4*/ 	.word	0xffffffff


	//   ....[177]....
        /*03a8*/ 	.word	0xffffffff


	//   ....[178]....
        /*03ac*/ 	.word	0xffffffff


	//   ....[179]....
        /*03b0*/ 	.word	0xffffffff


	//   ....[180]....
        /*03b4*/ 	.word	0xffffffff


	//   ....[181]....
        /*03b8*/ 	.word	0xffffffff


	//   ....[182]....
        /*03bc*/ 	.word	0xffffffff


	//   ....[183]....
        /*03c0*/ 	.word	0xffffffff


	//   ....[184]....
        /*03c4*/ 	.word	0xffffffff


	//   ....[185]....
        /*03c8*/ 	.word	0xffffffff


	//   ....[186]....
        /*03cc*/ 	.word	0xffffffff


	//   ....[187]....
        /*03d0*/ 	.word	0xffffffff


	//   ....[188]....
        /*03d4*/ 	.word	0xffffffff


	//   ....[189]....
        /*03d8*/ 	.word	0xffffffff


	//   ....[190]....
        /*03dc*/ 	.word	0xffffffff


	//   ....[191]....
        /*03e0*/ 	.word	0xffffffff


	//   ....[192]....
        /*03e4*/ 	.word	0xffffffff


	//   ....[193]....
        /*03e8*/ 	.word	0xffffffff


	//   ....[194]....
        /*03ec*/ 	.word	0xffffffff


	//   ....[195]....
        /*03f0*/ 	.word	0xffffffff


	//   ....[196]....
        /*03f4*/ 	.word	0xffffffff


	//   ....[197]....
        /*03f8*/ 	.word	0xffffffff


	//   ....[198]....
        /*03fc*/ 	.word	0xffffffff


	//   ....[199]....
        /*0400*/ 	.word	0xffffffff


	//   ....[200]....
        /*0404*/ 	.word	0xffffffff


	//   ....[201]....
        /*0408*/ 	.word	0xffffffff


	//   ....[202]....
        /*040c*/ 	.word	0xffffffff


	//   ....[203]....
        /*0410*/ 	.word	0xffffffff


	//   ....[204]....
        /*0414*/ 	.word	0xffffffff


	//   ....[205]....
        /*0418*/ 	.word	0xffffffff


	//   ....[206]....
        /*041c*/ 	.word	0xffffffff


	//   ....[207]....
        /*0420*/ 	.word	0xffffffff


	//   ....[208]....
        /*0424*/ 	.word	0xffffffff


	//   ....[209]....
        /*0428*/ 	.word	0xffffffff


	//   ....[210]....
        /*042c*/ 	.word	0xffffffff


	//   ....[211]....
        /*0430*/ 	.word	0xffffffff


	//   ....[212]....
        /*0434*/ 	.word	0xffffffff


	//   ....[213]....
        /*0438*/ 	.word	0xffffffff


	//   ....[214]....
        /*043c*/ 	.word	0xffffffff


	//   ....[215]....
        /*0440*/ 	.word	0xffffffff


	//   ....[216]....
        /*0444*/ 	.word	0xffffffff


	//   ....[217]....
        /*0448*/ 	.word	0xffffffff


	//   ....[218]....
        /*044c*/ 	.word	0xffffffff


	//   ....[219]....
        /*0450*/ 	.word	0xffffffff


	//   ....[220]....
        /*0454*/ 	.word	0xffffffff


	//   ....[221]....
        /*0458*/ 	.word	0xffffffff


	//   ....[222]....
        /*045c*/ 	.word	0xffffffff


	//   ....[223]....
        /*0460*/ 	.word	0xffffffff


	//   ....[224]....
        /*0464*/ 	.word	0xffffffff


	//   ....[225]....
        /*0468*/ 	.word	0xffffffff


	//   ....[226]....
        /*046c*/ 	.word	0xffffffff


	//   ....[227]....
        /*0470*/ 	.word	0xffffffff


	//   ....[228]....
        /*0474*/ 	.word	0xffffffff


	//   ....[229]....
        /*0478*/ 	.word	0xffffffff


	//   ....[230]....
        /*047c*/ 	.word	0xffffffff


	//   ....[231]....
        /*0480*/ 	.word	0xffffffff


	//   ....[232]....
        /*0484*/ 	.word	0xffffffff


	//   ....[233]....
        /*0488*/ 	.word	0xffffffff


	//   ....[234]....
        /*048c*/ 	.word	0xffffffff


	//   ....[235]....
        /*0490*/ 	.word	0xffffffff


	//   ....[236]....
        /*0494*/ 	.word	0xffffffff


	//   ....[237]....
        /*0498*/ 	.word	0xffffffff


	//   ....[238]....
        /*049c*/ 	.word	0xffffffff


	//   ....[239]....
        /*04a0*/ 	.word	0xffffffff


	//   ....[240]....
        /*04a4*/ 	.word	0xffffffff


	//   ....[241]....
        /*04a8*/ 	.word	0xffffffff


	//   ....[242]....
        /*04ac*/ 	.word	0xffffffff


	//   ....[243]....
        /*04b0*/ 	.word	0xffffffff


	//   ....[244]....
        /*04b4*/ 	.word	0xffffffff


	//   ....[245]....
        /*04b8*/ 	.word	0xffffffff


	//   ....[246]....
        /*04bc*/ 	.word	0xffffffff


	//   ....[247]....
        /*04c0*/ 	.word	0xffffffff


	//   ....[248]....
        /*04c4*/ 	.word	0xffffffff


	//   ....[249]....
        /*04c8*/ 	.word	0xffffffff


	//   ....[250]....
        /*04cc*/ 	.word	0xffffffff


	//   ....[251]....
        /*04d0*/ 	.word	0xffffffff


	//   ....[252]....
        /*04d4*/ 	.word	0xffffffff


	//   ....[253]....
        /*04d8*/ 	.word	0xffffffff


	//   ....[254]....
        /*04dc*/ 	.word	0xffffffff


	//   ....[255]....
        /*04e0*/ 	.word	0xffffffff


	//   ....[0]....
        /*04e4*/ 	.word	0xffffffff


	//   ....[1]....
        /*04e8*/ 	.word	0xffffffff


	//   ....[2]....
        /*04ec*/ 	.word	0xffffffff


	//   ....[3]....
        /*04f0*/ 	.word	0xffffffff


	//   ....[4]....
        /*04f4*/ 	.word	0xffffffff


	//   ....[5]....
        /*04f8*/ 	.word	0xffffffff


	//   ....[6]....
        /*04fc*/ 	.word	0xffffffff


	//   ....[7]....
        /*0500*/ 	.word	0xffffffff


	//   ....[8]....
        /*0504*/ 	.word	0xffffffff


	//   ....[9]....
        /*0508*/ 	.word	0xffffffff


	//   ....[10]....
        /*050c*/ 	.word	0xffffffff


	//   ....[11]....
        /*0510*/ 	.word	0xffffffff


	//   ....[12]....
        /*0514*/ 	.word	0xffffffff


	//   ....[13]....
        /*0518*/ 	.word	0x0500000f


	//   ....[14]....
        /*051c*/ 	.word	0x0500000f


	//   ....[15]....
        /*0520*/ 	.word	0x0500000f


	//   ....[16]....
        /*0524*/ 	.word	0x0500000f


	//   ....[17]....
        /*0528*/ 	.word	0x0500000f


	//   ....[18]....
        /*052c*/ 	.word	0x0500000f


	//   ....[19]....
        /*0530*/ 	.word	0x0500000f


	//   ....[20]....
        /*0534*/ 	.word	0x0500000f


	//   ....[21]....
        /*0538*/ 	.word	0x0500000f


	//   ....[22]....
        /*053c*/ 	.word	0x0500000f


	//   ....[23]....
        /*0540*/ 	.word	0x0500000f


	//   ....[24]....
        /*0544*/ 	.word	0x0500000f


	//   ....[25]....
        /*0548*/ 	.word	0x0500000f


	//   ....[26]....
        /*054c*/ 	.word	0x0500000f


	//   ....[27]....
        /*0550*/ 	.word	0x0500000f


	//   ....[28]....
        /*0554*/ 	.word	0x0500000f


	//   ....[29]....
        /*0558*/ 	.word	0x0500000f


	//   ....[30]....
        /*055c*/ 	.word	0x0500000f


	//   ....[31]....
        /*0560*/ 	.word	0x0500000f


	//   ....[32]....
        /*0564*/ 	.word	0x0500000f


	//   ....[33]....
        /*0568*/ 	.word	0x0500000f


	//   ....[34]....
        /*056c*/ 	.word	0x0500000f


	//   ....[35]....
        /*0570*/ 	.word	0x0500000f


	//   ....[36]....
        /*0574*/ 	.word	0x0500000f


	//   ....[37]....
        /*0578*/ 	.word	0x0500000f


	//   ....[38]....
        /*057c*/ 	.word	0x0500000f


	//   ....[39]....
        /*0580*/ 	.word	0x0500000f


	//   ....[40]....
        /*0584*/ 	.word	0x0500000f


	//   ....[41]....
        /*0588*/ 	.word	0x0500000f


	//   ....[42]....
        /*058c*/ 	.word	0x0500000f


	//   ....[43]....
        /*0590*/ 	.word	0x0500000f


	//   ....[44]....
        /*0594*/ 	.word	0x0500000f


	//   ....[45]....
        /*0598*/ 	.word	0x0500000f


	//   ....[46]....
        /*059c*/ 	.word	0x0500000f


	//   ....[47]....
        /*05a0*/ 	.word	0x0500000f


	//   ....[48]....
        /*05a4*/ 	.word	0x0500000f


	//   ....[49]....
        /*05a8*/ 	.word	0x0500000f


	//   ....[50]....
        /*05ac*/ 	.word	0x0500000f


	//   ....[51]....
        /*05b0*/ 	.word	0x0500000f


	//   ....[52]....
        /*05b4*/ 	.word	0x0500000f


	//   ....[53]....
        /*05b8*/ 	.word	0x0500000f


	//   ....[54]....
        /*05bc*/ 	.word	0x0500000f


	//   ....[55]....
        /*05c0*/ 	.word	0x0500000f


	//   ....[56]....
        /*05c4*/ 	.word	0x0500000f


	//   ....[57]....
        /*05c8*/ 	.word	0x0500000f


	//   ....[58]....
        /*05cc*/ 	.word	0x0500000f


	//   ....[59]....
        /*05d0*/ 	.word	0x0500000f


	//   ....[60]....
        /*05d4*/ 	.word	0x0500000f


	//   ....[61]....
        /*05d8*/ 	.word	0x0500000f


	//   ....[62]....
        /*05dc*/ 	.word	0x0500000f


	//----- nvinfo : EIATTR_COOP_GROUP_INSTR_OFFSETS
	.align		4
.L_208:
        /*05e0*/ 	.byte	0x04, 0x28
        /*05e2*/ 	.short	(.L_210 - .L_209)


	//   ....[0]....
.L_209:
        /*05e4*/ 	.word	0x00000080


	//   ....[1]....
        /*05e8*/ 	.word	0x00000090


	//   ....[2]....
        /*05ec*/ 	.word	0x000002d0


	//   ....[3]....
        /*05f0*/ 	.word	0x00000430


	//   ....[4]....
        /*05f4*/ 	.word	0x00000550


	//   ....[5]....
        /*05f8*/ 	.word	0x000006b0


	//   ....[6]....
        /*05fc*/ 	.word	0x00002520


	//   ....[7]....
        /*0600*/ 	.word	0x00002db0


	//   ....[8]....
        /*0604*/ 	.word	0x00003450


	//   ....[9]....
        /*0608*/ 	.word	0x00003900


	//   ....[10]....
        /*060c*/ 	.word	0x00003a00


	//   ....[11]....
        /*0610*/ 	.word	0x00003d80


	//   ....[12]....
        /*0614*/ 	.word	0x00003e00


	//   ....[13]....
        /*0618*/ 	.word	0x00004da0


	//   ....[14]....
        /*061c*/ 	.word	0x00004fc0


	//   ....[15]....
        /*0620*/ 	.word	0x00005820


	//   ....[16]....
        /*0624*/ 	.word	0x00005910


	//   ....[17]....
        /*0628*/ 	.word	0x00005f90


	//   ....[18]....
        /*062c*/ 	.word	0x00006160


	//   ....[19]....
        /*0630*/ 	.word	0x000076a0


	//   ....[20]....
        /*0634*/ 	.word	0x000076c0


	//   ....[21]....
        /*0638*/ 	.word	0x00007bf0


	//   ....[22]....
        /*063c*/ 	.word	0x00007dc0


	//   ....[23]....
        /*0640*/ 	.word	0x00008f40


	//   ....[24]....
        /*0644*/ 	.word	0x00009160


	//   ....[25]....
        /*0648*/ 	.word	0x000099c0


	//   ....[26]....
        /*064c*/ 	.word	0x00009ab0


	//   ....[27]....
        /*0650*/ 	.word	0x0000a130


	//   ....[28]....
        /*0654*/ 	.word	0x0000a300


	//   ....[29]....
        /*0658*/ 	.word	0x0000b180


	//   ....[30]....
        /*065c*/ 	.word	0x0000b1b0


	//   ....[31]....
        /*0660*/ 	.word	0x0000b220


	//   ....[32]....
        /*0664*/ 	.word	0x0000b240


	//   ....[33]....
        /*0668*/ 	.word	0x0000c430


	//   ....[34]....
        /*066c*/ 	.word	0x0000c440


	//   ....[35]....
        /*0670*/ 	.word	0x0000c450


	//   ....[36]....
        /*0674*/ 	.word	0x0000c460


	//   ....[37]....
        /*0678*/ 	.word	0x0000c470


	//   ....[38]....
        /*067c*/ 	.word	0x0000c480


	//   ....[39]....
        /*0680*/ 	.word	0x0000c4b0


	//   ....[40]....
        /*0684*/ 	.word	0x0000c4c0


	//   ....[41]....
        /*0688*/ 	.word	0x0000c4e0


	//   ....[42]....
        /*068c*/ 	.word	0x0000c4f0


	//   ....[43]....
        /*0690*/ 	.word	0x0000c500


	//   ....[44]....
        /*0694*/ 	.word	0x0000c510


	//   ....[45]....
        /*0698*/ 	.word	0x0000c520


	//   ....[46]....
        /*069c*/ 	.word	0x0000c530


	//   ....[47]....
        /*06a0*/ 	.word	0x0000c540


	//   ....[48]....
        /*06a4*/ 	.word	0x0000c550


	//   ....[49]....
        /*06a8*/ 	.word	0x0000cda0


	//   ....[50]....
        /*06ac*/ 	.word	0x0000cdd0


	//   ....[51]....
        /*06b0*/ 	.word	0x0000ce00


	//   ....[52]....
        /*06b4*/ 	.word	0x0000ce30


	//   ....[53]....
        /*06b8*/ 	.word	0x0000ce60


	//   ....[54]....
        /*06bc*/ 	.word	0x0000ce90


	//   ....[55]....
        /*06c0*/ 	.word	0x0000ceb0


	//   ....[56]....
        /*06c4*/ 	.word	0x0000ced0


	//   ....[57]....
        /*06c8*/ 	.word	0x0000cef0


	//   ....[58]....
        /*06cc*/ 	.word	0x0000cf00


	//   ....[59]....
        /*06d0*/ 	.word	0x0000cf10


	//   ....[60]....
        /*06d4*/ 	.word	0x0000cf20


	//   ....[61]....
        /*06d8*/ 	.word	0x0000cf30


	//   ....[62]....
        /*06dc*/ 	.word	0x0000cf40


	//   ....[63]....
        /*06e0*/ 	.word	0x0000cf50


	//   ....[64]....
        /*06e4*/ 	.word	0x0000cf60


	//   ....[65]....
        /*06e8*/ 	.word	0x0000cf70


	//   ....[66]....
        /*06ec*/ 	.word	0x0000cf80


	//   ....[67]....
        /*06f0*/ 	.word	0x0000cf90


	//   ....[68]....
        /*06f4*/ 	.word	0x0000cfa0


	//   ....[69]....
        /*06f8*/ 	.word	0x0000cfb0


	//   ....[70]....
        /*06fc*/ 	.word	0x0000cfc0


	//   ....[71]....
        /*0700*/ 	.word	0x0000cfd0


	//   ....[72]....
        /*0704*/ 	.word	0x0000cfe0


	//   ....[73]....
        /*0708*/ 	.word	0x0000cff0


	//   ....[74]....
        /*070c*/ 	.word	0x0000d000


	//   ....[75]....
        /*0710*/ 	.word	0x0000d010


	//   ....[76]....
        /*0714*/ 	.word	0x0000d020


	//   ....[77]....
        /*0718*/ 	.word	0x0000d030


	//   ....[78]....
        /*071c*/ 	.word	0x0000d040


	//   ....[79]....
        /*0720*/ 	.word	0x0000d050


	//   ....[80]....
        /*0724*/ 	.word	0x0000d060


	//   ....[81]....
        /*0728*/ 	.word	0x0000d070


	//   ....[82]....
        /*072c*/ 	.word	0x0000d080


	//   ....[83]....
        /*0730*/ 	.word	0x0000d090


	//   ....[84]....
        /*0734*/ 	.word	0x0000d0a0


	//   ....[85]....
        /*0738*/ 	.word	0x0000d0b0


	//   ....[86]....
        /*073c*/ 	.word	0x0000d0c0


	//   ....[87]....
        /*0740*/ 	.word	0x0000d0d0


	//   ....[88]....
        /*0744*/ 	.word	0x0000d0e0


	//   ....[89]....
        /*0748*/ 	.word	0x0000d0f0


	//   ....[90]....
        /*074c*/ 	.word	0x0000d100


	//   ....[91]....
        /*0750*/ 	.word	0x0000d110


	//   ....[92]....
        /*0754*/ 	.word	0x0000d120


	//   ....[93]....
        /*0758*/ 	.word	0x0000d130


	//   ....[94]....
        /*075c*/ 	.word	0x0000d140


	//   ....[95]....
        /*0760*/ 	.word	0x0000d150


	//   ....[96]....
        /*0764*/ 	.word	0x0000d160


	//   ....[97]....
        /*0768*/ 	.word	0x0000d170


	//   ....[98]....
        /*076c*/ 	.word	0x0000d180


	//   ....[99]....
        /*0770*/ 	.word	0x0000d190


	//   ....[100]....
        /*0774*/ 	.word	0x0000d1a0


	//   ....[101]....
        /*0778*/ 	.word	0x0000d1b0


	//   ....[102]....
        /*077c*/ 	.word	0x0000d1c0


	//   ....[103]....
        /*0780*/ 	.word	0x0000d1d0


	//   ....[104]....
        /*0784*/ 	.word	0x0000d1e0


	//   ....[105]....
        /*0788*/ 	.word	0x0000d1f0


	//   ....[106]....
        /*078c*/ 	.word	0x0000d200


	//   ....[107]....
        /*0790*/ 	.word	0x0000d210


	//   ....[108]....
        /*0794*/ 	.word	0x0000d220


	//   ....[109]....
        /*0798*/ 	.word	0x0000d230


	//   ....[110]....
        /*079c*/ 	.word	0x0000d240


	//   ....[111]....
        /*07a0*/ 	.word	0x0000d250


	//   ....[112]....
        /*07a4*/ 	.word	0x0000d270


	//   ....[113]....
        /*07a8*/ 	.word	0x0000d280


	//   ....[114]....
        /*07ac*/ 	.word	0x0000d290


	//   ....[115]....
        /*07b0*/ 	.word	0x0000d2a0


	//   ....[116]....
        /*07b4*/ 	.word	0x0000d2b0


	//   ....[117]....
        /*07b8*/ 	.word	0x0000d2c0


	//   ....[118]....
        /*07bc*/ 	.word	0x0000d2d0


	//   ....[119]....
        /*07c0*/ 	.word	0x0000d2e0


	//   ....[120]....
        /*07c4*/ 	.word	0x0000d2f0


	//   ....[121]....
        /*07c8*/ 	.word	0x0000d300


	//   ....[122]....
        /*07cc*/ 	.word	0x0000d310


	//   ....[123]....
        /*07d0*/ 	.word	0x0000d320


	//   ....[124]....
        /*07d4*/ 	.word	0x0000d330


	//   ....[125]....
        /*07d8*/ 	.word	0x0000d340


	//   ....[126]....
        /*07dc*/ 	.word	0x0000d350


	//   ....[127]....
        /*07e0*/ 	.word	0x0000d360


	//   ....[128]....
        /*07e4*/ 	.word	0x0000d370


	//   ....[129]....
        /*07e8*/ 	.word	0x0000d380


	//   ....[130]....
        /*07ec*/ 	.word	0x0000d390


	//   ....[131]....
        /*07f0*/ 	.word	0x0000d3a0


	//   ....[132]....
        /*07f4*/ 	.word	0x0000d3b0


	//   ....[133]....
        /*07f8*/ 	.word	0x0000d3c0


	//   ....[134]....
        /*07fc*/ 	.word	0x0000d3d0


	//   ....[135]....
        /*0800*/ 	.word	0x0000d3e0


	//   ....[136]....
        /*0804*/ 	.word	0x0000d3f0


	//   ....[137]....
        /*0808*/ 	.word	0x0000d400


	//   ....[138]....
        /*080c*/ 	.word	0x0000d410


	//   ....[139]....
        /*0810*/ 	.word	0x0000d420


	//   ....[140]....
        /*0814*/ 	.word	0x0000d430


	//   ....[141]....
        /*0818*/ 	.word	0x0000d440


	//   ....[142]....
        /*081c*/ 	.word	0x0000d450


	//   ....[143]....
        /*0820*/ 	.word	0x0000d460


	//   ....[144]....
        /*0824*/ 	.word	0x0000d470


	//   ....[145]....
        /*0828*/ 	.word	0x0000d480


	//   ....[146]....
        /*082c*/ 	.word	0x0000d490


	//   ....[147]....
        /*0830*/ 	.word	0x0000d4a0


	//   ....[148]....
        /*0834*/ 	.word	0x0000d4b0


	//   ....[149]....
        /*0838*/ 	.word	0x0000d4c0


	//   ....[150]....
        /*083c*/ 	.word	0x0000d4d0


	//   ....[151]....
        /*0840*/ 	.word	0x0000d4f0


	//   ....[152]....
        /*0844*/ 	.word	0x0000d510


	//   ....[153]....
        /*0848*/ 	.word	0x0000d530


	//   ....[154]....
        /*084c*/ 	.word	0x0000d550


	//   ....[155]....
        /*0850*/ 	.word	0x0000d580


	//   ....[156]....
        /*0854*/ 	.word	0x0000d5b0


	//   ....[157]....
        /*0858*/ 	.word	0x0000d5e0


	//   ....[158]....
        /*085c*/ 	.word	0x0000d7a0


	//   ....[159]....
        /*0860*/ 	.word	0x0000d820


	//   ....[160]....
        /*0864*/ 	.word	0x0000d890


	//   ....[161]....
        /*0868*/ 	.word	0x0000e610


	//   ....[162]....
        /*086c*/ 	.word	0x0000e630


	//   ....[163]....
        /*0870*/ 	.word	0x0000e640


	//   ....[164]....
        /*0874*/ 	.word	0x0000e650


	//   ....[165]....
        /*0878*/ 	.word	0x0000f100


	//   ....[166]....
        /*087c*/ 	.word	0x0000f120


	//   ....[167]....
        /*0880*/ 	.word	0x0000f2d0


	//   ....[168]....
        /*0884*/ 	.word	0x0000f2f0


	//   ....[169]....
        /*0888*/ 	.word	0x0000f430


	//   ....[170]....
        /*088c*/ 	.word	0x0000f450


	//   ....[171]....
        /*0890*/ 	.word	0x0000f5a0


	//   ....[172]....
        /*0894*/ 	.word	0x0000f5c0


	//   ....[173]....
        /*0898*/ 	.word	0x0000faa0


	//   ....[174]....
        /*089c*/ 	.word	0x0000fab0


	//   ....[175]....
        /*08a0*/ 	.word	0x00010360


	//   ....[176]....
        /*08a4*/ 	.word	0x00010370


	//   ....[177]....
        /*08a8*/ 	.word	0x00011590


	//   ....[178]....
        /*08ac*/ 	.word	0x000115c0


	//   ....[179]....
        /*08b0*/ 	.word	0x00011730


	//   ....[180]....
        /*08b4*/ 	.word	0x00011750


	//   ....[181]....
        /*08b8*/ 	.word	0x00011890


	//   ....[182]....
        /*08bc*/ 	.word	0x000118b0


	//   ....[183]....
        /*08c0*/ 	.word	0x00011a00


	//   ....[184]....
        /*08c4*/ 	.word	0x00011a20


	//   ....[185]....
        /*08c8*/ 	.word	0x00011bf0


	//   ....[186]....
        /*08cc*/ 	.word	0x00011dd0


	//   ....[187]....
        /*08d0*/ 	.word	0x00011e00


	//   ....[188]....
        /*08d4*/ 	.word	0x00011e30


	//   ....[189]....
        /*08d8*/ 	.word	0x00011e60


	//   ....[190]....
        /*08dc*/ 	.word	0x00011e90


	//   ....[191]....
        /*08e0*/ 	.word	0x00011ee0


	//   ....[192]....
        /*08e4*/ 	.word	0x00012060


	//   ....[193]....
        /*08e8*/ 	.word	0x00012090


	//   ....[194]....
        /*08ec*/ 	.word	0x000120c0


	//   ....[195]....
        /*08f0*/ 	.word	0x000120f0


	//   ....[196]....
        /*08f4*/ 	.word	0x00012120


	//   ....[197]....
        /*08f8*/ 	.word	0x00012150


	//   ....[198]....
        /*08fc*/ 	.word	0x00012200


	//   ....[199]....
        /*0900*/ 	.word	0x00012260


	//   ....[200]....
        /*0904*/ 	.word	0x00012270


	//   ....[201]....
        /*0908*/ 	.word	0x000122c0


	//   ....[202]....
        /*090c*/ 	.word	0x000147a0


	//   ....[203]....
        /*0910*/ 	.word	0x000147e0


	//   ....[204]....
        /*0914*/ 	.word	0x00014890


	//   ....[205]....
        /*0918*/ 	.word	0x000148a0


	//   ....[206]....
        /*091c*/ 	.word	0x00014910


	//   ....[207]....
        /*0920*/ 	.word	0x00014920


	//   ....[208]....
        /*0924*/ 	.word	0x00014930


	//   ....[209]....
        /*0928*/ 	.word	0x000149b0


	//   ....[210]....
        /*092c*/ 	.word	0x00014cd0


	//   ....[211]....
        /*0930*/ 	.word	0x00014cf0


	//   ....[212]....
        /*0934*/ 	.word	0x00014d30


	//   ....[213]....
        /*0938*/ 	.word	0x00014d60


	//   ....[214]....
        /*093c*/ 	.word	0x00014db0


	//   ....[215]....
        /*0940*/ 	.word	0x00014de0


	//   ....[216]....
        /*0944*/ 	.word	0x00014e30


	//   ....[217]....
        /*0948*/ 	.word	0x00014e60


	//   ....[218]....
        /*094c*/ 	.word	0x00015500


	//   ....[219]....
        /*0950*/ 	.word	0x00015530


	//   ....[220]....
        /*0954*/ 	.word	0x00015560


	//   ....[221]....
        /*0958*/ 	.word	0x000155a0


	//   ....[222]....
        /*095c*/ 	.word	0x00015610


	//   ....[223]....
        /*0960*/ 	.word	0x00015630


	//   ....[224]....
        /*0964*/ 	.word	0x000156b0


	//   ....[225]....
        /*0968*/ 	.word	0x000156d0


	//   ....[226]....
        /*096c*/ 	.word	0x00015750


	//   ....[227]....
        /*0970*/ 	.word	0x00015770


	//   ....[228]....
        /*0974*/ 	.word	0x000157f0


	//   ....[229]....
        /*0978*/ 	.word	0x00015810


	//   ....[230]....
        /*097c*/ 	.word	0x00015890


	//   ....[231]....
        /*0980*/ 	.word	0x000158b0


	//   ....[232]....
        /*0984*/ 	.word	0x00015900


	//   ....[233]....
        /*0988*/ 	.word	0x00015950


	//   ....[234]....
        /*098c*/ 	.word	0x00016040


	//   ....[235]....
        /*0990*/ 	.word	0x00016060


	//   ....[236]....
        /*0994*/ 	.word	0x000160c0


	//   ....[237]....
        /*0998*/ 	.word	0x000160d0


	//   ....[238]....
        /*099c*/ 	.word	0x00016120


	//   ....[239]....
        /*09a0*/ 	.word	0x00016130


	//   ....[240]....
        /*09a4*/ 	.word	0x00016140


	//   ....[241]....
        /*09a8*/ 	.word	0x00016190


	//   ....[242]....
        /*09ac*/ 	.word	0x000164a0


	//   ....[243]....
        /*09b0*/ 	.word	0x000164b0


	//   ....[244]....
        /*09b4*/ 	.word	0x000164c0


	//   ....[245]....
        /*09b8*/ 	.word	0x000164e0


	//   ....[246]....
        /*09bc*/ 	.word	0x00016530


	//   ....[247]....
        /*09c0*/ 	.word	0x00016540


	//   ....[248]....
        /*09c4*/ 	.word	0x00016560


	//   ....[249]....
        /*09c8*/ 	.word	0x000165a0


	//   ....[250]....
        /*09cc*/ 	.word	0x000175d0


	//   ....[251]....
        /*09d0*/ 	.word	0x00017610


	//   ....[252]....
        /*09d4*/ 	.word	0x00017640


	//   ....[253]....
        /*09d8*/ 	.word	0x00017650


	//   ....[254]....
        /*09dc*/ 	.word	0x00017680


	//   ....[255]....
        /*09e0*/ 	.word	0x00017690


	//   ....[0]....
        /*09e4*/ 	.word	0x000176c0


	//   ....[1]....
        /*09e8*/ 	.word	0x000176f0


	//   ....[2]....
        /*09ec*/ 	.word	0x00017860


	//   ....[3]....
        /*09f0*/ 	.word	0x00017890


	//   ....[4]....
        /*09f4*/ 	.word	0x000178d0


	//   ....[5]....
        /*09f8*/ 	.word	0x00017900


	//   ....[6]....
        /*09fc*/ 	.word	0x00017930


	//   ....[7]....
        /*0a00*/ 	.word	0x00017960


	//   ....[8]....
        /*0a04*/ 	.word	0x000179f0


	//   ....[9]....
        /*0a08*/ 	.word	0x00017a40


	//   ....[10]....
        /*0a0c*/ 	.word	0x00017a50


	//   ....[11]....
        /*0a10*/ 	.word	0x00017a90


	//   ....[12]....
        /*0a14*/ 	.word	0x000184b0


	//   ....[13]....
        /*0a18*/ 	.word	0x00018bb0


	//   ....[14]....
        /*0a1c*/ 	.word	0x00018c90


	//   ....[15]....
        /*0a20*/ 	.word	0x00018d60


	//   ....[16]....
        /*0a24*/ 	.word	0x00018e30


	//   ....[17]....
        /*0a28*/ 	.word	0x00018ee0


	//   ....[18]....
        /*0a2c*/ 	.word	0x00018f40


	//   ....[19]....
        /*0a30*/ 	.word	0x00019020


	//   ....[20]....
        /*0a34*/ 	.word	0x00019080


	//   ....[21]....
        /*0a38*/ 	.word	0x00019150


	//   ....[22]....
        /*0a3c*/ 	.word	0x00019290


	//   ....[23]....
        /*0a40*/ 	.word	0x00019320


	//   ....[24]....
        /*0a44*/ 	.word	0x000193f0


	//   ....[25]....
        /*0a48*/ 	.word	0x00019490


	//   ....[26]....
        /*0a4c*/ 	.word	0x00019510


	//   ....[27]....
        /*0a50*/ 	.word	0x000195c0


	//   ....[28]....
        /*0a54*/ 	.word	0x00019640


	//   ....[29]....
        /*0a58*/ 	.word	0x000196f0


	//   ....[30]....
        /*0a5c*/ 	.word	0x00019790


	//   ....[31]....
        /*0a60*/ 	.word	0x00019800


	//   ....[32]....
        /*0a64*/ 	.word	0x00019880


	//   ....[33]....
        /*0a68*/ 	.word	0x00019930


	//   ....[34]....
        /*0a6c*/ 	.word	0x000199a0


	//   ....[35]....
        /*0a70*/ 	.word	0x00019a80


	//   ....[36]....
        /*0a74*/ 	.word	0x00019af0


	//   ....[37]....
        /*0a78*/ 	.word	0x00019bd0


	//   ....[38]....
        /*0a7c*/ 	.word	0x00019c40


	//   ....[39]....
        /*0a80*/ 	.word	0x00019d20


	//   ....[40]....
        /*0a84*/ 	.word	0x00019d90


	//   ....[41]....
        /*0a88*/ 	.word	0x00019e70


	//   ....[42]....
        /*0a8c*/ 	.word	0x00019ee0


	//   ....[43]....
        /*0a90*/ 	.word	0x00019fc0


	//   ....[44]....
        /*0a94*/ 	.word	0x0001a030


	//   ....[45]....
        /*0a98*/ 	.word	0x0001a0f0


	//   ....[46]....
        /*0a9c*/ 	.word	0x0001a220


	//   ....[47]....
        /*0aa0*/ 	.word	0x0001a2c0


	//   ....[48]....
        /*0aa4*/ 	.word	0x0001a320


	//   ....[49]....
        /*0aa8*/ 	.word	0x0001a3e0


	//   ....[50]....
        /*0aac*/ 	.word	0x0001a440


	//   ....[51]....
        /*0ab0*/ 	.word	0x0001a500


	//   ....[52]....
        /*0ab4*/ 	.word	0x0001a560


	//   ....[53]....
        /*0ab8*/ 	.word	0x0001a620


	//   ....[54]....
        /*0abc*/ 	.word	0x0001a710


	//   ....[55]....
        /*0ac0*/ 	.word	0x0001a7a0


	//   ....[56]....
        /*0ac4*/ 	.word	0x0001a800


	//   ....[57]....
        /*0ac8*/ 	.word	0x0001a8b0


	//   ....[58]....
        /*0acc*/ 	.word	0x0001a910


	//   ....[59]....
        /*0ad0*/ 	.word	0x0001a9c0


	//   ....[60]....
        /*0ad4*/ 	.word	0x0001aa20


	//   ....[61]....
        /*0ad8*/ 	.word	0x0001aad0


	//   ....[62]....
        /*0adc*/ 	.word	0x0001ad20


	//----- nvinfo : EIATTR_REG_RECONFIG
	.align		4
.L_210:
        /*0ae0*/ 	.byte	0x01, 0x54
	.zero		2


	//----- nvinfo : EIATTR_SYSCALL_OFFSETS
	.align		4
        /*0ae4*/ 	.byte	0x04, 0x46
        /*0ae6*/ 	.short	(.L_212 - .L_211)


	//   ....[0]....
.L_211:
        /*0ae8*/ 	.word	0x000026a0


	//   ....[1]....
        /*0aec*/ 	.word	0x00013dc0


	//   ....[2]....
        /*0af0*/ 	.word	0x00013f30


	//   ....[3]....
        /*0af4*/ 	.word	0x00014080


	//   ....[4]....
        /*0af8*/ 	.word	0x000141c0


	//   ....[5]....
        /*0afc*/ 	.word	0x00015170


	//----- nvinfo : EIATTR_MBARRIER_INSTR_OFFSETS
	.align		4
.L_212:
        /*0b00*/ 	.byte	0x04, 0x39
        /*0b02*/ 	.short	(.L_214 - .L_213)


	//   ....[0]....
.L_213:
        /*0b04*/ 	.word	0x00000180
        /*0b08*/ 	.word	0x000000ff
        /*0b0c*/ 	.word	0x00028400
        /*0b10*/ 	.short	0x0100
        /*0b12*/ 	.byte	0x08
	.zero		1


	//   ....[1]....
        /*0b14*/ 	.word	0x00000190
        /*0b18*/ 	.word	0x000000ff
        /*0b1c*/ 	.word	0x00028420
        /*0b20*/ 	.short	0x0100
        /*0b22*/ 	.byte	0x08
	.zero		1


	//   ....[2]....
        /*0b24*/ 	.word	0x00000280
        /*0b28*/ 	.word	0x000000ff
        /*0b2c*/ 	.word	0x00028430
        /*0b30*/ 	.short	0x0100
        /*0b32*/ 	.byte	0x08
	.zero		1


	//   ....[3]....
        /*0b34*/ 	.word	0x00000290
        /*0b38*/ 	.word	0x000000ff
        /*0b3c*/ 	.word	0x00028440
        /*0b40*/ 	.short	0x0100
        /*0b42*/ 	.byte	0x08
	.zero		1


	//   ....[4]....
        /*0b44*/ 	.word	0x000002a0
        /*0b48*/ 	.word	0x000000ff
        /*0b4c*/ 	.word	0x00028438
        /*0b50*/ 	.short	0x0100
        /*0b52*/ 	.byte	0x08
	.zero		1


	//   ....[5]....
        /*0b54*/ 	.word	0x000002b0
        /*0b58*/ 	.word	0x000000ff
        /*0b5c*/ 	.word	0x00028448
        /*0b60*/ 	.short	0x0100
        /*0b62*/ 	.byte	0x08
	.zero		1


	//   ....[6]....
        /*0b64*/ 	.word	0x000003e0
        /*0b68*/ 	.word	0x000000ff
        /*0b6c*/ 	.word	0x00028450
        /*0b70*/ 	.short	0x0100
        /*0b72*/ 	.byte	0x08
	.zero		1


	//   ....[7]....
        /*0b74*/ 	.word	0x000003f0
        /*0b78*/ 	.word	0x000000ff
        /*0b7c*/ 	.word	0x00028460
        /*0b80*/ 	.short	0x0100
        /*0b82*/ 	.byte	0x08
	.zero		1


	//   ....[8]....
        /*0b84*/ 	.word	0x00000400
        /*0b88*/ 	.word	0x000000ff
        /*0b8c*/ 	.word	0x00028458
        /*0b90*/ 	.short	0x0100
        /*0b92*/ 	.byte	0x08
	.zero		1


	//   ....[9]....
        /*0b94*/ 	.word	0x00000410
        /*0b98*/ 	.word	0x000000ff
        /*0b9c*/ 	.word	0x00028468
        /*0ba0*/ 	.short	0x0100
        /*0ba2*/ 	.byte	0x08
	.zero		1


	//   ....[10]....
        /*0ba4*/ 	.word	0x00000500
        /*0ba8*/ 	.word	0x000000ff
        /*0bac*/ 	.word	0x00028470
        /*0bb0*/ 	.short	0x0100
        /*0bb2*/ 	.byte	0x06
	.zero		1


	//   ....[11]....
        /*0bb4*/ 	.word	0x00000510
        /*0bb8*/ 	.word	0x000000ff
        /*0bbc*/ 	.word	0x00028480
        /*0bc0*/ 	.short	0x0100
        /*0bc2*/ 	.byte	0x06
	.zero		1


	//   ....[12]....
        /*0bc4*/ 	.word	0x00000520
        /*0bc8*/ 	.word	0x000000ff
        /*0bcc*/ 	.word	0x00028478
        /*0bd0*/ 	.short	0x0100
        /*0bd2*/ 	.byte	0x06
	.zero		1


	//   ....[13]....
        /*0bd4*/ 	.word	0x00000530
        /*0bd8*/ 	.word	0x000000ff
        /*0bdc*/ 	.word	0x00028488
        /*0be0*/ 	.short	0x0100
        /*0be2*/ 	.byte	0x06
	.zero		1


	//   ....[14]....
        /*0be4*/ 	.word	0x00000660
        /*0be8*/ 	.word	0x000000ff
        /*0bec*/ 	.word	0x00028490
        /*0bf0*/ 	.short	0x0100
        /*0bf2*/ 	.byte	0x08
	.zero		1


	//   ....[15]....
        /*0bf4*/ 	.word	0x00000670
        /*0bf8*/ 	.word	0x000000ff
        /*0bfc*/ 	.word	0x000284a0
        /*0c00*/ 	.short	0x0100
        /*0c02*/ 	.byte	0x08
	.zero		1


	//   ....[16]....
        /*0c04*/ 	.word	0x00000680
        /*0c08*/ 	.word	0x000000ff
        /*0c0c*/ 	.word	0x00028498
        /*0c10*/ 	.short	0x0100
        /*0c12*/ 	.byte	0x08
	.zero		1


	//   ....[17]....
        /*0c14*/ 	.word	0x00000690
        /*0c18*/ 	.word	0x000000ff
        /*0c1c*/ 	.word	0x000284a8
        /*0c20*/ 	.short	0x0100
        /*0c22*/ 	.byte	0x08
	.zero		1


	//   ....[18]....
        /*0c24*/ 	.word	0x000007e0
        /*0c28*/ 	.word	0x000000ff
        /*0c2c*/ 	.word	0x000284b0
        /*0c30*/ 	.short	0x0100
        /*0c32*/ 	.byte	0x08
	.zero		1


	//   ....[19]....
        /*0c34*/ 	.word	0x000007f0
        /*0c38*/ 	.word	0x000000ff
        /*0c3c*/ 	.word	0x000284c0
        /*0c40*/ 	.short	0x0100
        /*0c42*/ 	.byte	0x08
	.zero		1


	//   ....[20]....
        /*0c44*/ 	.word	0x00000800
        /*0c48*/ 	.word	0x000000ff
        /*0c4c*/ 	.word	0x000284b8
        /*0c50*/ 	.short	0x0100
        /*0c52*/ 	.byte	0x08
	.zero		1


	//   ....[21]....
        /*0c54*/ 	.word	0x00000810
        /*0c58*/ 	.word	0x000000ff
        /*0c5c*/ 	.word	0x000284c8
        /*0c60*/ 	.short	0x0100
        /*0c62*/ 	.byte	0x08
	.zero		1


	//   ....[22]....
        /*0c64*/ 	.word	0x00002720
        /*0c68*/ 	.word	0x000000ff
        /*0c6c*/ 	.word	0x00028400
        /*0c70*/ 	.short	0x010a
        /*0c72*/ 	.byte	0x2b
	.zero		1


	//   ....[23]....
        /*0c74*/ 	.word	0x000027f0
        /*0c78*/ 	.word	0x000000ff
        /*0c7c*/ 	.word	0x00028430
        /*0c80*/ 	.short	0x010a
        /*0c82*/ 	.byte	0x2d
	.zero		1


	//   ....[24]....
        /*0c84*/ 	.word	0x00002830
        /*0c88*/ 	.word	0x000000ff
        /*0c8c*/ 	.word	0x00028430
        /*0c90*/ 	.short	0x010a
        /*0c92*/ 	.byte	0x2d
	.zero		1


	//   ....[25]....
        /*0c94*/ 	.word	0x00002dd0
        /*0c98*/ 	.word	0x000000ff
        /*0c9c*/ 	.word	0x00000000
        /*0ca0*/ 	.short	0x0101
        /*0ca2*/ 	.byte	0x06
	.zero		1


	//   ....[26]....
        /*0ca4*/ 	.word	0x00004400
        /*0ca8*/ 	.word	0x000000ff
        /*0cac*/ 	.word	0x00028450
        /*0cb0*/ 	.short	0x010a
        /*0cb2*/ 	.byte	0x2d
	.zero		1


	//   ....[27]....
        /*0cb4*/ 	.word	0x00004440
        /*0cb8*/ 	.word	0x000000ff
        /*0cbc*/ 	.word	0x00028450
        /*0cc0*/ 	.short	0x010a
        /*0cc2*/ 	.byte	0x2d
	.zero		1


	//   ....[28]....
        /*0cc4*/ 	.word	0x00004640
        /*0cc8*/ 	.word	0x000000ff
        /*0ccc*/ 	.word	0x00000000
        /*0cd0*/ 	.short	0x0101
        /*0cd2*/ 	.byte	0x2d
	.zero		1


	//   ....[29]....
        /*0cd4*/ 	.word	0x00004950
        /*0cd8*/ 	.word	0x000000ff
        /*0cdc*/ 	.word	0x00028430
        /*0ce0*/ 	.short	0x010a
        /*0ce2*/ 	.byte	0x2d
	.zero		1


	//   ....[30]....
        /*0ce4*/ 	.word	0x00004990
        /*0ce8*/ 	.word	0x000000ff
        /*0cec*/ 	.word	0x00028430
        /*0cf0*/ 	.short	0x010a
        /*0cf2*/ 	.byte	0x2d
	.zero		1


	//   ....[31]....
        /*0cf4*/ 	.word	0x00004de0
        /*0cf8*/ 	.word	0x000000ff
        /*0cfc*/ 	.word	0x00000000
        /*0d00*/ 	.short	0x0101
        /*0d02*/ 	.byte	0x06
	.zero		1


	//   ....[32]....
        /*0d04*/ 	.word	0x00006c80
        /*0d08*/ 	.word	0x000000ff
        /*0d0c*/ 	.word	0x00028450
        /*0d10*/ 	.short	0x010a
        /*0d12*/ 	.byte	0x2d
	.zero		1


	//   ....[33]....
        /*0d14*/ 	.word	0x00006cd0
        /*0d18*/ 	.word	0x000000ff
        /*0d1c*/ 	.word	0x00028450
        /*0d20*/ 	.short	0x010a
        /*0d22*/ 	.byte	0x2d
	.zero		1


	//   ....[34]....
        /*0d24*/ 	.word	0x00006e40
        /*0d28*/ 	.word	0x000000ff
        /*0d2c*/ 	.word	0x00000000
        /*0d30*/ 	.short	0x0101
        /*0d32*/ 	.byte	0x2d
	.zero		1


	//   ....[35]....
        /*0d34*/ 	.word	0x00007220
        /*0d38*/ 	.word	0x000000ff
        /*0d3c*/ 	.word	0x00028430
        /*0d40*/ 	.short	0x010a
        /*0d42*/ 	.byte	0x2b
	.zero		1


	//   ....[36]....
        /*0d44*/ 	.word	0x00007260
        /*0d48*/ 	.word	0x000000ff
        /*0d4c*/ 	.word	0x00028430
        /*0d50*/ 	.short	0x010a
        /*0d52*/ 	.byte	0x2b
	.zero		1


	//   ....[37]....
        /*0d54*/ 	.word	0x000075d0
        /*0d58*/ 	.word	0x000000ff
        /*0d5c*/ 	.word	0x00000000
        /*0d60*/ 	.short	0x0101
        /*0d62*/ 	.byte	0x06
	.zero		1


	//   ....[38]....
        /*0d64*/ 	.word	0x000087e0
        /*0d68*/ 	.word	0x000000ff
        /*0d6c*/ 	.word	0x00028450
        /*0d70*/ 	.short	0x010a
        /*0d72*/ 	.byte	0x2b
	.zero		1


	//   ....[39]....
        /*0d74*/ 	.word	0x00008830
        /*0d78*/ 	.word	0x000000ff
        /*0d7c*/ 	.word	0x00028450
        /*0d80*/ 	.short	0x010a
        /*0d82*/ 	.byte	0x2b
	.zero		1


	//   ....[40]....
        /*0d84*/ 	.word	0x00008980
        /*0d88*/ 	.word	0x000000ff
        /*0d8c*/ 	.word	0x00000000
        /*0d90*/ 	.short	0x0101
        /*0d92*/ 	.byte	0x2b
	.zero		1


	//   ....[41]....
        /*0d94*/ 	.word	0x00008b00
        /*0d98*/ 	.word	0x000000ff
        /*0d9c*/ 	.word	0x00028430
        /*0da0*/ 	.short	0x010a
        /*0da2*/ 	.byte	0x2c
	.zero		1


	//   ....[42]....
        /*0da4*/ 	.word	0x00008b40
        /*0da8*/ 	.word	0x000000ff
        /*0dac*/ 	.word	0x00028430
        /*0db0*/ 	.short	0x010a
        /*0db2*/ 	.byte	0x2c
	.zero		1


	//   ....[43]....
        /*0db4*/ 	.word	0x00008f80
        /*0db8*/ 	.word	0x000000ff
        /*0dbc*/ 	.word	0x00000000
        /*0dc0*/ 	.short	0x0101
        /*0dc2*/ 	.byte	0x06
	.zero		1


	//   ....[44]....
        /*0dc4*/ 	.word	0x0000ae20
        /*0dc8*/ 	.word	0x000000ff
        /*0dcc*/ 	.word	0x00028450
        /*0dd0*/ 	.short	0x010a
        /*0dd2*/ 	.byte	0x2c
	.zero		1


	//   ....[45]....
        /*0dd4*/ 	.word	0x0000ae70
        /*0dd8*/ 	.word	0x000000ff
        /*0ddc*/ 	.word	0x00028450
        /*0de0*/ 	.short	0x010a
        /*0de2*/ 	.byte	0x2c
	.zero		1


	//   ....[46]....
        /*0de4*/ 	.word	0x0000afe0
        /*0de8*/ 	.word	0x000000ff
        /*0dec*/ 	.word	0x00000000
        /*0df0*/ 	.short	0x0101
        /*0df2*/ 	.byte	0x2c
	.zero		1


	//   ....[47]....
        /*0df4*/ 	.word	0x0000f130
        /*0df8*/ 	.word	0x000000ff
        /*0dfc*/ 	.word	0x00000000
        /*0e00*/ 	.short	0x0101
        /*0e02*/ 	.byte	0x07
	.zero		1


	//   ....[48]....
        /*0e04*/ 	.word	0x0000f980
        /*0e08*/ 	.word	0x000000ff
        /*0e0c*/ 	.word	0x00000000
        /*0e10*/ 	.short	0x0101
        /*0e12*/ 	.byte	0x07
	.zero		1


	//   ....[49]....
        /*0e14*/ 	.word	0x00014600
        /*0e18*/ 	.word	0x00000000
        /*0e1c*/ 	.word	0x00028480
        /*0e20*/ 	.short	0x010a
        /*0e22*/ 	.byte	0x3f
	.zero		1


	//   ....[50]....
        /*0e24*/ 	.word	0x00014a60
        /*0e28*/ 	.word	0x00000000
        /*0e2c*/ 	.word	0x00028470
        /*0e30*/ 	.short	0x0107
        /*0e32*/ 	.byte	0x3f
	.zero		1


	//   ....[51]....
        /*0e34*/ 	.word	0x00014b10
        /*0e38*/ 	.word	0x00000000
        /*0e3c*/ 	.word	0x00028470
        /*0e40*/ 	.short	0x0101
        /*0e42*/ 	.byte	0x3f
	.zero		1


	//   ....[52]....
        /*0e44*/ 	.word	0x00014b40
        /*0e48*/ 	.word	0x00000000
        /*0e4c*/ 	.word	0x00028440
        /*0e50*/ 	.short	0x010a
        /*0e52*/ 	.byte	0x3f
	.zero		1


	//   ....[53]....
        /*0e54*/ 	.word	0x00014f00
        /*0e58*/ 	.word	0x00000000
        /*0e5c*/ 	.word	0x00028430
        /*0e60*/ 	.short	0x0107
        /*0e62*/ 	.byte	0x3f
	.zero		1


	//   ....[54]....
        /*0e64*/ 	.word	0x00014fb0
        /*0e68*/ 	.word	0x00000000
        /*0e6c*/ 	.word	0x00028430
        /*0e70*/ 	.short	0x0101
        /*0e72*/ 	.byte	0x3f
	.zero		1


	//   ....[55]....
        /*0e74*/ 	.word	0x00015a40
        /*0e78*/ 	.word	0x00000011
        /*0e7c*/ 	.word	0x00028400
        /*0e80*/ 	.short	0x0107
        /*0e82*/ 	.byte	0x3f
	.zero		1


	//   ....[56]....
        /*0e84*/ 	.word	0x00015b40
        /*0e88*/ 	.word	0x00000011
        /*0e8c*/ 	.word	0x00028400
        /*0e90*/ 	.short	0x0101
        /*0e92*/ 	.byte	0x3f
	.zero		1


	//   ....[57]....
        /*0e94*/ 	.word	0x00015b70
        /*0e98*/ 	.word	0x00000011
        /*0e9c*/ 	.word	0x00028420
        /*0ea0*/ 	.short	0x010a
        /*0ea2*/ 	.byte	0x3f
	.zero		1


	//   ....[58]....
        /*0ea4*/ 	.word	0x00015e90
        /*0ea8*/ 	.word	0x00000000
        /*0eac*/ 	.word	0x00028480
        /*0eb0*/ 	.short	0x010a
        /*0eb2*/ 	.byte	0x3f
	.zero		1


	//   ....[59]....
        /*0eb4*/ 	.word	0x00016220
        /*0eb8*/ 	.word	0x00000000
        /*0ebc*/ 	.word	0x00028470
        /*0ec0*/ 	.short	0x0107
        /*0ec2*/ 	.byte	0x3f
	.zero		1


	//   ....[60]....
        /*0ec4*/ 	.word	0x000162d0
        /*0ec8*/ 	.word	0x00000000
        /*0ecc*/ 	.word	0x00028470
        /*0ed0*/ 	.short	0x0101
        /*0ed2*/ 	.byte	0x3f
	.zero		1


	//   ....[61]....
        /*0ed4*/ 	.word	0x00016300
        /*0ed8*/ 	.word	0x00000000
        /*0edc*/ 	.word	0x00028440
        /*0ee0*/ 	.short	0x010a
        /*0ee2*/ 	.byte	0x3f
	.zero		1


	//   ....[62]....
        /*0ee4*/ 	.word	0x00016660
        /*0ee8*/ 	.word	0x00000000
        /*0eec*/ 	.word	0x00028430
        /*0ef0*/ 	.short	0x0107
        /*0ef2*/ 	.byte	0x3f
	.zero		1


	//   ....[63]....
        /*0ef4*/ 	.word	0x00016710
        /*0ef8*/ 	.word	0x00000000
        /*0efc*/ 	.word	0x00028430
        /*0f00*/ 	.short	0x0101
        /*0f02*/ 	.byte	0x3f
	.zero		1


	//   ....[64]....
        /*0f04*/ 	.word	0x000167a0
        /*0f08*/ 	.word	0x00000000
        /*0f0c*/ 	.word	0x00028470
        /*0f10*/ 	.short	0x010a
        /*0f12*/ 	.byte	0x3f
	.zero		1


	//   ....[65]....
        /*0f14*/ 	.word	0x00016820
        /*0f18*/ 	.word	0x00000000
        /*0f1c*/ 	.word	0x00028460
        /*0f20*/ 	.short	0x010a
        /*0f22*/ 	.byte	0x3f
	.zero		1


	//   ....[66]....
        /*0f24*/ 	.word	0x00016c30
        /*0f28*/ 	.word	0x00000000
        /*0f2c*/ 	.word	0x00028450
        /*0f30*/ 	.short	0x0101
        /*0f32*/ 	.byte	0x3f
	.zero		1


	//   ....[67]....
        /*0f34*/ 	.word	0x00016cb0
        /*0f38*/ 	.word	0x00000000
        /*0f3c*/ 	.word	0x00000000
        /*0f40*/ 	.short	0x0101
        /*0f42*/ 	.byte	0x3f
	.zero		1


	//   ....[68]....
        /*0f44*/ 	.word	0x00016e70
        /*0f48*/ 	.word	0x00000012
        /*0f4c*/ 	.word	0x00028470
        /*0f50*/ 	.short	0x010a
        /*0f52*/ 	.byte	0x3f
	.zero		1


	//   ....[69]....
        /*0f54*/ 	.word	0x00016ee0
        /*0f58*/ 	.word	0x00000012
        /*0f5c*/ 	.word	0x00028460
        /*0f60*/ 	.short	0x010a
        /*0f62*/ 	.byte	0x3f
	.zero		1


	//   ....[70]....
        /*0f64*/ 	.word	0x00017300
        /*0f68*/ 	.word	0x00000012
        /*0f6c*/ 	.word	0x00028450
        /*0f70*/ 	.short	0x0101
        /*0f72*/ 	.byte	0x3f
	.zero		1


	//   ....[71]....
        /*0f74*/ 	.word	0x00017380
        /*0f78*/ 	.word	0x00000012
        /*0f7c*/ 	.word	0x00000000
        /*0f80*/ 	.short	0x0101
        /*0f82*/ 	.byte	0x3f
	.zero		1


	//   ....[72]....
        /*0f84*/ 	.word	0x00018430
        /*0f88*/ 	.word	0x00000005
        /*0f8c*/ 	.word	0x00028420
        /*0f90*/ 	.short	0x010a
        /*0f92*/ 	.byte	0x3f
	.zero		1


	//   ....[73]....
        /*0f94*/ 	.word	0x000185d0
        /*0f98*/ 	.word	0x00000003
        /*0f9c*/ 	.word	0x00028440
        /*0fa0*/ 	.short	0x010a
        /*0fa2*/ 	.byte	0x3f
	.zero		1


	//   ....[74]....
        /*0fa4*/ 	.word	0x00018670
        /*0fa8*/ 	.word	0x00000005
        /*0fac*/ 	.word	0x00028440
        /*0fb0*/ 	.short	0x010a
        /*0fb2*/ 	.byte	0x3f
	.zero		1


	//   ....[75]....
        /*0fb4*/ 	.word	0x000186b0
        /*0fb8*/ 	.word	0x00000003
        /*0fbc*/ 	.word	0x00028460
        /*0fc0*/ 	.short	0x010a
        /*0fc2*/ 	.byte	0x3f
	.zero		1


	//   ....[76]....
        /*0fc4*/ 	.word	0x000186f0
        /*0fc8*/ 	.word	0x00000005
        /*0fcc*/ 	.word	0x00028460
        /*0fd0*/ 	.short	0x010a
        /*0fd2*/ 	.byte	0x3f
	.zero		1


	//   ....[77]....
        /*0fd4*/ 	.word	0x00018730
        /*0fd8*/ 	.word	0x00000003
        /*0fdc*/ 	.word	0x00028480
        /*0fe0*/ 	.short	0x010a
        /*0fe2*/ 	.byte	0x3f
	.zero		1


	//   ....[78]....
        /*0fe4*/ 	.word	0x00018770
        /*0fe8*/ 	.word	0x00000005
        /*0fec*/ 	.word	0x00028480
        /*0ff0*/ 	.short	0x010a
        /*0ff2*/ 	.byte	0x3f
	.zero		1


	//   ....[79]....
        /*0ff4*/ 	.word	0x000187e0
        /*0ff8*/ 	.word	0x00000003
        /*0ffc*/ 	.word	0x00028400
        /*1000*/ 	.short	0x010a
        /*1002*/ 	.byte	0x3f
	.zero		1


	//   ....[80]....
        /*1004*/ 	.word	0x00018840
        /*1008*/ 	.word	0x00000000
        /*100c*/ 	.word	0x00028430
        /*1010*/ 	.short	0x010a
        /*1012*/ 	.byte	0x3f
	.zero		1


	//   ....[81]....
        /*1014*/ 	.word	0x000188a0
        /*1018*/ 	.word	0x00000008
        /*101c*/ 	.word	0x00028450
        /*1020*/ 	.short	0x010a
        /*1022*/ 	.byte	0x3f
	.zero		1


	//   ....[82]....
        /*1024*/ 	.word	0x00018900
        /*1028*/ 	.word	0x00000005
        /*102c*/ 	.word	0x00028430
        /*1030*/ 	.short	0x010a
        /*1032*/ 	.byte	0x3f
	.zero		1


	//   ....[83]....
        /*1034*/ 	.word	0x00018960
        /*1038*/ 	.word	0x00000007
        /*103c*/ 	.word	0x00028450
        /*1040*/ 	.short	0x010a
        /*1042*/ 	.byte	0x3f
	.zero		1


	//   ....[84]....
        /*1044*/ 	.word	0x000189c0
        /*1048*/ 	.word	0x00000005
        /*104c*/ 	.word	0x00028430
        /*1050*/ 	.short	0x010a
        /*1052*/ 	.byte	0x3f
	.zero		1


	//   ....[85]....
        /*1054*/ 	.word	0x00018a20
        /*1058*/ 	.word	0x0000000b
        /*105c*/ 	.word	0x00028450
        /*1060*/ 	.short	0x010a
        /*1062*/ 	.byte	0x3f
	.zero		1


	//   ....[86]....
        /*1064*/ 	.word	0x00018a80
        /*1068*/ 	.word	0x00000005
        /*106c*/ 	.word	0x00028430
        /*1070*/ 	.short	0x010a
        /*1072*/ 	.byte	0x3f
	.zero		1


	//   ....[87]....
        /*1074*/ 	.word	0x00018ae0
        /*1078*/ 	.word	0x00000007
        /*107c*/ 	.word	0x00028450
        /*1080*/ 	.short	0x010a
        /*1082*/ 	.byte	0x3f
	.zero		1


	//   ....[88]....
        /*1084*/ 	.word	0x00018be0
        /*1088*/ 	.word	0x00000000
        /*108c*/ 	.word	0x00028480
        /*1090*/ 	.short	0x010a
        /*1092*/ 	.byte	0x3f
	.zero		1


	//   ....[89]....
        /*1094*/ 	.word	0x000191e0
        /*1098*/ 	.word	0x00000000
        /*109c*/ 	.word	0x00028440
        /*10a0*/ 	.short	0x010a
        /*10a2*/ 	.byte	0x3f
	.zero		1


	//   ....[90]....
        /*10a4*/ 	.word	0x0001a120
        /*10a8*/ 	.word	0x00000011
        /*10ac*/ 	.word	0x00028420
        /*10b0*/ 	.short	0x010a
        /*10b2*/ 	.byte	0x3f
	.zero		1


	//   ....[91]....
        /*10b4*/ 	.word	0x0001a170
        /*10b8*/ 	.word	0x00000000
        /*10bc*/ 	.word	0x00028480
        /*10c0*/ 	.short	0x010a
        /*10c2*/ 	.byte	0x3f
	.zero		1


	//   ....[92]....
        /*10c4*/ 	.word	0x0001a660
        /*10c8*/ 	.word	0x00000000
        /*10cc*/ 	.word	0x00028440
        /*10d0*/ 	.short	0x010a
        /*10d2*/ 	.byte	0x3f
	.zero		1


	//   ....[93]....
        /*10d4*/ 	.word	0x0001ab00
        /*10d8*/ 	.word	0x00000000
        /*10dc*/ 	.word	0x00028470
        /*10e0*/ 	.short	0x010a
        /*10e2*/ 	.byte	0x3f
	.zero		1


	//   ....[94]....
        /*10e4*/ 	.word	0x0001ab50
        /*10e8*/ 	.word	0x00000000
        /*10ec*/ 	.word	0x00028460
        /*10f0*/ 	.short	0x010a
        /*10f2*/ 	.byte	0x3f
	.zero		1


	//   ....[95]....
        /*10f4*/ 	.word	0x0001aba0
        /*10f8*/ 	.word	0x00000012
        /*10fc*/ 	.word	0x00028470
        /*1100*/ 	.short	0x010a
        /*1102*/ 	.byte	0x3f
	.zero		1


	//   ....[96]....
        /*1104*/ 	.word	0x0001abf0
        /*1108*/ 	.word	0x00000012
        /*110c*/ 	.word	0x00028460
        /*1110*/ 	.short	0x010a
        /*1112*/ 	.byte	0x3f
	.zero		1


	//   ....[97]....
        /*1114*/ 	.word	0x0001ac40
        /*1118*/ 	.word	0x00000005
        /*111c*/ 	.word	0x00028420
        /*1120*/ 	.short	0x010a
        /*1122*/ 	.byte	0x3f
	.zero		1


	//   ....[98]....
        /*1124*/ 	.word	0x0001ade0
        /*1128*/ 	.word	0x00000003
        /*112c*/ 	.word	0x00028440
        /*1130*/ 	.short	0x010a
        /*1132*/ 	.byte	0x3f
	.zero		1


	//   ....[99]....
        /*1134*/ 	.word	0x0001ae30
        /*1138*/ 	.word	0x00000005
        /*113c*/ 	.word	0x00028440
        /*1140*/ 	.short	0x010a
        /*1142*/ 	.byte	0x3f
	.zero		1


	//   ....[100]....
        /*1144*/ 	.word	0x0001ae80
        /*1148*/ 	.word	0x00000003
        /*114c*/ 	.word	0x00028460
        /*1150*/ 	.short	0x010a
        /*1152*/ 	.byte	0x3f
	.zero		1


	//   ....[101]....
        /*1154*/ 	.word	0x0001aed0
        /*1158*/ 	.word	0x00000005
        /*115c*/ 	.word	0x00028460
        /*1160*/ 	.short	0x010a
        /*1162*/ 	.byte	0x3f
	.zero		1


	//   ....[102]....
        /*1164*/ 	.word	0x0001af20
        /*1168*/ 	.word	0x00000003
        /*116c*/ 	.word	0x00028480
        /*1170*/ 	.short	0x010a
        /*1172*/ 	.byte	0x3f
	.zero		1


	//----- nvinfo : EIATTR_NUM_MBARRIERS
	.align		4
.L_214:
        /*1174*/ 	.byte	0x03, 0x38
        /*1176*/ 	.short	0x0016


	//----- nvinfo : EIATTR_EXIT_INSTR_OFFSETS
	.align		4
        /*1178*/ 	.byte	0x04, 0x1c
        /*117a*/ 	.short	(.L_216 - .L_215)


	//   ....[0]....
.L_215:
        /*117c*/ 	.word	0x000009e0


	//   ....[1]....
        /*1180*/ 	.word	0x00011ba0


	//   ....[2]....
        /*1184*/ 	.word	0x000187c0


	//----- nvinfo : EIATTR_MAX_THREADS
	.align		4
.L_216:
        /*1188*/ 	.byte	0x04, 0x05
        /*118a*/ 	.short	(.L_218 - .L_217)
.L_217:
        /*118c*/ 	.word	0x00000180
        /*1190*/ 	.word	0x00000001
        /*1194*/ 	.word	0x00000001


	//----- nvinfo : EIATTR_CRS_STACK_SIZE
	.align		4
.L_218:
        /*1198*/ 	.byte	0x04, 0x1e
        /*119a*/ 	.short	(.L_220 - .L_219)
.L_219:
        /*119c*/ 	.word	0x00000000


	//----- nvinfo : EIATTR_CBANK_PARAM_SIZE
	.align		4
.L_220:
        /*11a0*/ 	.byte	0x03, 0x19
        /*11a2*/ 	.short	0x0af0


	//----- nvinfo : EIATTR_PARAM_CBANK
	.align		4
        /*11a4*/ 	.byte	0x04, 0x0a
        /*11a6*/ 	.short	(.L_222 - .L_221)
	.align		4
.L_221:
        /*11a8*/ 	.word	index@(.nv.constant0._ZN7cutlass13device_kernelIN5flash11enable_sm90INS1_16FlashAttnFwdSm90INS1_25CollectiveMainloopFwdSm90ILi2EN4cute5tupleIJNS5_1CILi1EEES8_S8_EEENS6_IJNS7_ILi128EEENS7_ILi64EEENS7_ILi256EEEEEELi256ENS_12float_e4m3_tEfNS_4arch4Sm90ELb0ELb1ELb0ELb1ELb1ELb0ELb0ELb1ELb0ELb1ELb1ELb0EEENS1_21CollectiveEpilogueFwdINS6_IJSA_SC_SB_EEES9_NS_10bfloat16_tESG_Li256ELb1ELb1ELb1ELb1EEENS1_36VarlenDynamicPersistentTileSchedulerILi128ELi64ELi256ELi128ELb1ELb1ELb1ELb1ELb0ELb1EEEEEEEEEvNT_6ParamsE)
        /*11ac*/ 	.short	0x0210
        /*11ae*/ 	.short	0x0af0


	//----- nvinfo : EIATTR_SW_WAR
	.align		4
.L_222:
        /*11b0*/ 	.byte	0x04, 0x36
        /*11b2*/ 	.short	(.L_224 - .L_223)
.L_223:
        /*11b4*/ 	.word	0x00000008
.L_224:


//--------------------- .nv.info._ZN7cutlass13device_kernelIN5flash11enable_sm90INS1_16FlashAttnFwdSm90INS1_25CollectiveMainloopFwdSm90ILi2EN4cute5tupleIJNS5_1CILi1EEES8_S8_EEENS6_IJNS7_ILi128EEENS7_ILi64EEENS7_ILi256EEEEEELi256ENS_12float_e4m3_tEfNS_4arch4Sm90ELb0ELb1ELb0ELb1ELb1ELb1ELb0ELb1ELb0ELb1ELb1ELb0EEENS1_21CollectiveEpilogueFwdINS6_IJSA_SC_SB_EEES9_NS_10bfloat16_tESG_Li256ELb1ELb1ELb1ELb1EEENS1_36VarlenDynamicPersistentTileSchedulerILi128ELi64ELi256ELi128ELb1ELb1ELb1ELb1ELb0ELb1EEEEEEEEEvNT_6ParamsE --------------------------
	.section	.nv.info._ZN7cutlass13device_kernelIN5flash11enable_sm90INS1_16FlashAttnFwdSm90INS1_25CollectiveMainloopFwdSm90ILi2EN4cute5tupleIJNS5_1CILi1EEES8_S8_EEENS6_IJNS7_ILi128EEENS7_ILi64EEENS7_ILi256EEEEEELi256ENS_12float_e4m3_tEfNS_4arch4Sm90ELb0ELb1ELb0ELb1ELb1ELb1ELb0ELb1ELb0ELb1ELb1ELb0EEENS1_21CollectiveEpilogueFwdINS6_IJSA_SC_SB_EEES9_NS_10bfloat16_tESG_Li256ELb1ELb1ELb1ELb1EEENS1_36VarlenDynamicPersistentTileSchedulerILi128ELi64ELi256ELi128ELb1ELb1ELb1ELb1ELb0ELb1EEEEEEEEEvNT_6ParamsE,"",@"SHT_CUDA_INFO"
	.sectionflags	@""
	.align	4


	//----- nvinfo : EIATTR_CUDA_API_VERSION
	.align		4
        /*0000*/ 	.byte	0x04, 0x37
        /*0002*/ 	.short	(.L_226 - .L_225)
.L_225:
        /*0004*/ 	.word	0x00000082


	//----- nvinfo : EIATTR_KPARAM_INFO
	.align		4
.L_226:
        /*0008*/ 	.byte	0x04, 0x17
        /*000a*/ 	.short	(.L_228 - .L_227)
.L_227:
        /*000c*/ 	.word	0x00000000
        /*0010*/ 	.short	0x0000
        /*0012*/ 	.short	0x0070
        /*0014*/ 	.byte	0x00, 0xf0, 0x01, 0x2a


	//----- nvinfo : EIATTR_SPARSE_MMA_MASK
	.align		4
.L_228:
        /*0018*/ 	.byte	0x03, 0x50
        /*001a*/ 	.short	0x0000


	//----- nvinfo : EIATTR_MAXREG_COUNT
	.align		4
        /*001c*/ 	.byte	0x03, 0x1b
        /*001e*/ 	.short	0x00a8


	//----- nvinfo : EIATTR_NUM_BARRIERS
	.align		4
        /*0020*/ 	.byte	0x02, 0x4c
        /*0022*/ 	.byte	0x10
	.zero		1


	//----- nvinfo : EIATTR_EXTERNS
	.align		4
        /*0024*/ 	.byte	0x04, 0x0f
        /*0026*/ 	.short	(.L_230 - .L_229)


	//   ....[0]....
	.align		4
.L_229:
        /*0028*/ 	.word	index@(__assertfail)


	//----- nvinfo : EIATTR_ANNOTATIONS
	.align		4
.L_230:
        /*002c*/ 	.byte	0x04, 0x55
        /*002e*/ 	.short	(.L_232 - .L_231)


	//   ....[0]....
.L_231:
        /* <DEDUP_REMOVED lines=56> */


	//----- nvinfo : EIATTR_MERCURY_ISA_VERSION
	.align		4
.L_232:
        /*03a0*/ 	.byte	0x03, 0x5f
        /*03a2*/ 	.short	0x0101


	//----- nvinfo : EIATTR_UNUSED_LOAD_BYTE_OFFSET
	.align		4
        /*03a4*/ 	.byte	0x04, 0x44
        /*03a6*/ 	.short	(.L_234 - .L_233)


	//   ....[0]....
.L_233:
        /*03a8*/ 	.word	0x00000aa0
        /*03ac*/ 	.word	0x0000fff0


	//   ....[1]....
        /*03b0*/ 	.word	0x0001ba90
        /*03b4*/ 	.word	0x0000fff0


	//----- nvinfo : EIATTR_INT_WARP_WIDE_INSTR_OFFSETS
	.align		4
.L_234:
        /*03b8*/ 	.byte	0x04, 0x31
        /*03ba*/ 	.short	(.L_236 - .L_235)


	//   ....[0]....
.L_235:
        /*03bc*/ 	.word	0x00000130


	//   ....[1]....
        /*03c0*/ 	.word	0x00000170


	//   ....[2]....
        /*03c4*/ 	.word	0x000001e0


	//   ....[3]....
        /*03c8*/ 	.word	0x00026000


	//   ....[4]....
        /*03cc*/ 	.word	0x00026090


	//   ....[5]....
        /*03d0*/ 	.word	0x00029310


	//   ....[6]....
        /*03d4*/ 	.word	0x000293a0


	//----- nvinfo : EIATTR_COOP_GROUP_MASK_REGIDS
	.align		4
.L_236:
        /*03d8*/ 	.byte	0x04, 0x29
        /*03da*/ 	.short	(.L_238 - .L_237)


	//   ....[0]....
.L_237:
        /*03dc*/ 	.word	0xffffffff


	//   ....[1]....
        /*03e0*/ 	.word	0xffffffff


	//   ....[2]....
        /*03e4*/ 	.word	0xffffffff


	//   ....[3]....
        /*03e8*/ 	.word	0xffffffff


	//   ....[4]....
        /*03ec*/ 	.word	0xffffffff


	//   ....[5]....
        /*03f0*/ 	.word	0xffffffff


	//   ....[6]....
        /*03f4*/ 	.word	0xffffffff


	//   ....[7]....
        /*03f8*/ 	.word	0xffffffff


	//   ....[8]....
        /*03fc*/ 	.word	0xffffffff


	//   ....[9]....
        /*0400*/ 	.word	0xffffffff


	//   ....[10]....
        /*0404*/ 	.word	0xffffffff


	//   ....[11]....
        /*0408*/ 	.word	0xffffffff


	//   ....[12]....
        /*040c*/ 	.word	0xffffffff


	//   ....[13]....
        /*0410*/ 	.word	0xffffffff


	//   ....[14]....
        /*0414*/ 	.word	0xffffffff


	//   ....[15]....
        /*0418*/ 	.word	0xffffffff


	//   ....[16]....
        /*041c*/ 	.word	0xffffffff


	//   ....[17]....
        /*0420*/ 	.word	0xffffffff


	//   ....[18]....
        /*0424*/ 	.word	0xffffffff


	//   ....[19]....
        /*0428*/ 	.word	0xffffffff


	//   ....[20]....
        /*042c*/ 	.word	0xffffffff


	//   ....[21]....
        /*0430*/ 	.word	0xffffffff


	//   ....[22]....
        /*0434*/ 	.word	0xffffffff


	//   ....[23]....
        /*0438*/ 	.word	0xffffffff


	//   ....[24]....
        /*043c*/ 	.word	0xffffffff


	//   ....[25]....
        /*0440*/ 	.word	0xffffffff


	//   ....[26]....
        /*0444*/ 	.word	0xffffffff


	//   ....[27]....
        /*0448*/ 	.word	0xffffffff


	//   ....[28]....
        /*044c*/ 	.word	0xffffffff


	//   ....[29]....
        /*0450*/ 	.word	0xffffffff


	//   ....[30]....
        /*0454*/ 	.word	0xffffffff


	//   ....[31]....
        /*0458*/ 	.word	0xffffffff


	//   ....[32]....
        /*045c*/ 	.word	0xffffffff


	//   ....[33]....
        /*0460*/ 	.word	0xffffffff


	//   ....[34]....
        /*0464*/ 	.word	0xffffffff


	//   ....[35]....
        /*0468*/ 	.word	0xffffffff


	//   ....[36]....
        /*046c*/ 	.word	0xffffffff


	//   ....[37]....
        /*0470*/ 	.word	0xffffffff


	//   ....[38]....
        /*0474*/ 	.word	0xffffffff


	//   ....[39]....
        /*0478*/ 	.word	0xffffffff


	//   ....[40]....
        /*047c*/ 	.word	0xffffffff


	//   ....[41]....
        /*0480*/ 	.word	0xffffffff


	//   ....[42]....
        /*0484*/ 	.word	0xffffffff


	//   ....[43]....
        /*0488*/ 	.word	0xffffffff


	//   ....[44]....
        /*048c*/ 	.word	0xffffffff


	//   ....[45]....
        /*0490*/ 	.word	0xffffffff


	//   ....[46]....
        /*0494*/ 	.word	0xffffffff


	//   ....[47]....
        /*0498*/ 	.word	0xffffffff


	//   ....[48]....
        /*049c*/ 	.word	0xffffffff


	//   ....[49]....
        /*04a0*/ 	.word	0xffffffff


	//   ....[50]....
        /*04a4*/ 	.word	0xffffffff


	//   ....[51]....
        /*04a8*/ 	.word	0xffffffff


	//   ....[52]....
        /*04ac*/ 	.word	0xffffffff


	//   ....[53]....
        /*04b0*/ 	.word	0xffffffff


	//   ....[54]....
        /*04b4*/ 	.word	0xffffffff


	//   ....[55]....
        /*04b8*/ 	.word	0xffffffff


	//   ....[56]....
        /*04bc*/ 	.word	0xffffffff


	//   ....[57]....
        /*04c0*/ 	.word	0xffffffff


	//   ....[58]....
        /*04c4*/ 	.word	0xffffffff


	//   ....[59]....
        /*04c8*/ 	.word	0xffffffff


	//   ....[60]....
        /*04cc*/ 	.word	0xffffffff


	//   ....[61]....
        /*04d0*/ 	.word	0xffffffff


	//   ....[62]....
        /*04d4*/ 	.word	0xffffffff


	//   ....[63]....
        /*04d8*/ 	.word	0xffffffff


	//   ....[64]....
        /*04dc*/ 	.word	0xffffffff


	//   ....[65]....
        /*04e0*/ 	.word	0xffffffff


	//   ....[66]....
        /*04e4*/ 	.word	0xffffffff


	//   ....[67]....
        /*04e8*/ 	.word	0xffffffff


	//   ....[68]....
        /*04ec*/ 	.word	0xffffffff


	//   ....[69]....
        /*04f0*/ 	.word	0xffffffff


	//   ....[70]....
        /*04f4*/ 	.word	0xffffffff


	//   ....[71]....
        /*04f8*/ 	.word	0xffffffff


	//   ....[72]....
        /*04fc*/ 	.word	0xffffffff


	//   ....[73]....
        /*0500*/ 	.word	0xffffffff


	//   ....[74]....
        /*0504*/ 	.word	0xffffffff


	//   ....[75]....
        /*0508*/ 	.word	0xffffffff


	//   ....[76]....
        /*050c*/ 	.word	0xffffffff


	//   ....[77]....
        /*0510*/ 	.word	0xffffffff


	//   ....[78]....
        /*0514*/ 	.word	0xffffffff


	//   ....[79]....
        /*0518*/ 	.word	0xffffffff


	//   ....[80]....
        /*051c*/ 	.word	0xffffffff


	//   ....[81]....
        /*0520*/ 	.word	0xffffffff


	//   ....[82]....
        /*0524*/ 	.word	0xffffffff


	//   ....[83]....
        /*0528*/ 	.word	0xffffffff


	//   ....[84]....
        /*052c*/ 	.word	0xffffffff


	//   ....[85]....
        /*0530*/ 	.word	0xffffffff


	//   ....[86]....
        /*0534*/ 	.word	0xffffffff


	//   ....[87]....
        /*0538*/ 	.word	0xffffffff


	//   ....[88]....
        /*053c*/ 	.word	0xffffffff


	//   ....[89]....
        /*0540*/ 	.word	0xffffffff


	//   ....[90]....
        /*0544*/ 	.word	0xffffffff


	//   ....[91]....
        /*0548*/ 	.word	0xffffffff


	//   ....[92]....
        /*054c*/ 	.word	0xffffffff


	//   ....[93]....
        /*0550*/ 	.word	0xffffffff


	//   ....[94]....
        /*0554*/ 	.word	0xffffffff


	//   ....[95]....
        /*0558*/ 	.word	0xffffffff


	//   ....[96]....
        /*055c*/ 	.word	0xffffffff


	//   ....[97]....
        /*0560*/ 	.word	0xffffffff


	//   ....[98]....
        /*0564*/ 	.word	0xffffffff


	//   ....[99]....
        /*0568*/ 	.word	0xffffffff


	//   ....[100]....
        /*056c*/ 	.word	0xffffffff


	//   ....[101]....
        /*0570*/ 	.word	0xffffffff


	//   ....[102]....
        /*0574*/ 	.word	0xffffffff


	//   ....[103]....
        /*0578*/ 	.word	0xffffffff


	//   ....[104]....
        /*057c*/ 	.word	0xffffffff


	//   ....[105]....
        /*0580*/ 	.word	0xffffffff


	//   ....[106]....
        /*0584*/ 	.word	0xffffffff


	//   ....[107]....
        /*0588*/ 	.word	0xffffffff


	//   ....[108]....
        /*058c*/ 	.word	0xffffffff


	//   ....[109]....
        /*0590*/ 	.word	0xffffffff


	//   ....[110]....
        /*0594*/ 	.word	0xffffffff


	//   ....[111]....
        /*0598*/ 	.word	0xffffffff


	//   ....[112]....
        /*059c*/ 	.word	0xffffffff


	//   ....[113]....
        /*05a0*/ 	.word	0xffffffff


	//   ....[114]....
        /*05a4*/ 	.word	0xffffffff


	//   ....[115]....
        /*05a8*/ 	.word	0xffffffff


	//   ....[116]....
        /*05ac*/ 	.word	0xffffffff


	//   ....[117]....
        /*05b0*/ 	.word	0xffffffff


	//   ....[118]....
        /*05b4*/ 	.word	0xffffffff


	//   ....[119]....
        /*05b8*/ 	.word	0xffffffff


	//   ....[120]....
        /*05bc*/ 	.word	0xffffffff


	//   ....[121]....
        /*05c0*/ 	.word	0xffffffff


	//   ....[122]....
        /*05c4*/ 	.word	0xffffffff


	//   ....[123]....
        /*05c8*/ 	.word	0xffffffff


	//   ....[124]....
        /*05cc*/ 	.word	0xffffffff


	//   ....[125]....
        /*05d0*/ 	.word	0xffffffff


	//   ....[126]....
        /*05d4*/ 	.word	0xffffffff


	//   ....[127]....
        /*05d8*/ 	.word	0xffffffff


	//   ....[128]....
        /*05dc*/ 	.word	0xffffffff


	//   ....[129]....
        /*05e0*/ 	.word	0xffffffff


	//   ....[130]....
        /*05e4*/ 	.word	0xffffffff


	//   ....[131]....
        /*05e8*/ 	.word	0xffffffff


	//   ....[132]....
        /*05ec*/ 	.word	0xffffffff


	//   ....[133]....
        /*05f0*/ 	.word	0xffffffff


	//   ....[134]....
        /*05f4*/ 	.word	0xffffffff


	//   ....[135]....
        /*05f8*/ 	.word	0xffffffff


	//   ....[136]....
        /*05fc*/ 	.word	0xffffffff


	//   ....[137]....
        /*0600*/ 	.word	0xffffffff


	//   ....[138]....
        /*0604*/ 	.word	0xffffffff


	//   ....[139]....
        /*0608*/ 	.word	0xffffffff


	//   ....[140]....
        /*060c*/ 	.word	0xffffffff


	//   ....[141]....
        /*0610*/ 	.word	0xffffffff


	//   ....[142]....
        /*0614*/ 	.word	0xffffffff


	//   ....[143]....
        /*0618*/ 	.word	0xffffffff


	//   ....[144]....
        /*061c*/ 	.word	0xffffffff


	//   ....[145]....
        /*0620*/ 	.word	0xffffffff


	//   ....[146]....
        /*0624*/ 	.word	0xffffffff


	//   ....[147]....
        /*0628*/ 	.word	0xffffffff


	//   ....[148]....
        /*062c*/ 	.word	0xffffffff


	//   ....[149]....
        /*0630*/ 	.word	0xffffffff


	//   ....[150]....
        /*0634*/ 	.word	0xffffffff


	//   ....[151]....
        /*0638*/ 	.word	0xffffffff


	//   ....[152]....
        /*063c*/ 	.word	0xffffffff


	//   ....[153]....
        /*0640*/ 	.word	0xffffffff


	//   ....[154]....
        /*0644*/ 	.word	0xffffffff


	//   ....[155]....
        /*0648*/ 	.word	0xffffffff


	//   ....[156]....
        /*064c*/ 	.word	0xffffffff


	//   ....[157]....
        /*0650*/ 	.word	0xffffffff


	//   ....[158]....
        /*0654*/ 	.word	0xffffffff


	//   ....[159]....
        /*0658*/ 	.word	0xffffffff


	//   ....[160]....
        /*065c*/ 	.word	0xffffffff


	//   ....[161]....
        /*0660*/ 	.word	0xffffffff


	//   ....[162]....
        /*0664*/ 	.word	0xffffffff


	//   ....[163]....
        /*0668*/ 	.word	0xffffffff


	//   ....[164]....
        /*066c*/ 	.word	0xffffffff


	//   ....[165]....
        /*0670*/ 	.word	0xffffffff


	//   ....[166]....
        /*0674*/ 	.word	0xffffffff


	//   ....[167]....
        /*0678*/ 	.word	0xffffffff


	//   ....[168]....
        /*067c*/ 	.word	0xffffffff


	//   ....[169]....
        /*0680*/ 	.word	0xffffffff


	//   ....[170]....
        /*0684*/ 	.word	0xffffffff


	//   ....[171]....
        /*0688*/ 	.word	0xffffffff


	//   ....[172]....
        /*068c*/ 	.word	0xffffffff


	//   ....[173]....
        /*0690*/ 	.word	0xffffffff


	//   ....[174]....
        /*0694*/ 	.word	0xffffffff


	//   ....[175]....
        /*0698*/ 	.word	0xffffffff


	//   ....[176]....
        /*069c*/ 	.word	0xffffffff


	//   ....[177]....
        /*06a0*/ 	.word	0xffffffff


	//   ....[178]....
        /*06a4*/ 	.word	0xffffffff


	//   ....[179]....
        /*06a8*/ 	.word	0xffffffff


	//   ....[180]....
        /*06ac*/ 	.word	0xffffffff


	//   ....[181]....
        /*06b0*/ 	.word	0xffffffff


	//   ....[182]....
        /*06b4*/ 	.word	0xffffffff


	//   ....[183]....
        /*06b8*/ 	.word	0xffffffff


	//   ....[184]....
        /*06bc*/ 	.word	0xffffffff


	//   ....[185]....
        /*06c0*/ 	.word	0xffffffff


	//   ....[186]....
        /*06c4*/ 	.word	0xffffffff


	//   ....[187]....
        /*06c8*/ 	.word	0xffffffff


	//   ....[188]....
        /*06cc*/ 	.word	0xffffffff


	//   ....[189]....
        /*06d0*/ 	.word	0xffffffff


	//   ....[190]....
        /*06d4*/ 	.word	0xffffffff


	//   ....[191]....
        /*06d8*/ 	.word	0xffffffff


	//   ....[192]....
        /*06dc*/ 	.word	0xffffffff


	//   ....[193]....
        /*06e0*/ 	.word	0xffffffff


	//   ....[194]....
        /*06e4*/ 	.word	0xffffffff


	//   ....[195]....
        /*06e8*/ 	.word	0xffffffff


	//   ....[196]....
        /*06ec*/ 	.word	0xffffffff


	//   ....[197]....
        /*06f0*/ 	.word	0xffffffff


	//   ....[198]....
        /*06f4*/ 	.word	0xffffffff


	//   ....[199]....
        /*06f8*/ 	.word	0xffffffff


	//   ....[200]....
        /*06fc*/ 	.word	0xffffffff


	//   ....[201]....
        /*0700*/ 	.word	0xffffffff


	//   ....[202]....
        /*0704*/ 	.word	0xffffffff


	//   ....[203]....
        /*0708*/ 	.word	0xffffffff


	//   ....[204]....
        /*070c*/ 	.word	0xffffffff


	//   ....[205]....
        /*0710*/ 	.word	0xffffffff


	//   ....[206]....
        /*0714*/ 	.word	0xffffffff


	//   ....[207]....
        /*0718*/ 	.word	0xffffffff


	//   ....[208]....
        /*071c*/ 	.word	0xffffffff


	//   ....[209]....
        /*0720*/ 	.word	0xffffffff


	//   ....[210]....
        /*0724*/ 	.word	0xffffffff


	//   ....[211]....
        /*0728*/ 	.word	0xffffffff


	//   ....[212]....
        /*072c*/ 	.word	0xffffffff


	//   ....[213]....
        /*0730*/ 	.word	0xffffffff


	//   ....[214]....
        /*0734*/ 	.word	0xffffffff


	//   ....[215]....
        /*0738*/ 	.word	0xffffffff


	//   ....[216]....
        /*073c*/ 	.word	0xffffffff


	//   ....[217]....
        /*0740*/ 	.word	0xffffffff


	//   ....[218]....
        /*0744*/ 	.word	0xffffffff


	//   ....[219]....
        /*0748*/ 	.word	0xffffffff


	//   ....[220]....
        /*074c*/ 	.word	0xffffffff


	//   ....[221]....
        /*0750*/ 	.word	0xffffffff


	//   ....[222]....
        /*0754*/ 	.word	0xffffffff


	//   ....[223]....
        /*0758*/ 	.word	0xffffffff


	//   ....[224]....
        /*075c*/ 	.word	0xffffffff


	//   ....[225]....
        /*0760*/ 	.word	0xffffffff


	//   ....[226]....
        /*0764*/ 	.word	0xffffffff


	//   ....[227]....
        /*0768*/ 	.word	0xffffffff


	//   ....[228]....
        /*076c*/ 	.word	0xffffffff


	//   ....[229]....
        /*0770*/ 	.word	0xffffffff


	//   ....[230]....
        /*0774*/ 	.word	0xffffffff


	//   ....[231]....
        /*0778*/ 	.word	0xffffffff


	//   ....[232]....
        /*077c*/ 	.word	0xffffffff


	//   ....[233]....
        /*0780*/ 	.word	0xffffffff


	//   ....[234]....
        /*0784*/ 	.word	0xffffffff


	//   ....[235]....
        /*0788*/ 	.word	0xffffffff


	//   ....[236]....
        /*078c*/ 	.word	0xffffffff


	//   ....[237]....
        /*0790*/ 	.word	0xffffffff


	//   ....[238]....
        /*0794*/ 	.word	0xffffffff


	//   ....[239]....
        /*0798*/ 	.word	0xffffffff


	//   ....[240]....
        /*079c*/ 	.word	0xffffffff


	//   ....[241]....
        /*07a0*/ 	.word	0xffffffff


	//   ....[242]....
        /*07a4*/ 	.word	0xffffffff


	//   ....[243]....
        /*07a8*/ 	.word	0xffffffff


	//   ....[244]....
        /*07ac*/ 	.word	0xffffffff


	//   ....[245]....
        /*07b0*/ 	.word	0xffffffff


	//   ....[246]....
        /*07b4*/ 	.word	0xffffffff


	//   ....[247]....
        /*07b8*/ 	.word	0xffffffff


	//   ....[248]....
        /*07bc*/ 	.word	0xffffffff


	//   ....[249]....
        /*07c0*/ 	.word	0xffffffff


	//   ....[250]....
        /*07c4*/ 	.word	0xffffffff


	//   ....[251]....
        /*07c8*/ 	.word	0xffffffff


	//   ....[252]....
        /*07cc*/ 	.word	0xffffffff


	//   ....[253]....
        /*07d0*/ 	.word	0xffffffff


	//   ....[254]....
        /*07d4*/ 	.word	0xffffffff


	//   ....[255]....
        /*07d8*/ 	.word	0xffffffff


	//   ....[0]....
        /*07dc*/ 	.word	0xffffffff


	//   ....[1]....
        /*07e0*/ 	.word	0xffffffff


	//   ....[2]....
        /*07e4*/ 	.word	0xffffffff


	//   ....[3]....
        /*07e8*/ 	.word	0xffffffff


	//   ....[4]....
        /*07ec*/ 	.word	0xffffffff


	//   ....[5]....
        /*07f0*/ 	.word	0xffffffff


	//   ....[6]....
        /*07f4*/ 	.word	0xffffffff


	//   ....[7]....
        /*07f8*/ 	.word	0xffffffff


	//   ....[8]....
        /*07fc*/ 	.word	0xffffffff


	//   ....[9]....
        /*0800*/ 	.word	0xffffffff


	//   ....[10]....
        /*0804*/ 	.word	0xffffffff


	//   ....[11]....
        /*0808*/ 	.word	0xffffffff


	//   ....[12]....
        /*080c*/ 	.word	0xffffffff


	//   ....[13]....
        /*0810*/ 	.word	0xffffffff


	//   ....[14]....
        /*0814*/ 	.word	0xffffffff


	//   ....[15]....
        /*0818*/ 	.word	0xffffffff


	//   ....[16]....
        /*081c*/ 	.word	0xffffffff


	//   ....[17]....
        /*0820*/ 	.word	0xffffffff


	//   ....[18]....
        /*0824*/ 	.word	0xffffffff


	//   ....[19]....
        /*0828*/ 	.word	0xffffffff


	//   ....[20]....
        /*082c*/ 	.word	0xffffffff


	//   ....[21]....
        /*0830*/ 	.word	0xffffffff


	//   ....[22]....
        /*0834*/ 	.word	0xffffffff


	//   ....[23]....
        /*0838*/ 	.word	0xffffffff


	//   ....[24]....
        /*083c*/ 	.word	0xffffffff


	//   ....[25]....
        /*0840*/ 	.word	0xffffffff


	//   ....[26]....
        /*0844*/ 	.word	0xffffffff


	//   ....[27]....
        /*0848*/ 	.word	0xffffffff


	//   ....[28]....
        /*084c*/ 	.word	0xffffffff


	//   ....[29]....
        /*0850*/ 	.word	0xffffffff


	//   ....[30]....
        /*0854*/ 	.word	0xffffffff


	//   ....[31]....
        /*0858*/ 	.word	0xffffffff


	//   ....[32]....
        /*085c*/ 	.word	0xffffffff


	//   ....[33]....
        /*0860*/ 	.word	0xffffffff


	//   ....[34]....
        /*0864*/ 	.word	0xffffffff


	//   ....[35]....
        /*0868*/ 	.word	0xffffffff


	//   ....[36]....
        /*086c*/ 	.word	0xffffffff


	//   ....[37]....
        /*0870*/ 	.word	0xffffffff


	//   ....[38]....
        /*0874*/ 	.word	0xffffffff


	//   ....[39]....
        /*0878*/ 	.word	0xffffffff


	//   ....[40]....
        /*087c*/ 	.word	0xffffffff


	//   ....[41]....
        /*0880*/ 	.word	0xffffffff


	//   ....[42]....
        /*0884*/ 	.word	0xffffffff


	//   ....[43]....
        /*0888*/ 	.word	0xffffffff


	//   ....[44]....
        /*088c*/ 	.word	0xffffffff


	//   ....[45]....
        /*0890*/ 	.word	0xffffffff


	//   ....[46]....
        /*0894*/ 	.word	0xffffffff


	//   ....[47]....
        /*0898*/ 	.word	0xffffffff


	//   ....[48]....
        /*089c*/ 	.word	0xffffffff


	//   ....[49]....
        /*08a0*/ 	.word	0xffffffff


	//   ....[50]....
        /*08a4*/ 	.word	0xffffffff


	//   ....[51]....
        /*08a8*/ 	.word	0xffffffff


	//   ....[52]....
        /*08ac*/ 	.word	0xffffffff


	//   ....[53]....
        /*08b0*/ 	.word	0xffffffff


	//   ....[54]....
        /*08b4*/ 	.word	0xffffffff


	//   ....[55]....
        /*08b8*/ 	.word	0xffffffff


	//   ....[56]....
        /*08bc*/ 	.word	0xffffffff


	//   ....[57]....
        /*08c0*/ 	.word	0xffffffff


	//   ....[58]....
        /*08c4*/ 	.word	0xffffffff


	//   ....[59]....
        /*08c8*/ 	.word	0xffffffff


	//   ....[60]....
        /*08cc*/ 	.word	0xffffffff


	//   ....[61]....
        /*08d0*/ 	.word	0xffffffff


	//   ....[62]....
        /*08d4*/ 	.word	0xffffffff


	//   ....[63]....
        /*08d8*/ 	.word	0x0500000f


	//   ....[64]....
        /*08dc*/ 	.word	0x0500000f


	//   ....[65]....
        /*08e0*/ 	.word	0x0500000f


	//   ....[66]....
        /*08e4*/ 	.word	0x0500000f


	//   ....[67]....
        /*08e8*/ 	.word	0x0500000f


	//   ....[68]....
        /*08ec*/ 	.word	0x0500000f


	//   ....[69]....
        /*08f0*/ 	.word	0x0500000f


	//   ....[70]....
        /*08f4*/ 	.word	0x0500000f


	//   ....[71]....
        /*08f8*/ 	.word	0x0500000f


	//   ....[72]....
        /*08fc*/ 	.word	0x0500000f


	//   ....[73]....
        /*0900*/ 	.word	0x0500000f


	//   ....[74]....
        /*0904*/ 	.word	0x0500000f


	//   ....[75]....
        /*0908*/ 	.word	0x0500000f


	//   ....[76]....
        /*090c*/ 	.word	0x0500000f


	//   ....[77]....
        /*0910*/ 	.word	0x0500000f


	//   ....[78]....
        /*0914*/ 	.word	0x0500000f


	//   ....[79]....
        /*0918*/ 	.word	0x0500000f


	//   ....[80]....
        /*091c*/ 	.word	0x0500000f


	//   ....[81]....
        /*0920*/ 	.word	0x0500000f


	//   ....[82]....
        /*0924*/ 	.word	0x0500000f


	//   ....[83]....
        /*0928*/ 	.word	0x0500000f


	//   ....[84]....
        /*092c*/ 	.word	0x0500000f


	//   ....[85]....
        /*0930*/ 	.word	0x0500000f


	//   ....[86]....
        /*0934*/ 	.word	0x0500000f


	//   ....[87]....
        /*0938*/ 	.word	0x0500000f


	//   ....[88]....
        /*093c*/ 	.word	0x0500000f


	//   ....[89]....
        /*0940*/ 	.word	0x0500000f


	//   ....[90]....
        /*0944*/ 	.word	0x0500000f


	//   ....[91]....
        /*0948*/ 	.word	0x0500000f


	//   ....[92]....
        /*094c*/ 	.word	0x0500000f


	//   ....[93]....
        /*0950*/ 	.word	0x0500000f


	//   ....[94]....
        /*0954*/ 	.word	0x0500000f


	//   ....[95]....
        /*0958*/ 	.word	0x0500000f


	//   ....[96]....
        /*095c*/ 	.word	0x0500000f


	//   ....[97]....
        /*0960*/ 	.word	0x0500000f


	//   ....[98]....
        /*0964*/ 	.word	0x0500000f


	//   ....[99]....
        /*0968*/ 	.word	0x0500000f


	//   ....[100]....
        /*096c*/ 	.word	0x0500000f


	//   ....[101]....
        /*0970*/ 	.word	0x0500000f


	//   ....[102]....
        /*0974*/ 	.word	0x0500000f


	//   ....[103]....
        /*0978*/ 	.word	0x0500000f


	//   ....[104]....
        /*097c*/ 	.word	0x0500000f


	//   ....[105]....
        /*0980*/ 	.word	0x0500000f


	//   ....[106]....
        /*0984*/ 	.word	0x0500000f


	//   ....[107]....
        /*0988*/ 	.word	0x0500000f


	//   ....[108]....
        /*098c*/ 	.word	0x0500000f


	//   ....[109]....
        /*0990*/ 	.word	0x0500000f


	//   ....[110]....
        /*0994*/ 	.word	0x0500000f


	//   ....[111]....
        /*0998*/ 	.word	0x0500000f


	//   ....[112]....
        /*099c*/ 	.word	0x0500000f


	//   ....[113]....
        /*09a0*/ 	.word	0x0500000f


	//   ....[114]....
        /*09a4*/ 	.word	0x0500000f


	//   ....[115]....
        /*09a8*/ 	.word	0x0500000f


	//   ....[116]....
        /*09ac*/ 	.word	0x0500000f


	//   ....[117]....
        /*09b0*/ 	.word	0x0500000f


	//   ....[118]....
        /*09b4*/ 	.word	0x0500000f


	//   ....[119]....
        /*09b8*/ 	.word	0x0500000f


	//   ....[120]....
        /*09bc*/ 	.word	0x0500000f


	//   ....[121]....
        /*09c0*/ 	.word	0x0500000f


	//   ....[122]....
        /*09c4*/ 	.word	0x0500000f


	//   ....[123]....
        /*09c8*/ 	.word	0x0500000f


	//   ....[124]....
        /*09cc*/ 	.word	0x0500000f


	//   ....[125]....
        /*09d0*/ 	.word	0x0500000f


	//   ....[126]....
        /*09d4*/ 	.word	0x0500000f


	//   ....[127]....
        /*09d8*/ 	.word	0x0500000f


	//   ....[128]....
        /*09dc*/ 	.word	0x0500000f


	//   ....[129]....
        /*09e0*/ 	.word	0x0500000f


	//   ....[130]....
        /*09e4*/ 	.word	0x0500000f


	//   ....[131]....
        /*09e8*/ 	.word	0x0500000f


	//   ....[132]....
        /*09ec*/ 	.word	0x0500000f


	//   ....[133]....
        /*09f0*/ 	.word	0x0500000f


	//   ....[134]....
        /*09f4*/ 	.word	0x0500000f


	//   ....[135]....
        /*09f8*/ 	.word	0x0500000f


	//   ....[136]....
        /*09fc*/ 	.word	0x0500000f


	//   ....[137]....
        /*0a00*/ 	.word	0x0500000f


	//   ....[138]....
        /*0a04*/ 	.word	0x0500000f


	//   ....[139]....
        /*0a08*/ 	.word	0x0500000f


	//   ....[140]....
        /*0a0c*/ 	.word	0x0500000f


	//   ....[141]....
        /*0a10*/ 	.word	0x0500000f


	//   ....[142]....
        /*0a14*/ 	.word	0x0500000f


	//   ....[143]....
        /*0a18*/ 	.word	0x0500000f


	//   ....[144]....
        /*0a1c*/ 	.word	0x0500000f


	//   ....[145]....
        /*0a20*/ 	.word	0x0500000f


	//   ....[146]....
        /*0a24*/ 	.word	0x0500000f


	//   ....[147]....
        /*0a28*/ 	.word	0x0500000f


	//   ....[148]....
        /*0a2c*/ 	.word	0x0500000f


	//   ....[149]....
        /*0a30*/ 	.word	0x0500000f


	//   ....[150]....
        /*0a34*/ 	.word	0x0500000f


	//   ....[151]....
        /*0a38*/ 	.word	0x0500000f


	//   ....[152]....
        /*0a3c*/ 	.word	0x0500000f


	//   ....[153]....
        /*0a40*/ 	.word	0x0500000f


	//   ....[154]....
        /*0a44*/ 	.word	0x0500000f


	//   ....[155]....
        /*0a48*/ 	.word	0x0500000f


	//   ....[156]....
        /*0a4c*/ 	.word	0x0500000f


	//   ....[157]....
        /*0a50*/ 	.word	0x0500000f


	//   ....[158]....
        /*0a54*/ 	.word	0x0500000f


	//   ....[159]....
        /*0a58*/ 	.word	0x0500000f


	//   ....[160]....
        /*0a5c*/ 	.word	0x0500000f


	//   ....[161]....
        /*0a60*/ 	.word	0x0500000f


	//   ....[162]....
        /*0a64*/ 	.word	0x0500000f


	//   ....[163]....
        /*0a68*/ 	.word	0x0500000f


	//   ....[164]....
        /*0a6c*/ 	.word	0x0500000f


	//   ....[165]....
        /*0a70*/ 	.word	0x0500000f


	//   ....[166]....
        /*0a74*/ 	.word	0x0500000f


	//   ....[167]....
        /*0a78*/ 	.word	0x0500000f


	//   ....[168]....
        /*0a7c*/ 	.word	0x0500000f


	//   ....[169]....
        /*0a80*/ 	.word	0x0500000f


	//   ....[170]....
        /*0a84*/ 	.word	0x0500000f


	//   ....[171]....
        /*0a88*/ 	.word	0x0500000f


	//   ....[172]....
        /*0a8c*/ 	.word	0x0500000f


	//   ....[173]....
        /*0a90*/ 	.word	0x0500000f


	//   ....[174]....
        /*0a94*/ 	.word	0x0500000f


	//   ....[175]....
        /*0a98*/ 	.word	0x0500000f


	//   ....[176]....
        /*0a9c*/ 	.word	0x0500000f


	//   ....[177]....
        /*0aa0*/ 	.word	0x0500000f


	//   ....[178]....
        /*0aa4*/ 	.word	0x0500000f


	//   ....[179]....
        /*0aa8*/ 	.word	0x0500000f


	//   ....[180]....
        /*0aac*/ 	.word	0x0500000f


	//   ....[181]....
        /*0ab0*/ 	.word	0x0500000f


	//   ....[182]....
        /*0ab4*/ 	.word	0x0500000f


	//   ....[183]....
        /*0ab8*/ 	.word	0x0500000f


	//   ....[184]....
        /*0abc*/ 	.word	0x0500000f


	//   ....[185]....
        /*0ac0*/ 	.word	0x0500000f


	//   ....[186]....
        /*0ac4*/ 	.word	0x0500000f


	//   ....[187]....
        /*0ac8*/ 	.word	0x0500000f


	//   ....[188]....
        /*0acc*/ 	.word	0x0500000f


	//   ....[189]....
        /*0ad0*/ 	.word	0x0500000f


	//   ....[190]....
        /*0ad4*/ 	.word	0x0500000f


	//   ....[191]....
        /*0ad8*/ 	.word	0x0500000f


	//   ....[192]....
        /*0adc*/ 	.word	0x0500000f


	//   ....[193]....
        /*0ae0*/ 	.word	0x0500000f


	//   ....[194]....
        /*0ae4*/ 	.word	0x0500000f


	//   ....[195]....
        /*0ae8*/ 	.word	0x0500000f


	//   ....[196]....
        /*0aec*/ 	.word	0x0500000f


	//   ....[197]....
        /*0af0*/ 	.word	0x0500000f


	//   ....[198]....
        /*0af4*/ 	.word	0x0500000f


	//   ....[199]....
        /*0af8*/ 	.word	0x0500000f


	//   ....[200]....
        /*0afc*/ 	.word	0x0500000f


	//   ....[201]....
        /*0b00*/ 	.word	0x0500000f


	//   ....[202]....
        /*0b04*/ 	.word	0x0500000f


	//   ....[203]....
        /*0b08*/ 	.word	0x0500000f


	//   ....[204]....
        /*0b0c*/ 	.word	0x0500000f


	//   ....[205]....
        /*0b10*/ 	.word	0x0500000f


	//   ....[206]....
        /*0b14*/ 	.word	0x0500000f


	//   ....[207]....
        /*0b18*/ 	.word	0x0500000f


	//   ....[208]....
        /*0b1c*/ 	.word	0x0500000f


	//   ....[209]....
        /*0b20*/ 	.word	0x0500000f


	//   ....[210]....
        /*0b24*/ 	.word	0x0500000f


	//   ....[211]....
        /*0b28*/ 	.word	0x0500000f


	//   ....[212]....
        /*0b2c*/ 	.word	0x0500000f


	//   ....[213]....
        /*0b30*/ 	.word	0x0500000f


	//   ....[214]....
        /*0b34*/ 	.word	0x0500000f


	//   ....[215]....
        /*0b38*/ 	.word	0x0500000f


	//   ....[216]....
        /*0b3c*/ 	.word	0x0500000f


	//   ....[217]....
        /*0b40*/ 	.word	0x0500000f


	//   ....[218]....
        /*0b44*/ 	.word	0x0500000f


	//   ....[219]....
        /*0b48*/ 	.word	0x0500000f


	//   ....[220]....
        /*0b4c*/ 	.word	0x0500000f


	//   ....[221]....
        /*0b50*/ 	.word	0x0500000f


	//   ....[222]....
        /*0b54*/ 	.word	0x0500000f


	//   ....[223]....
        /*0b58*/ 	.word	0x0500000f


	//   ....[224]....
        /*0b5c*/ 	.word	0x0500000f


	//   ....[225]....
        /*0b60*/ 	.word	0x0500000f


	//   ....[226]....
        /*0b64*/ 	.word	0x0500000f


	//   ....[227]....
        /*0b68*/ 	.word	0x0500000f


	//   ....[228]....
        /*0b6c*/ 	.word	0x0500000f


	//   ....[229]....
        /*0b70*/ 	.word	0x0500000f


	//   ....[230]....
        /*0b74*/ 	.word	0x0500000f


	//   ....[231]....
        /*0b78*/ 	.word	0x0500000f


	//   ....[232]....
        /*0b7c*/ 	.word	0x0500000f


	//   ....[233]....
        /*0b80*/ 	.word	0x0500000f


	//   ....[234]....
        /*0b84*/ 	.word	0x0500000f


	//   ....[235]....
        /*0b88*/ 	.word	0x0500000f


	//   ....[236]....
        /*0b8c*/ 	.word	0x0500000f


	//   ....[237]....
        /*0b90*/ 	.word	0x0500000f


	//   ....[238]....
        /*0b94*/ 	.word	0x0500000f


	//   ....[239]....
        /*0b98*/ 	.word	0x0500000f


	//   ....[240]....
        /*0b9c*/ 	.word	0x0500000f


	//   ....[241]....
        /*0ba0*/ 	.word	0x0500000f


	//   ....[242]....
        /*0ba4*/ 	.word	0x0500000f


	//   ....[243]....
        /*0ba8*/ 	.word	0x0500000f


	//   ....[244]....
        /*0bac*/ 	.word	0x0500000f


	//   ....[245]....
        /*0bb0*/ 	.word	0x0500000f


	//   ....[246]....
        /*0bb4*/ 	.word	0x0500000f


	//   ....[247]....
        /*0bb8*/ 	.word	0x0500000f


	//   ....[248]....
        /*0bbc*/ 	.word	0x0500000f


	//   ....[249]....
        /*0bc0*/ 	.word	0x0500000f


	//   ....[250]....
        /*0bc4*/ 	.word	0x0500000f


	//   ....[251]....
        /*0bc8*/ 	.word	0x0500000f


	//   ....[252]....
        /*0bcc*/ 	.word	0x0500000f


	//   ....[253]....
        /*0bd0*/ 	.word	0x0500000f


	//   ....[254]....
        /*0bd4*/ 	.word	0x0500000f


	//   ....[255]....
        /*0bd8*/ 	.word	0x0500000f


	//   ....[0]....
        /*0bdc*/ 	.word	0x0500000f


	//   ....[1]....
        /*0be0*/ 	.word	0x0500000f


	//   ....[2]....
        /*0be4*/ 	.word	0x0500000f


	//   ....[3]....
        /*0be8*/ 	.word	0x0500000f


	//   ....[4]....
        /*0bec*/ 	.word	0x0500000f


	//   ....[5]....
        /*0bf0*/ 	.word	0x0500000f


	//   ....[6]....
        /*0bf4*/ 	.word	0x0500000f


	//   ....[7]....
        /*0bf8*/ 	.word	0x0500000f


	//   ....[8]....
        /*0bfc*/ 	.word	0x0500000f


	//   ....[9]....
        /*0c00*/ 	.word	0x0500000f


	//   ....[10]....
        /*0c04*/ 	.word	0x0500000f


	//   ....[11]....
        /*0c08*/ 	.word	0x0500000f


	//   ....[12]....
        /*0c0c*/ 	.word	0x0500000f


	//   ....[13]....
        /*0c10*/ 	.word	0x0500000f


	//   ....[14]....
        /*0c14*/ 	.word	0x0500000f


	//   ....[15]....
        /*0c18*/ 	.word	0x0500000f


	//   ....[16]....
        /*0c1c*/ 	.word	0x0500000f


	//   ....[17]....
        /*0c20*/ 	.word	0x0500000f


	//   ....[18]....
        /*0c24*/ 	.word	0x0500000f


	//   ....[19]....
        /*0c28*/ 	.word	0x0500000f


	//   ....[20]....
        /*0c2c*/ 	.word	0x0500000f


	//   ....[21]....
        /*0c30*/ 	.word	0x0500000f


	//   ....[22]....
        /*0c34*/ 	.word	0x0500000f


	//   ....[23]....
        /*0c38*/ 	.word	0x0500000f


	//   ....[24]....
        /*0c3c*/ 	.word	0x0500000f


	//   ....[25]....
        /*0c40*/ 	.word	0x0500000f


	//   ....[26]....
        /*0c44*/ 	.word	0x0500000f


	//   ....[27]....
        /*0c48*/ 	.word	0x0500000f


	//   ....[28]....
        /*0c4c*/ 	.word	0x0500000f


	//   ....[29]....
        /*0c50*/ 	.word	0x0500000f


	//   ....[30]....
        /*0c54*/ 	.word	0x0500000f


	//   ....[31]....
        /*0c58*/ 	.word	0x0500000f


	//   ....[32]....
        /*0c5c*/ 	.word	0x0500000f


	//   ....[33]....
        /*0c60*/ 	.word	0x0500000f


	//   ....[34]....
        /*0c64*/ 	.word	0x0500000f


	//   ....[35]....
        /*0c68*/ 	.word	0x0500000f


	//   ....[36]....
        /*0c6c*/ 	.word	0x0500000f


	//   ....[37]....
        /*0c70*/ 	.word	0x0500000f


	//   ....[38]....
        /*0c74*/ 	.word	0x0500000f


	//   ....[39]....
        /*0c78*/ 	.word	0x0500000f


	//   ....[40]....
        /*0c7c*/ 	.word	0x0500000f


	//   ....[41]....
        /*0c80*/ 	.word	0x0500000f


	//   ....[42]....
        /*0c84*/ 	.word	0x0500000f


	//   ....[43]....
        /*0c88*/ 	.word	0x0500000f


	//   ....[44]....
        /*0c8c*/ 	.word	0x0500000f


	//   ....[45]....
        /*0c90*/ 	.word	0x0500000f


	//   ....[46]....
        /*0c94*/ 	.word	0x0500000f


	//   ....[47]....
        /*0c98*/ 	.word	0x0500000f


	//   ....[48]....
        /*0c9c*/ 	.word	0x0500000f


	//   ....[49]....
        /*0ca0*/ 	.word	0x0500000f


	//   ....[50]....
        /*0ca4*/ 	.word	0x0500000f


	//   ....[51]....
        /*0ca8*/ 	.word	0x0500000f


	//   ....[52]....
        /*0cac*/ 	.word	0x0500000f


	//   ....[53]....
        /*0cb0*/ 	.word	0x0500000f


	//   ....[54]....
        /*0cb4*/ 	.word	0x0500000f


	//   ....[55]....
        /*0cb8*/ 	.word	0x0500000f


	//   ....[56]....
        /*0cbc*/ 	.word	0x0500000f


	//   ....[57]....
        /*0cc0*/ 	.word	0x0500000f


	//   ....[58]....
        /*0cc4*/ 	.word	0x0500000f


	//   ....[59]....
        /*0cc8*/ 	.word	0x0500000f


	//   ....[60]....
        /*0ccc*/ 	.word	0x0500000f


	//   ....[61]....
        /*0cd0*/ 	.word	0x0500000f


	//   ....[62]....
        /*0cd4*/ 	.word	0x0500000f


	//   ....[63]....
        /*0cd8*/ 	.word	0x0500000f


	//   ....[64]....
        /*0cdc*/ 	.word	0x0500000f


	//   ....[65]....
        /*0ce0*/ 	.word	0x0500000f


	//   ....[66]....
        /*0ce4*/ 	.word	0x0500000f


	//   ....[67]....
        /*0ce8*/ 	.word	0x0500000f


	//   ....[68]....
        /*0cec*/ 	.word	0x0500000f


	//----- nvinfo : EIATTR_COOP_GROUP_INSTR_OFFSETS
	.align		4
.L_238:
        /*0cf0*/ 	.byte	0x04, 0x28
        /*0cf2*/ 	.short	(.L_240 - .L_239)


	//   ....[0]....
.L_239:
        /*0cf4*/ 	.word	0x00000070


	//   ....[1]....
        /*0cf8*/ 	.word	0x00000140


	//   ....[2]....
        /*0cfc*/ 	.word	0x00000190


	//   ....[3]....
        /*0d00*/ 	.word	0x000003c0


	//   ....[4]....
        /*0d04*/ 	.word	0x00000520


	//   ....[5]....
        /*0d08*/ 	.word	0x00000640


	//   ....[6]....
        /*0d0c*/ 	.word	0x000007a0


	//   ....[7]....
        /*0d10*/ 	.word	0x00003390


	//   ....[8]....
        /*0d14*/ 	.word	0x000033a0


	//   ....[9]....
        /*0d18*/ 	.word	0x00004220


	//   ....[10]....
        /*0d1c*/ 	.word	0x00004230


	//   ....[11]....
        /*0d20*/ 	.word	0x00005410


	//   ....[12]....
        /*0d24*/ 	.word	0x00005420


	//   ....[13]....
        /*0d28*/ 	.word	0x00006340


	//   ....[14]....
        /*0d2c*/ 	.word	0x00006350


	//   ....[15]....
        /*0d30*/ 	.word	0x000074d0


	//   ....[16]....
        /*0d34*/ 	.word	0x000074e0


	//   ....[17]....
        /*0d38*/ 	.word	0x000075f0


	//   ....[18]....
        /*0d3c*/ 	.word	0x00007600


	//   ....[19]....
        /*0d40*/ 	.word	0x00007960


	//   ....[20]....
        /*0d44*/ 	.word	0x00007980


	//   ....[21]....
        /*0d48*/ 	.word	0x00007a70


	//   ....[22]....
        /*0d4c*/ 	.word	0x00007a90


	//   ....[23]....
        /*0d50*/ 	.word	0x00008a90


	//   ....[24]....
        /*0d54*/ 	.word	0x00009190


	//   ....[25]....
        /*0d58*/ 	.word	0x000091a0


	//   ....[26]....
        /*0d5c*/ 	.word	0x000091b0


	//   ....[27]....
        /*0d60*/ 	.word	0x000091c0


	//   ....[28]....
        /*0d64*/ 	.word	0x000093c0


	//   ....[29]....
        /*0d68*/ 	.word	0x000093d0


	//   ....[30]....
        /*0d6c*/ 	.word	0x000093e0


	//   ....[31]....
        /*0d70*/ 	.word	0x000093f0


	//   ....[32]....
        /*0d74*/ 	.word	0x000095d0


	//   ....[33]....
        /*0d78*/ 	.word	0x000095e0


	//   ....[34]....
        /*0d7c*/ 	.word	0x000095f0


	//   ....[35]....
        /*0d80*/ 	.word	0x00009600


	//   ....[36]....
        /*0d84*/ 	.word	0x00009800


	//   ....[37]....
        /*0d88*/ 	.word	0x00009810


	//   ....[38]....
        /*0d8c*/ 	.word	0x00009820


	//   ....[39]....
        /*0d90*/ 	.word	0x00009830


	//   ....[40]....
        /*0d94*/ 	.word	0x0000db00


	//   ....[41]....
        /*0d98*/ 	.word	0x0000db20


	//   ....[42]....
        /*0d9c*/ 	.word	0x0000db30


	//   ....[43]....
        /*0da0*/ 	.word	0x0000db40


	//   ....[44]....
        /*0da4*/ 	.word	0x0000dc00


	//   ....[45]....
        /*0da8*/ 	.word	0x0000dc20


	//   ....[46]....
        /*0dac*/ 	.word	0x0000dc30


	//   ....[47]....
        /*0db0*/ 	.word	0x0000dc40


	//   ....[48]....
        /*0db4*/ 	.word	0x0000de20


	//   ....[49]....
        /*0db8*/ 	.word	0x0000de40


	//   ....[50]....
        /*0dbc*/ 	.word	0x0000de60


	//   ....[51]....
        /*0dc0*/ 	.word	0x0000de70


	//   ....[52]....
        /*0dc4*/ 	.word	0x0000def0


	//   ....[53]....
        /*0dc8*/ 	.word	0x0000df00


	//   ....[54]....
        /*0dcc*/ 	.word	0x0000df10


	//   ....[55]....
        /*0dd0*/ 	.word	0x0000df20


	//   ....[56]....
        /*0dd4*/ 	.word	0x00012b30


	//   ....[57]....
        /*0dd8*/ 	.word	0x00012d50


	//   ....[58]....
        /*0ddc*/ 	.word	0x00013630


	//   ....[59]....
        /*0de0*/ 	.word	0x00013740


	//   ....[60]....
        /*0de4*/ 	.word	0x00013b50


	//   ....[61]....
        /*0de8*/ 	.word	0x00013be0


	//   ....[62]....
        /*0dec*/ 	.word	0x00014d20


	//   ....[63]....
        /*0df0*/ 	.word	0x00014ef0


	//   ....[64]....
        /*0df4*/ 	.word	0x000155a0


	//   ....[65]....
        /*0df8*/ 	.word	0x000155c0


	//   ....[66]....
        /*0dfc*/ 	.word	0x00015cc0


	//   ....[67]....
        /*0e00*/ 	.word	0x00015e90


	//   ....[68]....
        /*0e04*/ 	.word	0x000175a0


	//   ....[69]....
        /*0e08*/ 	.word	0x000175c0


	//   ....[70]....
        /*0e0c*/ 	.word	0x00017a20


	//   ....[71]....
        /*0e10*/ 	.word	0x00017bf0


	//   ....[72]....
        /*0e14*/ 	.word	0x00018fc0


	//   ....[73]....
        /*0e18*/ 	.word	0x000191e0


	//   ....[74]....
        /*0e1c*/ 	.word	0x00019880


	//   ....[75]....
        /*0e20*/ 	.word	0x000198f0


	//   ....[76]....
        /*0e24*/ 	.word	0x00019f10


	//   ....[77]....
        /*0e28*/ 	.word	0x0001a0e0


	//   ....[78]....
        /*0e2c*/ 	.word	0x0001ae80


	//   ....[79]....
        /*0e30*/ 	.word	0x0001aec0


	//   ....[80]....
        /*0e34*/ 	.word	0x0001b0c0


	//   ....[81]....
        /*0e38*/ 	.word	0x0001b0f0


	//   ....[82]....
        /*0e3c*/ 	.word	0x0001c2f0


	//   ....[83]....
        /*0e40*/ 	.word	0x0001c320


	//   ....[84]....
        /*0e44*/ 	.word	0x0001c350


	//   ....[85]....
        /*0e48*/ 	.word	0x0001c380


	//   ....[86]....
        /*0e4c*/ 	.word	0x0001c3b0


	//   ....[87]....
        /*0e50*/ 	.word	0x0001c3e0


	//   ....[88]....
        /*0e54*/ 	.word	0x0001c410


	//   ....[89]....
        /*0e58*/ 	.word	0x0001c440


	//   ....[90]....
        /*0e5c*/ 	.word	0x0001c470


	//   ....[91]....
        /*0e60*/ 	.word	0x0001c4d0


	//   ....[92]....
        /*0e64*/ 	.word	0x0001c500


	//   ....[93]....
        /*0e68*/ 	.word	0x0001c530


	//   ....[94]....
        /*0e6c*/ 	.word	0x0001c560


	//   ....[95]....
        /*0e70*/ 	.word	0x0001c590


	//   ....[96]....
        /*0e74*/ 	.word	0x0001c5c0


	//   ....[97]....
        /*0e78*/ 	.word	0x0001c5f0


	//   ....[98]....
        /*0e7c*/ 	.word	0x0001c620


	//   ....[99]....
        /*0e80*/ 	.word	0x0001c650


	//   ....[100]....
        /*0e84*/ 	.word	0x0001c680


	//   ....[101]....
        /*0e88*/ 	.word	0x0001c6b0


	//   ....[102]....
        /*0e8c*/ 	.word	0x0001c6e0


	//   ....[103]....
        /*0e90*/ 	.word	0x0001c710


	//   ....[104]....
        /*0e94*/ 	.word	0x0001c740


	//   ....[105]....
        /*0e98*/ 	.word	0x0001c770


	//   ....[106]....
        /*0e9c*/ 	.word	0x0001c7a0


	//   ....[107]....
        /*0ea0*/ 	.word	0x0001c7d0


	//   ....[108]....
        /*0ea4*/ 	.word	0x0001c800


	//   ....[109]....
        /*0ea8*/ 	.word	0x0001c830


	//   ....[110]....
        /*0eac*/ 	.word	0x0001c860


	//   ....[111]....
        /*0eb0*/ 	.word	0x0001c890


	//   ....[112]....
        /*0eb4*/ 	.word	0x0001c8c0


	//   ....[113]....
        /*0eb8*/ 	.word	0x0001c8f0


	//   ....[114]....
        /*0ebc*/ 	.word	0x0001c920


	//   ....[115]....
        /*0ec0*/ 	.word	0x0001c980


	//   ....[116]....
        /*0ec4*/ 	.word	0x0001c9b0


	//   ....[117]....
        /*0ec8*/ 	.word	0x0001c9e0


	//   ....[118]....
        /*0ecc*/ 	.word	0x0001ca40


	//   ....[119]....
        /*0ed0*/ 	.word	0x0001ca70


	//   ....[120]....
        /*0ed4*/ 	.word	0x0001caa0


	//   ....[121]....
        /*0ed8*/ 	.word	0x0001cad0


	//   ....[122]....
        /*0edc*/ 	.word	0x0001cb00


	//   ....[123]....
        /*0ee0*/ 	.word	0x0001cb30


	//   ....[124]....
        /*0ee4*/ 	.word	0x0001cb90


	//   ....[125]....
        /*0ee8*/ 	.word	0x0001cbc0


	//   ....[126]....
        /*0eec*/ 	.word	0x0001cbf0


	//   ....[127]....
        /*0ef0*/ 	.word	0x0001cc20


	//   ....[128]....
        /*0ef4*/ 	.word	0x0001cc50


	//   ....[129]....
        /*0ef8*/ 	.word	0x0001cc80


	//   ....[130]....
        /*0efc*/ 	.word	0x0001ccb0


	//   ....[131]....
        /*0f00*/ 	.word	0x0001cce0


	//   ....[132]....
        /*0f04*/ 	.word	0x0001cd10


	//   ....[133]....
        /*0f08*/ 	.word	0x0001cd40


	//   ....[134]....
        /*0f0c*/ 	.word	0x0001cd70


	//   ....[135]....
        /*0f10*/ 	.word	0x0001cda0


	//   ....[136]....
        /*0f14*/ 	.word	0x0001cdd0


	//   ....[137]....
        /*0f18*/ 	.word	0x0001ce00


	//   ....[138]....
        /*0f1c*/ 	.word	0x0001ce30


	//   ....[139]....
        /*0f20*/ 	.word	0x0001ce60


	//   ....[140]....
        /*0f24*/ 	.word	0x0001ce90


	//   ....[141]....
        /*0f28*/ 	.word	0x0001cec0


	//   ....[142]....
        /*0f2c*/ 	.word	0x0001cef0


	//   ....[143]....
        /*0f30*/ 	.word	0x0001cf20


	//   ....[144]....
        /*0f34*/ 	.word	0x0001cf50


	//   ....[145]....
        /*0f38*/ 	.word	0x0001cf80


	//   ....[146]....
        /*0f3c*/ 	.word	0x0001cfb0


	//   ....[147]....
        /*0f40*/ 	.word	0x0001cfe0


	//   ....[148]....
        /*0f44*/ 	.word	0x0001d010


	//   ....[149]....
        /*0f48*/ 	.word	0x0001d040


	//   ....[150]....
        /*0f4c*/ 	.word	0x0001d070


	//   ....[151]....
        /*0f50*/ 	.word	0x0001d0a0


	//   ....[152]....
        /*0f54*/ 	.word	0x0001d0d0


	//   ....[153]....
        /*0f58*/ 	.word	0x0001d100


	//   ....[154]....
        /*0f5c*/ 	.word	0x0001d130


	//   ....[155]....
        /*0f60*/ 	.word	0x0001d160


	//   ....[156]....
        /*0f64*/ 	.word	0x0001d190


	//   ....[157]....
        /*0f68*/ 	.word	0x0001d1c0


	//   ....[158]....
        /*0f6c*/ 	.word	0x0001d1f0


	//   ....[159]....
        /*0f70*/ 	.word	0x0001d220


	//   ....[160]....
        /*0f74*/ 	.word	0x0001d250


	//   ....[161]....
        /*0f78*/ 	.word	0x0001d280


	//   ....[162]....
        /*0f7c*/ 	.word	0x0001d2b0


	//   ....[163]....
        /*0f80*/ 	.word	0x0001d2e0


	//   ....[164]....
        /*0f84*/ 	.word	0x0001d310


	//   ....[165]....
        /*0f88*/ 	.word	0x0001d340


	//   ....[166]....
        /*0f8c*/ 	.word	0x0001d370


	//   ....[167]....
        /*0f90*/ 	.word	0x0001d3a0


	//   ....[168]....
        /*0f94*/ 	.word	0x0001d3d0


	//   ....[169]....
        /*0f98*/ 	.word	0x0001d400


	//   ....[170]....
        /*0f9c*/ 	.word	0x0001d430


	//   ....[171]....
        /*0fa0*/ 	.word	0x0001d450


	//   ....[172]....
        /*0fa4*/ 	.word	0x0001d480


	//   ....[173]....
        /*0fa8*/ 	.word	0x0001d490


	//   ....[174]....
        /*0fac*/ 	.word	0x0001d4c0


	//   ....[175]....
        /*0fb0*/ 	.word	0x0001d4d0


	//   ....[176]....
        /*0fb4*/ 	.word	0x0001d500


	//   ....[177]....
        /*0fb8*/ 	.word	0x0001d510


	//   ....[178]....
        /*0fbc*/ 	.word	0x0001d540


	//   ....[179]....
        /*0fc0*/ 	.word	0x0001d550


	//   ....[180]....
        /*0fc4*/ 	.word	0x0001d580


	//   ....[181]....
        /*0fc8*/ 	.word	0x0001d590


	//   ....[182]....
        /*0fcc*/ 	.word	0x0001d5c0


	//   ....[183]....
        /*0fd0*/ 	.word	0x0001d5d0


	//   ....[184]....
        /*0fd4*/ 	.word	0x0001d600


	//   ....[185]....
        /*0fd8*/ 	.word	0x0001d610


	//   ....[186]....
        /*0fdc*/ 	.word	0x0001d640


	//   ....[187]....
        /*0fe0*/ 	.word	0x0001d650


	//   ....[188]....
        /*0fe4*/ 	.word	0x0001d660


	//   ....[189]....
        /*0fe8*/ 	.word	0x0001d670


	//   ....[190]....
        /*0fec*/ 	.word	0x0001d6a0


	//   ....[191]....
        /*0ff0*/ 	.word	0x0001d6b0


	//   ....[192]....
        /*0ff4*/ 	.word	0x0001d6e0


	//   ....[193]....
        /*0ff8*/ 	.word	0x0001d6f0


	//   ....[194]....
        /*0ffc*/ 	.word	0x0001d720


	//   ....[195]....
        /*1000*/ 	.word	0x0001d730


	//   ....[196]....
        /*1004*/ 	.word	0x0001d760


	//   ....[197]....
        /*1008*/ 	.word	0x0001d790


	//   ....[198]....
        /*100c*/ 	.word	0x0001d7a0


	//   ....[199]....
        /*1010*/ 	.word	0x0001d7d0


	//   ....[200]....
        /*1014*/ 	.word	0x0001d7e0


	//   ....[201]....
        /*1018*/ 	.word	0x0001d810


	//   ....[202]....
        /*101c*/ 	.word	0x0001d840


	//   ....[203]....
        /*1020*/ 	.word	0x0001d850


	//   ....[204]....
        /*1024*/ 	.word	0x0001d860


	//   ....[205]....
        /*1028*/ 	.word	0x0001d890


	//   ....[206]....
        /*102c*/ 	.word	0x0001d910


	//   ....[207]....
        /*1030*/ 	.word	0x0001d970


	//   ....[208]....
        /*1034*/ 	.word	0x0001d9a0


	//   ....[209]....
        /*1038*/ 	.word	0x0001d9d0


	//   ....[210]....
        /*103c*/ 	.word	0x0001e6c0


	//   ....[211]....
        /*1040*/ 	.word	0x0001e6e0


	//   ....[212]....
        /*1044*/ 	.word	0x0001e700


	//   ....[213]....
        /*1048*/ 	.word	0x0001e710


	//   ....[214]....
        /*104c*/ 	.word	0x0001f130


	//   ....[215]....
        /*1050*/ 	.word	0x0001f140


	//   ....[216]....
        /*1054*/ 	.word	0x0001f2c0


	//   ....[217]....
        /*1058*/ 	.word	0x0001f2d0


	//   ....[218]....
        /*105c*/ 	.word	0x0001f460


	//   ....[219]....
        /*1060*/ 	.word	0x0001f470


	//   ....[220]....
        /*1064*/ 	.word	0x0001f600


	//   ....[221]....
        /*1068*/ 	.word	0x0001f610


	//   ....[222]....
        /*106c*/ 	.word	0x0001fa40


	//   ....[223]....
        /*1070*/ 	.word	0x0001fa50


	//   ....[224]....
        /*1074*/ 	.word	0x00020bd0


	//   ....[225]....
        /*1078*/ 	.word	0x00020be0


	//   ....[226]....
        /*107c*/ 	.word	0x00022340


	//   ....[227]....
        /*1080*/ 	.word	0x00022350


	//   ....[228]....
        /*1084*/ 	.word	0x000224e0


	//   ....[229]....
        /*1088*/ 	.word	0x000224f0


	//   ....[230]....
        /*108c*/ 	.word	0x00022680


	//   ....[231]....
        /*1090*/ 	.word	0x00022690


	//   ....[232]....
        /*1094*/ 	.word	0x00022820


	//   ....[233]....
        /*1098*/ 	.word	0x00022830


	//   ....[234]....
        /*109c*/ 	.word	0x00022a10


	//   ....[235]....
        /*10a0*/ 	.word	0x00022bf0


	//   ....[236]....
        /*10a4*/ 	.word	0x00022c20


	//   ....[237]....
        /*10a8*/ 	.word	0x00022c50


	//   ....[238]....
        /*10ac*/ 	.word	0x00022c80


	//   ....[239]....
        /*10b0*/ 	.word	0x00022cb0


	//   ....[240]....
        /*10b4*/ 	.word	0x00022ce0


	//   ....[241]....
        /*10b8*/ 	.word	0x00022e60


	//   ....[242]....
        /*10bc*/ 	.word	0x00022e90


	//   ....[243]....
        /*10c0*/ 	.word	0x00022ec0


	//   ....[244]....
        /*10c4*/ 	.word	0x00022ef0


	//   ....[245]....
        /*10c8*/ 	.word	0x00022f20


	//   ....[246]....
        /*10cc*/ 	.word	0x00022f50


	//   ....[247]....
        /*10d0*/ 	.word	0x00022fe0


	//   ....[248]....
        /*10d4*/ 	.word	0x00023010


	//   ....[249]....
        /*10d8*/ 	.word	0x00023020


	//   ....[250]....
        /*10dc*/ 	.word	0x00023060


	//   ....[251]....
        /*10e0*/ 	.word	0x00024940


	//   ....[252]....
        /*10e4*/ 	.word	0x00026bd0


	//   ....[253]....
        /*10e8*/ 	.word	0x00026c00


	//   ....[254]....
        /*10ec*/ 	.word	0x00026cc0


	//   ....[255]....
        /*10f0*/ 	.word	0x00026cd0


	//   ....[0]....
        /*10f4*/ 	.word	0x00026d40


	//   ....[1]....
        /*10f8*/ 	.word	0x00026d50


	//   ....[2]....
        /*10fc*/ 	.word	0x00026d60


	//   ....[3]....
        /*1100*/ 	.word	0x00026de0


	//   ....[4]....
        /*1104*/ 	.word	0x00027100


	//   ....[5]....
        /*1108*/ 	.word	0x00027120


	//   ....[6]....
        /*110c*/ 	.word	0x000271b0


	//   ....[7]....
        /*1110*/ 	.word	0x000271c0


	//   ....[8]....
        /*1114*/ 	.word	0x00027240


	//   ....[9]....
        /*1118*/ 	.word	0x00027250


	//   ....[10]....
        /*111c*/ 	.word	0x00027260


	//   ....[11]....
        /*1120*/ 	.word	0x00027270


	//   ....[12]....
        /*1124*/ 	.word	0x000279d0


	//   ....[13]....
        /*1128*/ 	.word	0x00027a00


	//   ....[14]....
        /*112c*/ 	.word	0x00027a30


	//   ....[15]....
        /*1130*/ 	.word	0x00027aa0


	//   ....[16]....
        /*1134*/ 	.word	0x00027ac0


	//   ....[17]....
        /*1138*/ 	.word	0x00027b40


	//   ....[18]....
        /*113c*/ 	.word	0x00027b60


	//   ....[19]....
        /*1140*/ 	.word	0x00027be0


	//   ....[20]....
        /*1144*/ 	.word	0x00027c00


	//   ....[21]....
        /*1148*/ 	.word	0x00027c80


	//   ....[22]....
        /*114c*/ 	.word	0x00027ca0


	//   ....[23]....
        /*1150*/ 	.word	0x00027d20


	//   ....[24]....
        /*1154*/ 	.word	0x00027d40


	//   ....[25]....
        /*1158*/ 	.word	0x00027dc0


	//   ....[26]....
        /*115c*/ 	.word	0x00027de0


	//   ....[27]....
        /*1160*/ 	.word	0x00027df0


	//   ....[28]....
        /*1164*/ 	.word	0x00028540


	//   ....[29]....
        /*1168*/ 	.word	0x00028560


	//   ....[30]....
        /*116c*/ 	.word	0x000285c0


	//   ....[31]....
        /*1170*/ 	.word	0x000285d0


	//   ....[32]....
        /*1174*/ 	.word	0x00028620


	//   ....[33]....
        /*1178*/ 	.word	0x00028630


	//   ....[34]....
        /*117c*/ 	.word	0x00028640


	//   ....[35]....
        /*1180*/ 	.word	0x00028690


	//   ....[36]....
        /*1184*/ 	.word	0x000289a0


	//   ....[37]....
        /*1188*/ 	.word	0x000289b0


	//   ....[38]....
        /*118c*/ 	.word	0x00028a10


	//   ....[39]....
        /*1190*/ 	.word	0x00028a20


	//   ....[40]....
        /*1194*/ 	.word	0x00028a70


	//   ....[41]....
        /*1198*/ 	.word	0x00028a80


	//   ....[42]....
        /*119c*/ 	.word	0x00028a90


	//   ....[43]....
        /*11a0*/ 	.word	0x00028ae0


	//   ....[44]....
        /*11a4*/ 	.word	0x00029c00


	//   ....[45]....
        /*11a8*/ 	.word	0x00029c30


	//   ....[46]....
        /*11ac*/ 	.word	0x00029c90


	//   ....[47]....
        /*11b0*/ 	.word	0x00029cc0


	//   ....[48]....
        /*11b4*/ 	.word	0x00029cf0


	//   ....[49]....
        /*11b8*/ 	.word	0x00029d20


	//   ....[50]....
        /*11bc*/ 	.word	0x00029d50


	//   ....[51]....
        /*11c0*/ 	.word	0x00029d80


	//   ....[52]....
        /*11c4*/ 	.word	0x00029f20


	//   ....[53]....
        /*11c8*/ 	.word	0x00029f50


	//   ....[54]....
        /*11cc*/ 	.word	0x00029f80


	//   ....[55]....
        /*11d0*/ 	.word	0x00029fb0


	//   ....[56]....
        /*11d4*/ 	.word	0x00029fe0


	//   ....[57]....
        /*11d8*/ 	.word	0x0002a010


	//   ....[58]....
        /*11dc*/ 	.word	0x0002a0d0


	//   ....[59]....
        /*11e0*/ 	.word	0x0002a0f0


	//   ....[60]....
        /*11e4*/ 	.word	0x0002a110


	//   ....[61]....
        /*11e8*/ 	.word	0x0002a170


	//   ....[62]....
        /*11ec*/ 	.word	0x0002ab90


	//   ....[63]....
        /*11f0*/ 	.word	0x0002af50


	//   ....[64]....
        /*11f4*/ 	.word	0x0002afe0


	//   ....[65]....
        /*11f8*/ 	.word	0x0002b070


	//   ....[66]....
        /*11fc*/ 	.word	0x0002b100


	//   ....[67]....
        /*1200*/ 	.word	0x0002b1e0


	//   ....[68]....
        /*1204*/ 	.word	0x0002b270


	//   ....[69]....
        /*1208*/ 	.word	0x0002b310


	//   ....[70]....
        /*120c*/ 	.word	0x0002b3a0


	//   ....[71]....
        /*1210*/ 	.word	0x0002b480


	//   ....[72]....
        /*1214*/ 	.word	0x0002b510


	//   ....[73]....
        /*1218*/ 	.word	0x0002b5a0


	//   ....[74]....
        /*121c*/ 	.word	0x0002b630


	//   ....[75]....
        /*1220*/ 	.word	0x0002b700


	//   ....[76]....
        /*1224*/ 	.word	0x0002b7a0


	//   ....[77]....
        /*1228*/ 	.word	0x0002b830


	//   ....[78]....
        /*122c*/ 	.word	0x0002b880


	//   ....[79]....
        /*1230*/ 	.word	0x0002b8d0


	//   ....[80]....
        /*1234*/ 	.word	0x0002b960


	//   ....[81]....
        /*1238*/ 	.word	0x0002b9f0


	//   ....[82]....
        /*123c*/ 	.word	0x0002ba40


	//   ....[83]....
        /*1240*/ 	.word	0x0002ba90


	//   ....[84]....
        /*1244*/ 	.word	0x0002bb20


	//   ....[85]....
        /*1248*/ 	.word	0x0002bbb0


	//   ....[86]....
        /*124c*/ 	.word	0x0002bc00


	//   ....[87]....
        /*1250*/ 	.word	0x0002bc50


	//   ....[88]....
        /*1254*/ 	.word	0x0002bce0


	//   ....[89]....
        /*1258*/ 	.word	0x0002bd70


	//   ....[90]....
        /*125c*/ 	.word	0x0002bdc0


	//   ....[91]....
        /*1260*/ 	.word	0x0002be10


	//   ....[92]....
        /*1264*/ 	.word	0x0002bf10


	//   ....[93]....
        /*1268*/ 	.word	0x0002bfc0


	//   ....[94]....
        /*126c*/ 	.word	0x0002c020


	//   ....[95]....
        /*1270*/ 	.word	0x0002c0a0


	//   ....[96]....
        /*1274*/ 	.word	0x0002c120


	//   ....[97]....
        /*1278*/ 	.word	0x0002c170


	//   ....[98]....
        /*127c*/ 	.word	0x0002c1c0


	//   ....[99]....
        /*1280*/ 	.word	0x0002c210


	//   ....[100]....
        /*1284*/ 	.word	0x0002c370


	//   ....[101]....
        /*1288*/ 	.word	0x0002c410


	//   ....[102]....
        /*128c*/ 	.word	0x0002c470


	//   ....[103]....
        /*1290*/ 	.word	0x0002c4e0


	//   ....[104]....
        /*1294*/ 	.word	0x0002c580


	//   ....[105]....
        /*1298*/ 	.word	0x0002c5d0


	//   ....[106]....
        /*129c*/ 	.word	0x0002c620


	//   ....[107]....
        /*12a0*/ 	.word	0x0002c670


	//   ....[108]....
        /*12a4*/ 	.word	0x0002cad0


	//   ....[109]....
        /*12a8*/ 	.word	0x0002cbf0


	//   ....[110]....
        /*12ac*/ 	.word	0x0002cd10


	//   ....[111]....
        /*12b0*/ 	.word	0x0002ce30


	//   ....[112]....
        /*12b4*/ 	.word	0x0002cf60


	//   ....[113]....
        /*12b8*/ 	.word	0x0002d080


	//   ....[114]....
        /*12bc*/ 	.word	0x0002d1b0


	//   ....[115]....
        /*12c0*/ 	.word	0x0002d2d0


	//   ....[116]....
        /*12c4*/ 	.word	0x0002d3f0


	//   ....[117]....
        /*12c8*/ 	.word	0x0002d510


	//   ....[118]....
        /*12cc*/ 	.word	0x0002d5d0


	//   ....[119]....
        /*12d0*/ 	.word	0x0002d620


	//   ....[120]....
        /*12d4*/ 	.word	0x0002d680


	//   ....[121]....
        /*12d8*/ 	.word	0x0002d6d0


	//   ....[122]....
        /*12dc*/ 	.word	0x0002d730


	//   ....[123]....
        /*12e0*/ 	.word	0x0002d780


	//   ....[124]....
        /*12e4*/ 	.word	0x0002d800


	//   ....[125]....
        /*12e8*/ 	.word	0x0002d870


	//   ....[126]....
        /*12ec*/ 	.word	0x0002d8d0


	//   ....[127]....
        /*12f0*/ 	.word	0x0002d920


	//   ....[128]....
        /*12f4*/ 	.word	0x0002d9a0


	//   ....[129]....
        /*12f8*/ 	.word	0x0002da10


	//   ....[130]....
        /*12fc*/ 	.word	0x0002da70


	//   ....[131]....
        /*1300*/ 	.word	0x0002dac0


	//   ....[132]....
        /*1304*/ 	.word	0x0002db40


	//   ....[133]....
        /*1308*/ 	.word	0x0002dbb0


	//   ....[134]....
        /*130c*/ 	.word	0x0002dc10


	//   ....[135]....
        /*1310*/ 	.word	0x0002dc60


	//   ....[136]....
        /*1314*/ 	.word	0x0002dce0


	//   ....[137]....
        /*1318*/ 	.word	0x0002dd50


	//   ....[138]....
        /*131c*/ 	.word	0x0002ddb0


	//   ....[139]....
        /*1320*/ 	.word	0x0002de00


	//   ....[140]....
        /*1324*/ 	.word	0x0002de80


	//   ....[141]....
        /*1328*/ 	.word	0x0002def0


	//   ....[142]....
        /*132c*/ 	.word	0x0002df50


	//   ....[143]....
        /*1330*/ 	.word	0x0002dfa0


	//   ....[144]....
        /*1334*/ 	.word	0x0002e020


	//   ....[145]....
        /*1338*/ 	.word	0x0002e090


	//   ....[146]....
        /*133c*/ 	.word	0x0002e0f0


	//   ....[147]....
        /*1340*/ 	.word	0x0002e140


	//   ....[148]....
        /*1344*/ 	.word	0x0002e1b0


	//   ....[149]....
        /*1348*/ 	.word	0x0002e210


	//   ....[150]....
        /*134c*/ 	.word	0x0002e270


	//   ....[151]....
        /*1350*/ 	.word	0x0002e2c0


	//   ....[152]....
        /*1354*/ 	.word	0x0002e330


	//   ....[153]....
        /*1358*/ 	.word	0x0002e380


	//   ....[154]....
        /*135c*/ 	.word	0x0002e3e0


	//   ....[155]....
        /*1360*/ 	.word	0x0002e430


	//   ....[156]....
        /*1364*/ 	.word	0x0002e4b0


	//   ....[157]....
        /*1368*/ 	.word	0x0002e520


	//   ....[158]....
        /*136c*/ 	.word	0x0002e580


	//   ....[159]....
        /*1370*/ 	.word	0x0002e5d0


	//   ....[160]....
        /*1374*/ 	.word	0x0002e630


	//   ....[161]....
        /*1378*/ 	.word	0x0002e680


	//   ....[162]....
        /*137c*/ 	.word	0x0002e6e0


	//   ....[163]....
        /*1380*/ 	.word	0x0002e730


	//   ....[164]....
        /*1384*/ 	.word	0x0002e790


	//   ....[165]....
        /*1388*/ 	.word	0x0002e7e0


	//   ....[166]....
        /*138c*/ 	.word	0x0002e840


	//   ....[167]....
        /*1390*/ 	.word	0x0002e890


	//   ....[168]....
        /*1394*/ 	.word	0x0002e8f0


	//   ....[169]....
        /*1398*/ 	.word	0x0002e940


	//   ....[170]....
        /*139c*/ 	.word	0x0002e9a0


	//   ....[171]....
        /*13a0*/ 	.word	0x0002e9f0


	//   ....[172]....
        /*13a4*/ 	.word	0x0002ea50


	//   ....[173]....
        /*13a8*/ 	.word	0x0002eaa0


	//   ....[174]....
        /*13ac*/ 	.word	0x0002eb00


	//   ....[175]....
        /*13b0*/ 	.word	0x0002eb50


	//   ....[176]....
        /*13b4*/ 	.word	0x0002ebd0


	//   ....[177]....
        /*13b8*/ 	.word	0x0002ec40


	//   ....[178]....
        /*13bc*/ 	.word	0x0002eca0


	//   ....[179]....
        /*13c0*/ 	.word	0x0002ecf0


	//   ....[180]....
        /*13c4*/ 	.word	0x0002ed70


	//   ....[181]....
        /*13c8*/ 	.word	0x0002ede0


	//   ....[182]....
        /*13cc*/ 	.word	0x0002ee40


	//   ....[183]....
        /*13d0*/ 	.word	0x0002ee90


	//   ....[184]....
        /*13d4*/ 	.word	0x0002ef10


	//   ....[185]....
        /*13d8*/ 	.word	0x0002ef80


	//   ....[186]....
        /*13dc*/ 	.word	0x0002efe0


	//   ....[187]....
        /*13e0*/ 	.word	0x0002f030


	//   ....[188]....
        /*13e4*/ 	.word	0x0002f0b0


	//   ....[189]....
        /*13e8*/ 	.word	0x0002f120


	//   ....[190]....
        /*13ec*/ 	.word	0x0002f180


	//   ....[191]....
        /*13f0*/ 	.word	0x0002f1d0


	//   ....[192]....
        /*13f4*/ 	.word	0x0002f250


	//   ....[193]....
        /*13f8*/ 	.word	0x0002f2a0


	//   ....[194]....
        /*13fc*/ 	.word	0x0002f300


	//   ....[195]....
        /*1400*/ 	.word	0x0002f350


	//   ....[196]....
        /*1404*/ 	.word	0x0002f3b0


	//   ....[197]....
        /*1408*/ 	.word	0x0002f400


	//   ....[198]....
        /*140c*/ 	.word	0x0002f460


	//   ....[199]....
        /*1410*/ 	.word	0x0002f4b0


	//   ....[200]....
        /*1414*/ 	.word	0x0002f510


	//   ....[201]....
        /*1418*/ 	.word	0x0002f560


	//   ....[202]....
        /*141c*/ 	.word	0x0002f5c0


	//   ....[203]....
        /*1420*/ 	.word	0x0002f610


	//   ....[204]....
        /*1424*/ 	.word	0x0002f670


	//   ....[205]....
        /*1428*/ 	.word	0x0002f6e0


	//   ....[206]....
        /*142c*/ 	.word	0x0002f740


	//   ....[207]....
        /*1430*/ 	.word	0x0002f790


	//   ....[208]....
        /*1434*/ 	.word	0x0002f810


	//   ....[209]....
        /*1438*/ 	.word	0x0002f880


	//   ....[210]....
        /*143c*/ 	.word	0x0002f8e0


	//   ....[211]....
        /*1440*/ 	.word	0x0002f930


	//   ....[212]....
        /*1444*/ 	.word	0x0002f9b0


	//   ....[213]....
        /*1448*/ 	.word	0x0002fa20


	//   ....[214]....
        /*144c*/ 	.word	0x0002fa80


	//   ....[215]....
        /*1450*/ 	.word	0x0002fad0


	//   ....[216]....
        /*1454*/ 	.word	0x0002fb50


	//   ....[217]....
        /*1458*/ 	.word	0x0002fbc0


	//   ....[218]....
        /*145c*/ 	.word	0x0002fc20


	//   ....[219]....
        /*1460*/ 	.word	0x0002fc70


	//   ....[220]....
        /*1464*/ 	.word	0x0002fcd0


	//   ....[221]....
        /*1468*/ 	.word	0x0002fd40


	//   ....[222]....
        /*146c*/ 	.word	0x0002fda0


	//   ....[223]....
        /*1470*/ 	.word	0x0002fdf0


	//   ....[224]....
        /*1474*/ 	.word	0x0002fe70


	//   ....[225]....
        /*1478*/ 	.word	0x0002fee0


	//   ....[226]....
        /*147c*/ 	.word	0x0002ff40


	//   ....[227]....
        /*1480*/ 	.word	0x0002ff90


	//   ....[228]....
        /*1484*/ 	.word	0x00030010


	//   ....[229]....
        /*1488*/ 	.word	0x00030080


	//   ....[230]....
        /*148c*/ 	.word	0x000300e0


	//   ....[231]....
        /*1490*/ 	.word	0x00030130


	//   ....[232]....
        /*1494*/ 	.word	0x000301b0


	//   ....[233]....
        /*1498*/ 	.word	0x00030260


	//   ....[234]....
        /*149c*/ 	.word	0x000302d0


	//   ....[235]....
        /*14a0*/ 	.word	0x00030380


	//   ....[236]....
        /*14a4*/ 	.word	0x00030720


	//   ....[237]....
        /*14a8*/ 	.word	0x00030770


	//   ....[238]....
        /*14ac*/ 	.word	0x00030800


	//   ....[239]....
        /*14b0*/ 	.word	0x00030890


	//   ....[240]....
        /*14b4*/ 	.word	0x00030920


	//   ....[241]....
        /*14b8*/ 	.word	0x000309b0


	//   ....[242]....
        /*14bc*/ 	.word	0x00030a40


	//   ....[243]....
        /*14c0*/ 	.word	0x00030ad0


	//   ....[244]....
        /*14c4*/ 	.word	0x00030b50


	//   ....[245]....
        /*14c8*/ 	.word	0x00030ba0


	//   ....[246]....
        /*14cc*/ 	.word	0x00030c40


	//   ....[247]....
        /*14d0*/ 	.word	0x00030cd0


	//   ....[248]....
        /*14d4*/ 	.word	0x00030d60


	//   ....[249]....
        /*14d8*/ 	.word	0x00030db0


	//   ....[250]....
        /*14dc*/ 	.word	0x00030e40


	//   ....[251]....
        /*14e0*/ 	.word	0x00030ed0


	//   ....[252]....
        /*14e4*/ 	.word	0x00030f60


	//   ....[253]....
        /*14e8*/ 	.word	0x00030ff0


	//   ....[254]....
        /*14ec*/ 	.word	0x00031080


	//   ....[255]....
        /*14f0*/ 	.word	0x00031110


	//   ....[0]....
        /*14f4*/ 	.word	0x000311d0


	//   ....[1]....
        /*14f8*/ 	.word	0x000314b0


	//   ....[2]....
        /*14fc*/ 	.word	0x000315a0


	//   ....[3]....
        /*1500*/ 	.word	0x00031660


	//   ....[4]....
        /*1504*/ 	.word	0x00031740


	//   ....[5]....
        /*1508*/ 	.word	0x000317f0


	//   ....[6]....
        /*150c*/ 	.word	0x00031850


	//   ....[7]....
        /*1510*/ 	.word	0x00031930


	//   ....[8]....
        /*1514*/ 	.word	0x00031990


	//   ....[9]....
        /*1518*/ 	.word	0x00031a60


	//   ....[10]....
        /*151c*/ 	.word	0x00031ba0


	//   ....[11]....
        /*1520*/ 	.word	0x00031c30


	//   ....[12]....
        /*1524*/ 	.word	0x00031d30


	//   ....[13]....
        /*1528*/ 	.word	0x00031dd0


	//   ....[14]....
        /*152c*/ 	.word	0x00031e30


	//   ....[15]....
        /*1530*/ 	.word	0x00031f20


	//   ....[16]....
        /*1534*/ 	.word	0x00031f80


	//   ....[17]....
        /*1538*/ 	.word	0x00032020


	//   ....[18]....
        /*153c*/ 	.word	0x00032120


	//   ....[19]....
        /*1540*/ 	.word	0x00032190


	//   ....[20]....
        /*1544*/ 	.word	0x000321f0


	//   ....[21]....
        /*1548*/ 	.word	0x000322d0


	//   ....[22]....
        /*154c*/ 	.word	0x00032330


	//   ....[23]....
        /*1550*/ 	.word	0x00032420


	//   ....[24]....
        /*1554*/ 	.word	0x00032480


	//   ....[25]....
        /*1558*/ 	.word	0x00032570


	//   ....[26]....
        /*155c*/ 	.word	0x000325d0


	//   ....[27]....
        /*1560*/ 	.word	0x000326c0


	//   ....[28]....
        /*1564*/ 	.word	0x00032720


	//   ....[29]....
        /*1568*/ 	.word	0x00032810


	//   ....[30]....
        /*156c*/ 	.word	0x00032870


	//   ....[31]....
        /*1570*/ 	.word	0x00032960


	//   ....[32]....
        /*1574*/ 	.word	0x000329c0


	//   ....[33]....
        /*1578*/ 	.word	0x00032a90


	//   ....[34]....
        /*157c*/ 	.word	0x00032bc0


	//   ....[35]....
        /*1580*/ 	.word	0x00032c60


	//   ....[36]....
        /*1584*/ 	.word	0x00032cc0


	//   ....[37]....
        /*1588*/ 	.word	0x00032d80


	//   ....[38]....
        /*158c*/ 	.word	0x00032de0


	//   ....[39]....
        /*1590*/ 	.word	0x00032ea0


	//   ....[40]....
        /*1594*/ 	.word	0x00032f00


	//   ....[41]....
        /*1598*/ 	.word	0x00032fc0


	//   ....[42]....
        /*159c*/ 	.word	0x000330b0


	//   ....[43]....
        /*15a0*/ 	.word	0x00033140


	//   ....[44]....
        /*15a4*/ 	.word	0x000331a0


	//   ....[45]....
        /*15a8*/ 	.word	0x00033260


	//   ....[46]....
        /*15ac*/ 	.word	0x000332c0


	//   ....[47]....
        /*15b0*/ 	.word	0x00033380


	//   ....[48]....
        /*15b4*/ 	.word	0x000333e0


	//   ....[49]....
        /*15b8*/ 	.word	0x000334a0


	//   ....[50]....
        /*15bc*/ 	.word	0x00033680


	//   ....[51]....
        /*15c0*/ 	.word	0x00033720


	//   ....[52]....
        /*15c4*/ 	.word	0x00033890


	//   ....[53]....
        /*15c8*/ 	.word	0x00033900


	//   ....[54]....
        /*15cc*/ 	.word	0x00033970


	//   ....[55]....
        /*15d0*/ 	.word	0x000339e0


	//   ....[56]....
        /*15d4*/ 	.word	0x00033a50


	//   ....[57]....
        /*15d8*/ 	.word	0x00033ad0


	//   ....[58]....
        /*15dc*/ 	.word	0x00033b50


	//   ....[59]....
        /*15e0*/ 	.word	0x00033be0


	//   ....[60]....
        /*15e4*/ 	.word	0x00033c50


	//   ....[61]....
        /*15e8*/ 	.word	0x00033cc0


	//   ....[62]....
        /*15ec*/ 	.word	0x00033d30


	//   ....[63]....
        /*15f0*/ 	.word	0x00033db0


	//   ....[64]....
        /*15f4*/ 	.word	0x00033e20


	//   ....[65]....
        /*15f8*/ 	.word	0x00033ed0


	//   ....[66]....
        /*15fc*/ 	.word	0x00033f20


	//   ....[67]....
        /*1600*/ 	.word	0x00033fb0


	//   ....[68]....
        /*1604*/ 	.word	0x000340e0


	//----- nvinfo : EIATTR_REG_RECONFIG
	.align		4
.L_240:
        /*1608*/ 	.byte	0x01, 0x54
	.zero		2


	//----- nvinfo : EIATTR_SYSCALL_OFFSETS
	.align		4
        /*160c*/ 	.byte	0x04, 0x46
        /*160e*/ 	.short	(.L_242 - .L_241)


	//   ....[0]....
.L_241:
        /*1610*/ 	.word	0x00002430


	//   ....[1]....
        /*1614*/ 	.word	0x00002580


	//   ....[2]....
        /*1618*/ 	.word	0x00008c40


	//   ....[3]....
        /*161c*/ 	.word	0x00008f60


	//   ....[4]....
        /*1620*/ 	.word	0x000261f0


	//   ....[5]....
        /*1624*/ 	.word	0x00026360


	//   ....[6]....
        /*1628*/ 	.word	0x000264b0


	//   ....[7]....
        /*162c*/ 	.word	0x000265f0


	//   ....[8]....
        /*1630*/ 	.word	0x00027670


	//----- nvinfo : EIATTR_MBARRIER_INSTR_OFFSETS
	.align		4
.L_242:
        /*1634*/ 	.byte	0x04, 0x39
        /*1636*/ 	.short	(.L_244 - .L_243)


	//   ....[0]....
.L_243:
        /*1638*/ 	.word	0x00000270
        /*163c*/ 	.word	0x000000ff
        /*1640*/ 	.word	0x00028400
        /*1644*/ 	.short	0x0100
        /*1646*/ 	.byte	0x08
	.zero		1


	//   ....[1]....
        /*1648*/ 	.word	0x00000280
        /*164c*/ 	.word	0x000000ff
        /*1650*/ 	.word	0x00028420
        /*1654*/ 	.short	0x0100
        /*1656*/ 	.byte	0x08
	.zero		1


	//   ....[2]....
        /*1658*/ 	.word	0x00000370
        /*165c*/ 	.word	0x000000ff
        /*1660*/ 	.word	0x00028430
        /*1664*/ 	.short	0x0100
        /*1666*/ 	.byte	0x08
	.zero		1


	//   ....[3]....
        /*1668*/ 	.word	0x00000380
        /*166c*/ 	.word	0x000000ff
        /*1670*/ 	.word	0x00028440
        /*1674*/ 	.short	0x0100
        /*1676*/ 	.byte	0x08
	.zero		1


	//   ....[4]....
        /*1678*/ 	.word	0x00000390
        /*167c*/ 	.word	0x000000ff
        /*1680*/ 	.word	0x00028438
        /*1684*/ 	.short	0x0100
        /*1686*/ 	.byte	0x08
	.zero		1


	//   ....[5]....
        /*1688*/ 	.word	0x000003a0
        /*168c*/ 	.word	0x000000ff
        /*1690*/ 	.word	0x00028448
        /*1694*/ 	.short	0x0100
        /*1696*/ 	.byte	0x08
	.zero		1


	//   ....[6]....
        /*1698*/ 	.word	0x000004d0
        /*169c*/ 	.word	0x000000ff
        /*16a0*/ 	.word	0x00028450
        /*16a4*/ 	.short	0x0100
        /*16a6*/ 	.byte	0x08
	.zero		1


	//   ....[7]....
        /*16a8*/ 	.word	0x000004e0
        /*16ac*/ 	.word	0x000000ff
        /*16b0*/ 	.word	0x00028460
        /*16b4*/ 	.short	0x0100
        /*16b6*/ 	.byte	0x08
	.zero		1


	//   ....[8]....
        /*16b8*/ 	.word	0x000004f0
        /*16bc*/ 	.word	0x000000ff
        /*16c0*/ 	.word	0x00028458
        /*16c4*/ 	.short	0x0100
        /*16c6*/ 	.byte	0x08
	.zero		1


	//   ....[9]....
        /*16c8*/ 	.word	0x00000500
        /*16cc*/ 	.word	0x000000ff
        /*16d0*/ 	.word	0x00028468
        /*16d4*/ 	.short	0x0100
        /*16d6*/ 	.byte	0x08
	.zero		1


	//   ....[10]....
        /*16d8*/ 	.word	0x000005f0
        /*16dc*/ 	.word	0x000000ff
        /*16e0*/ 	.word	0x00028470
        /*16e4*/ 	.short	0x0100
        /*16e6*/ 	.byte	0x06
	.zero		1


	//   ....[11]....
        /*16e8*/ 	.word	0x00000600
        /*16ec*/ 	.word	0x000000ff
        /*16f0*/ 	.word	0x00028480
        /*16f4*/ 	.short	0x0100
        /*16f6*/ 	.byte	0x06
	.zero		1


	//   ....[12]....
        /*16f8*/ 	.word	0x00000610
        /*16fc*/ 	.word	0x000000ff
        /*1700*/ 	.word	0x00028478
        /*1704*/ 	.short	0x0100
        /*1706*/ 	.byte	0x06
	.zero		1


	//   ....[13]....
        /*1708*/ 	.word	0x00000620
        /*170c*/ 	.word	0x000000ff
        /*1710*/ 	.word	0x00028488
        /*1714*/ 	.short	0x0100
        /*1716*/ 	.byte	0x06
	.zero		1


	//   ....[14]....
        /*1718*/ 	.word	0x00000750
        /*171c*/ 	.word	0x000000ff
        /*1720*/ 	.word	0x00028490
        /*1724*/ 	.short	0x0100
        /*1726*/ 	.byte	0x08
	.zero		1


	//   ....[15]....
        /*1728*/ 	.word	0x00000760
        /*172c*/ 	.word	0x000000ff
        /*1730*/ 	.word	0x000284a0
        /*1734*/ 	.short	0x0100
        /*1736*/ 	.byte	0x08
	.zero		1


	//   ....[16]....
        /*1738*/ 	.word	0x00000770
        /*173c*/ 	.word	0x000000ff
        /*1740*/ 	.word	0x00028498
        /*1744*/ 	.short	0x0100
        /*1746*/ 	.byte	0x08
	.zero		1


	//   ....[17]....
        /*1748*/ 	.word	0x00000780
        /*174c*/ 	.word	0x000000ff
        /*1750*/ 	.word	0x000284a8
        /*1754*/ 	.short	0x0100
        /*1756*/ 	.byte	0x08
	.zero		1


	//   ....[18]....
        /*1758*/ 	.word	0x000008c0
        /*175c*/ 	.word	0x000000ff
        /*1760*/ 	.word	0x000284b0
        /*1764*/ 	.short	0x0100
        /*1766*/ 	.byte	0x08
	.zero		1


	//   ....[19]....
        /*1768*/ 	.word	0x000008d0
        /*176c*/ 	.word	0x000000ff
        /*1770*/ 	.word	0x000284c0
        /*1774*/ 	.short	0x0100
        /*1776*/ 	.byte	0x08
	.zero		1


	//   ....[20]....
        /*1778*/ 	.word	0x000008e0
        /*177c*/ 	.word	0x000000ff
        /*1780*/ 	.word	0x000284b8
        /*1784*/ 	.short	0x0100
        /*1786*/ 	.byte	0x08
	.zero		1


	//   ....[21]....
        /*1788*/ 	.word	0x000008f0
        /*178c*/ 	.word	0x000000ff
        /*1790*/ 	.word	0x000284c8
        /*1794*/ 	.short	0x0100
        /*1796*/ 	.byte	0x08
	.zero		1


	//   ....[22]....
        /*1798*/ 	.word	0x00003340
        /*179c*/ 	.word	0x0000004c
        /*17a0*/ 	.word	0x00028490
        /*17a4*/ 	.short	0x010a
        /*17a6*/ 	.byte	0x3f
	.zero		1


	//   ....[23]....
        /*17a8*/ 	.word	0x000053b0
        /*17ac*/ 	.word	0x0000004c
        /*17b0*/ 	.word	0x00028490
        /*17b4*/ 	.short	0x010a
        /*17b6*/ 	.byte	0x3f
	.zero		1


	//   ....[24]....
        /*17b8*/ 	.word	0x00007330
        /*17bc*/ 	.word	0x0000004c
        /*17c0*/ 	.word	0x00028490
        /*17c4*/ 	.short	0x010a
        /*17c6*/ 	.byte	0x3f
	.zero		1


	//   ....[25]....
        /*17c8*/ 	.word	0x000077c0
        /*17cc*/ 	.word	0x00000004
        /*17d0*/ 	.word	0x00000000
        /*17d4*/ 	.short	0x0101
        /*17d6*/ 	.byte	0x3f
	.zero		1


	//   ....[26]....
        /*17d8*/ 	.word	0x00007800
        /*17dc*/ 	.word	0x0000004c
        /*17e0*/ 	.word	0x000284b0
        /*17e4*/ 	.short	0x010a
        /*17e6*/ 	.byte	0x3f
	.zero		1


	//   ....[27]....
        /*17e8*/ 	.word	0x00007c20
        /*17ec*/ 	.word	0x0000004c
        /*17f0*/ 	.word	0x00000000
        /*17f4*/ 	.short	0x0101
        /*17f6*/ 	.byte	0x3f
	.zero		1


	//   ....[28]....
        /*17f8*/ 	.word	0x00008cc0
        /*17fc*/ 	.word	0x00000016
        /*1800*/ 	.word	0x00028400
        /*1804*/ 	.short	0x010a
        /*1806*/ 	.byte	0x3f
	.zero		1


	//   ....[29]....
        /*1808*/ 	.word	0x00008d10
        /*180c*/ 	.word	0x00000016
        /*1810*/ 	.word	0x00028400
        /*1814*/ 	.short	0x010a
        /*1816*/ 	.byte	0x3f
	.zero		1


	//   ....[30]....
        /*1818*/ 	.word	0x00009a30
        /*181c*/ 	.word	0x00000016
        /*1820*/ 	.word	0x00028400
        /*1824*/ 	.short	0x010a
        /*1826*/ 	.byte	0x3f
	.zero		1


	//   ....[31]....
        /*1828*/ 	.word	0x0000e160
        /*182c*/ 	.word	0x00000016
        /*1830*/ 	.word	0x00028400
        /*1834*/ 	.short	0x010a
        /*1836*/ 	.byte	0x3f
	.zero		1


	//   ....[32]....
        /*1838*/ 	.word	0x000123b0
        /*183c*/ 	.word	0x00000006
        /*1840*/ 	.word	0x00028430
        /*1844*/ 	.short	0x010a
        /*1846*/ 	.byte	0x3f
	.zero		1


	//   ....[33]....
        /*1848*/ 	.word	0x000123f0
        /*184c*/ 	.word	0x00000006
        /*1850*/ 	.word	0x00028430
        /*1854*/ 	.short	0x010a
        /*1856*/ 	.byte	0x3f
	.zero		1


	//   ....[34]....
        /*1858*/ 	.word	0x00012b50
        /*185c*/ 	.word	0x00000000
        /*1860*/ 	.word	0x00000000
        /*1864*/ 	.short	0x0101
        /*1866*/ 	.byte	0x3f
	.zero		1


	//   ....[35]....
        /*1868*/ 	.word	0x00014160
        /*186c*/ 	.word	0x00000006
        /*1870*/ 	.word	0x00028450
        /*1874*/ 	.short	0x010a
        /*1876*/ 	.byte	0x3f
	.zero		1


	//   ....[36]....
        /*1878*/ 	.word	0x000141b0
        /*187c*/ 	.word	0x00000006
        /*1880*/ 	.word	0x00028450
        /*1884*/ 	.short	0x010a
        /*1886*/ 	.byte	0x3f
	.zero		1


	//   ....[37]....
        /*1888*/ 	.word	0x000143c0
        /*188c*/ 	.word	0x00000006
        /*1890*/ 	.word	0x00000000
        /*1894*/ 	.short	0x0101
        /*1896*/ 	.byte	0x3f
	.zero		1


	//   ....[38]....
        /*1898*/ 	.word	0x000146f0
        /*189c*/ 	.word	0x0000000c
        /*18a0*/ 	.word	0x00028430
        /*18a4*/ 	.short	0x010a
        /*18a6*/ 	.byte	0x3f
	.zero		1


	//   ....[39]....
        /*18a8*/ 	.word	0x00014770
        /*18ac*/ 	.word	0x0000000c
        /*18b0*/ 	.word	0x00028430
        /*18b4*/ 	.short	0x010a
        /*18b6*/ 	.byte	0x3f
	.zero		1


	//   ....[40]....
        /*18b8*/ 	.word	0x00014d40
        /*18bc*/ 	.word	0x00000008
        /*18c0*/ 	.word	0x00000000
        /*18c4*/ 	.short	0x0101
        /*18c6*/ 	.byte	0x3f
	.zero		1


	//   ....[41]....
        /*18c8*/ 	.word	0x00016930
        /*18cc*/ 	.word	0x0000000c
        /*18d0*/ 	.word	0x00028450
        /*18d4*/ 	.short	0x010a
        /*18d6*/ 	.byte	0x3f
	.zero		1


	//   ....[42]....
        /*18d8*/ 	.word	0x00016980
        /*18dc*/ 	.word	0x0000000c
        /*18e0*/ 	.word	0x00028450
        /*18e4*/ 	.short	0x010a
        /*18e6*/ 	.byte	0x3f
	.zero		1


	//   ....[43]....
        /*18e8*/ 	.word	0x00016b70
        /*18ec*/ 	.word	0x00000004
        /*18f0*/ 	.word	0x00000000
        /*18f4*/ 	.short	0x0101
        /*18f6*/ 	.byte	0x3f
	.zero		1


	//   ....[44]....
        /*18f8*/ 	.word	0x00016f30
        /*18fc*/ 	.word	0x00000006
        /*1900*/ 	.word	0x00028430
        /*1904*/ 	.short	0x010a
        /*1906*/ 	.byte	0x3f
	.zero		1


	//   ....[45]....
        /*1908*/ 	.word	0x00016fb0
        /*190c*/ 	.word	0x00000006
        /*1910*/ 	.word	0x00028430
        /*1914*/ 	.short	0x010a
        /*1916*/ 	.byte	0x3f
	.zero		1


	//   ....[46]....
        /*1918*/ 	.word	0x000174d0
        /*191c*/ 	.word	0x0000000f
        /*1920*/ 	.word	0x00000000
        /*1924*/ 	.short	0x0101
        /*1926*/ 	.byte	0x3f
	.zero		1


	//   ....[47]....
        /*1928*/ 	.word	0x000186c0
        /*192c*/ 	.word	0x00000006
        /*1930*/ 	.word	0x00028450
        /*1934*/ 	.short	0x010a
        /*1936*/ 	.byte	0x3f
	.zero		1


	//   ....[48]....
        /*1938*/ 	.word	0x00018710
        /*193c*/ 	.word	0x00000006
        /*1940*/ 	.word	0x00028450
        /*1944*/ 	.short	0x010a
        /*1946*/ 	.byte	0x3f
	.zero		1


	//   ....[49]....
        /*1948*/ 	.word	0x000188f0
        /*194c*/ 	.word	0x00000006
        /*1950*/ 	.word	0x00000000
        /*1954*/ 	.short	0x0101
        /*1956*/ 	.byte	0x3f
	.zero		1


	//   ....[50]....
        /*1958*/ 	.word	0x00018a10
        /*195c*/ 	.word	0x0000000a
        /*1960*/ 	.word	0x00028430
        /*1964*/ 	.short	0x010a
        /*1966*/ 	.byte	0x3f
	.zero		1


	//   ....[51]....
        /*1968*/ 	.word	0x00018a90
        /*196c*/ 	.word	0x0000000a
        /*1970*/ 	.word	0x00028430
        /*1974*/ 	.short	0x010a
        /*1976*/ 	.byte	0x3f
	.zero		1


	//   ....[52]....
        /*1978*/ 	.word	0x00018fe0
        /*197c*/ 	.word	0x00000004
        /*1980*/ 	.word	0x00000000
        /*1984*/ 	.short	0x0101
        /*1986*/ 	.byte	0x3f
	.zero		1


	//   ....[53]....
        /*1988*/ 	.word	0x0001ac00
        /*198c*/ 	.word	0x0000000a
        /*1990*/ 	.word	0x00028450
        /*1994*/ 	.short	0x010a
        /*1996*/ 	.byte	0x3f
	.zero		1


	//   ....[54]....
        /*1998*/ 	.word	0x0001ac50
        /*199c*/ 	.word	0x0000000a
        /*19a0*/ 	.word	0x00028450
        /*19a4*/ 	.short	0x010a
        /*19a6*/ 	.byte	0x3f
	.zero		1


	//   ....[55]....
        /*19a8*/ 	.word	0x0001ae50
        /*19ac*/ 	.word	0x00000008
        /*19b0*/ 	.word	0x00000000
        /*19b4*/ 	.short	0x0101
        /*19b6*/ 	.byte	0x3f
	.zero		1


	//   ....[56]....
        /*19b8*/ 	.word	0x0001f0c0
        /*19bc*/ 	.word	0x00000000
        /*19c0*/ 	.word	0x00000000
        /*19c4*/ 	.short	0x0101
        /*19c6*/ 	.byte	0x3f
	.zero		1


	//   ....[57]....
        /*19c8*/ 	.word	0x0001f8a0
        /*19cc*/ 	.word	0x0000000b
        /*19d0*/ 	.word	0x00000000
        /*19d4*/ 	.short	0x0101
        /*19d6*/ 	.byte	0x3f
	.zero		1


	//   ....[58]....
        /*19d8*/ 	.word	0x00024a20
        /*19dc*/ 	.word	0x00000016
        /*19e0*/ 	.word	0x00028420
        /*19e4*/ 	.short	0x010a
        /*19e6*/ 	.byte	0x3f
	.zero		1


	//   ....[59]....
        /*19e8*/ 	.word	0x00024ab0
        /*19ec*/ 	.word	0x0000000c
        /*19f0*/ 	.word	0x000284a0
        /*19f4*/ 	.short	0x010a
        /*19f6*/ 	.byte	0x3f
	.zero		1


	//   ....[60]....
        /*19f8*/ 	.word	0x00024e00
        /*19fc*/ 	.word	0x0000000c
        /*1a00*/ 	.word	0x000284c0
        /*1a04*/ 	.short	0x010a
        /*1a06*/ 	.byte	0x3f
	.zero		1


	//   ....[61]....
        /*1a08*/ 	.word	0x00025220
        /*1a0c*/ 	.word	0x0000000b
        /*1a10*/ 	.word	0x000284a0
        /*1a14*/ 	.short	0x010a
        /*1a16*/ 	.byte	0x3f
	.zero		1


	//   ....[62]....
        /*1a18*/ 	.word	0x00025560
        /*1a1c*/ 	.word	0x0000000b
        /*1a20*/ 	.word	0x000284c0
        /*1a24*/ 	.short	0x010a
        /*1a26*/ 	.byte	0x3f
	.zero		1


	//   ....[63]....
        /*1a28*/ 	.word	0x00026a00
        /*1a2c*/ 	.word	0x00000005
        /*1a30*/ 	.word	0x00028480
        /*1a34*/ 	.short	0x010a
        /*1a36*/ 	.byte	0x3f
	.zero		1


	//   ....[64]....
        /*1a38*/ 	.word	0x00026e90
        /*1a3c*/ 	.word	0x00000005
        /*1a40*/ 	.word	0x00028470
        /*1a44*/ 	.short	0x0107
        /*1a46*/ 	.byte	0x3f
	.zero		1


	//   ....[65]....
        /*1a48*/ 	.word	0x00026f40
        /*1a4c*/ 	.word	0x00000005
        /*1a50*/ 	.word	0x00028470
        /*1a54*/ 	.short	0x0101
        /*1a56*/ 	.byte	0x3f
	.zero		1


	//   ....[66]....
        /*1a58*/ 	.word	0x00026f70
        /*1a5c*/ 	.word	0x00000005
        /*1a60*/ 	.word	0x00028440
        /*1a64*/ 	.short	0x010a
        /*1a66*/ 	.byte	0x3f
	.zero		1


	//   ....[67]....
        /*1a68*/ 	.word	0x00027380
        /*1a6c*/ 	.word	0x00000005
        /*1a70*/ 	.word	0x00028430
        /*1a74*/ 	.short	0x0107
        /*1a76*/ 	.byte	0x3f
	.zero		1


	//   ....[68]....
        /*1a78*/ 	.word	0x00027440
        /*1a7c*/ 	.word	0x00000005
        /*1a80*/ 	.word	0x00028430
        /*1a84*/ 	.short	0x0101
        /*1a86*/ 	.byte	0x3f
	.zero		1


	//   ....[69]....
        /*1a88*/ 	.word	0x00027f10
        /*1a8c*/ 	.word	0x00000016
        /*1a90*/ 	.word	0x00028400
        /*1a94*/ 	.short	0x0107
        /*1a96*/ 	.byte	0x3f
	.zero		1


	//   ....[70]....
        /*1a98*/ 	.word	0x00028020
        /*1a9c*/ 	.word	0x00000016
        /*1aa0*/ 	.word	0x00028400
        /*1aa4*/ 	.short	0x0101
        /*1aa6*/ 	.byte	0x3f
	.zero		1


	//   ....[71]....
        /*1aa8*/ 	.word	0x00028040
        /*1aac*/ 	.word	0x00000016
        /*1ab0*/ 	.word	0x00028420
        /*1ab4*/ 	.short	0x010a
        /*1ab6*/ 	.byte	0x3f
	.zero		1


	//   ....[72]....
        /*1ab8*/ 	.word	0x00028380
        /*1abc*/ 	.word	0x00000000
        /*1ac0*/ 	.word	0x00028480
        /*1ac4*/ 	.short	0x010a
        /*1ac6*/ 	.byte	0x3f
	.zero		1


	//   ....[73]....
        /*1ac8*/ 	.word	0x00028720
        /*1acc*/ 	.word	0x00000000
        /*1ad0*/ 	.word	0x00028470
        /*1ad4*/ 	.short	0x0107
        /*1ad6*/ 	.byte	0x3f
	.zero		1


	//   ....[74]....
        /*1ad8*/ 	.word	0x000287d0
        /*1adc*/ 	.word	0x00000000
        /*1ae0*/ 	.word	0x00028470
        /*1ae4*/ 	.short	0x0101
        /*1ae6*/ 	.byte	0x3f
	.zero		1


	//   ....[75]....
        /*1ae8*/ 	.word	0x00028800
        /*1aec*/ 	.word	0x00000000
        /*1af0*/ 	.word	0x00028440
        /*1af4*/ 	.short	0x010a
        /*1af6*/ 	.byte	0x3f
	.zero		1


	//   ....[76]....
        /*1af8*/ 	.word	0x00028b70
        /*1afc*/ 	.word	0x00000000
        /*1b00*/ 	.word	0x00028430
        /*1b04*/ 	.short	0x0107
        /*1b06*/ 	.byte	0x3f
	.zero		1


	//   ....[77]....
        /*1b08*/ 	.word	0x00028c20
        /*1b0c*/ 	.word	0x00000000
        /*1b10*/ 	.word	0x00028430
        /*1b14*/ 	.short	0x0101
        /*1b16*/ 	.byte	0x3f
	.zero		1


	//   ....[78]....
        /*1b18*/ 	.word	0x00028cb0
        /*1b1c*/ 	.word	0x00000003
        /*1b20*/ 	.word	0x00028470
        /*1b24*/ 	.short	0x010a
        /*1b26*/ 	.byte	0x3f
	.zero		1


	//   ....[79]....
        /*1b28*/ 	.word	0x00028d30
        /*1b2c*/ 	.word	0x00000003
        /*1b30*/ 	.word	0x00028460
        /*1b34*/ 	.short	0x010a
        /*1b36*/ 	.byte	0x3f
	.zero		1


	//   ....[80]....
        /*1b38*/ 	.word	0x000291f0
        /*1b3c*/ 	.word	0x00000003
        /*1b40*/ 	.word	0x00028450
        /*1b44*/ 	.short	0x0101
        /*1b46*/ 	.byte	0x3f
	.zero		1


	//   ....[81]....
        /*1b48*/ 	.word	0x00029270
        /*1b4c*/ 	.word	0x00000000
        /*1b50*/ 	.word	0x00000000
        /*1b54*/ 	.short	0x0101
        /*1b56*/ 	.byte	0x3f
	.zero		1


	//   ....[82]....
        /*1b58*/ 	.word	0x00029430
        /*1b5c*/ 	.word	0x00000011
        /*1b60*/ 	.word	0x00028470
        /*1b64*/ 	.short	0x010a
        /*1b66*/ 	.byte	0x3f
	.zero		1


	//   ....[83]....
        /*1b68*/ 	.word	0x000294a0
        /*1b6c*/ 	.word	0x00000011
        /*1b70*/ 	.word	0x00028460
        /*1b74*/ 	.short	0x010a
        /*1b76*/ 	.byte	0x3f
	.zero		1


	//   ....[84]....
        /*1b78*/ 	.word	0x00029970
        /*1b7c*/ 	.word	0x00000011
        /*1b80*/ 	.word	0x00028450
        /*1b84*/ 	.short	0x0101
        /*1b86*/ 	.byte	0x3f
	.zero		1


	//   ....[85]....
        /*1b88*/ 	.word	0x000299f0
        /*1b8c*/ 	.word	0x00000000
        /*1b90*/ 	.word	0x00000000
        /*1b94*/ 	.short	0x0101
        /*1b96*/ 	.byte	0x3f
	.zero		1


	//   ....[86]....
        /*1b98*/ 	.word	0x0002ab10
        /*1b9c*/ 	.word	0x00000007
        /*1ba0*/ 	.word	0x00028420
        /*1ba4*/ 	.short	0x010a
        /*1ba6*/ 	.byte	0x3f
	.zero		1


	//   ....[87]....
        /*1ba8*/ 	.word	0x0002aca0
        /*1bac*/ 	.word	0x00000005
        /*1bb0*/ 	.word	0x00028440
        /*1bb4*/ 	.short	0x010a
        /*1bb6*/ 	.byte	0x3f
	.zero		1


	//   ....[88]....
        /*1bb8*/ 	.word	0x0002ad40
        /*1bbc*/ 	.word	0x00000003
        /*1bc0*/ 	.word	0x00028440
        /*1bc4*/ 	.short	0x010a
        /*1bc6*/ 	.byte	0x3f
	.zero		1


	//   ....[89]....
        /*1bc8*/ 	.word	0x0002ad80
        /*1bcc*/ 	.word	0x00000005
        /*1bd0*/ 	.word	0x00028460
        /*1bd4*/ 	.short	0x010a
        /*1bd6*/ 	.byte	0x3f
	.zero		1


	//   ....[90]....
        /*1bd8*/ 	.word	0x0002adc0
        /*1bdc*/ 	.word	0x00000003
        /*1be0*/ 	.word	0x00028460
        /*1be4*/ 	.short	0x010a
        /*1be6*/ 	.byte	0x3f
	.zero		1


	//   ....[91]....
        /*1be8*/ 	.word	0x0002ae00
        /*1bec*/ 	.word	0x00000005
        /*1bf0*/ 	.word	0x00028480
        /*1bf4*/ 	.short	0x010a
        /*1bf6*/ 	.byte	0x3f
	.zero		1


	//   ....[92]....
        /*1bf8*/ 	.word	0x0002ae40
        /*1bfc*/ 	.word	0x00000003
        /*1c00*/ 	.word	0x00028480
        /*1c04*/ 	.short	0x010a
        /*1c06*/ 	.byte	0x3f
	.zero		1


	//   ....[93]....
        /*1c08*/ 	.word	0x0002aea0
        /*1c0c*/ 	.word	0x0000004c
        /*1c10*/ 	.word	0x00028490
        /*1c14*/ 	.short	0x010a
        /*1c16*/ 	.byte	0x3f
	.zero		1


	//   ....[94]....
        /*1c18*/ 	.word	0x0002b130
        /*1c1c*/ 	.word	0x0000004c
        /*1c20*/ 	.word	0x00028490
        /*1c24*/ 	.short	0x010a
        /*1c26*/ 	.byte	0x3f
	.zero		1


	//   ....[95]....
        /*1c28*/ 	.word	0x0002b3d0
        /*1c2c*/ 	.word	0x0000004c
        /*1c30*/ 	.word	0x00028490
        /*1c34*/ 	.short	0x010a
        /*1c36*/ 	.byte	0x3f
	.zero		1


	//   ....[96]....
        /*1c38*/ 	.word	0x0002b660
        /*1c3c*/ 	.word	0x0000004c
        /*1c40*/ 	.word	0x000284b0
        /*1c44*/ 	.short	0x010a
        /*1c46*/ 	.byte	0x3f
	.zero		1


	//   ....[97]....
        /*1c48*/ 	.word	0x0002be50
        /*1c4c*/ 	.word	0x00000016
        /*1c50*/ 	.word	0x00028400
        /*1c54*/ 	.short	0x010a
        /*1c56*/ 	.byte	0x3f
	.zero		1


	//   ....[98]....
        /*1c58*/ 	.word	0x0002c780
        /*1c5c*/ 	.word	0x00000016
        /*1c60*/ 	.word	0x00028400
        /*1c64*/ 	.short	0x010a
        /*1c66*/ 	.byte	0x3f
	.zero		1


	//   ....[99]....
        /*1c68*/ 	.word	0x0002c7d0
        /*1c6c*/ 	.word	0x00000006
        /*1c70*/ 	.word	0x00028430
        /*1c74*/ 	.short	0x010a
        /*1c76*/ 	.byte	0x3f
	.zero		1


	//   ....[100]....
        /*1c78*/ 	.word	0x0002c820
        /*1c7c*/ 	.word	0x00000006
        /*1c80*/ 	.word	0x00028450
        /*1c84*/ 	.short	0x010a
        /*1c86*/ 	.byte	0x3f
	.zero		1


	//   ....[101]....
        /*1c88*/ 	.word	0x0002c870
        /*1c8c*/ 	.word	0x0000000c
        /*1c90*/ 	.word	0x00028430
        /*1c94*/ 	.short	0x010a
        /*1c96*/ 	.byte	0x3f
	.zero		1


	//   ....[102]....
        /*1c98*/ 	.word	0x0002c8c0
        /*1c9c*/ 	.word	0x0000000c
        /*1ca0*/ 	.word	0x00028450
        /*1ca4*/ 	.short	0x010a
        /*1ca6*/ 	.byte	0x3f
	.zero		1


	//   ....[103]....
        /*1ca8*/ 	.word	0x0002c910
        /*1cac*/ 	.word	0x00000006
        /*1cb0*/ 	.word	0x00028430
        /*1cb4*/ 	.short	0x010a
        /*1cb6*/ 	.byte	0x3f
	.zero		1


	//   ....[104]....
        /*1cb8*/ 	.word	0x0002c960
        /*1cbc*/ 	.word	0x00000006
        /*1cc0*/ 	.word	0x00028450
        /*1cc4*/ 	.short	0x010a
        /*1cc6*/ 	.byte	0x3f
	.zero		1


	//   ....[105]....
        /*1cc8*/ 	.word	0x0002c9b0
        /*1ccc*/ 	.word	0x0000000a
        /*1cd0*/ 	.word	0x00028430
        /*1cd4*/ 	.short	0x010a
        /*1cd6*/ 	.byte	0x3f
	.zero		1


	//   ....[106]....
        /*1cd8*/ 	.word	0x0002ca00
        /*1cdc*/ 	.word	0x0000000a
        /*1ce0*/ 	.word	0x00028450
        /*1ce4*/ 	.short	0x010a
        /*1ce6*/ 	.byte	0x3f
	.zero		1


	//   ....[107]....
        /*1ce8*/ 	.word	0x00031290
        /*1cec*/ 	.word	0x00000016
        /*1cf0*/ 	.word	0x00028420
        /*1cf4*/ 	.short	0x010a
        /*1cf6*/ 	.byte	0x3f
	.zero		1


	//   ....[108]....
        /*1cf8*/ 	.word	0x000312e0
        /*1cfc*/ 	.word	0x0000000c
        /*1d00*/ 	.word	0x000284a0
        /*1d04*/ 	.short	0x010a
        /*1d06*/ 	.byte	0x3f
	.zero		1


	//   ....[109]....
        /*1d08*/ 	.word	0x00031330
        /*1d0c*/ 	.word	0x0000000c
        /*1d10*/ 	.word	0x000284c0
        /*1d14*/ 	.short	0x010a
        /*1d16*/ 	.byte	0x3f
	.zero		1


	//   ....[110]....
        /*1d18*/ 	.word	0x00031380
        /*1d1c*/ 	.word	0x0000000b
        /*1d20*/ 	.word	0x000284a0
        /*1d24*/ 	.short	0x010a
        /*1d26*/ 	.byte	0x3f
	.zero		1


	//   ....[111]....
        /*1d28*/ 	.word	0x000313d0
        /*1d2c*/ 	.word	0x0000000b
        /*1d30*/ 	.word	0x000284c0
        /*1d34*/ 	.short	0x010a
        /*1d36*/ 	.byte	0x3f
	.zero		1


	//   ....[112]....
        /*1d38*/ 	.word	0x000314f0
        /*1d3c*/ 	.word	0x00000005
        /*1d40*/ 	.word	0x00028480
        /*1d44*/ 	.short	0x010a
        /*1d46*/ 	.byte	0x3f
	.zero		1


	//   ....[113]....
        /*1d48*/ 	.word	0x00031af0
        /*1d4c*/ 	.word	0x00000005
        /*1d50*/ 	.word	0x00028440
        /*1d54*/ 	.short	0x010a
        /*1d56*/ 	.byte	0x3f
	.zero		1


	//   ....[114]....
        /*1d58*/ 	.word	0x00032ac0
        /*1d5c*/ 	.word	0x00000016
        /*1d60*/ 	.word	0x00028420
        /*1d64*/ 	.short	0x010a
        /*1d66*/ 	.byte	0x3f
	.zero		1


	//   ....[115]....
        /*1d68*/ 	.word	0x00032b10
        /*1d6c*/ 	.word	0x00000000
        /*1d70*/ 	.word	0x00028480
        /*1d74*/ 	.short	0x010a
        /*1d76*/ 	.byte	0x3f
	.zero		1


	//   ....[116]....
        /*1d78*/ 	.word	0x00033000
        /*1d7c*/ 	.word	0x00000000
        /*1d80*/ 	.word	0x00028440
        /*1d84*/ 	.short	0x010a
        /*1d86*/ 	.byte	0x3f
	.zero		1


	//   ....[117]....
        /*1d88*/ 	.word	0x000334e0
        /*1d8c*/ 	.word	0x00000003
        /*1d90*/ 	.word	0x00028470
        /*1d94*/ 	.short	0x010a
        /*1d96*/ 	.byte	0x3f
	.zero		1


	//   ....[118]....
        /*1d98*/ 	.word	0x00033530
        /*1d9c*/ 	.word	0x00000003
        /*1da0*/ 	.word	0x00028460
        /*1da4*/ 	.short	0x010a
        /*1da6*/ 	.byte	0x3f
	.zero		1


	//   ....[119]....
        /*1da8*/ 	.word	0x00033580
        /*1dac*/ 	.word	0x00000011
        /*1db0*/ 	.word	0x00028470
        /*1db4*/ 	.short	0x010a
        /*1db6*/ 	.byte	0x3f
	.zero		1


	//   ....[120]....
        /*1db8*/ 	.word	0x000335d0
        /*1dbc*/ 	.word	0x00000011
        /*1dc0*/ 	.word	0x00028460
        /*1dc4*/ 	.short	0x010a
        /*1dc6*/ 	.byte	0x3f
	.zero		1


	//   ....[121]....
        /*1dc8*/ 	.word	0x00034000
        /*1dcc*/ 	.word	0x00000007
        /*1dd0*/ 	.word	0x00028420
        /*1dd4*/ 	.short	0x010a
        /*1dd6*/ 	.byte	0x3f
	.zero		1


	//   ....[122]....
        /*1dd8*/ 	.word	0x000341a0
        /*1ddc*/ 	.word	0x00000005
        /*1de0*/ 	.word	0x00028440
        /*1de4*/ 	.short	0x010a
        /*1de6*/ 	.byte	0x3f
	.zero		1


	//   ....[123]....
        /*1de8*/ 	.word	0x000341f0
        /*1dec*/ 	.word	0x00000003
        /*1df0*/ 	.word	0x00028440
        /*1df4*/ 	.short	0x010a
        /*1df6*/ 	.byte	0x3f
	.zero		1


	//   ....[124]....
        /*1df8*/ 	.word	0x00034240
        /*1dfc*/ 	.word	0x00000005
        /*1e00*/ 	.word	0x00028460
        /*1e04*/ 	.short	0x010a
        /*1e06*/ 	.byte	0x3f
	.zero		1


	//   ....[125]....
        /*1e08*/ 	.word	0x00034290
        /*1e0c*/ 	.word	0x00000003
        /*1e10*/ 	.word	0x00028460
        /*1e14*/ 	.short	0x010a
        /*1e16*/ 	.byte	0x3f
	.zero		1


	//   ....[126]....
        /*1e18*/ 	.word	0x000342e0
        /*1e1c*/ 	.word	0x00000005
        /*1e20*/ 	.word	0x00028480
        /*1e24*/ 	.short	0x010a
        /*1e26*/ 	.byte	0x3f
	.zero		1


	//----- nvinfo : EIATTR_NUM_MBARRIERS
	.align		4
.L_244:
        /*1e28*/ 	.byte	0x03, 0x38
        /*1e2a*/ 	.short	0x0016


	//----- nvinfo : EIATTR_EXIT_INSTR_OFFSETS
	.align		4
        /*1e2c*/ 	.byte	0x04, 0x1c
        /*1e2e*/ 	.short	(.L_246 - .L_245)


	//   ....[0]....
.L_245:
        /*1e30*/ 	.word	0x0002ae90


	//----- nvinfo : EIATTR_MAX_THREADS
	.align		4
.L_246:
        /*1e34*/ 	.byte	0x04, 0x05
        /*1e36*/ 	.short	(.L_248 - .L_247)
.L_247:
        /*1e38*/ 	.word	0x00000180
        /*1e3c*/ 	.word	0x00000001
        /*1e40*/ 	.word	0x00000001


	//----- nvinfo : EIATTR_CRS_STACK_SIZE
	.align		4
.L_248:
        /*1e44*/ 	.byte	0x04, 0x1e
        /*1e46*/ 	.short	(.L_250 - .L_249)
.L_249:
        /*1e48*/ 	.word	0x00000000


	//----- nvinfo : EIATTR_CBANK_PARAM_SIZE
	.align		4
.L_250:
        /*1e4c*/ 	.byte	0x03, 0x19
        /*1e4e*/ 	.short	0x0af0


	//----- nvinfo : EIATTR_PARAM_CBANK
	.align		4
        /*1e50*/ 	.byte	0x04, 0x0a
        /*1e52*/ 	.short	(.L_252 - .L_251)
	.align		4
.L_251:
        /*1e54*/ 	.word	index@(.nv.constant0._ZN7cutlass13device_kernelIN5flash11enable_sm90INS1_16FlashAttnFwdSm90INS1_25CollectiveMainloopFwdSm90ILi2EN4cute5tupleIJNS5_1CILi1EEES8_S8_EEENS6_IJNS7_ILi128EEENS7_ILi64EEENS7_ILi256EEEEEELi256ENS_12float_e4m3_tEfNS_4arch4Sm90ELb0ELb1ELb0ELb1ELb1ELb1ELb0ELb1ELb0ELb1ELb1ELb0EEENS1_21CollectiveEpilogueFwdINS6_IJSA_SC_SB_EEES9_NS_10bfloat16_tESG_Li256ELb1ELb1ELb1ELb1EEENS1_36VarlenDynamicPersistentTileSchedulerILi128ELi64ELi256ELi128ELb1ELb1ELb1ELb1ELb0ELb1EEEEEEEEEvNT_6ParamsE)
        /*1e58*/ 	.short	0x0210
        /*1e5a*/ 	.short	0x0af0


	//----- nvinfo : EIATTR_SW_WAR
	.align		4
.L_252:
        /*1e5c*/ 	.byte	0x04, 0x36
        /*1e5e*/ 	.short	(.L_254 - .L_253)
.L_253:
        /*1e60*/ 	.word	0x00000008
.L_254:


//--------------------- .nv.info._ZN7cutlass13device_kernelIN5flash11enable_sm90INS1_16FlashAttnFwdSm90INS1_25CollectiveMainloopFwdSm90ILi2EN4cute5tupleIJNS5_1CILi1EEES8_S8_EEENS6_IJNS7_ILi128EEESA_NS7_ILi256EEEEEELi256ENS_12float_e4m3_tEfNS_4arch4Sm90ELb1ELb0ELb0ELb0ELb1ELb0ELb0ELb1ELb0ELb1ELb1ELb0EEENS1_21CollectiveEpilogueFwdINS6_IJSA_SB_SA_EEES9_NS_10bfloat16_tESF_Li256ELb0ELb1ELb1ELb1EEENS1_19SingleTileSchedulerILb0ELb1ELb1ELi128EEEEEEEEEvNT_6ParamsE --------------------------
	.section	.nv.info._ZN7cutlass13device_kernelIN5flash11enable_sm90INS1_16FlashAttnFwdSm90INS1_25CollectiveMainloopFwdSm90ILi2EN4cute5tupleIJNS5_1CILi1EEES8_S8_EEENS6_IJNS7_ILi128EEESA_NS7_ILi256EEEEEELi256ENS_12float_e4m3_tEfNS_4arch4Sm90ELb1ELb0ELb0ELb0ELb1ELb0ELb0ELb1ELb0ELb1ELb1ELb0EEENS1_21CollectiveEpilogueFwdINS6_IJSA_SB_SA_EEES9_NS_10bfloat16_tESF_Li256ELb0ELb1ELb1ELb1EEENS1_19SingleTileSchedulerILb0ELb1ELb1ELi128EEEEEEEEEvNT_6ParamsE,"",@"SHT_CUDA_INFO"
	.sectionflags	@""
	.align	4


	//----- nvinfo : EIATTR_CUDA_API_VERSION
	.align		4
        /*0000*/ 	.byte	0x04, 0x37
        /*0002*/ 	.short	(.L_256 - .L_255)
.L_255:
        /*0004*/ 	.word	0x00000082


	//----- nvinfo : EIATTR_KPARAM_INFO
	.align		4
.L_256:
        /*0008*/ 	.byte	0x04, 0x17
        /*000a*/ 	.short	(.L_258 - .L_257)
.L_257:
        /*000c*/ 	.word	0x00000000
        /*0010*/ 	.short	0x0000
        /*0012*/ 	.short	0x0070
        /*0014*/ 	.byte	0x00, 0xf0, 0x01, 0x28


	//----- nvinfo : EIATTR_SPARSE_MMA_MASK
	.align		4
.L_258:
        /*0018*/ 	.byte	0x03, 0x50
        /*001a*/ 	.short	0x0000


	//----- nvinfo : EIATTR_MAXREG_COUNT
	.align		4
        /*001c*/ 	.byte	0x03, 0x1b
        /*001e*/ 	.short	0x00a8


	//----- nvinfo : EIATTR_NUM_BARRIERS
	.align		4
        /*0020*/ 	.byte	0x02, 0x4c
        /*0022*/ 	.byte	0x10
	.zero		1


	//----- nvinfo : EIATTR_EXTERNS
	.align		4
        /*0024*/ 	.byte	0x04, 0x0f
        /*0026*/ 	.short	(.L_260 - .L_259)


	//   ....[0]....
	.align		4
.L_259:
        /*0028*/ 	.word	index@(__assertfail)


	//----- nvinfo : EIATTR_ANNOTATIONS
	.align		4
.L_260:
        /*002c*/ 	.byte	0x04, 0x55
        /*002e*/ 	.short	(.L_262 - .L_261)


	//   ....[0]....
.L_261:
        /*0030*/ 	.word	0x00000001
        /*0034*/ 	.byte	0xa0, 0xe4, 0x00, 0x00, 0x01, 0x00, 0x00, 0x00, 0xb0, 0xe5, 0x00, 0x00, 0x01, 0x00, 0x00, 0x00
        /*0044*/ 	.byte	0x90, 0xe6, 0x00, 0x00, 0x01, 0x00, 0x00, 0x00, 0xc0, 0xe6, 0x00, 0x00, 0x01, 0x00, 0x00, 0x00
        /*0054*/ 	.byte	0x30, 0x02, 0x01, 0x00, 0x01, 0x00, 0x00, 0x00, 0x30, 0x11, 0x01, 0x00, 0x01, 0x00, 0x00, 0x00
        /*0064*/ 	.byte	0x40, 0x11, 0x01, 0x00, 0x01, 0x00, 0x00, 0x00, 0x50, 0x11, 0x01, 0x00, 0x01, 0x00, 0x00, 0x00
        /*0074*/ 	.byte	0x80, 0x1a, 0x01, 0x00, 0x01, 0x00, 0x00, 0x00, 0x90, 0x1a, 0x01, 0x00, 0x01, 0x00, 0x00, 0x00
        /*0084*/ 	.byte	0x10, 0x1b, 0x01, 0x00, 0x01, 0x00, 0x00, 0x00, 0x30, 0x1b, 0x01, 0x00


	//----- nvinfo : EIATTR_MERCURY_ISA_VERSION
	.align		4
.L_262:
        /*0090*/ 	.byte	0x03, 0x5f
        /*0092*/ 	.short	0x0101


	//----- nvinfo : EIATTR_INT_WARP_WIDE_INSTR_OFFSETS
	.align		4
        /*0094*/ 	.byte	0x04, 0x31
        /*0096*/ 	.short	(.L_264 - .L_263)


	//   ....[0]....
.L_263:
        /*0098*/ 	.word	0x000000c0


	//   ....[1]....
        /*009c*/ 	.word	0x000000d0


	//   ....[2]....
        /*00a0*/ 	.word	0x00000170


	//----- nvinfo : EIATTR_COOP_GROUP_MASK_REGIDS
	.align		4
.L_264:
        /*00a4*/ 	.byte	0x04, 0x29
        /*00a6*/ 	.short	(.L_266 - .L_265)


	//   ....[0]....
.L_265:
        /*00a8*/ 	.word	0xffffffff


	//   ....[1]....
        /*00ac*/ 	.word	0xffffffff


	//   ....[2]....
        /*00b0*/ 	.word	0xffffffff


	//   ....[3]....
        /*00b4*/ 	.word	0xffffffff


	//   ....[4]....
        /*00b8*/ 	.word	0xffffffff


	//   ....[5]....
        /*00bc*/ 	.word	0xffffffff


	//   ....[6]....
        /*00c0*/ 	.word	0xffffffff


	//   ....[7]....
        /*00c4*/ 	.word	0xffffffff


	//   ....[8]....
        /*00c8*/ 	.word	0xffffffff


	//   ....[9]....
        /*00cc*/ 	.word	0xffffffff


	//   ....[10]....
        /*00d0*/ 	.word	0xffffffff


	//   ....[11]....
        /*00d4*/ 	.word	0xffffffff


	//   ....[12]....
        /*00d8*/ 	.word	0xffffffff


	//   ....[13]....
        /*00dc*/ 	.word	0xffffffff


	//   ....[14]....
        /*00e0*/ 	.word	0xffffffff


	//   ....[15]....
        /*00e4*/ 	.word	0xffffffff


	//   ....[16]....
        /*00e8*/ 	.word	0xffffffff


	//   ....[17]....
        /*00ec*/ 	.word	0xffffffff


	//   ....[18]....
        /*00f0*/ 	.word	0xffffffff


	//   ....[19]....
        /*00f4*/ 	.word	0xffffffff


	//   ....[20]....
        /*00f8*/ 	.word	0xffffffff


	//   ....[21]....
        /*00fc*/ 	.word	0xffffffff


	//   ....[22]....
        /*0100*/ 	.word	0xffffffff


	//   ....[23]....
        /*0104*/ 	.word	0xffffffff


	//   ....[24]....
        /*0108*/ 	.word	0xffffffff


	//   ....[25]....
        /*010c*/ 	.word	0xffffffff


	//   ....[26]....
        /*0110*/ 	.word	0xffffffff


	//   ....[27]....
        /*0114*/ 	.word	0xffffffff


	//   ....[28]....
        /*0118*/ 	.word	0xffffffff


	//   ....[29]....
        /*011c*/ 	.word	0xffffffff


	//   ....[30]....
        /*0120*/ 	.word	0xffffffff


	//   ....[31]....
        /*0124*/ 	.word	0xffffffff


	//   ....[32]....
        /*0128*/ 	.word	0xffffffff


	//   ....[33]....
        /*012c*/ 	.word	0xffffffff


	//   ....[34]....
        /*0130*/ 	.word	0xffffffff


	//   ....[35]....
        /*0134*/ 	.word	0xffffffff


	//   ....[36]....
        /*0138*/ 	.word	0xffffffff


	//   ....[37]....
        /*013c*/ 	.word	0xffffffff


	//   ....[38]....
        /*0140*/ 	.word	0xffffffff


	//   ....[39]....
        /*0144*/ 	.word	0xffffffff


	//   ....[40]....
        /*0148*/ 	.word	0xffffffff


	//   ....[41]....
        /*014c*/ 	.word	0xffffffff


	//   ....[42]....
        /*0150*/ 	.word	0xffffffff


	//   ....[43]....
        /*0154*/ 	.word	0xffffffff


	//   ....[44]....
        /*0158*/ 	.word	0xffffffff


	//   ....[45]....
        /*015c*/ 	.word	0xffffffff


	//   ....[46]....
        /*0160*/ 	.word	0xffffffff


	//   ....[47]....
        /*0164*/ 	.word	0xffffffff


	//   ....[48]....
        /*0168*/ 	.word	0xffffffff


	//   ....[49]....
        /*016c*/ 	.word	0xffffffff


	//   ....[50]....
        /*0170*/ 	.word	0xffffffff


	//   ....[51]....
        /*0174*/ 	.word	0xffffffff


	//   ....[52]....
        /*0178*/ 	.word	0xffffffff


	//   ....[53]....
        /*017c*/ 	.word	0xffffffff


	//   ....[54]....
        /*0180*/ 	.word	0xffffffff


	//   ....[55]....
        /*0184*/ 	.word	0xffffffff


	//   ....[56]....
        /*0188*/ 	.word	0xffffffff


	//   ....[57]....
        /*018c*/ 	.word	0xffffffff


	//   ....[58]....
        /*0190*/ 	.word	0xffffffff


	//   ....[59]....
        /*0194*/ 	.word	0xffffffff


	//   ....[60]....
        /*0198*/ 	.word	0xffffffff


	//   ....[61]....
        /*019c*/ 	.word	0xffffffff


	//   ....[62]....
        /*01a0*/ 	.word	0xffffffff


	//   ....[63]....
        /*01a4*/ 	.word	0xffffffff


	//   ....[64]....
        /*01a8*/ 	.word	0xffffffff


	//   ....[65]....
        /*01ac*/ 	.word	0xffffffff


	//   ....[66]....
        /*01b0*/ 	.word	0xffffffff


	//   ....[67]....
        /*01b4*/ 	.word	0xffffffff


	//   ....[68]....
        /*01b8*/ 	.word	0xffffffff


	//   ....[69]....
        /*01bc*/ 	.word	0xffffffff


	//   ....[70]....
        /*01c0*/ 	.word	0xffffffff


	//   ....[71]....
        /*01c4*/ 	.word	0xffffffff


	//   ....[72]....
        /*01c8*/ 	.word	0xffffffff


	//   ....[73]....
        /*01cc*/ 	.word	0xffffffff


	//   ....[74]....
        /*01d0*/ 	.word	0xffffffff


	//   ....[75]....
        /*01d4*/ 	.word	0xffffffff


	//   ....[76]....
        /*01d8*/ 	.word	0xffffffff


	//   ....[77]....
        /*01dc*/ 	.word	0xffffffff


	//   ....[78]....
        /*01e0*/ 	.word	0xffffffff


	//   ....[79]....
        /*01e4*/ 	.word	0xffffffff


	//   ....[80]....
        /*01e8*/ 	.word	0xffffffff


	//   ....[81]....
        /*01ec*/ 	.word	0xffffffff


	//   ....[82]....
        /*01f0*/ 	.word	0xffffffff


	//   ....[83]....
        /*01f4*/ 	.word	0xffffffff


	//   ....[84]....
        /*01f8*/ 	.word	0xffffffff


	//   ....[85]....
        /*01fc*/ 	.word	0xffffffff


	//   ....[86]....
        /*0200*/ 	.word	0xffffffff


	//   ....[87]....
        /*0204*/ 	.word	0xffffffff


	//   ....[88]....
        /*0208*/ 	.word	0xffffffff


	//   ....[89]....
        /*020c*/ 	.word	0xffffffff


	//   ....[90]....
        /*0210*/ 	.word	0xffffffff


	//   ....[91]....
        /*0214*/ 	.word	0xffffffff


	//   ....[92]....
        /*0218*/ 	.word	0xffffffff


	//   ....[93]....
        /*021c*/ 	.word	0xffffffff


	//   ....[94]....
        /*0220*/ 	.word	0xffffffff


	//   ....[95]....
        /*0224*/ 	.word	0xffffffff


	//   ....[96]....
        /*0228*/ 	.word	0xffffffff


	//   ....[97]....
        /*022c*/ 	.word	0xffffffff


	//   ....[98]....
        /*0230*/ 	.word	0xffffffff


	//   ....[99]....
        /*0234*/ 	.word	0xffffffff


	//   ....[100]....
        /*0238*/ 	.word	0xffffffff


	//   ....[101]....
        /*023c*/ 	.word	0xffffffff


	//   ....[102]....
        /*0240*/ 	.word	0xffffffff


	//   ....[103]....
        /*0244*/ 	.word	0xffffffff


	//   ....[104]....
        /*0248*/ 	.word	0xffffffff


	//   ....[105]....
        /*024c*/ 	.word	0xffffffff


	//   ....[106]....
        /*0250*/ 	.word	0xffffffff


	//   ....[107]....
        /*0254*/ 	.word	0xffffffff


	//   ....[108]....
        /*0258*/ 	.word	0xffffffff


	//   ....[109]....
        /*025c*/ 	.word	0xffffffff


	//   ....[110]....
        /*0260*/ 	.word	0xffffffff


	//   ....[111]....
        /*0264*/ 	.word	0xffffffff


	//   ....[112]....
        /*0268*/ 	.word	0xffffffff


	//   ....[113]....
        /*026c*/ 	.word	0xffffffff


	//   ....[114]....
        /*0270*/ 	.word	0xffffffff


	//   ....[115]....
        /*0274*/ 	.word	0xffffffff


	//   ....[116]....
        /*0278*/ 	.word	0xffffffff


	//   ....[117]....
        /*027c*/ 	.word	0xffffffff


	//   ....[118]....
        /*0280*/ 	.word	0xffffffff


	//   ....[119]....
        /*0284*/ 	.word	0xffffffff


	//   ....[120]....
        /*0288*/ 	.word	0xffffffff


	//   ....[121]....
        /*028c*/ 	.word	0xffffffff


	//   ....[122]....
        /*0290*/ 	.word	0xffffffff


	//   ....[123]....
        /*0294*/ 	.word	0xffffffff


	//   ....[124]....
        /*0298*/ 	.word	0xffffffff


	//   ....[125]....
        /*029c*/ 	.word	0xffffffff


	//   ....[126]....
        /*02a0*/ 	.word	0xffffffff


	//   ....[127]....
        /*02a4*/ 	.word	0xffffffff


	//   ....[128]....
        /*02a8*/ 	.word	0xffffffff


	//   ....[129]....
        /*02ac*/ 	.word	0xffffffff


	//   ....[130]....
        /*02b0*/ 	.word	0xffffffff


	//   ....[131]....
        /*02b4*/ 	.word	0xffffffff


	//   ....[132]....
        /*02b8*/ 	.word	0xffffffff


	//   ....[133]....
        /*02bc*/ 	.word	0xffffffff


	//   ....[134]....
        /*02c0*/ 	.word	0xffffffff


	//   ....[135]....
        /*02c4*/ 	.word	0xffffffff


	//   ....[136]....
        /*02c8*/ 	.word	0xffffffff


	//   ....[137]....
        /*02cc*/ 	.word	0xffffffff


	//   ....[138]....
        /*02d0*/ 	.word	0xffffffff


	//   ....[139]....
        /*02d4*/ 	.word	0xffffffff


	//   ....[140]....
        /*02d8*/ 	.word	0xffffffff


	//   ....[141]....
        /*02dc*/ 	.word	0xffffffff


	//   ....[142]....
        /*02e0*/ 	.word	0xffffffff


	//   ....[143]....
        /*02e4*/ 	.word	0xffffffff


	//   ....[144]....
        /*02e8*/ 	.word	0xffffffff


	//   ....[145]....
        /*02ec*/ 	.word	0xffffffff


	//   ....[146]....
        /*02f0*/ 	.word	0xffffffff


	//   ....[147]....
        /*02f4*/ 	.word	0xffffffff


	//   ....[148]....
        /*02f8*/ 	.word	0xffffffff


	//   ....[149]....
        /*02fc*/ 	.word	0xffffffff


	//   ....[150]....
        /*0300*/ 	.word	0xffffffff


	//   ....[151]....
        /*0304*/ 	.word	0xffffffff


	//   ....[152]....
        /*0308*/ 	.word	0xffffffff


	//   ....[153]....
        /*030c*/ 	.word	0xffffffff


	//   ....[154]....
        /*0310*/ 	.word	0xffffffff


	//   ....[155]....
        /*0314*/ 	.word	0xffffffff


	//   ....[156]....
        /*0318*/ 	.word	0xffffffff


	//   ....[157]....
        /*031c*/ 	.word	0xffffffff


	//   ....[158]....
        /*0320*/ 	.word	0xffffffff


	//   ....[159]....
        /*0324*/ 	.word	0xffffffff


	//   ....[160]....
        /*0328*/ 	.word	0xffffffff


	//   ....[161]....
        /*032c*/ 	.word	0xffffffff


	//   ....[162]....
        /*0330*/ 	.word	0xffffffff


	//   ....[163]....
        /*0334*/ 	.word	0xffffffff


	//   ....[164]....
        /*0338*/ 	.word	0xffffffff


	//   ....[165]....
        /*033c*/ 	.word	0xffffffff


	//   ....[166]....
        /*0340*/ 	.word	0xffffffff


	//   ....[167]....
        /*0344*/ 	.word	0xffffffff


	//   ....[168]....
        /*0348*/ 	.word	0xffffffff


	//   ....[169]....
        /*034c*/ 	.word	0xffffffff


	//   ....[170]....
        /*0350*/ 	.word	0xffffffff


	//   ....[171]....
        /*0354*/ 	.word	0xffffffff


	//   ....[172]....
        /*0358*/ 	.word	0xffffffff


	//   ....[173]....
        /*035c*/ 	.word	0xffffffff


	//   ....[174]....
        /*0360*/ 	.word	0xffffffff


	//   ....[175]....
        /*0364*/ 	.word	0xffffffff


	//   ....[176]....
        /*0368*/ 	.word	0xffffffff


	//   ....[177]....
        /*036c*/ 	.word	0xffffffff


	//   ....[178]....
        /*0370*/ 	.word	0xffffffff


	//   ....[179]....
        /*0374*/ 	.word	0xffffffff


	//   ....[180]....
        /*0378*/ 	.word	0xffffffff


	//   ....[181]....
        /*037c*/ 	.word	0xffffffff


	//   ....[182]....
        /*0380*/ 	.word	0xffffffff


	//   ....[183]....
        /*0384*/ 	.word	0xffffffff


	//   ....[184]....
        /*0388*/ 	.word	0xffffffff


	//   ....[185]....
        /*038c*/ 	.word	0xffffffff


	//   ....[186]....
        /*0390*/ 	.word	0xffffffff


	//   ....[187]....
        /*0394*/ 	.word	0xffffffff


	//   ....[188]....
        /*0398*/ 	.word	0xffffffff


	//   ....[189]....
        /*039c*/ 	.word	0xffffffff


	//   ....[190]....
        /*03a0*/ 	.word	0xffffffff


	//   ....[191]....
        /*03a4*/ 	.word	0xffffffff


	//   ....[192]....
        /*03a8*/ 	.word	0xffffffff


	//   ....[193]....
        /*03ac*/ 	.word	0xffffffff


	//   ....[194]....
        /*03b0*/ 	.word	0xffffffff


	//   ....[195]....
        /*03b4*/ 	.word	0xffffffff


	//   ....[196]....
        /*03b8*/ 	.word	0xffffffff


	//   ....[197]....
        /*03bc*/ 	.word	0xffffffff


	//   ....[198]....
        /*03c0*/ 	.word	0xffffffff


	//   ....[199]....
        /*03c4*/ 	.word	0xffffffff


	//   ....[200]....
        /*03c8*/ 	.word	0xffffffff


	//   ....[201]....
        /*03cc*/ 	.word	0xffffffff


	//   ....[202]....
        /*03d0*/ 	.word	0xffffffff


	//   ....[203]....
        /*03d4*/ 	.word	0xffffffff


	//   ....[204]....
        /*03d8*/ 	.word	0xffffffff


	//   ....[205]....
        /*03dc*/ 	.word	0xffffffff


	//   ....[206]....
        /*03e0*/ 	.word	0xffffffff


	//   ....[207]....
        /*03e4*/ 	.word	0xffffffff


	//   ....[208]....
        /*03e8*/ 	.word	0xffffffff


	//   ....[209]....
        /*03ec*/ 	.word	0xffffffff


	//   ....[210]....
        /*03f0*/ 	.word	0xffffffff


	//   ....[211]....
        /*03f4*/ 	.word	0xffffffff


	//   ....[212]....
        /*03f8*/ 	.word	0xffffffff


	//   ....[213]....
        /*03fc*/ 	.word	0xffffffff


	//   ....[214]....
        /*0400*/ 	.word	0xffffffff


	//   ....[215]....
        /*0404*/ 	.word	0xffffffff


	//   ....[216]....
        /*0408*/ 	.word	0xffffffff


	//   ....[217]....
        /*040c*/ 	.word	0xffffffff


	//   ....[218]....
        /*0410*/ 	.word	0xffffffff


	//   ....[219]....
        /*0414*/ 	.word	0xffffffff


	//   ....[220]....
        /*0418*/ 	.word	0xffffffff


	//   ....[221]....
        /*041c*/ 	.word	0xffffffff


	//   ....[222]....
        /*0420*/ 	.word	0xffffffff


	//   ....[223]....
        /*0424*/ 	.word	0xffffffff


	//   ....[224]....
        /*0428*/ 	.word	0xffffffff


	//   ....[225]....
        /*042c*/ 	.word	0xffffffff


	//   ....[226]....
        /*0430*/ 	.word	0xffffffff


	//   ....[227]....
        /*0434*/ 	.word	0xffffffff


	//   ....[228]....
        /*0438*/ 	.word	0xffffffff


	//   ....[229]....
        /*043c*/ 	.word	0xffffffff


	//   ....[230]....
        /*0440*/ 	.word	0xffffffff


	//   ....[231]....
        /*0444*/ 	.word	0xffffffff


	//   ....[232]....
        /*0448*/ 	.word	0xffffffff


	//   ....[233]....
        /*044c*/ 	.word	0xffffffff


	//   ....[234]....
        /*0450*/ 	.word	0xffffffff


	//   ....[235]....
        /*0454*/ 	.word	0xffffffff


	//   ....[236]....
        /*0458*/ 	.word	0xffffffff


	//   ....[237]....
        /*045c*/ 	.word	0xffffffff


	//   ....[238]....
        /*0460*/ 	.word	0xffffffff


	//   ....[239]....
        /*0464*/ 	.word	0xffffffff


	//   ....[240]....
        /*0468*/ 	.word	0xffffffff


	//   ....[241]....
        /*046c*/ 	.word	0xffffffff


	//   ....[242]....
        /*0470*/ 	.word	0xffffffff


	//   ....[243]....
        /*0474*/ 	.word	0xffffffff


	//   ....[244]....
        /*0478*/ 	.word	0xffffffff


	//   ....[245]....
        /*047c*/ 	.word	0x0500000f


	//   ....[246]....
        /*0480*/ 	.word	0x0500000f


	//   ....[247]....
        /*0484*/ 	.word	0x0500000f


	//   ....[248]....
        /*0488*/ 	.word	0x0500000f


	//   ....[249]....
        /*048c*/ 	.word	0x0500000f


	//   ....[250]....
        /*0490*/ 	.word	0x0500000f


	//   ....[251]....
        /*0494*/ 	.word	0x0500000f


	//   ....[252]....
        /*0498*/ 	.word	0x0500000f


	//   ....[253]....
        /*049c*/ 	.word	0x0500000f


	//   ....[254]....
        /*04a0*/ 	.word	0x0500000f


	//   ....[255]....
        /*04a4*/ 	.word	0x0500000f


	//   ....[0]....
        /*04a8*/ 	.word	0x0500000f


	//   ....[1]....
        /*04ac*/ 	.word	0x0500000f


	//   ....[2]....
        /*04b0*/ 	.word	0x0500000f


	//   ....[3]....
        /*04b4*/ 	.word	0x0500000f


	//   ....[4]....
        /*04b8*/ 	.word	0x0500000f


	//   ....[5]....
        /*04bc*/ 	.word	0x0500000f


	//   ....[6]....
        /*04c0*/ 	.word	0x0500000f


	//   ....[7]....
        /*04c4*/ 	.word	0x0500000f


	//   ....[8]....
        /*04c8*/ 	.word	0x0500000f


	//   ....[9]....
        /*04cc*/ 	.word	0x0500000f


	//   ....[10]....
        /*04d0*/ 	.word	0x0500000f


	//   ....[11]....
        /*04d4*/ 	.word	0x0500000f


	//   ....[12]....
        /*04d8*/ 	.word	0x0500000f


	//   ....[13]....
        /*04dc*/ 	.word	0x0500000f


	//   ....[14]....
        /*04e0*/ 	.word	0x0500000f


	//   ....[15]....
        /*04e4*/ 	.word	0x0500000f


	//   ....[16]....
        /*04e8*/ 	.word	0x0500000f


	//   ....[17]....
        /*04ec*/ 	.word	0x0500000f


	//   ....[18]....
        /*04f0*/ 	.word	0x0500000f


	//   ....[19]....
        /*04f4*/ 	.word	0x0500000f


	//   ....[20]....
        /*04f8*/ 	.word	0x0500000f


	//   ....[21]....
        /*04fc*/ 	.word	0x0500000f


	//   ....[22]....
        /*0500*/ 	.word	0x0500000f


	//   ....[23]....
        /*0504*/ 	.word	0x0500000f


	//   ....[24]....
        /*0508*/ 	.word	0x0500000f


	//   ....[25]....
        /*050c*/ 	.word	0x0500000f


	//   ....[26]....
        /*0510*/ 	.word	0x0500000f


	//   ....[27]....
        /*0514*/ 	.word	0x0500000f


	//   ....[28]....
        /*0518*/ 	.word	0x0500000f


	//   ....[29]....
        /*051c*/ 	.word	0x0500000f


	//   ....[30]....
        /*0520*/ 	.word	0x0500000f


	//   ....[31]....
        /*0524*/ 	.word	0x0500000f


	//   ....[32]....
        /*0528*/ 	.word	0x0500000f


	//   ....[33]....
        /*052c*/ 	.word	0x0500000f


	//   ....[34]....
        /*0530*/ 	.word	0x0500000f


	//   ....[35]....
        /*0534*/ 	.word	0x0500000f


	//   ....[36]....
        /*0538*/ 	.word	0x0500000f


	//   ....[37]....
        /*053c*/ 	.word	0x0500000f


	//   ....[38]....
        /*0540*/ 	.word	0x0500000f


	//   ....[39]....
        /*0544*/ 	.word	0x0500000f


	//   ....[40]....
        /*0548*/ 	.word	0x0500000f


	//   ....[41]....
        /*054c*/ 	.word	0x0500000f


	//   ....[42]....
        /*0550*/ 	.word	0x0500000f


	//   ....[43]....
        /*0554*/ 	.word	0x0500000f


	//   ....[44]....
        /*0558*/ 	.word	0x0500000f


	//   ....[45]....
        /*055c*/ 	.word	0x0500000f


	//   ....[46]....
        /*0560*/ 	.word	0x0500000f


	//   ....[47]....
        /*0564*/ 	.word	0x0500000f


	//   ....[48]....
        /*0568*/ 	.word	0x0500000f


	//   ....[49]....
        /*056c*/ 	.word	0x0500000f


	//   ....[50]....
        /*0570*/ 	.word	0x0500000f


	//   ....[51]....
        /*0574*/ 	.word	0x0500000f


	//   ....[52]....
        /*0578*/ 	.word	0x0500000f


	//   ....[53]....
        /*057c*/ 	.word	0x0500000f


	//   ....[54]....
        /*0580*/ 	.word	0x0500000f


	//   ....[55]....
        /*0584*/ 	.word	0x0500000f


	//   ....[56]....
        /*0588*/ 	.word	0x0500000f


	//   ....[57]....
        /*058c*/ 	.word	0x0500000f


	//   ....[58]....
        /*0590*/ 	.word	0x0500000f


	//   ....[59]....
        /*0594*/ 	.word	0x0500000f


	//   ....[60]....
        /*0598*/ 	.word	0x0500000f


	//   ....[61]....
        /*059c*/ 	.word	0x0500000f


	//   ....[62]....
        /*05a0*/ 	.word	0x0500000f


	//   ....[63]....
        /*05a4*/ 	.word	0x0500000f


	//   ....[64]....
        /*05a8*/ 	.word	0x0500000f


	//   ....[65]....
        /*05ac*/ 	.word	0x0500000f


	//   ....[66]....
        /*05b0*/ 	.word	0x0500000f


	//   ....[67]....
        /*05b4*/ 	.word	0x0500000f


	//   ....[68]....
        /*05b8*/ 	.word	0x0500000f


	//   ....[69]....
        /*05bc*/ 	.word	0x0500000f


	//----- nvinfo : EIATTR_COOP_GROUP_INSTR_OFFSETS
	.align		4
.L_266:
        /*05c0*/ 	.byte	0x04, 0x28
        /*05c2*/ 	.short	(.L_268 - .L_267)


	//   ....[0]....
.L_267:
        /*05c4*/ 	.word	0x00000080


	//   ....[1]....
        /*05c8*/ 	.word	0x00000090


	//   ....[2]....
        /*05cc*/ 	.word	0x000002d0


	//   ....[3]....
        /*05d0*/ 	.word	0x00000430


	//   ....[4]....
        /*05d4*/ 	.word	0x00000550


	//   ....[5]....
        /*05d8*/ 	.word	0x000006b0


	//   ....[6]....
        /*05dc*/ 	.word	0x00001670


	//   ....[7]....
        /*05e0*/ 	.word	0x00001fe0


	//   ....[8]....
        /*05e4*/ 	.word	0x00002660


	//   ....[9]....
        /*05e8*/ 	.word	0x00002690


	//   ....[10]....
        /*05ec*/ 	.word	0x00002700


	//   ....[11]....
        /*05f0*/ 	.word	0x00003020


	//   ....[12]....
        /*05f4*/ 	.word	0x000030a0


	//   ....[13]....
        /*05f8*/ 	.word	0x00004450


	//   ....[14]....
        /*05fc*/ 	.word	0x00004470


	//   ....[15]....
        /*0600*/ 	.word	0x00004b10


	//   ....[16]....
        /*0604*/ 	.word	0x00004bd0


	//   ....[17]....
        /*0608*/ 	.word	0x00005440


	//   ....[18]....
        /*060c*/ 	.word	0x000054b0


	//   ....[19]....
        /*0610*/ 	.word	0x00007190


	//   ....[20]....
        /*0614*/ 	.word	0x000071c0


	//   ....[21]....
        /*0618*/ 	.word	0x00007790


	//   ....[22]....
        /*061c*/ 	.word	0x00007960


	//   ....[23]....
        /*0620*/ 	.word	0x00008ef0


	//   ....[24]....
        /*0624*/ 	.word	0x00008f00


	//   ....[25]....
        /*0628*/ 	.word	0x00008f60


	//   ....[26]....
        /*062c*/ 	.word	0x00008f70


	//   ....[27]....
        /*0630*/ 	.word	0x0000a4f0


	//   ....[28]....
        /*0634*/ 	.word	0x0000a520


	//   ....[29]....
        /*0638*/ 	.word	0x0000a530


	//   ....[30]....
        /*063c*/ 	.word	0x0000a550


	//   ....[31]....
        /*0640*/ 	.word	0x0000a560


	//   ....[32]....
        /*0644*/ 	.word	0x0000a570


	//   ....[33]....
        /*0648*/ 	.word	0x0000a580


	//   ....[34]....
        /*064c*/ 	.word	0x0000a590


	//   ....[35]....
        /*0650*/ 	.word	0x0000a5a0


	//   ....[36]....
        /*0654*/ 	.word	0x0000a5b0


	//   ....[37]....
        /*0658*/ 	.word	0x0000a5c0


	//   ....[38]....
        /*065c*/ 	.word	0x0000a5e0


	//   ....[39]....
        /*0660*/ 	.word	0x0000a5f0


	//   ....[40]....
        /*0664*/ 	.word	0x0000a600


	//   ....[41]....
        /*0668*/ 	.word	0x0000a610


	//   ....[42]....
        /*066c*/ 	.word	0x0000a620


	//   ....[43]....
        /*0670*/ 	.word	0x0000a630


	//   ....[44]....
        /*0674*/ 	.word	0x0000a640


	//   ....[45]....
        /*0678*/ 	.word	0x0000a650


	//   ....[46]....
        /*067c*/ 	.word	0x0000a660


	//   ....[47]....
        /*0680*/ 	.word	0x0000a680


	//   ....[48]....
        /*0684*/ 	.word	0x0000a690


	//   ....[49]....
        /*0688*/ 	.word	0x0000a6a0


	//   ....[50]....
        /*068c*/ 	.word	0x0000a6b0


	//   ....[51]....
        /*0690*/ 	.word	0x0000a6c0


	//   ....[52]....
        /*0694*/ 	.word	0x0000a6d0


	//   ....[53]....
        /*0698*/ 	.word	0x0000a6e0


	//   ....[54]....
        /*069c*/ 	.word	0x0000a6f0


	//   ....[55]....
        /*06a0*/ 	.word	0x0000a700


	//   ....[56]....
        /*06a4*/ 	.word	0x0000a710


	//   ....[57]....
        /*06a8*/ 	.word	0x0000a720


	//   ....[58]....
        /*06ac*/ 	.word	0x0000a730


	//   ....[59]....
        /*06b0*/ 	.word	0x0000a740


	//   ....[60]....
        /*06b4*/ 	.word	0x0000a750


	//   ....[61]....
        /*06b8*/ 	.word	0x0000a760


	//   ....[62]....
        /*06bc*/ 	.word	0x0000a780


	//   ....[63]....
        /*06c0*/ 	.word	0x0000a7a0


	//   ....[64]....
        /*06c4*/ 	.word	0x0000a7b0


	//   ....[65]....
        /*06c8*/ 	.word	0x0000a7c0


	//   ....[66]....
        /*06cc*/ 	.word	0x0000a7d0


	//   ....[67]....
        /*06d0*/ 	.word	0x0000a7f0


	//   ....[68]....
        /*06d4*/ 	.word	0x0000a810


	//   ....[69]....
        /*06d8*/ 	.word	0x0000a830


	//   ....[70]....
        /*06dc*/ 	.word	0x0000a840


	//   ....[71]....
        /*06e0*/ 	.word	0x0000a850


	//   ....[72]....
        /*06e4*/ 	.word	0x0000a870


	//   ....[73]....
        /*06e8*/ 	.word	0x0000a890


	//   ....[74]....
        /*06ec*/ 	.word	0x0000a8b0


	//   ....[75]....
        /*06f0*/ 	.word	0x0000a8c0


	//   ....[76]....
        /*06f4*/ 	.word	0x0000a8d0


	//   ....[77]....
        /*06f8*/ 	.word	0x0000a8e0


	//   ....[78]....
        /*06fc*/ 	.word	0x0000a900


	//   ....[79]....
        /*0700*/ 	.word	0x0000a910


	//   ....[80]....
        /*0704*/ 	.word	0x0000a920


	//   ....[81]....
        /*0708*/ 	.word	0x0000a940


	//   ....[82]....
        /*070c*/ 	.word	0x0000a970


	//   ....[83]....
        /*0710*/ 	.word	0x0000a980


	//   ....[84]....
        /*0714*/ 	.word	0x0000a9b0


	//   ....[85]....
        /*0718*/ 	.word	0x0000a9c0


	//   ....[86]....
        /*071c*/ 	.word	0x0000a9d0


	//   ....[87]....
        /*0720*/ 	.word	0x0000a9e0


	//   ....[88]....
        /*0724*/ 	.word	0x0000a9f0


	//   ....[89]....
        /*0728*/ 	.word	0x0000aa00


	//   ....[90]....
        /*072c*/ 	.word	0x0000aa10


	//   ....[91]....
        /*0730*/ 	.word	0x0000aa20


	//   ....[92]....
        /*0734*/ 	.word	0x0000aa40


	//   ....[93]....
        /*0738*/ 	.word	0x0000aa70


	//   ....[94]....
        /*073c*/ 	.word	0x0000aaa0


	//   ....[95]....
        /*0740*/ 	.word	0x0000aad0


	//   ....[96]....
        /*0744*/ 	.word	0x0000ab00


	//   ....[97]....
        /*0748*/ 	.word	0x0000ab20


	//   ....[98]....
        /*074c*/ 	.word	0x0000ab30


	//   ....[99]....
        /*0750*/ 	.word	0x0000ab50


	//   ....[100]....
        /*0754*/ 	.word	0x0000ab60


	//   ....[101]....
        /*0758*/ 	.word	0x0000ab70


	//   ....[102]....
        /*075c*/ 	.word	0x0000ab80


	//   ....[103]....
        /*0760*/ 	.word	0x0000ab90


	//   ....[104]....
        /*0764*/ 	.word	0x0000aba0


	//   ....[105]....
        /*0768*/ 	.word	0x0000abb0


	//   ....[106]....
        /*076c*/ 	.word	0x0000abc0


	//   ....[107]....
        /*0770*/ 	.word	0x0000abd0


	//   ....[108]....
        /*0774*/ 	.word	0x0000abe0


	//   ....[109]....
        /*0778*/ 	.word	0x0000abf0


	//   ....[110]....
        /*077c*/ 	.word	0x0000ac00


	//   ....[111]....
        /*0780*/ 	.word	0x0000ac10


	//   ....[112]....
        /*0784*/ 	.word	0x0000ac20


	//   ....[113]....
        /*0788*/ 	.word	0x0000ac30


	//   ....[114]....
        /*078c*/ 	.word	0x0000ac40


	//   ....[115]....
        /*0790*/ 	.word	0x0000ac50


	//   ....[116]....
        /*0794*/ 	.word	0x0000ac60


	//   ....[117]....
        /*0798*/ 	.word	0x0000ac70


	//   ....[118]....
        /*079c*/ 	.word	0x0000ac80


	//   ....[119]....
        /*07a0*/ 	.word	0x0000ac90


	//   ....[120]....
        /*07a4*/ 	.word	0x0000aca0


	//   ....[121]....
        /*07a8*/ 	.word	0x0000acb0


	//   ....[122]....
        /*07ac*/ 	.word	0x0000acc0


	//   ....[123]....
        /*07b0*/ 	.word	0x0000acd0


	//   ....[124]....
        /*07b4*/ 	.word	0x0000ace0


	//   ....[125]....
        /*07b8*/ 	.word	0x0000acf0


	//   ....[126]....
        /*07bc*/ 	.word	0x0000ad00


	//   ....[127]....
        /*07c0*/ 	.word	0x0000ad10


	//   ....[128]....
        /*07c4*/ 	.word	0x0000ad40


	//   ....[129]....
        /*07c8*/ 	.word	0x0000ad70


	//   ....[130]....
        /*07cc*/ 	.word	0x0000ada0


	//   ....[131]....
        /*07d0*/ 	.word	0x0000add0


	//   ....[132]....
        /*07d4*/ 	.word	0x0000ae00


	//   ....[133]....
        /*07d8*/ 	.word	0x0000ae30


	//   ....[134]....
        /*07dc*/ 	.word	0x0000ae60


	//   ....[135]....
        /*07e0*/ 	.word	0x0000ae80


	//   ....[136]....
        /*07e4*/ 	.word	0x0000aea0


	//   ....[137]....
        /*07e8*/ 	.word	0x0000aeb0


	//   ....[138]....
        /*07ec*/ 	.word	0x0000aee0


	//   ....[139]....
        /*07f0*/ 	.word	0x0000af10


	//   ....[140]....
        /*07f4*/ 	.word	0x0000af40


	//   ....[141]....
        /*07f8*/ 	.word	0x0000af70


	//   ....[142]....
        /*07fc*/ 	.word	0x0000afa0


	//   ....[143]....
        /*0800*/ 	.word	0x0000afd0


	//   ....[144]....
        /*0804*/ 	.word	0x0000b000


	//   ....[145]....
        /*0808*/ 	.word	0x0000b030


	//   ....[146]....
        /*080c*/ 	.word	0x0000b060


	//   ....[147]....
        /*0810*/ 	.word	0x0000b090


	//   ....[148]....
        /*0814*/ 	.word	0x0000b0c0


	//   ....[149]....
        /*0818*/ 	.word	0x0000b0f0


	//   ....[150]....
        /*081c*/ 	.word	0x0000b120


	//   ....[151]....
        /*0820*/ 	.word	0x0000b150


	//   ....[152]....
        /*0824*/ 	.word	0x0000b190


	//   ....[153]....
        /*0828*/ 	.word	0x0000b1c0


	//   ....[154]....
        /*082c*/ 	.word	0x0000b200


	//   ....[155]....
        /*0830*/ 	.word	0x0000b720


	//   ....[156]....
        /*0834*/ 	.word	0x0000b760


	//   ....[157]....
        /*0838*/ 	.word	0x0000b7a0


	//   ....[158]....
        /*083c*/ 	.word	0x0000b7e0


	//   ....[159]....
        /*0840*/ 	.word	0x0000b840


	//   ....[160]....
        /*0844*/ 	.word	0x0000b870


	//   ....[161]....
        /*0848*/ 	.word	0x0000c520


	//   ....[162]....
        /*084c*/ 	.word	0x0000c550


	//   ....[163]....
        /*0850*/ 	.word	0x0000d6a0


	//   ....[164]....
        /*0854*/ 	.word	0x0000e9d0


	//   ....[165]....
        /*0858*/ 	.word	0x0000ea10


	//   ....[166]....
        /*085c*/ 	.word	0x0000ea40


	//   ....[167]....
        /*0860*/ 	.word	0x0000eac0


	//   ....[168]....
        /*0864*/ 	.word	0x0000eb30


	//   ....[169]....
        /*0868*/ 	.word	0x0000eb50


	//   ....[170]....
        /*086c*/ 	.word	0x0000ebb0


	//   ....[171]....
        /*0870*/ 	.word	0x0000ebd0


	//   ....[172]....
        /*0874*/ 	.word	0x0000ec30


	//   ....[173]....
        /*0878*/ 	.word	0x0000ec50


	//   ....[174]....
        /*087c*/ 	.word	0x0000ecb0


	//   ....[175]....
        /*0880*/ 	.word	0x0000ecd0


	//   ....[176]....
        /*0884*/ 	.word	0x0000ed30


	//   ....[177]....
        /*0888*/ 	.word	0x0000ed50


	//   ....[178]....
        /*088c*/ 	.word	0x0000edb0


	//   ....[179]....
        /*0890*/ 	.word	0x0000edd0


	//   ....[180]....
        /*0894*/ 	.word	0x0000f170


	//   ....[181]....
        /*0898*/ 	.word	0x0000f1a0


	//   ....[182]....
        /*089c*/ 	.word	0x0000f230


	//   ....[183]....
        /*08a0*/ 	.word	0x0000f270


	//   ....[184]....
        /*08a4*/ 	.word	0x0000f2a0


	//   ....[185]....
        /*08a8*/ 	.word	0x0000f2d0


	//   ....[186]....
        /*08ac*/ 	.word	0x0000f330


	//   ....[187]....
        /*08b0*/ 	.word	0x0000f360


	//   ....[188]....
        /*08b4*/ 	.word	0x0000f3c0


	//   ....[189]....
        /*08b8*/ 	.word	0x0000f3f0


	//   ....[190]....
        /*08bc*/ 	.word	0x0000f450


	//   ....[191]....
        /*08c0*/ 	.word	0x0000f470


	//   ....[192]....
        /*08c4*/ 	.word	0x0000f4b0


	//   ....[193]....
        /*08c8*/ 	.word	0x0000f4d0


	//   ....[194]....
        /*08cc*/ 	.word	0x0000f560


	//   ....[195]....
        /*08d0*/ 	.word	0x0000f590


	//   ....[196]....
        /*08d4*/ 	.word	0x0000fb40


	//   ....[197]....
        /*08d8*/ 	.word	0x0000fb70


	//   ....[198]....
        /*08dc*/ 	.word	0x0000fba0


	//   ....[199]....
        /*08e0*/ 	.word	0x0000fc00


	//   ....[200]....
        /*08e4*/ 	.word	0x0000fc80


	//   ....[201]....
        /*08e8*/ 	.word	0x0000fca0


	//   ....[202]....
        /*08ec*/ 	.word	0x0000fd20


	//   ....[203]....
        /*08f0*/ 	.word	0x0000fd40


	//   ....[204]....
        /*08f4*/ 	.word	0x0000fdc0


	//   ....[205]....
        /*08f8*/ 	.word	0x0000fde0


	//   ....[206]....
        /*08fc*/ 	.word	0x0000fe60


	//   ....[207]....
        /*0900*/ 	.word	0x0000fe80


	//   ....[208]....
        /*0904*/ 	.word	0x0000ff00


	//   ....[209]....
        /*0908*/ 	.word	0x0000ff20


	//   ....[210]....
        /*090c*/ 	.word	0x0000ffa0


	//   ....[211]....
        /*0910*/ 	.word	0x0000ffd0


	//   ....[212]....
        /*0914*/ 	.word	0x00010640


	//   ....[213]....
        /*0918*/ 	.word	0x00010660


	//   ....[214]....
        /*091c*/ 	.word	0x00010670


	//   ....[215]....
        /*0920*/ 	.word	0x00010680


	//   ....[216]....
        /*0924*/ 	.word	0x00010690


	//   ....[217]....
        /*0928*/ 	.word	0x000106a0


	//   ....[218]....
        /*092c*/ 	.word	0x000106c0


	//   ....[219]....
        /*0930*/ 	.word	0x00010710


	//   ....[220]....
        /*0934*/ 	.word	0x00010730


	//   ....[221]....
        /*0938*/ 	.word	0x00010770


	//   ....[222]....
        /*093c*/ 	.word	0x00010790


	//   ....[223]....
        /*0940*/ 	.word	0x000107d0


	//   ....[224]....
        /*0944*/ 	.word	0x000107f0


	//   ....[225]....
        /*0948*/ 	.word	0x00010830


	//   ....[226]....
        /*094c*/ 	.word	0x00010850


	//   ....[227]....
        /*0950*/ 	.word	0x00010880


	//   ....[228]....
        /*0954*/ 	.word	0x00010c00


	//   ....[229]....
        /*0958*/ 	.word	0x00010c20


	//   ....[230]....
        /*095c*/ 	.word	0x00010c40


	//   ....[231]....
        /*0960*/ 	.word	0x00010c50


	//   ....[232]....
        /*0964*/ 	.word	0x00010c60


	//   ....[233]....
        /*0968*/ 	.word	0x00010c80


	//   ....[234]....
        /*096c*/ 	.word	0x00010cd0


	//   ....[235]....
        /*0970*/ 	.word	0x00010cf0


	//   ....[236]....
        /*0974*/ 	.word	0x00010d30


	//   ....[237]....
        /*0978*/ 	.word	0x00010d50


	//   ....[238]....
        /*097c*/ 	.word	0x00010d90


	//   ....[239]....
        /*0980*/ 	.word	0x00010db0


	//   ....[240]....
        /*0984*/ 	.word	0x00010df0


	//   ....[241]....
        /*0988*/ 	.word	0x00010e10


	//   ....[242]....
        /*098c*/ 	.word	0x00010e40


	//   ....[243]....
        /*0990*/ 	.word	0x00010ea0


	//   ....[244]....
        /*0994*/ 	.word	0x000123a0


	//   ....[245]....
        /*0998*/ 	.word	0x00012980


	//   ....[246]....
        /*099c*/ 	.word	0x00012a70


	//   ....[247]....
        /*09a0*/ 	.word	0x00012b60


	//   ....[248]....
        /*09a4*/ 	.word	0x00012c10


	//   ....[249]....
        /*09a8*/ 	.word	0x00012ce0


	//   ....[250]....
        /*09ac*/ 	.word	0x00012d40


	//   ....[251]....
        /*09b0*/ 	.word	0x00012e10


	//   ....[252]....
        /*09b4*/ 	.word	0x00012e70


	//   ....[253]....
        /*09b8*/ 	.word	0x00012f40


	//   ....[254]....
        /*09bc*/ 	.word	0x00012fa0


	//   ....[255]....
        /*09c0*/ 	.word	0x00013070


	//   ....[0]....
        /*09c4*/ 	.word	0x000130d0


	//   ....[1]....
        /*09c8*/ 	.word	0x000131a0


	//   ....[2]....
        /*09cc*/ 	.word	0x00013200


	//   ....[3]....
        /*09d0*/ 	.word	0x000132d0


	//   ....[4]....
        /*09d4*/ 	.word	0x00013330


	//   ....[5]....
        /*09d8*/ 	.word	0x000133f0


	//   ....[6]....
        /*09dc*/ 	.word	0x00013580


	//   ....[7]....
        /*09e0*/ 	.word	0x00013610


	//   ....[8]....
        /*09e4*/ 	.word	0x00013700


	//   ....[9]....
        /*09e8*/ 	.word	0x00013750


	//   ....[10]....
        /*09ec*/ 	.word	0x00013850


	//   ....[11]....
        /*09f0*/ 	.word	0x000138a0


	//   ....[12]....
        /*09f4*/ 	.word	0x000139a0


	//   ....[13]....
        /*09f8*/ 	.word	0x000139f0


	//   ....[14]....
        /*09fc*/ 	.word	0x00013ad0


	//   ....[15]....
        /*0a00*/ 	.word	0x00013b70


	//   ....[16]....
        /*0a04*/ 	.word	0x00013be0


	//   ....[17]....
        /*0a08*/ 	.word	0x00013ca0


	//   ....[18]....
        /*0a0c*/ 	.word	0x00013d00


	//   ....[19]....
        /*0a10*/ 	.word	0x00013dd0


	//   ....[20]....
        /*0a14*/ 	.word	0x00013e40


	//   ....[21]....
        /*0a18*/ 	.word	0x00013f00


	//   ....[22]....
        /*0a1c*/ 	.word	0x00013f90


	//   ....[23]....
        /*0a20*/ 	.word	0x00014000


	//   ....[24]....
        /*0a24*/ 	.word	0x000140b0


	//   ....[25]....
        /*0a28*/ 	.word	0x00014170


	//   ....[26]....
        /*0a2c*/ 	.word	0x000141e0


	//   ....[27]....
        /*0a30*/ 	.word	0x000142c0


	//   ....[28]....
        /*0a34*/ 	.word	0x00014330


	//   ....[29]....
        /*0a38*/ 	.word	0x00014410


	//   ....[30]....
        /*0a3c*/ 	.word	0x00014480


	//   ....[31]....
        /*0a40*/ 	.word	0x00014560


	//   ....[32]....
        /*0a44*/ 	.word	0x000145d0


	//   ....[33]....
        /*0a48*/ 	.word	0x000146b0


	//   ....[34]....
        /*0a4c*/ 	.word	0x00014720


	//   ....[35]....
        /*0a50*/ 	.word	0x000147f0


	//   ....[36]....
        /*0a54*/ 	.word	0x00014860


	//   ....[37]....
        /*0a58*/ 	.word	0x00014920


	//   ....[38]....
        /*0a5c*/ 	.word	0x00014a60


	//   ....[39]....
        /*0a60*/ 	.word	0x00014b00


	//   ....[40]....
        /*0a64*/ 	.word	0x00014b60


	//   ....[41]....
        /*0a68*/ 	.word	0x00014c10


	//   ....[42]....
        /*0a6c*/ 	.word	0x00014ca0


	//   ....[43]....
        /*0a70*/ 	.word	0x00014d40


	//   ....[44]....
        /*0a74*/ 	.word	0x00014dc0


	//   ....[45]....
        /*0a78*/ 	.word	0x00014e60


	//   ....[46]....
        /*0a7c*/ 	.word	0x00014ef0


	//   ....[47]....
        /*0a80*/ 	.word	0x00014f90


	//   ....[48]....
        /*0a84*/ 	.word	0x00015020


	//   ....[49]....
        /*0a88*/ 	.word	0x000150c0


	//   ....[50]....
        /*0a8c*/ 	.word	0x00015140


	//   ....[51]....
        /*0a90*/ 	.word	0x000151e0


	//   ....[52]....
        /*0a94*/ 	.word	0x00015270


	//   ....[53]....
        /*0a98*/ 	.word	0x00015310


	//   ....[54]....
        /*0a9c*/ 	.word	0x000153f0


	//   ....[55]....
        /*0aa0*/ 	.word	0x00015490


	//   ....[56]....
        /*0aa4*/ 	.word	0x00015500


	//   ....[57]....
        /*0aa8*/ 	.word	0x000155b0


	//   ....[58]....
        /*0aac*/ 	.word	0x00015610


	//   ....[59]....
        /*0ab0*/ 	.word	0x000156c0


	//   ....[60]....
        /*0ab4*/ 	.word	0x00015720


	//   ....[61]....
        /*0ab8*/ 	.word	0x000157e0


	//   ....[62]....
        /*0abc*/ 	.word	0x00015840


	//   ....[63]....
        /*0ac0*/ 	.word	0x000158f0


	//   ....[64]....
        /*0ac4*/ 	.word	0x00015950


	//   ....[65]....
        /*0ac8*/ 	.word	0x00015a00


	//   ....[66]....
        /*0acc*/ 	.word	0x00015a60


	//   ....[67]....
        /*0ad0*/ 	.word	0x00015b20


	//   ....[68]....
        /*0ad4*/ 	.word	0x00015b80


	//   ....[69]....
        /*0ad8*/ 	.word	0x00015c30


	//----- nvinfo : EIATTR_REG_RECONFIG
	.align		4
.L_268:
        /*0adc*/ 	.byte	0x01, 0x54
	.zero		2


	//----- nvinfo : EIATTR_SYSCALL_OFFSETS
	.align		4
        /*0ae0*/ 	.byte	0x04, 0x46
        /*0ae2*/ 	.short	(.L_270 - .L_269)


	//   ....[0]....
.L_269:
        /*0ae4*/ 	.word	0x00001830


	//   ....[1]....
        /*0ae8*/ 	.word	0x0000ded0


	//   ....[2]....
        /*0aec*/ 	.word	0x0000e010


	//   ....[3]....
        /*0af0*/ 	.word	0x0000e150


	//   ....[4]....
        /*0af4*/ 	.word	0x0000e270


	//   ....[5]....
        /*0af8*/ 	.word	0x0000f890


	//----- nvinfo : EIATTR_MBARRIER_INSTR_OFFSETS
	.align		4
.L_270:
        /*0afc*/ 	.byte	0x04, 0x39
        /*0afe*/ 	.short	(.L_272 - .L_271)


	//   ....[0]....
.L_271:
        /*0b00*/ 	.word	0x00000180
        /*0b04*/ 	.word	0x000000ff
        /*0b08*/ 	.word	0x00038800
        /*0b0c*/ 	.short	0x0100
        /*0b0e*/ 	.byte	0x08
	.zero		1


	//   ....[1]....
        /*0b10*/ 	.word	0x00000190
        /*0b14*/ 	.word	0x000000ff
        /*0b18*/ 	.word	0x00038820
        /*0b1c*/ 	.short	0x0100
        /*0b1e*/ 	.byte	0x08
	.zero		1


	//   ....[2]....
        /*0b20*/ 	.word	0x00000280
        /*0b24*/ 	.word	0x000000ff
        /*0b28*/ 	.word	0x00038830
        /*0b2c*/ 	.short	0x0100
        /*0b2e*/ 	.byte	0x08
	.zero		1


	//   ....[3]....
        /*0b30*/ 	.word	0x00000290
        /*0b34*/ 	.word	0x000000ff
        /*0b38*/ 	.word	0x00038840
        /*0b3c*/ 	.short	0x0100
        /*0b3e*/ 	.byte	0x08
	.zero		1


	//   ....[4]....
        /*0b40*/ 	.word	0x000002a0
        /*0b44*/ 	.word	0x000000ff
        /*0b48*/ 	.word	0x00038838
        /*0b4c*/ 	.short	0x0100
        /*0b4e*/ 	.byte	0x08
	.zero		1


	//   ....[5]....
        /*0b50*/ 	.word	0x000002b0
        /*0b54*/ 	.word	0x000000ff
        /*0b58*/ 	.word	0x00038848
        /*0b5c*/ 	.short	0x0100
        /*0b5e*/ 	.byte	0x08
	.zero		1


	//   ....[6]....
        /*0b60*/ 	.word	0x000003e0
        /*0b64*/ 	.word	0x000000ff
        /*0b68*/ 	.word	0x00038850
        /*0b6c*/ 	.short	0x0100
        /*0b6e*/ 	.byte	0x08
	.zero		1


	//   ....[7]....
        /*0b70*/ 	.word	0x000003f0
        /*0b74*/ 	.word	0x000000ff
        /*0b78*/ 	.word	0x00038860
        /*0b7c*/ 	.short	0x0100
        /*0b7e*/ 	.byte	0x08
	.zero		1


	//   ....[8]....
        /*0b80*/ 	.word	0x00000400
        /*0b84*/ 	.word	0x000000ff
        /*0b88*/ 	.word	0x00038858
        /*0b8c*/ 	.short	0x0100
        /*0b8e*/ 	.byte	0x08
	.zero		1


	//   ....[9]....
        /*0b90*/ 	.word	0x00000410
        /*0b94*/ 	.word	0x000000ff
        /*0b98*/ 	.word	0x00038868
        /*0b9c*/ 	.short	0x0100
        /*0b9e*/ 	.byte	0x08
	.zero		1


	//   ....[10]....
        /*0ba0*/ 	.word	0x00000500
        /*0ba4*/ 	.word	0x000000ff
        /*0ba8*/ 	.word	0x00038870
        /*0bac*/ 	.short	0x0100
        /*0bae*/ 	.byte	0x06
	.zero		1


	//   ....[11]....
        /*0bb0*/ 	.word	0x00000510
        /*0bb4*/ 	.word	0x000000ff
        /*0bb8*/ 	.word	0x00038880
        /*0bbc*/ 	.short	0x0100
        /*0bbe*/ 	.byte	0x06
	.zero		1


	//   ....[12]....
        /*0bc0*/ 	.word	0x00000520
        /*0bc4*/ 	.word	0x000000ff
        /*0bc8*/ 	.word	0x00038878
        /*0bcc*/ 	.short	0x0100
        /*0bce*/ 	.byte	0x06
	.zero		1


	//   ....[13]....
        /*0bd0*/ 	.word	0x00000530
        /*0bd4*/ 	.word	0x000000ff
        /*0bd8*/ 	.word	0x00038888
        /*0bdc*/ 	.short	0x0100
        /*0bde*/ 	.byte	0x06
	.zero		1


	//   ....[14]....
        /*0be0*/ 	.word	0x00000660
        /*0be4*/ 	.word	0x000000ff
        /*0be8*/ 	.word	0x00038890
        /*0bec*/ 	.short	0x0100
        /*0bee*/ 	.byte	0x08
	.zero		1


	//   ....[15]....
        /*0bf0*/ 	.word	0x00000670
        /*0bf4*/ 	.word	0x000000ff
        /*0bf8*/ 	.word	0x000388a0
        /*0bfc*/ 	.short	0x0100
        /*0bfe*/ 	.byte	0x08
	.zero		1


	//   ....[16]....
        /*0c00*/ 	.word	0x00000680
        /*0c04*/ 	.word	0x000000ff
        /*0c08*/ 	.word	0x00038898
        /*0c0c*/ 	.short	0x0100
        /*0c0e*/ 	.byte	0x08
	.zero		1


	//   ....[17]....
        /*0c10*/ 	.word	0x00000690
        /*0c14*/ 	.word	0x000000ff
        /*0c18*/ 	.word	0x000388a8
        /*0c1c*/ 	.short	0x0100
        /*0c1e*/ 	.byte	0x08
	.zero		1


	//   ....[18]....
        /*0c20*/ 	.word	0x000007d0
        /*0c24*/ 	.word	0x000000ff
        /*0c28*/ 	.word	0x000388b0
        /*0c2c*/ 	.short	0x0100
        /*0c2e*/ 	.byte	0x08
	.zero		1


	//   ....[19]....
        /*0c30*/ 	.word	0x000007e0
        /*0c34*/ 	.word	0x000000ff
        /*0c38*/ 	.word	0x000388c0
        /*0c3c*/ 	.short	0x0100
        /*0c3e*/ 	.byte	0x08
	.zero		1


	//   ....[20]....
        /*0c40*/ 	.word	0x000007f0
        /*0c44*/ 	.word	0x000000ff
        /*0c48*/ 	.word	0x000388b8
        /*0c4c*/ 	.short	0x0100
        /*0c4e*/ 	.byte	0x08
	.zero		1


	//   ....[21]....
        /*0c50*/ 	.word	0x00000800
        /*0c54*/ 	.word	0x000000ff
        /*0c58*/ 	.word	0x000388c8
        /*0c5c*/ 	.short	0x0100
        /*0c5e*/ 	.byte	0x08
	.zero		1


	//   ....[22]....
        /*0c60*/ 	.word	0x00001860
        /*0c64*/ 	.word	0x000000ff
        /*0c68*/ 	.word	0x00038800
        /*0c6c*/ 	.short	0x010a
        /*0c6e*/ 	.byte	0x29
	.zero		1


	//   ....[23]....
        /*0c70*/ 	.word	0x000018f0
        /*0c74*/ 	.word	0x000000ff
        /*0c78*/ 	.word	0x00038830
        /*0c7c*/ 	.short	0x010a
        /*0c7e*/ 	.byte	0x29
	.zero		1


	//   ....[24]....
        /*0c80*/ 	.word	0x00001930
        /*0c84*/ 	.word	0x000000ff
        /*0c88*/ 	.word	0x00038830
        /*0c8c*/ 	.short	0x010a
        /*0c8e*/ 	.byte	0x29
	.zero		1


	//   ....[25]....
        /*0c90*/ 	.word	0x00002070
        /*0c94*/ 	.word	0x000000ff
        /*0c98*/ 	.word	0x00000000
        /*0c9c*/ 	.short	0x0101
        /*0c9e*/ 	.byte	0x06
	.zero		1


	//   ....[26]....
        /*0ca0*/ 	.word	0x00003b90
        /*0ca4*/ 	.word	0x000000ff
        /*0ca8*/ 	.word	0x00038850
        /*0cac*/ 	.short	0x010a
        /*0cae*/ 	.byte	0x29
	.zero		1


	//   ....[27]....
        /*0cb0*/ 	.word	0x00003bd0
        /*0cb4*/ 	.word	0x000000ff
        /*0cb8*/ 	.word	0x00038850
        /*0cbc*/ 	.short	0x010a
        /*0cbe*/ 	.byte	0x29
	.zero		1


	//   ....[28]....
        /*0cc0*/ 	.word	0x00003eb0
        /*0cc4*/ 	.word	0x000000ff
        /*0cc8*/ 	.word	0x00000000
        /*0ccc*/ 	.short	0x0101
        /*0cce*/ 	.byte	0x06
	.zero		1


	//   ....[29]....
        /*0cd0*/ 	.word	0x00004060
        /*0cd4*/ 	.word	0x000000ff
        /*0cd8*/ 	.word	0x00038830
        /*0cdc*/ 	.short	0x010a
        /*0cde*/ 	.byte	0x37
	.zero		1


	//   ....[30]....
        /*0ce0*/ 	.word	0x000040b0
        /*0ce4*/ 	.word	0x000000ff
        /*0ce8*/ 	.word	0x00038830
        /*0cec*/ 	.short	0x010a
        /*0cee*/ 	.byte	0x37
	.zero		1


	//   ....[31]....
        /*0cf0*/ 	.word	0x000044c0
        /*0cf4*/ 	.word	0x000000ff
        /*0cf8*/ 	.word	0x00000000
        /*0cfc*/ 	.short	0x0101
        /*0cfe*/ 	.byte	0x06
	.zero		1


	//   ....[32]....
        /*0d00*/ 	.word	0x00006890
        /*0d04*/ 	.word	0x000000ff
        /*0d08*/ 	.word	0x00038850
        /*0d0c*/ 	.short	0x010a
        /*0d0e*/ 	.byte	0x37
	.zero		1


	//   ....[33]....
        /*0d10*/ 	.word	0x000068e0
        /*0d14*/ 	.word	0x000000ff
        /*0d18*/ 	.word	0x00038850
        /*0d1c*/ 	.short	0x010a
        /*0d1e*/ 	.byte	0x37
	.zero		1


	//   ....[34]....
        /*0d20*/ 	.word	0x00006b20
        /*0d24*/ 	.word	0x000000ff
        /*0d28*/ 	.word	0x00000000
        /*0d2c*/ 	.short	0x0101
        /*0d2e*/ 	.byte	0x37
	.zero		1


	//   ....[35]....
        /*0d30*/ 	.word	0x00006c40
        /*0d34*/ 	.word	0x000000ff
        /*0d38*/ 	.word	0x00038830
        /*0d3c*/ 	.short	0x010a
        /*0d3e*/ 	.byte	0x2b
	.zero		1


	//   ....[36]....
        /*0d40*/ 	.word	0x00006c80
        /*0d44*/ 	.word	0x000000ff
        /*0d48*/ 	.word	0x00038830
        /*0d4c*/ 	.short	0x010a
        /*0d4e*/ 	.byte	0x2b
	.zero		1


	//   ....[37]....
        /*0d50*/ 	.word	0x00006fc0
        /*0d54*/ 	.word	0x000000ff
        /*0d58*/ 	.word	0x00000000
        /*0d5c*/ 	.short	0x0101
        /*0d5e*/ 	.byte	0x06
	.zero		1


	//   ....[38]....
        /*0d60*/ 	.word	0x00008ac0
        /*0d64*/ 	.word	0x000000ff
        /*0d68*/ 	.word	0x00038850
        /*0d6c*/ 	.short	0x010a
        /*0d6e*/ 	.byte	0x2b
	.zero		1


	//   ....[39]....
        /*0d70*/ 	.word	0x00008b00
        /*0d74*/ 	.word	0x000000ff
        /*0d78*/ 	.word	0x00038850
        /*0d7c*/ 	.short	0x010a
        /*0d7e*/ 	.byte	0x2b
	.zero		1


	//   ....[40]....
        /*0d80*/ 	.word	0x00008d40
        /*0d84*/ 	.word	0x000000ff
        /*0d88*/ 	.word	0x00000000
        /*0d8c*/ 	.short	0x0101
        /*0d8e*/ 	.byte	0x2b
	.zero		1


	//   ....[41]....
        /*0d90*/ 	.word	0x0000b820
        /*0d94*/ 	.word	0x000000ff
        /*0d98*/ 	.word	0x00000000
        /*0d9c*/ 	.short	0x0101
        /*0d9e*/ 	.byte	0x04
	.zero		1


	//   ....[42]....
        /*0da0*/ 	.word	0x0000e7a0
        /*0da4*/ 	.word	0x000000ff
        /*0da8*/ 	.word	0x00038880
        /*0dac*/ 	.short	0x010a
        /*0dae*/ 	.byte	0x2c
	.zero		1


	//   ....[43]....
        /*0db0*/ 	.word	0x0000ef10
        /*0db4*/ 	.word	0x000000ff
        /*0db8*/ 	.word	0x00038870
        /*0dbc*/ 	.short	0x0107
        /*0dbe*/ 	.byte	0x2c
	.zero		1


	//   ....[44]....
        /*0dc0*/ 	.word	0x0000efa0
        /*0dc4*/ 	.word	0x000000ff
        /*0dc8*/ 	.word	0x00038870
        /*0dcc*/ 	.short	0x0101
        /*0dce*/ 	.byte	0x2c
	.zero		1


	//   ....[45]....
        /*0dd0*/ 	.word	0x0000efd0
        /*0dd4*/ 	.word	0x000000ff
        /*0dd8*/ 	.word	0x00038840
        /*0ddc*/ 	.short	0x010a
        /*0dde*/ 	.byte	0x2c
	.zero		1


	//   ....[46]....
        /*0de0*/ 	.word	0x0000f630
        /*0de4*/ 	.word	0x000000ff
        /*0de8*/ 	.word	0x00038830
        /*0dec*/ 	.short	0x0107
        /*0dee*/ 	.byte	0x2c
	.zero		1


	//   ....[47]....
        /*0df0*/ 	.word	0x0000f6c0
        /*0df4*/ 	.word	0x000000ff
        /*0df8*/ 	.word	0x00038830
        /*0dfc*/ 	.short	0x0101
        /*0dfe*/ 	.byte	0x2c
	.zero		1


	//   ....[48]....
        /*0e00*/ 	.word	0x000100c0
        /*0e04*/ 	.word	0x000000ff
        /*0e08*/ 	.word	0x00038800
        /*0e0c*/ 	.short	0x0107
        /*0e0e*/ 	.byte	0x2c
	.zero		1


	//   ....[49]....
        /*0e10*/ 	.word	0x00010100
        /*0e14*/ 	.word	0x000000ff
        /*0e18*/ 	.word	0x00038800
        /*0e1c*/ 	.short	0x0101
        /*0e1e*/ 	.byte	0x2c
	.zero		1


	//   ....[50]....
        /*0e20*/ 	.word	0x00010130
        /*0e24*/ 	.word	0x000000ff
        /*0e28*/ 	.word	0x00038820
        /*0e2c*/ 	.short	0x010a
        /*0e2e*/ 	.byte	0x2c
	.zero		1


	//   ....[51]....
        /*0e30*/ 	.word	0x00010450
        /*0e34*/ 	.word	0x00000004
        /*0e38*/ 	.word	0x00038880
        /*0e3c*/ 	.short	0x010a
        /*0e3e*/ 	.byte	0x3f
	.zero		1


	//   ....[52]....
        /*0e40*/ 	.word	0x00010990
        /*0e44*/ 	.word	0x00000004
        /*0e48*/ 	.word	0x00038870
        /*0e4c*/ 	.short	0x0107
        /*0e4e*/ 	.byte	0x3f
	.zero		1


	//   ....[53]....
        /*0e50*/ 	.word	0x00010a20
        /*0e54*/ 	.word	0x00000004
        /*0e58*/ 	.word	0x00038870
        /*0e5c*/ 	.short	0x0101
        /*0e5e*/ 	.byte	0x3f
	.zero		1


	//   ....[54]....
        /*0e60*/ 	.word	0x00010a50
        /*0e64*/ 	.word	0x00000004
        /*0e68*/ 	.word	0x00038840
        /*0e6c*/ 	.short	0x010a
        /*0e6e*/ 	.byte	0x3f
	.zero		1


	//   ....[55]....
        /*0e70*/ 	.word	0x00010f60
        /*0e74*/ 	.word	0x00000004
        /*0e78*/ 	.word	0x00038830
        /*0e7c*/ 	.short	0x0107
        /*0e7e*/ 	.byte	0x3f
	.zero		1


	//   ....[56]....
        /*0e80*/ 	.word	0x00011000
        /*0e84*/ 	.word	0x00000004
        /*0e88*/ 	.word	0x00038830
        /*0e8c*/ 	.short	0x0101
        /*0e8e*/ 	.byte	0x3f
	.zero		1


	//   ....[57]....
        /*0e90*/ 	.word	0x00011080
        /*0e94*/ 	.word	0x00000005
        /*0e98*/ 	.word	0x00038870
        /*0e9c*/ 	.short	0x010a
        /*0e9e*/ 	.byte	0x3f
	.zero		1


	//   ....[58]....
        /*0ea0*/ 	.word	0x00011110
        /*0ea4*/ 	.word	0x00000005
        /*0ea8*/ 	.word	0x00038860
        /*0eac*/ 	.short	0x010a
        /*0eae*/ 	.byte	0x3f
	.zero		1


	//   ....[59]....
        /*0eb0*/ 	.word	0x00011890
        /*0eb4*/ 	.word	0x00000005
        /*0eb8*/ 	.word	0x00038850
        /*0ebc*/ 	.short	0x0101
        /*0ebe*/ 	.byte	0x3f
	.zero		1


	//   ....[60]....
        /*0ec0*/ 	.word	0x00011930
        /*0ec4*/ 	.word	0x00000005
        /*0ec8*/ 	.word	0x00000000
        /*0ecc*/ 	.short	0x0101
        /*0ece*/ 	.byte	0x3f
	.zero		1


	//   ....[61]....
        /*0ed0*/ 	.word	0x00011a00
        /*0ed4*/ 	.word	0x00000011
        /*0ed8*/ 	.word	0x00038870
        /*0edc*/ 	.short	0x010a
        /*0ede*/ 	.byte	0x3f
	.zero		1


	//   ....[62]....
        /*0ee0*/ 	.word	0x00011ac0
        /*0ee4*/ 	.word	0x00000011
        /*0ee8*/ 	.word	0x00038860
        /*0eec*/ 	.short	0x010a
        /*0eee*/ 	.byte	0x3f
	.zero		1


	//   ....[63]....
        /*0ef0*/ 	.word	0x00012230
        /*0ef4*/ 	.word	0x00000011
        /*0ef8*/ 	.word	0x00038850
        /*0efc*/ 	.short	0x0101
        /*0efe*/ 	.byte	0x3f
	.zero		1


	//   ....[64]....
        /*0f00*/ 	.word	0x00012300
        /*0f04*/ 	.word	0x00000011
        /*0f08*/ 	.word	0x00000000
        /*0f0c*/ 	.short	0x0101
        /*0f0e*/ 	.byte	0x3f
	.zero		1


	//   ....[65]....
        /*0f10*/ 	.word	0x00012350
        /*0f14*/ 	.word	0x00000005
        /*0f18*/ 	.word	0x00038820
        /*0f1c*/ 	.short	0x010a
        /*0f1e*/ 	.byte	0x3f
	.zero		1


	//   ....[66]....
        /*0f20*/ 	.word	0x00012470
        /*0f24*/ 	.word	0x00000004
        /*0f28*/ 	.word	0x00038840
        /*0f2c*/ 	.short	0x010a
        /*0f2e*/ 	.byte	0x3f
	.zero		1


	//   ....[67]....
        /*0f30*/ 	.word	0x00012510
        /*0f34*/ 	.word	0x00000005
        /*0f38*/ 	.word	0x00038840
        /*0f3c*/ 	.short	0x010a
        /*0f3e*/ 	.byte	0x3f
	.zero		1


	//   ....[68]....
        /*0f40*/ 	.word	0x00012550
        /*0f44*/ 	.word	0x00000004
        /*0f48*/ 	.word	0x00038860
        /*0f4c*/ 	.short	0x010a
        /*0f4e*/ 	.byte	0x3f
	.zero		1


	//   ....[69]....
        /*0f50*/ 	.word	0x00012590
        /*0f54*/ 	.word	0x00000005
        /*0f58*/ 	.word	0x00038860
        /*0f5c*/ 	.short	0x010a
        /*0f5e*/ 	.byte	0x3f
	.zero		1


	//   ....[70]....
        /*0f60*/ 	.word	0x000125d0
        /*0f64*/ 	.word	0x00000004
        /*0f68*/ 	.word	0x00038880
        /*0f6c*/ 	.short	0x010a
        /*0f6e*/ 	.byte	0x3f
	.zero		1


	//   ....[71]....
        /*0f70*/ 	.word	0x00012610
        /*0f74*/ 	.word	0x00000005
        /*0f78*/ 	.word	0x00038880
        /*0f7c*/ 	.short	0x010a
        /*0f7e*/ 	.byte	0x3f
	.zero		1


	//   ....[72]....
        /*0f80*/ 	.word	0x00012680
        /*0f84*/ 	.word	0x00000003
        /*0f88*/ 	.word	0x00038800
        /*0f8c*/ 	.short	0x010a
        /*0f8e*/ 	.byte	0x3f
	.zero		1


	//   ....[73]....
        /*0f90*/ 	.word	0x000126e0
        /*0f94*/ 	.word	0x00000003
        /*0f98*/ 	.word	0x00038830
        /*0f9c*/ 	.short	0x010a
        /*0f9e*/ 	.byte	0x3f
	.zero		1


	//   ....[74]....
        /*0fa0*/ 	.word	0x00012740
        /*0fa4*/ 	.word	0x00000009
        /*0fa8*/ 	.word	0x00038850
        /*0fac*/ 	.short	0x010a
        /*0fae*/ 	.byte	0x3f
	.zero		1


	//   ....[75]....
        /*0fb0*/ 	.word	0x000127b0
        /*0fb4*/ 	.word	0x00000000
        /*0fb8*/ 	.word	0x00038830
        /*0fbc*/ 	.short	0x010a
        /*0fbe*/ 	.byte	0x3f
	.zero		1


	//   ....[76]....
        /*0fc0*/ 	.word	0x00012820
        /*0fc4*/ 	.word	0x00000008
        /*0fc8*/ 	.word	0x00038850
        /*0fcc*/ 	.short	0x010a
        /*0fce*/ 	.byte	0x3f
	.zero		1


	//   ....[77]....
        /*0fd0*/ 	.word	0x00012880
        /*0fd4*/ 	.word	0x00000000
        /*0fd8*/ 	.word	0x00038830
        /*0fdc*/ 	.short	0x010a
        /*0fde*/ 	.byte	0x3f
	.zero		1


	//   ....[78]....
        /*0fe0*/ 	.word	0x000128e0
        /*0fe4*/ 	.word	0x00000006
        /*0fe8*/ 	.word	0x00038850
        /*0fec*/ 	.short	0x010a
        /*0fee*/ 	.byte	0x3f
	.zero		1


	//   ....[79]....
        /*0ff0*/ 	.word	0x000129c0
        /*0ff4*/ 	.word	0x00000002
        /*0ff8*/ 	.word	0x00038880
        /*0ffc*/ 	.short	0x010a
        /*0ffe*/ 	.byte	0x3f
	.zero		1


	//   ....[80]....
        /*1000*/ 	.word	0x000134d0
        /*1004*/ 	.word	0x00000002
        /*1008*/ 	.word	0x00038840
        /*100c*/ 	.short	0x010a
        /*100e*/ 	.byte	0x3f
	.zero		1


	//   ....[81]....
        /*1010*/ 	.word	0x00014960
        /*1014*/ 	.word	0x00000003
        /*1018*/ 	.word	0x00038820
        /*101c*/ 	.short	0x010a
        /*101e*/ 	.byte	0x3f
	.zero		1


	//   ....[82]....
        /*1020*/ 	.word	0x000149b0
        /*1024*/ 	.word	0x00000004
        /*1028*/ 	.word	0x00038880
        /*102c*/ 	.short	0x010a
        /*102e*/ 	.byte	0x3f
	.zero		1


	//   ....[83]....
        /*1030*/ 	.word	0x00015340
        /*1034*/ 	.word	0x00000004
        /*1038*/ 	.word	0x00038840
        /*103c*/ 	.short	0x010a
        /*103e*/ 	.byte	0x3f
	.zero		1


	//   ....[84]....
        /*1040*/ 	.word	0x00015c60
        /*1044*/ 	.word	0x00000005
        /*1048*/ 	.word	0x00038870
        /*104c*/ 	.short	0x010a
        /*104e*/ 	.byte	0x3f
	.zero		1


	//   ....[85]....
        /*1050*/ 	.word	0x00015cb0
        /*1054*/ 	.word	0x00000005
        /*1058*/ 	.word	0x00038860
        /*105c*/ 	.short	0x010a
        /*105e*/ 	.byte	0x3f
	.zero		1


	//   ....[86]....
        /*1060*/ 	.word	0x00015d00
        /*1064*/ 	.word	0x00000011
        /*1068*/ 	.word	0x00038870
        /*106c*/ 	.short	0x010a
        /*106e*/ 	.byte	0x3f
	.zero		1


	//   ....[87]....
        /*1070*/ 	.word	0x00015d50
        /*1074*/ 	.word	0x00000011
        /*1078*/ 	.word	0x00038860
        /*107c*/ 	.short	0x010a
        /*107e*/ 	.byte	0x3f
	.zero		1


	//   ....[88]....
        /*1080*/ 	.word	0x00015da0
        /*1084*/ 	.word	0x00000005
        /*1088*/ 	.word	0x00038820
        /*108c*/ 	.short	0x010a
        /*108e*/ 	.byte	0x3f
	.zero		1


	//   ....[89]....
        /*1090*/ 	.word	0x00015df0
        /*1094*/ 	.word	0x00000004
        /*1098*/ 	.word	0x00038840
        /*109c*/ 	.short	0x010a
        /*109e*/ 	.byte	0x3f
	.zero		1


	//   ....[90]....
        /*10a0*/ 	.word	0x00015e40
        /*10a4*/ 	.word	0x00000005
        /*10a8*/ 	.word	0x00038840
        /*10ac*/ 	.short	0x010a
        /*10ae*/ 	.byte	0x3f
	.zero		1


	//   ....[91]....
        /*10b0*/ 	.word	0x00015e90
        /*10b4*/ 	.word	0x00000004
        /*10b8*/ 	.word	0x00038860
        /*10bc*/ 	.short	0x010a
        /*10be*/ 	.byte	0x3f
	.zero		1


	//   ....[92]....
        /*10c0*/ 	.word	0x00015ee0
        /*10c4*/ 	.word	0x00000005
        /*10c8*/ 	.word	0x00038860
        /*10cc*/ 	.short	0x010a
        /*10ce*/ 	.byte	0x3f
	.zero		1


	//   ....[93]....
        /*10d0*/ 	.word	0x00015f30
        /*10d4*/ 	.word	0x00000004
        /*10d8*/ 	.word	0x00038880
        /*10dc*/ 	.short	0x010a
        /*10de*/ 	.byte	0x3f
	.zero		1


	//----- nvinfo : EIATTR_NUM_MBARRIERS
	.align		4
.L_272:
        /*10e0*/ 	.byte	0x03, 0x38
        /*10e2*/ 	.short	0x0016


	//----- nvinfo : EIATTR_EXIT_INSTR_OFFSETS
	.align		4
        /*10e4*/ 	.byte	0x04, 0x1c
        /*10e6*/ 	.short	(.L_274 - .L_273)


	//   ....[0]....
.L_273:
        /*10e8*/ 	.word	0x00012660


	//----- nvinfo : EIATTR_MAX_THREADS
	.align		4
.L_274:
        /*10ec*/ 	.byte	0x04, 0x05
        /*10ee*/ 	.short	(.L_276 - .L_275)
.L_275:
        /*10f0*/ 	.word	0x00000180
        /*10f4*/ 	.word	0x00000001
        /*10f8*/ 	.word	0x00000001


	//----- nvinfo : EIATTR_CRS_STACK_SIZE
	.align		4
.L_276:
        /*10fc*/ 	.byte	0x04, 0x1e
        /*10fe*/ 	.short	(.L_278 - .L_277)
.L_277:
        /*1100*/ 	.word	0x00000000


	//----- nvinfo : EIATTR_CBANK_PARAM_SIZE
	.align		4
.L_278:
        /*1104*/ 	.byte	0x03, 0x19
        /*1106*/ 	.short	0x0a70


	//----- nvinfo : EIATTR_PARAM_CBANK
	.align		4
        /*1108*/ 	.byte	0x04, 0x0a
        /*110a*/ 	.short	(.L_280 - .L_279)
	.align		4
.L_279:
        /*110c*/ 	.word	index@(.nv.constant0._ZN7cutlass13device_kernelIN5flash11enable_sm90INS1_16FlashAttnFwdSm90INS1_25CollectiveMainloopFwdSm90ILi2EN4cute5tupleIJNS5_1CILi1EEES8_S8_EEENS6_IJNS7_ILi128EEESA_NS7_ILi256EEEEEELi256ENS_12float_e4m3_tEfNS_4arch4Sm90ELb1ELb0ELb0ELb0ELb1ELb0ELb0ELb1ELb0ELb1ELb1ELb0EEENS1_21CollectiveEpilogueFwdINS6_IJSA_SB_SA_EEES9_NS_10bfloat16_tESF_Li256ELb0ELb1ELb1ELb1EEENS1_19SingleTileSchedulerILb0ELb1ELb1ELi128EEEEEEEEEvNT_6ParamsE)
        /*1110*/ 	.short	0x0210
        /*1112*/ 	.short	0x0a70


	//----- nvinfo : EIATTR_SW_WAR
	.align		4
.L_280:
        /*1114*/ 	.byte	0x04, 0x36
        /*1116*/ 	.short	(.L_282 - .L_281)
.L_281:
        /*1118*/ 	.word	0x00000008
.L_282:


//--------------------- .nv.info._ZN7cutlass13device_kernelIN5flash11enable_sm90INS1_16FlashAttnFwdSm90INS1_25CollectiveMainloopFwdSm90ILi2EN4cute5tupleIJNS5_1CILi1EEES8_S8_EEENS6_IJNS7_ILi128EEESA_NS7_ILi256EEEEEELi256ENS_12float_e4m3_tEfNS_4arch4Sm90ELb1ELb0ELb0ELb1ELb1ELb0ELb0ELb1ELb0ELb1ELb1ELb0EEENS1_21CollectiveEpilogueFwdINS6_IJSA_SB_SA_EEES9_NS_10bfloat16_tESF_Li256ELb1ELb1ELb1ELb1EEENS1_36VarlenDynamicPersistentTileSchedulerILi128ELi128ELi256ELi128ELb1ELb1ELb1ELb1ELb1ELb1EEEEEEEEEvNT_6ParamsE --------------------------
	.section	.nv.info._ZN7cutlass13device_kernelIN5flash11enable_sm90INS1_16FlashAttnFwdSm90INS1_25CollectiveMainloopFwdSm90ILi2EN4cute5tupleIJNS5_1CILi1EEES8_S8_EEENS6_IJNS7_ILi128EEESA_NS7_ILi256EEEEEELi256ENS_12float_e4m3_tEfNS_4arch4Sm90ELb1ELb0ELb0ELb1ELb1ELb0ELb0ELb1ELb0ELb1ELb1ELb0EEENS1_21CollectiveEpilogueFwdINS6_IJSA_SB_SA_EEES9_NS_10bfloat16_tESF_Li256ELb1ELb1ELb1ELb1EEENS1_36VarlenDynamicPersistentTileSchedulerILi128ELi128ELi256ELi128ELb1ELb1ELb1ELb1ELb1ELb1EEEEEEEEEvNT_6ParamsE,"",@"SHT_CUDA_INFO"
	.sectionflags	@""
	.align	4


	//----- nvinfo : EIATTR_CUDA_API_VERSION
	.align		4
        /*0000*/ 	.byte	0x04, 0x37
        /*0002*/ 	.short	(.L_284 - .L_283)
.L_283:
        /*0004*/ 	.word	0x00000082


	//----- nvinfo : EIATTR_KPARAM_INFO
	.align		4
.L_284:
        /*0008*/ 	.byte	0x04, 0x17
        /*000a*/ 	.short	(.L_286 - .L_285)
.L_285:
        /*000c*/ 	.word	0x00000000
        /*0010*/ 	.short	0x0000
        /*0012*/ 	.short	0x0070
        /*0014*/ 	.byte	0x00, 0xf0, 0x01, 0x2a


	//----- nvinfo : EIATTR_SPARSE_MMA_MASK
	.align		4
.L_286:
        /*0018*/ 	.byte	0x03, 0x50
        /*001a*/ 	.short	0x0000


	//----- nvinfo : EIATTR_MAXREG_COUNT
	.align		4
        /*001c*/ 	.byte	0x03, 0x1b
        /*001e*/ 	.short	0x00a8


	//----- nvinfo : EIATTR_NUM_BARRIERS
	.align		4
        /*0020*/ 	.byte	0x02, 0x4c
        /*0022*/ 	.byte	0x10
	.zero		1


	//----- nvinfo : EIATTR_EXTERNS
	.align		4
        /*0024*/ 	.byte	0x04, 0x0f
        /*0026*/ 	.short	(.L_288 - .L_287)


	//   ....[0]....
	.align		4
.L_287:
        /*0028*/ 	.word	index@(__assertfail)


	//----- nvinfo : EIATTR_ANNOTATIONS
	.align		4
.L_288:
        /*002c*/ 	.byte	0x04, 0x55
        /*002e*/ 	.short	(.L_290 - .L_289)


	//   ....[0]....
.L_289:
        /* <DEDUP_REMOVED lines=15> */


	//----- nvinfo : EIATTR_MERCURY_ISA_VERSION
	.align		4
.L_290:
        /*0110*/ 	.byte	0x03, 0x5f
        /*0112*/ 	.short	0x0101


	//----- nvinfo : EIATTR_UNUSED_LOAD_BYTE_OFFSET
	.align		4
        /*0114*/ 	.byte	0x04, 0x44
        /*0116*/ 	.short	(.L_292 - .L_291)


	//   ....[0]....
.L_291:
        /*0118*/ 	.word	0x00000980
        /*011c*/ 	.word	0x0000fff0


	//   ....[1]....
        /*0120*/ 	.word	0x0000a2e0
        /*0124*/ 	.word	0x0000fff0


	//----- nvinfo : EIATTR_INT_WARP_WIDE_INSTR_OFFSETS
	.align		4
.L_292:
        /*0128*/ 	.byte	0x04, 0x31
        /*012a*/ 	.short	(.L_294 - .L_293)


	//   ....[0]....
.L_293:
        /*012c*/ 	.word	0x000000c0


	//   ....[1]....
        /*0130*/ 	.word	0x000000d0


	//   ....[2]....
        /*0134*/ 	.word	0x00000170


	//   ....[3]....
        /*0138*/ 	.word	0x00012070


	//   ....[4]....
        /*013c*/ 	.word	0x00012100


	//   ....[5]....
        /*0140*/ 	.word	0x00015eb0


	//   ....[6]....
        /*0144*/ 	.word	0x00015f40


	//----- nvinfo : EIATTR_COOP_GROUP_MASK_REGIDS
	.align		4
.L_294:
        /*0148*/ 	.byte	0x04, 0x29
        /*014a*/ 	.short	(.L_296 - .L_295)


	//   ....[0]....
.L_295:
        /*014c*/ 	.word	0xffffffff


	//   ....[1]....
        /*0150*/ 	.word	0xffffffff


	//   ....[2]....
        /*0154*/ 	.word	0xffffffff


	//   ....[3]....
        /*0158*/ 	.word	0xffffffff


	//   ....[4]....
        /*015c*/ 	.word	0xffffffff


	//   ....[5]....
        /*0160*/ 	.word	0xffffffff


	//   ....[6]....
        /*0164*/ 	.word	0xffffffff


	//   ....[7]....
        /*0168*/ 	.word	0xffffffff


	//   ....[8]....
        /*016c*/ 	.word	0xffffffff


	//   ....[9]....
        /*0170*/ 	.word	0xffffffff


	//   ....[10]....
        /*0174*/ 	.word	0xffffffff


	//   ....[11]....
        /*0178*/ 	.word	0xffffffff


	//   ....[12]....
        /*017c*/ 	.word	0xffffffff


	//   ....[13]....
        /*0180*/ 	.word	0xffffffff


	//   ....[14]....
        /*0184*/ 	.word	0xffffffff


	//   ....[15]....
        /*0188*/ 	.word	0xffffffff


	//   ....[16]....
        /*018c*/ 	.word	0xffffffff


	//   ....[17]....
        /*0190*/ 	.word	0xffffffff


	//   ....[18]....
        /*0194*/ 	.word	0xffffffff


	//   ....[19]....
        /*0198*/ 	.word	0xffffffff


	//   ....[20]....
        /*019c*/ 	.word	0xffffffff


	//   ....[21]....
        /*01a0*/ 	.word	0xffffffff


	//   ....[22]....
        /*01a4*/ 	.word	0xffffffff


	//   ....[23]....
        /*01a8*/ 	.word	0xffffffff


	//   ....[24]....
        /*01ac*/ 	.word	0xffffffff


	//   ....[25]....
        /*01b0*/ 	.word	0xffffffff


	//   ....[26]....
        /*01b4*/ 	.word	0xffffffff


	//   ....[27]....
        /*01b8*/ 	.word	0xffffffff


	//   ....[28]....
        /*01bc*/ 	.word	0xffffffff


	//   ....[29]....
        /*01c0*/ 	.word	0xffffffff


	//   ....[30]....
        /*01c4*/ 	.word	0xffffffff


	//   ....[31]....
        /*01c8*/ 	.word	0xffffffff


	//   ....[32]....
        /*01cc*/ 	.word	0xffffffff


	//   ....[33]....
        /*01d0*/ 	.word	0xffffffff


	//   ....[34]....
        /*01d4*/ 	.word	0xffffffff


	//   ....[35]....
        /*01d8*/ 	.word	0xffffffff


	//   ....[36]....
        /*01dc*/ 	.word	0xffffffff


	//   ....[37]....
        /*01e0*/ 	.word	0xffffffff


	//   ....[38]....
        /*01e4*/ 	.word	0xffffffff


	//   ....[39]....
        /*01e8*/ 	.word	0xffffffff


	//   ....[40]....
        /*01ec*/ 	.word	0xffffffff


	//   ....[41]....
        /*01f0*/ 	.word	0xffffffff


	//   ....[42]....
        /*01f4*/ 	.word	0xffffffff


	//   ....[43]....
        /*01f8*/ 	.word	0xffffffff


	//   ....[44]....
        /*01fc*/ 	.word	0xffffffff


	//   ....[45]....
        /*0200*/ 	.word	0xffffffff


	//   ....[46]....
        /*0204*/ 	.word	0xffffffff


	//   ....[47]....
        /*0208*/ 	.word	0xffffffff


	//   ....[48]....
        /*020c*/ 	.word	0xffffffff


	//   ....[49]....
        /*0210*/ 	.word	0xffffffff


	//   ....[50]....
        /*0214*/ 	.word	0xffffffff


	//   ....[51]....
        /*0218*/ 	.word	0xffffffff


	//   ....[52]....
        /*021c*/ 	.word	0xffffffff


	//   ....[53]....
        /*0220*/ 	.word	0xffffffff


	//   ....[54]....
        /*0224*/ 	.word	0xffffffff


	//   ....[55]....
        /*0228*/ 	.word	0xffffffff


	//   ....[56]....
        /*022c*/ 	.word	0xffffffff


	//   ....[57]....
        /*0230*/ 	.word	0xffffffff


	//   ....[58]....
        /*0234*/ 	.word	0xffffffff


	//   ....[59]....
        /*0238*/ 	.word	0xffffffff


	//   ....[60]....
        /*023c*/ 	.word	0xffffffff


	//   ....[61]....
        /*0240*/ 	.word	0xffffffff


	//   ....[62]....
        /*0244*/ 	.word	0xffffffff


	//   ....[63]....
        /*0248*/ 	.word	0xffffffff


	//   ....[64]....
        /*024c*/ 	.word	0xffffffff


	//   ....[65]....
        /*0250*/ 	.word	0xffffffff


	//   ....[66]....
        /*0254*/ 	.word	0xffffffff


	//   ....[67]....
        /*0258*/ 	.word	0xffffffff


	//   ....[68]....
        /*025c*/ 	.word	0xffffffff


	//   ....[69]....
        /*0260*/ 	.word	0xffffffff


	//   ....[70]....
        /*0264*/ 	.word	0xffffffff


	//   ....[71]....
        /*0268*/ 	.word	0xffffffff


	//   ....[72]....
        /*026c*/ 	.word	0xffffffff


	//   ....[73]....
        /*0270*/ 	.word	0xffffffff


	//   ....[74]....
        /*0274*/ 	.word	0xffffffff


	//   ....[75]....
        /*0278*/ 	.word	0xffffffff


	//   ....[76]....
        /*027c*/ 	.word	0xffffffff


	//   ....[77]....
        /*0280*/ 	.word	0xffffffff


	//   ....[78]....
        /*0284*/ 	.word	0xffffffff


	//   ....[79]....
        /*0288*/ 	.word	0xffffffff


	//   ....[80]....
        /*028c*/ 	.word	0xffffffff


	//   ....[81]....
        /*0290*/ 	.word	0xffffffff


	//   ....[82]....
        /*0294*/ 	.word	0xffffffff


	//   ....[83]....
        /*0298*/ 	.word	0xffffffff


	//   ....[84]....
        /*029c*/ 	.word	0xffffffff


	//   ....[85]....
        /*02a0*/ 	.word	0xffffffff


	//   ....[86]....
        /*02a4*/ 	.word	0xffffffff


	//   ....[87]....
        /*02a8*/ 	.word	0xffffffff


	//   ....[88]....
        /*02ac*/ 	.word	0xffffffff


	//   ....[89]....
        /*02b0*/ 	.word	0xffffffff


	//   ....[90]....
        /*02b4*/ 	.word	0xffffffff


	//   ....[91]....
        /*02b8*/ 	.word	0xffffffff


	//   ....[92]....
        /*02bc*/ 	.word	0xffffffff


	//   ....[93]....
        /*02c0*/ 	.word	0xffffffff


	//   ....[94]....
        /*02c4*/ 	.word	0xffffffff


	//   ....[95]....
        /*02c8*/ 	.word	0xffffffff


	//   ....[96]....
        /*02cc*/ 	.word	0xffffffff


	//   ....[97]....
        /*02d0*/ 	.word	0xffffffff


	//   ....[98]....
        /*02d4*/ 	.word	0xffffffff


	//   ....[99]....
        /*02d8*/ 	.word	0xffffffff


	//   ....[100]....
        /*02dc*/ 	.word	0xffffffff


	//   ....[101]....
        /*02e0*/ 	.word	0xffffffff


	//   ....[102]....
        /*02e4*/ 	.word	0xffffffff


	//   ....[103]....
        /*02e8*/ 	.word	0xffffffff


	//   ....[104]....
        /*02ec*/ 	.word	0xffffffff


	//   ....[105]....
        /*02f0*/ 	.word	0xffffffff


	//   ....[106]....
        /*02f4*/ 	.word	0xffffffff


	//   ....[107]....
        /*02f8*/ 	.word	0xffffffff


	//   ....[108]....
        /*02fc*/ 	.word	0xffffffff


	//   ....[109]....
        /*0300*/ 	.word	0xffffffff


	//   ....[110]....
        /*0304*/ 	.word	0xffffffff


	//   ....[111]....
        /*0308*/ 	.word	0xffffffff


	//   ....[112]....
        /*030c*/ 	.word	0xffffffff


	//   ....[113]....
        /*0310*/ 	.word	0xffffffff


	//   ....[114]....
        /*0314*/ 	.word	0xffffffff


	//   ....[115]....
        /*0318*/ 	.word	0xffffffff


	//   ....[116]....
        /*031c*/ 	.word	0xffffffff


	//   ....[117]....
        /*0320*/ 	.word	0xffffffff


	//   ....[118]....
        /*0324*/ 	.word	0xffffffff


	//   ....[119]....
        /*0328*/ 	.word	0xffffffff


	//   ....[120]....
        /*032c*/ 	.word	0xffffffff


	//   ....[121]....
        /*0330*/ 	.word	0xffffffff


	//   ....[122]....
        /*0334*/ 	.word	0xffffffff


	//   ....[123]....
        /*0338*/ 	.word	0xffffffff


	//   ....[124]....
        /*033c*/ 	.word	0xffffffff


	//   ....[125]....
        /*0340*/ 	.word	0xffffffff


	//   ....[126]....
        /*0344*/ 	.word	0xffffffff


	//   ....[127]....
        /*0348*/ 	.word	0xffffffff


	//   ....[128]....
        /*034c*/ 	.word	0xffffffff


	//   ....[129]....
        /*0350*/ 	.word	0xffffffff


	//   ....[130]....
        /*0354*/ 	.word	0xffffffff


	//   ....[131]....
        /*0358*/ 	.word	0xffffffff


	//   ....[132]....
        /*035c*/ 	.word	0xffffffff


	//   ....[133]....
        /*0360*/ 	.word	0xffffffff


	//   ....[134]....
        /*0364*/ 	.word	0xffffffff


	//   ....[135]....
        /*0368*/ 	.word	0xffffffff


	//   ....[136]....
        /*036c*/ 	.word	0xffffffff


	//   ....[137]....
        /*0370*/ 	.word	0xffffffff


	//   ....[138]....
        /*0374*/ 	.word	0xffffffff


	//   ....[139]....
        /*0378*/ 	.word	0xffffffff


	//   ....[140]....
        /*037c*/ 	.word	0xffffffff


	//   ....[141]....
        /*0380*/ 	.word	0xffffffff


	//   ....[142]....
        /*0384*/ 	.word	0xffffffff


	//   ....[143]....
        /*0388*/ 	.word	0xffffffff


	//   ....[144]....
        /*038c*/ 	.word	0xffffffff


	//   ....[145]....
        /*0390*/ 	.word	0xffffffff


	//   ....[146]....
        /*0394*/ 	.word	0xffffffff


	//   ....[147]....
        /*0398*/ 	.word	0xffffffff


	//   ....[148]....
        /*039c*/ 	.word	0xffffffff


	//   ....[149]....
        /*03a0*/ 	.word	0xffffffff


	//   ....[150]....
        /*03a4*/ 	.word	0xffffffff


	//   ....[151]....
        /*03a8*/ 	.word	0xffffffff


	//   ....[152]....
        /*03ac*/ 	.word	0xffffffff


	//   ....[153]....
        /*03b0*/ 	.word	0xffffffff


	//   ....[154]....
        /*03b4*/ 	.word	0xffffffff


	//   ....[155]....
        /*03b8*/ 	.word	0xffffffff


	//   ....[156]....
        /*03bc*/ 	.word	0xffffffff


	//   ....[157]....
        /*03c0*/ 	.word	0xffffffff


	//   ....[158]....
        /*03c4*/ 	.word	0xffffffff


	//   ....[159]....
        /*03c8*/ 	.word	0xffffffff


	//   ....[160]....
        /*03cc*/ 	.word	0xffffffff


	//   ....[161]....
        /*03d0*/ 	.word	0xffffffff


	//   ....[162]....
        /*03d4*/ 	.word	0xffffffff


	//   ....[163]....
        /*03d8*/ 	.word	0xffffffff


	//   ....[164]....
        /*03dc*/ 	.word	0xffffffff


	//   ....[165]....
        /*03e0*/ 	.word	0xffffffff


	//   ....[166]....
        /*03e4*/ 	.word	0xffffffff


	//   ....[167]....
        /*03e8*/ 	.word	0xffffffff


	//   ....[168]....
        /*03ec*/ 	.word	0xffffffff


	//   ....[169]....
        /*03f0*/ 	.word	0xffffffff


	//   ....[170]....
        /*03f4*/ 	.word	0xffffffff


	//   ....[171]....
        /*03f8*/ 	.word	0xffffffff


	//   ....[172]....
        /*03fc*/ 	.word	0xffffffff


	//   ....[173]....
        /*0400*/ 	.word	0xffffffff


	//   ....[174]....
        /*0404*/ 	.word	0xffffffff


	//   ....[175]....
        /*0408*/ 	.word	0xffffffff


	//   ....[176]....
        /*040c*/ 	.word	0xffffffff


	//   ....[177]....
        /*0410*/ 	.word	0xffffffff


	//   ....[178]....
        /*0414*/ 	.word	0xffffffff


	//   ....[179]....
        /*0418*/ 	.word	0xffffffff


	//   ....[180]....
        /*041c*/ 	.word	0xffffffff


	//   ....[181]....
        /*0420*/ 	.word	0xffffffff


	//   ....[182]....
        /*0424*/ 	.word	0xffffffff


	//   ....[183]....
        /*0428*/ 	.word	0xffffffff


	//   ....[184]....
        /*042c*/ 	.word	0xffffffff


	//   ....[185]....
        /*0430*/ 	.word	0xffffffff


	//   ....[186]....
        /*0434*/ 	.word	0xffffffff


	//   ....[187]....
        /*0438*/ 	.word	0xffffffff


	//   ....[188]....
        /*043c*/ 	.word	0xffffffff


	//   ....[189]....
        /*0440*/ 	.word	0xffffffff


	//   ....[190]....
        /*0444*/ 	.word	0xffffffff


	//   ....[191]....
        /*0448*/ 	.word	0xffffffff


	//   ....[192]....
        /*044c*/ 	.word	0xffffffff


	//   ....[193]....
        /*0450*/ 	.word	0xffffffff


	//   ....[194]....
        /*0454*/ 	.word	0xffffffff


	//   ....[195]....
        /*0458*/ 	.word	0xffffffff


	//   ....[196]....
        /*045c*/ 	.word	0xffffffff


	//   ....[197]....
        /*0460*/ 	.word	0xffffffff


	//   ....[198]....
        /*0464*/ 	.word	0xffffffff


	//   ....[199]....
        /*0468*/ 	.word	0xffffffff


	//   ....[200]....
        /*046c*/ 	.word	0xffffffff


	//   ....[201]....
        /*0470*/ 	.word	0xffffffff


	//   ....[202]....
        /*0474*/ 	.word	0xffffffff


	//   ....[203]....
        /*0478*/ 	.word	0xffffffff


	//   ....[204]....
        /*047c*/ 	.word	0xffffffff


	//   ....[205]....
        /*0480*/ 	.word	0xffffffff


	//   ....[206]....
        /*0484*/ 	.word	0xffffffff


	//   ....[207]....
        /*0488*/ 	.word	0xffffffff


	//   ....[208]....
        /*048c*/ 	.word	0xffffffff


	//   ....[209]....
        /*0490*/ 	.word	0xffffffff


	//   ....[210]....
        /*0494*/ 	.word	0xffffffff


	//   ....[211]....
        /*0498*/ 	.word	0xffffffff


	//   ....[212]....
        /*049c*/ 	.word	0xffffffff


	//   ....[213]....
        /*04a0*/ 	.word	0xffffffff


	//   ....[214]....
        /*04a4*/ 	.word	0xffffffff


	//   ....[215]....
        /*04a8*/ 	.word	0xffffffff


	//   ....[216]....
        /*04ac*/ 	.word	0xffffffff


	//   ....[217]....
        /*04b0*/ 	.word	0xffffffff


	//   ....[218]....
        /*04b4*/ 	.word	0xffffffff


	//   ....[219]....
        /*04b8*/ 	.word	0xffffffff


	//   ....[220]....
        /*04bc*/ 	.word	0xffffffff


	//   ....[221]....
        /*04c0*/ 	.word	0xffffffff


	//   ....[222]....
        /*04c4*/ 	.word	0xffffffff


	//   ....[223]....
        /*04c8*/ 	.word	0xffffffff


	//   ....[224]....
        /*04cc*/ 	.word	0xffffffff


	//   ....[225]....
        /*04d0*/ 	.word	0xffffffff


	//   ....[226]....
        /*04d4*/ 	.word	0xffffffff


	//   ....[227]....
        /*04d8*/ 	.word	0xffffffff


	//   ....[228]....
        /*04dc*/ 	.word	0xffffffff


	//   ....[229]....
        /*04e0*/ 	.word	0xffffffff


	//   ....[230]....
        /*04e4*/ 	.word	0xffffffff


	//   ....[231]....
        /*04e8*/ 	.word	0xffffffff


	//   ....[232]....
        /*04ec*/ 	.word	0xffffffff


	//   ....[233]....
        /*04f0*/ 	.word	0xffffffff


	//   ....[234]....
        /*04f4*/ 	.word	0xffffffff


	//   ....[235]....
        /*04f8*/ 	.word	0xffffffff


	//   ....[236]....
        /*04fc*/ 	.word	0xffffffff


	//   ....[237]....
        /*0500*/ 	.word	0xffffffff


	//   ....[238]....
        /*0504*/ 	.word	0xffffffff


	//   ....[239]....
        /*0508*/ 	.word	0xffffffff


	//   ....[240]....
        /*050c*/ 	.word	0xffffffff


	//   ....[241]....
        /*0510*/ 	.word	0xffffffff


	//   ....[242]....
        /*0514*/ 	.word	0xffffffff


	//   ....[243]....
        /*0518*/ 	.word	0xffffffff


	//   ....[244]....
        /*051c*/ 	.word	0xffffffff


	//   ....[245]....
        /*0520*/ 	.word	0xffffffff


	//   ....[246]....
        /*0524*/ 	.word	0xffffffff


	//   ....[247]....
        /*0528*/ 	.word	0xffffffff


	//   ....[248]....
        /*052c*/ 	.word	0xffffffff


	//   ....[249]....
        /*0530*/ 	.word	0xffffffff


	//   ....[250]....
        /*0534*/ 	.word	0xffffffff


	//   ....[251]....
        /*0538*/ 	.word	0xffffffff


	//   ....[252]....
        /*053c*/ 	.word	0xffffffff


	//   ....[253]....
        /*0540*/ 	.word	0xffffffff


	//   ....[254]....
        /*0544*/ 	.word	0xffffffff


	//   ....[255]....
        /*0548*/ 	.word	0xffffffff


	//   ....[0]....
        /*054c*/ 	.word	0xffffffff


	//   ....[1]....
        /*0550*/ 	.word	0xffffffff


	//   ....[2]....
        /*0554*/ 	.word	0xffffffff


	//   ....[3]....
        /*0558*/ 	.word	0xffffffff


	//   ....[4]....
        /*055c*/ 	.word	0xffffffff


	//   ....[5]....
        /*0560*/ 	.word	0xffffffff


	//   ....[6]....
        /*0564*/ 	.word	0xffffffff


	//   ....[7]....
        /*0568*/ 	.word	0xffffffff


	//   ....[8]....
        /*056c*/ 	.word	0xffffffff


	//   ....[9]....
        /*0570*/ 	.word	0xffffffff


	//   ....[10]....
        /*0574*/ 	.word	0xffffffff


	//   ....[11]....
        /*0578*/ 	.word	0xffffffff


	//   ....[12]....
        /*057c*/ 	.word	0xffffffff


	//   ....[13]....
        /*0580*/ 	.word	0xffffffff


	//   ....[14]....
        /*0584*/ 	.word	0xffffffff


	//   ....[15]....
        /*0588*/ 	.word	0xffffffff


	//   ....[16]....
        /*058c*/ 	.word	0xffffffff


	//   ....[17]....
        /*0590*/ 	.word	0xffffffff


	//   ....[18]....
        /*0594*/ 	.word	0xffffffff


	//   ....[19]....
        /*0598*/ 	.word	0xffffffff


	//   ....[20]....
        /*059c*/ 	.word	0xffffffff


	//   ....[21]....
        /*05a0*/ 	.word	0xffffffff


	//   ....[22]....
        /*05a4*/ 	.word	0xffffffff


	//   ....[23]....
        /*05a8*/ 	.word	0xffffffff


	//   ....[24]....
        /*05ac*/ 	.word	0xffffffff


	//   ....[25]....
        /*05b0*/ 	.word	0xffffffff


	//   ....[26]....
        /*05b4*/ 	.word	0xffffffff


	//   ....[27]....
        /*05b8*/ 	.word	0xffffffff


	//   ....[28]....
        /*05bc*/ 	.word	0xffffffff


	//   ....[29]....
        /*05c0*/ 	.word	0xffffffff


	//   ....[30]....
        /*05c4*/ 	.word	0xffffffff


	//   ....[31]....
        /*05c8*/ 	.word	0xffffffff


	//   ....[32]....
        /*05cc*/ 	.word	0xffffffff


	//   ....[33]....
        /*05d0*/ 	.word	0xffffffff


	//   ....[34]....
        /*05d4*/ 	.word	0xffffffff


	//   ....[35]....
        /*05d8*/ 	.word	0xffffffff


	//   ....[36]....
        /*05dc*/ 	.word	0xffffffff


	//   ....[37]....
        /*05e0*/ 	.word	0xffffffff


	//   ....[38]....
        /*05e4*/ 	.word	0xffffffff


	//   ....[39]....
        /*05e8*/ 	.word	0x0500000f


	//   ....[40]....
        /*05ec*/ 	.word	0x0500000f


	//   ....[41]....
        /*05f0*/ 	.word	0x0500000f


	//   ....[42]....
        /*05f4*/ 	.word	0x0500000f


	//   ....[43]....
        /*05f8*/ 	.word	0x0500000f


	//   ....[44]....
        /*05fc*/ 	.word	0x0500000f


	//   ....[45]....
        /*0600*/ 	.word	0x0500000f


	//   ....[46]....
        /*0604*/ 	.word	0x0500000f


	//   ....[47]....
        /*0608*/ 	.word	0x0500000f


	//   ....[48]....
        /*060c*/ 	.word	0x0500000f


	//   ....[49]....
        /*0610*/ 	.word	0x0500000f


	//   ....[50]....
        /*0614*/ 	.word	0x0500000f


	//   ....[51]....
        /*0618*/ 	.word	0x0500000f


	//   ....[52]....
        /*061c*/ 	.word	0x0500000f


	//   ....[53]....
        /*0620*/ 	.word	0x0500000f


	//   ....[54]....
        /*0624*/ 	.word	0x0500000f


	//   ....[55]....
        /*0628*/ 	.word	0x0500000f


	//   ....[56]....
        /*062c*/ 	.word	0x0500000f


	//   ....[57]....
        /*0630*/ 	.word	0x0500000f


	//   ....[58]....
        /*0634*/ 	.word	0x0500000f


	//   ....[59]....
        /*0638*/ 	.word	0x0500000f


	//   ....[60]....
        /*063c*/ 	.word	0x0500000f


	//   ....[61]....
        /*0640*/ 	.word	0x0500000f


	//   ....[62]....
        /*0644*/ 	.word	0x0500000f


	//   ....[63]....
        /*0648*/ 	.word	0x0500000f


	//   ....[64]....
        /*064c*/ 	.word	0x0500000f


	//   ....[65]....
        /*0650*/ 	.word	0x0500000f


	//   ....[66]....
        /*0654*/ 	.word	0x0500000f


	//   ....[67]....
        /*0658*/ 	.word	0x0500000f


	//   ....[68]....
        /*065c*/ 	.word	0x0500000f


	//   ....[69]....
        /*0660*/ 	.word	0x0500000f


	//   ....[70]....
        /*0664*/ 	.word	0x0500000f


	//   ....[71]....
        /*0668*/ 	.word	0x0500000f


	//   ....[72]....
        /*066c*/ 	.word	0x0500000f


	//   ....[73]....
        /*0670*/ 	.word	0x0500000f


	//   ....[74]....
        /*0674*/ 	.word	0x0500000f


	//   ....[75]....
        /*0678*/ 	.word	0x0500000f


	//   ....[76]....
        /*067c*/ 	.word	0x0500000f


	//   ....[77]....
        /*0680*/ 	.word	0x0500000f


	//   ....[78]....
        /*0684*/ 	.word	0x0500000f


	//   ....[79]....
        /*0688*/ 	.word	0x0500000f


	//   ....[80]....
        /*068c*/ 	.word	0x0500000f


	//   ....[81]....
        /*0690*/ 	.word	0x0500000f


	//   ....[82]....
        /*0694*/ 	.word	0x0500000f


	//   ....[83]....
        /*0698*/ 	.word	0x0500000f


	//   ....[84]....
        /*069c*/ 	.word	0x0500000f


	//   ....[85]....
        /*06a0*/ 	.word	0x0500000f


	//   ....[86]....
        /*06a4*/ 	.word	0x0500000f


	//   ....[87]....
        /*06a8*/ 	.word	0x0500000f


	//   ....[88]....
        /*06ac*/ 	.word	0x0500000f


	//   ....[89]....
        /*06b0*/ 	.word	0x0500000f


	//   ....[90]....
        /*06b4*/ 	.word	0x0500000f


	//   ....[91]....
        /*06b8*/ 	.word	0x0500000f


	//   ....[92]....
        /*06bc*/ 	.word	0x0500000f


	//   ....[93]....
        /*06c0*/ 	.word	0x0500000f


	//   ....[94]....
        /*06c4*/ 	.word	0x0500000f


	//   ....[95]....
        /*06c8*/ 	.word	0x0500000f


	//   ....[96]....
        /*06cc*/ 	.word	0x0500000f


	//   ....[97]....
        /*06d0*/ 	.word	0x0500000f


	//   ....[98]....
        /*06d4*/ 	.word	0x0500000f


	//   ....[99]....
        /*06d8*/ 	.word	0x0500000f


	//   ....[100]....
        /*06dc*/ 	.word	0x0500000f


	//   ....[101]....
        /*06e0*/ 	.word	0x0500000f


	//   ....[102]....
        /*06e4*/ 	.word	0x0500000f


	//   ....[103]....
        /*06e8*/ 	.word	0x0500000f


	//   ....[104]....
        /*06ec*/ 	.word	0x0500000f


	//   ....[105]....
        /*06f0*/ 	.word	0x0500000f


	//   ....[106]....
        /*06f4*/ 	.word	0x0500000f


	//   ....[107]....
        /*06f8*/ 	.word	0x0500000f


	//   ....[108]....
        /*06fc*/ 	.word	0x0500000f


	//   ....[109]....
        /*0700*/ 	.word	0x0500000f


	//   ....[110]....
        /*0704*/ 	.word	0x0500000f


	//   ....[111]....
        /*0708*/ 	.word	0x0500000f


	//   ....[112]....
        /*070c*/ 	.word	0x0500000f


	//   ....[113]....
        /*0710*/ 	.word	0x0500000f


	//   ....[114]....
        /*0714*/ 	.word	0x0500000f


	//   ....[115]....
        /*0718*/ 	.word	0x0500000f


	//   ....[116]....
        /*071c*/ 	.word	0x0500000f


	//   ....[117]....
        /*0720*/ 	.word	0x0500000f


	//   ....[118]....
        /*0724*/ 	.word	0x0500000f


	//   ....[119]....
        /*0728*/ 	.word	0x0500000f


	//   ....[120]....
        /*072c*/ 	.word	0x0500000f


	//----- nvinfo : EIATTR_COOP_GROUP_INSTR_OFFSETS
	.align		4
.L_296:
        /*0730*/ 	.byte	0x04, 0x28
        /*0732*/ 	.short	(.L_298 - .L_297)


	//   ....[0]....
.L_297:
        /*0734*/ 	.word	0x00000080


	//   ....[1]....
        /*0738*/ 	.word	0x00000090


	//   ....[2]....
        /*073c*/ 	.word	0x000002d0


	//   ....[3]....
        /*0740*/ 	.word	0x00000430


	//   ....[4]....
        /*0744*/ 	.word	0x00000550


	//   ....[5]....
        /*0748*/ 	.word	0x000006b0


	//   ....[6]....
        /*074c*/ 	.word	0x000020e0


	//   ....[7]....
        /*0750*/ 	.word	0x000028c0


	//   ....[8]....
        /*0754*/ 	.word	0x000028f0


	//   ....[9]....
        /*0758*/ 	.word	0x00002f60


	//   ....[10]....
        /*075c*/ 	.word	0x00002f80


	//   ....[11]....
        /*0760*/ 	.word	0x00003910


	//   ....[12]....
        /*0764*/ 	.word	0x00003970


	//   ....[13]....
        /*0768*/ 	.word	0x00004ce0


	//   ....[14]....
        /*076c*/ 	.word	0x00004d00


	//   ....[15]....
        /*0770*/ 	.word	0x00005790


	//   ....[16]....
        /*0774*/ 	.word	0x000057b0


	//   ....[17]....
        /*0778*/ 	.word	0x000060f0


	//   ....[18]....
        /*077c*/ 	.word	0x000062c0


	//   ....[19]....
        /*0780*/ 	.word	0x00007ad0


	//   ....[20]....
        /*0784*/ 	.word	0x00007af0


	//   ....[21]....
        /*0788*/ 	.word	0x00008470


	//   ....[22]....
        /*078c*/ 	.word	0x00008570


	//   ....[23]....
        /*0790*/ 	.word	0x00009820


	//   ....[24]....
        /*0794*/ 	.word	0x00009840


	//   ....[25]....
        /*0798*/ 	.word	0x000098c0


	//   ....[26]....
        /*079c*/ 	.word	0x000098e0


	//   ....[27]....
        /*07a0*/ 	.word	0x0000ae00


	//   ....[28]....
        /*07a4*/ 	.word	0x0000ae30


	//   ....[29]....
        /*07a8*/ 	.word	0x0000ae60


	//   ....[30]....
        /*07ac*/ 	.word	0x0000ae90


	//   ....[31]....
        /*07b0*/ 	.word	0x0000aec0


	//   ....[32]....
        /*07b4*/ 	.word	0x0000af00


	//   ....[33]....
        /*07b8*/ 	.word	0x0000af40


	//   ....[34]....
        /*07bc*/ 	.word	0x0000af70


	//   ....[35]....
        /*07c0*/ 	.word	0x0000afa0


	//   ....[36]....
        /*07c4*/ 	.word	0x0000afd0


	//   ....[37]....
        /*07c8*/ 	.word	0x0000b010


	//   ....[38]....
        /*07cc*/ 	.word	0x0000b070


	//   ....[39]....
        /*07d0*/ 	.word	0x0000b0a0


	//   ....[40]....
        /*07d4*/ 	.word	0x0000b0d0


	//   ....[41]....
        /*07d8*/ 	.word	0x0000b100


	//   ....[42]....
        /*07dc*/ 	.word	0x0000b130


	//   ....[43]....
        /*07e0*/ 	.word	0x0000b170


	//   ....[44]....
        /*07e4*/ 	.word	0x0000b1d0


	//   ....[45]....
        /*07e8*/ 	.word	0x0000b200


	//   ....[46]....
        /*07ec*/ 	.word	0x0000b230


	//   ....[47]....
        /*07f0*/ 	.word	0x0000b260


	//   ....[48]....
        /*07f4*/ 	.word	0x0000b290


	//   ....[49]....
        /*07f8*/ 	.word	0x0000b2c0


	//   ....[50]....
        /*07fc*/ 	.word	0x0000b300


	//   ....[51]....
        /*0800*/ 	.word	0x0000b340


	//   ....[52]....
        /*0804*/ 	.word	0x0000b370


	//   ....[53]....
        /*0808*/ 	.word	0x0000b3a0


	//   ....[54]....
        /*080c*/ 	.word	0x0000b3d0


	//   ....[55]....
        /*0810*/ 	.word	0x0000b400


	//   ....[56]....
        /*0814*/ 	.word	0x0000b430


	//   ....[57]....
        /*0818*/ 	.word	0x0000b460


	//   ....[58]....
        /*081c*/ 	.word	0x0000b470


	//   ....[59]....
        /*0820*/ 	.word	0x0000b490


	//   ....[60]....
        /*0824*/ 	.word	0x0000b4a0


	//   ....[61]....
        /*0828*/ 	.word	0x0000b4b0


	//   ....[62]....
        /*082c*/ 	.word	0x0000b4c0


	//   ....[63]....
        /*0830*/ 	.word	0x0000b4d0


	//   ....[64]....
        /*0834*/ 	.word	0x0000b4e0


	//   ....[65]....
        /*0838*/ 	.word	0x0000b4f0


	//   ....[66]....
        /*083c*/ 	.word	0x0000b500


	//   ....[67]....
        /*0840*/ 	.word	0x0000b510


	//   ....[68]....
        /*0844*/ 	.word	0x0000b520


	//   ....[69]....
        /*0848*/ 	.word	0x0000b530


	//   ....[70]....
        /*084c*/ 	.word	0x0000b550


	//   ....[71]....
        /*0850*/ 	.word	0x0000b560


	//   ....[72]....
        /*0854*/ 	.word	0x0000b570


	//   ....[73]....
        /*0858*/ 	.word	0x0000b580


	//   ....[74]....
        /*085c*/ 	.word	0x0000b590


	//   ....[75]....
        /*0860*/ 	.word	0x0000b5a0


	//   ....[76]....
        /*0864*/ 	.word	0x0000b5b0


	//   ....[77]....
        /*0868*/ 	.word	0x0000b5c0


	//   ....[78]....
        /*086c*/ 	.word	0x0000b5d0


	//   ....[79]....
        /*0870*/ 	.word	0x0000b5e0


	//   ....[80]....
        /*0874*/ 	.word	0x0000b600


	//   ....[81]....
        /*0878*/ 	.word	0x0000b610


	//   ....[82]....
        /*087c*/ 	.word	0x0000b620


	//   ....[83]....
        /*0880*/ 	.word	0x0000b630


	//   ....[84]....
        /*0884*/ 	.word	0x0000b640


	//   ....[85]....
        /*0888*/ 	.word	0x0000b650


	//   ....[86]....
        /*088c*/ 	.word	0x0000b660


	//   ....[87]....
        /*0890*/ 	.word	0x0000b680


	//   ....[88]....
        /*0894*/ 	.word	0x0000b6a0


	//   ....[89]....
        /*0898*/ 	.word	0x0000b6b0


	//   ....[90]....
        /*089c*/ 	.word	0x0000b6d0


	//   ....[91]....
        /*08a0*/ 	.word	0x0000b6e0


	//   ....[92]....
        /*08a4*/ 	.word	0x0000b6f0


	//   ....[93]....
        /*08a8*/ 	.word	0x0000b700


	//   ....[94]....
        /*08ac*/ 	.word	0x0000b710


	//   ....[95]....
        /*08b0*/ 	.word	0x0000b720


	//   ....[96]....
        /*08b4*/ 	.word	0x0000b730


	//   ....[97]....
        /*08b8*/ 	.word	0x0000b740


	//   ....[98]....
        /*08bc*/ 	.word	0x0000b760


	//   ....[99]....
        /*08c0*/ 	.word	0x0000b790


	//   ....[100]....
        /*08c4*/ 	.word	0x0000b7b0


	//   ....[101]....
        /*08c8*/ 	.word	0x0000b7d0


	//   ....[102]....
        /*08cc*/ 	.word	0x0000b800


	//   ....[103]....
        /*08d0*/ 	.word	0x0000b820


	//   ....[104]....
        /*08d4*/ 	.word	0x0000b830


	//   ....[105]....
        /*08d8*/ 	.word	0x0000b850


	//   ....[106]....
        /*08dc*/ 	.word	0x0000b870


	//   ....[107]....
        /*08e0*/ 	.word	0x0000b890


	//   ....[108]....
        /*08e4*/ 	.word	0x0000b8a0


	//   ....[109]....
        /*08e8*/ 	.word	0x0000b8c0


	//   ....[110]....
        /*08ec*/ 	.word	0x0000b8f0


	//   ....[111]....
        /*08f0*/ 	.word	0x0000b920


	//   ....[112]....
        /*08f4*/ 	.word	0x0000b950


	//   ....[113]....
        /*08f8*/ 	.word	0x0000b980


	//   ....[114]....
        /*08fc*/ 	.word	0x0000b9b0


	//   ....[115]....
        /*0900*/ 	.word	0x0000b9d0


	//   ....[116]....
        /*0904*/ 	.word	0x0000ba00


	//   ....[117]....
        /*0908*/ 	.word	0x0000ba30


	//   ....[118]....
        /*090c*/ 	.word	0x0000ba50


	//   ....[119]....
        /*0910*/ 	.word	0x0000ba80


	//   ....[120]....
        /*0914*/ 	.word	0x0000bab0


	//   ....[121]....
        /*0918*/ 	.word	0x0000bae0


	//   ....[122]....
        /*091c*/ 	.word	0x0000bb10


	//   ....[123]....
        /*0920*/ 	.word	0x0000bb40


	//   ....[124]....
        /*0924*/ 	.word	0x0000bb70


	//   ....[125]....
        /*0928*/ 	.word	0x0000bba0


	//   ....[126]....
        /*092c*/ 	.word	0x0000bbd0


	//   ....[127]....
        /*0930*/ 	.word	0x0000bc00


	//   ....[128]....
        /*0934*/ 	.word	0x0000bc30


	//   ....[129]....
        /*0938*/ 	.word	0x0000bc60


	//   ....[130]....
        /*093c*/ 	.word	0x0000bc90


	//   ....[131]....
        /*0940*/ 	.word	0x0000bcc0


	//   ....[132]....
        /*0944*/ 	.word	0x0000bcf0


	//   ....[133]....
        /*0948*/ 	.word	0x0000bd20


	//   ....[134]....
        /*094c*/ 	.word	0x0000bd50


	//   ....[135]....
        /*0950*/ 	.word	0x0000bd80


	//   ....[136]....
        /*0954*/ 	.word	0x0000bdb0


	//   ....[137]....
        /*0958*/ 	.word	0x0000bde0


	//   ....[138]....
        /*095c*/ 	.word	0x0000be10


	//   ....[139]....
        /*0960*/ 	.word	0x0000be40


	//   ....[140]....
        /*0964*/ 	.word	0x0000be70


	//   ....[141]....
        /*0968*/ 	.word	0x0000bea0


	//   ....[142]....
        /*096c*/ 	.word	0x0000bed0


	//   ....[143]....
        /*0970*/ 	.word	0x0000bf00


	//   ....[144]....
        /*0974*/ 	.word	0x0000bf30


	//   ....[145]....
        /*0978*/ 	.word	0x0000bf60


	//   ....[146]....
        /*097c*/ 	.word	0x0000bf90


	//   ....[147]....
        /*0980*/ 	.word	0x0000bfc0


	//   ....[148]....
        /*0984*/ 	.word	0x0000bff0


	//   ....[149]....
        /*0988*/ 	.word	0x0000c020


	//   ....[150]....
        /*098c*/ 	.word	0x0000c080


	//   ....[151]....
        /*0990*/ 	.word	0x0000c0b0


	//   ....[152]....
        /*0994*/ 	.word	0x0000c0e0


	//   ....[153]....
        /*0998*/ 	.word	0x0000c110


	//   ....[154]....
        /*099c*/ 	.word	0x0000c140


	//   ....[155]....
        /*09a0*/ 	.word	0x0000ccb0


	//   ....[156]....
        /*09a4*/ 	.word	0x0000ccc0


	//   ....[157]....
        /*09a8*/ 	.word	0x0000ccd0


	//   ....[158]....
        /*09ac*/ 	.word	0x0000cce0


	//   ....[159]....
        /*09b0*/ 	.word	0x0000d7a0


	//   ....[160]....
        /*09b4*/ 	.word	0x0000d7c0


	//   ....[161]....
        /*09b8*/ 	.word	0x0000d960


	//   ....[162]....
        /*09bc*/ 	.word	0x0000d980


	//   ....[163]....
        /*09c0*/ 	.word	0x0000dac0


	//   ....[164]....
        /*09c4*/ 	.word	0x0000dae0


	//   ....[165]....
        /*09c8*/ 	.word	0x0000dc30


	//   ....[166]....
        /*09cc*/ 	.word	0x0000dc50


	//   ....[167]....
        /*09d0*/ 	.word	0x0000e230


	//   ....[168]....
        /*09d4*/ 	.word	0x0000e270


	//   ....[169]....
        /*09d8*/ 	.word	0x0000ec50


	//   ....[170]....
        /*09dc*/ 	.word	0x0000ec60


	//   ....[171]....
        /*09e0*/ 	.word	0x0000fe70


	//   ....[172]....
        /*09e4*/ 	.word	0x0000fea0


	//   ....[173]....
        /*09e8*/ 	.word	0x00010010


	//   ....[174]....
        /*09ec*/ 	.word	0x00010030


	//   ....[175]....
        /*09f0*/ 	.word	0x00010170


	//   ....[176]....
        /*09f4*/ 	.word	0x00010190


	//   ....[177]....
        /*09f8*/ 	.word	0x000102e0


	//   ....[178]....
        /*09fc*/ 	.word	0x00010300


	//   ....[179]....
        /*0a00*/ 	.word	0x000104d0


	//   ....[180]....
        /*0a04*/ 	.word	0x000106b0


	//   ....[181]....
        /*0a08*/ 	.word	0x000106e0


	//   ....[182]....
        /*0a0c*/ 	.word	0x00010710


	//   ....[183]....
        /*0a10*/ 	.word	0x00010740


	//   ....[184]....
        /*0a14*/ 	.word	0x00010770


	//   ....[185]....
        /*0a18*/ 	.word	0x000107c0


	//   ....[186]....
        /*0a1c*/ 	.word	0x00010940


	//   ....[187]....
        /*0a20*/ 	.word	0x00010970


	//   ....[188]....
        /*0a24*/ 	.word	0x000109a0


	//   ....[189]....
        /*0a28*/ 	.word	0x000109d0


	//   ....[190]....
        /*0a2c*/ 	.word	0x00010a00


	//   ....[191]....
        /*0a30*/ 	.word	0x00010a30


	//   ....[192]....
        /*0a34*/ 	.word	0x00010ae0


	//   ....[193]....
        /*0a38*/ 	.word	0x00010b40


	//   ....[194]....
        /*0a3c*/ 	.word	0x00010b50


	//   ....[195]....
        /*0a40*/ 	.word	0x00010ba0


	//   ....[196]....
        /*0a44*/ 	.word	0x00012c60


	//   ....[197]....
        /*0a48*/ 	.word	0x00012ca0


	//   ....[198]....
        /*0a4c*/ 	.word	0x00012db0


	//   ....[199]....
        /*0a50*/ 	.word	0x00012dc0


	//   ....[200]....
        /*0a54*/ 	.word	0x00012e30


	//   ....[201]....
        /*0a58*/ 	.word	0x00012e40


	//   ....[202]....
        /*0a5c*/ 	.word	0x00012eb0


	//   ....[203]....
        /*0a60*/ 	.word	0x00012ec0


	//   ....[204]....
        /*0a64*/ 	.word	0x00012f30


	//   ....[205]....
        /*0a68*/ 	.word	0x00012f40


	//   ....[206]....
        /*0a6c*/ 	.word	0x00012fb0


	//   ....[207]....
        /*0a70*/ 	.word	0x00012fc0


	//   ....[208]....
        /*0a74*/ 	.word	0x00013030


	//   ....[209]....
        /*0a78*/ 	.word	0x00013040


	//   ....[210]....
        /*0a7c*/ 	.word	0x00013050


	//   ....[211]....
        /*0a80*/ 	.word	0x000130d0


	//   ....[212]....
        /*0a84*/ 	.word	0x00013440


	//   ....[213]....
        /*0a88*/ 	.word	0x00013470


	//   ....[214]....
        /*0a8c*/ 	.word	0x00013490


	//   ....[215]....
        /*0a90*/ 	.word	0x00013590


	//   ....[216]....
        /*0a94*/ 	.word	0x000135a0


	//   ....[217]....
        /*0a98*/ 	.word	0x00013630


	//   ....[218]....
        /*0a9c*/ 	.word	0x00013640


	//   ....[219]....
        /*0aa0*/ 	.word	0x000136d0


	//   ....[220]....
        /*0aa4*/ 	.word	0x000136e0


	//   ....[221]....
        /*0aa8*/ 	.word	0x00013760


	//   ....[222]....
        /*0aac*/ 	.word	0x00013770


	//   ....[223]....
        /*0ab0*/ 	.word	0x000137f0


	//   ....[224]....
        /*0ab4*/ 	.word	0x00013800


	//   ....[225]....
        /*0ab8*/ 	.word	0x00013880


	//   ....[226]....
        /*0abc*/ 	.word	0x00013890


	//   ....[227]....
        /*0ac0*/ 	.word	0x000138a0


	//   ....[228]....
        /*0ac4*/ 	.word	0x00013fd0


	//   ....[229]....
        /*0ac8*/ 	.word	0x00014000


	//   ....[230]....
        /*0acc*/ 	.word	0x00014060


	//   ....[231]....
        /*0ad0*/ 	.word	0x000140b0


	//   ....[232]....
        /*0ad4*/ 	.word	0x00014100


	//   ....[233]....
        /*0ad8*/ 	.word	0x00014150


	//   ....[234]....
        /*0adc*/ 	.word	0x000141a0


	//   ....[235]....
        /*0ae0*/ 	.word	0x000141f0


	//   ....[236]....
        /*0ae4*/ 	.word	0x00014240


	//   ....[237]....
        /*0ae8*/ 	.word	0x00014290


	//   ....[238]....
        /*0aec*/ 	.word	0x000142e0


	//   ....[239]....
        /*0af0*/ 	.word	0x00014330


	//   ....[240]....
        /*0af4*/ 	.word	0x00014380


	//   ....[241]....
        /*0af8*/ 	.word	0x000143c0


	//   ....[242]....
        /*0afc*/ 	.word	0x000143e0


	//   ....[243]....
        /*0b00*/ 	.word	0x00014420


	//   ....[244]....
        /*0b04*/ 	.word	0x00014b10


	//   ....[245]....
        /*0b08*/ 	.word	0x00014b30


	//   ....[246]....
        /*0b0c*/ 	.word	0x00014b90


	//   ....[247]....
        /*0b10*/ 	.word	0x00014ba0


	//   ....[248]....
        /*0b14*/ 	.word	0x00014bf0


	//   ....[249]....
        /*0b18*/ 	.word	0x00014c00


	//   ....[250]....
        /*0b1c*/ 	.word	0x00014c50


	//   ....[251]....
        /*0b20*/ 	.word	0x00014c60


	//   ....[252]....
        /*0b24*/ 	.word	0x00014cb0


	//   ....[253]....
        /*0b28*/ 	.word	0x00014cc0


	//   ....[254]....
        /*0b2c*/ 	.word	0x00014d10


	//   ....[255]....
        /*0b30*/ 	.word	0x00014d20


	//   ....[0]....
        /*0b34*/ 	.word	0x00014d70


	//   ....[1]....
        /*0b38*/ 	.word	0x00014d80


	//   ....[2]....
        /*0b3c*/ 	.word	0x00014d90


	//   ....[3]....
        /*0b40*/ 	.word	0x00014de0


	//   ....[4]....
        /*0b44*/ 	.word	0x00015100


	//   ....[5]....
        /*0b48*/ 	.word	0x00015110


	//   ....[6]....
        /*0b4c*/ 	.word	0x00015130


	//   ....[7]....
        /*0b50*/ 	.word	0x00015170


	//   ....[8]....
        /*0b54*/ 	.word	0x00015190


	//   ....[9]....
        /*0b58*/ 	.word	0x000151d0


	//   ....[10]....
        /*0b5c*/ 	.word	0x000151f0


	//   ....[11]....
        /*0b60*/ 	.word	0x00015230


	//   ....[12]....
        /*0b64*/ 	.word	0x00015250


	//   ....[13]....
        /*0b68*/ 	.word	0x00015290


	//   ....[14]....
        /*0b6c*/ 	.word	0x000152b0


	//   ....[15]....
        /*0b70*/ 	.word	0x000152f0


	//   ....[16]....
        /*0b74*/ 	.word	0x00015310


	//   ....[17]....
        /*0b78*/ 	.word	0x00015350


	//   ....[18]....
        /*0b7c*/ 	.word	0x00015370


	//   ....[19]....
        /*0b80*/ 	.word	0x00015380


	//   ....[20]....
        /*0b84*/ 	.word	0x00016ab0


	//   ....[21]....
        /*0b88*/ 	.word	0x00016af0


	//   ....[22]....
        /*0b8c*/ 	.word	0x00016b20


	//   ....[23]....
        /*0b90*/ 	.word	0x00016b30


	//   ....[24]....
        /*0b94*/ 	.word	0x00016b60


	//   ....[25]....
        /*0b98*/ 	.word	0x00016b70


	//   ....[26]....
        /*0b9c*/ 	.word	0x00016ba0


	//   ....[27]....
        /*0ba0*/ 	.word	0x00016bd0


	//   ....[28]....
        /*0ba4*/ 	.word	0x00016d40


	//   ....[29]....
        /*0ba8*/ 	.word	0x00016d70


	//   ....[30]....
        /*0bac*/ 	.word	0x00016db0


	//   ....[31]....
        /*0bb0*/ 	.word	0x00016de0


	//   ....[32]....
        /*0bb4*/ 	.word	0x00016e10


	//   ....[33]....
        /*0bb8*/ 	.word	0x00016e40


	//   ....[34]....
        /*0bbc*/ 	.word	0x00016ed0


	//   ....[35]....
        /*0bc0*/ 	.word	0x00016f20


	//   ....[36]....
        /*0bc4*/ 	.word	0x00016f30


	//   ....[37]....
        /*0bc8*/ 	.word	0x00016f70


	//   ....[38]....
        /*0bcc*/ 	.word	0x000179b0


	//   ....[39]....
        /*0bd0*/ 	.word	0x00017fd0


	//   ....[40]....
        /*0bd4*/ 	.word	0x000180b0


	//   ....[41]....
        /*0bd8*/ 	.word	0x000181a0


	//   ....[42]....
        /*0bdc*/ 	.word	0x00018260


	//   ....[43]....
        /*0be0*/ 	.word	0x00018340


	//   ....[44]....
        /*0be4*/ 	.word	0x000183a0


	//   ....[45]....
        /*0be8*/ 	.word	0x00018480


	//   ....[46]....
        /*0bec*/ 	.word	0x000184e0


	//   ....[47]....
        /*0bf0*/ 	.word	0x000185c0


	//   ....[48]....
        /*0bf4*/ 	.word	0x00018620


	//   ....[49]....
        /*0bf8*/ 	.word	0x00018700


	//   ....[50]....
        /*0bfc*/ 	.word	0x00018760


	//   ....[51]....
        /*0c00*/ 	.word	0x00018840


	//   ....[52]....
        /*0c04*/ 	.word	0x000188a0


	//   ....[53]....
        /*0c08*/ 	.word	0x00018980


	//   ....[54]....
        /*0c0c*/ 	.word	0x000189e0


	//   ....[55]....
        /*0c10*/ 	.word	0x00018ab0


	//   ....[56]....
        /*0c14*/ 	.word	0x00018c40


	//   ....[57]....
        /*0c18*/ 	.word	0x00018cd0


	//   ....[58]....
        /*0c1c*/ 	.word	0x00018df0


	//   ....[59]....
        /*0c20*/ 	.word	0x00018e40


	//   ....[60]....
        /*0c24*/ 	.word	0x00018f60


	//   ....[61]....
        /*0c28*/ 	.word	0x00018fb0


	//   ....[62]....
        /*0c2c*/ 	.word	0x000190d0


	//   ....[63]....
        /*0c30*/ 	.word	0x00019120


	//   ....[64]....
        /*0c34*/ 	.word	0x00019220


	//   ....[65]....
        /*0c38*/ 	.word	0x000192c0


	//   ....[66]....
        /*0c3c*/ 	.word	0x00019320


	//   ....[67]....
        /*0c40*/ 	.word	0x00019410


	//   ....[68]....
        /*0c44*/ 	.word	0x00019470


	//   ....[69]....
        /*0c48*/ 	.word	0x00019560


	//   ....[70]....
        /*0c4c*/ 	.word	0x000195c0


	//   ....[71]....
        /*0c50*/ 	.word	0x000196b0


	//   ....[72]....
        /*0c54*/ 	.word	0x00019750


	//   ....[73]....
        /*0c58*/ 	.word	0x000197c0


	//   ....[74]....
        /*0c5c*/ 	.word	0x00019840


	//   ....[75]....
        /*0c60*/ 	.word	0x00019900


	//   ....[76]....
        /*0c64*/ 	.word	0x00019980


	//   ....[77]....
        /*0c68*/ 	.word	0x00019a50


	//   ....[78]....
        /*0c6c*/ 	.word	0x00019ad0


	//   ....[79]....
        /*0c70*/ 	.word	0x00019ba0


	//   ....[80]....
        /*0c74*/ 	.word	0x00019c20


	//   ....[81]....
        /*0c78*/ 	.word	0x00019cf0


	//   ....[82]....
        /*0c7c*/ 	.word	0x00019d70


	//   ....[83]....
        /*0c80*/ 	.word	0x00019e40


	//   ....[84]....
        /*0c84*/ 	.word	0x00019ec0


	//   ....[85]....
        /*0c88*/ 	.word	0x00019f80


	//   ....[86]....
        /*0c8c*/ 	.word	0x0001a000


	//   ....[87]....
        /*0c90*/ 	.word	0x0001a0b0


	//   ....[88]....
        /*0c94*/ 	.word	0x0001a1e0


	//   ....[89]....
        /*0c98*/ 	.word	0x0001a280


	//   ....[90]....
        /*0c9c*/ 	.word	0x0001a2e0


	//   ....[91]....
        /*0ca0*/ 	.word	0x0001a3a0


	//   ....[92]....
        /*0ca4*/ 	.word	0x0001a400


	//   ....[93]....
        /*0ca8*/ 	.word	0x0001a4c0


	//   ....[94]....
        /*0cac*/ 	.word	0x0001a520


	//   ....[95]....
        /*0cb0*/ 	.word	0x0001a5e0


	//   ....[96]....
        /*0cb4*/ 	.word	0x0001a640


	//   ....[97]....
        /*0cb8*/ 	.word	0x0001a700


	//   ....[98]....
        /*0cbc*/ 	.word	0x0001a760


	//   ....[99]....
        /*0cc0*/ 	.word	0x0001a820


	//   ....[100]....
        /*0cc4*/ 	.word	0x0001a880


	//   ....[101]....
        /*0cc8*/ 	.word	0x0001a940


	//   ....[102]....
        /*0ccc*/ 	.word	0x0001a9a0


	//   ....[103]....
        /*0cd0*/ 	.word	0x0001aa60


	//   ....[104]....
        /*0cd4*/ 	.word	0x0001ab50


	//   ....[105]....
        /*0cd8*/ 	.word	0x0001abe0


	//   ....[106]....
        /*0cdc*/ 	.word	0x0001ac40


	//   ....[107]....
        /*0ce0*/ 	.word	0x0001acf0


	//   ....[108]....
        /*0ce4*/ 	.word	0x0001ad50


	//   ....[109]....
        /*0ce8*/ 	.word	0x0001ae00


	//   ....[110]....
        /*0cec*/ 	.word	0x0001ae60


	//   ....[111]....
        /*0cf0*/ 	.word	0x0001af10


	//   ....[112]....
        /*0cf4*/ 	.word	0x0001af70


	//   ....[113]....
        /*0cf8*/ 	.word	0x0001b020


	//   ....[114]....
        /*0cfc*/ 	.word	0x0001b080


	//   ....[115]....
        /*0d00*/ 	.word	0x0001b130


	//   ....[116]....
        /*0d04*/ 	.word	0x0001b190


	//   ....[117]....
        /*0d08*/ 	.word	0x0001b240


	//   ....[118]....
        /*0d0c*/ 	.word	0x0001b2a0


	//   ....[119]....
        /*0d10*/ 	.word	0x0001b350


	//   ....[120]....
        /*0d14*/ 	.word	0x0001b5a0


	//----- nvinfo : EIATTR_REG_RECONFIG
	.align		4
.L_298:
        /*0d18*/ 	.byte	0x01, 0x54
	.zero		2


	//----- nvinfo : EIATTR_SYSCALL_OFFSETS
	.align		4
        /*0d1c*/ 	.byte	0x04, 0x46
        /*0d1e*/ 	.short	(.L_300 - .L_299)


	//   ....[0]....
.L_299:
        /*0d20*/ 	.word	0x00002260


	//   ....[1]....
        /*0d24*/ 	.word	0x00012260


	//   ....[2]....
        /*0d28*/ 	.word	0x000123d0


	//   ....[3]....
        /*0d2c*/ 	.word	0x00012520


	//   ....[4]....
        /*0d30*/ 	.word	0x00012660


	//   ....[5]....
        /*0d34*/ 	.word	0x00013c70


	//----- nvinfo : EIATTR_MBARRIER_INSTR_OFFSETS
	.align		4
.L_300:
        /*0d38*/ 	.byte	0x04, 0x39
        /*0d3a*/ 	.short	(.L_302 - .L_301)


	//   ....[0]....
.L_301:
        /*0d3c*/ 	.word	0x00000180
        /*0d40*/ 	.word	0x000000ff
        /*0d44*/ 	.word	0x00038800
        /*0d48*/ 	.short	0x0100
        /*0d4a*/ 	.byte	0x08
	.zero		1


	//   ....[1]....
        /*0d4c*/ 	.word	0x00000190
        /*0d50*/ 	.word	0x000000ff
        /*0d54*/ 	.word	0x00038820
        /*0d58*/ 	.short	0x0100
        /*0d5a*/ 	.byte	0x08
	.zero		1


	//   ....[2]....
        /*0d5c*/ 	.word	0x00000280
        /*0d60*/ 	.word	0x000000ff
        /*0d64*/ 	.word	0x00038830
        /*0d68*/ 	.short	0x0100
        /*0d6a*/ 	.byte	0x08
	.zero		1


	//   ....[3]....
        /*0d6c*/ 	.word	0x00000290
        /*0d70*/ 	.word	0x000000ff
        /*0d74*/ 	.word	0x00038840
        /*0d78*/ 	.short	0x0100
        /*0d7a*/ 	.byte	0x08
	.zero		1


	//   ....[4]....
        /*0d7c*/ 	.word	0x000002a0
        /*0d80*/ 	.word	0x000000ff
        /*0d84*/ 	.word	0x00038838
        /*0d88*/ 	.short	0x0100
        /*0d8a*/ 	.byte	0x08
	.zero		1


	//   ....[5]....
        /*0d8c*/ 	.word	0x000002b0
        /*0d90*/ 	.word	0x000000ff
        /*0d94*/ 	.word	0x00038848
        /*0d98*/ 	.short	0x0100
        /*0d9a*/ 	.byte	0x08
	.zero		1


	//   ....[6]....
        /*0d9c*/ 	.word	0x000003e0
        /*0da0*/ 	.word	0x000000ff
        /*0da4*/ 	.word	0x00038850
        /*0da8*/ 	.short	0x0100
        /*0daa*/ 	.byte	0x08
	.zero		1


	//   ....[7]....
        /*0dac*/ 	.word	0x000003f0
        /*0db0*/ 	.word	0x000000ff
        /*0db4*/ 	.word	0x00038860
        /*0db8*/ 	.short	0x0100
        /*0dba*/ 	.byte	0x08
	.zero		1


	//   ....[8]....
        /*0dbc*/ 	.word	0x00000400
        /*0dc0*/ 	.word	0x000000ff
        /*0dc4*/ 	.word	0x00038858
        /*0dc8*/ 	.short	0x0100
        /*0dca*/ 	.byte	0x08
	.zero		1


	//   ....[9]....
        /*0dcc*/ 	.word	0x00000410
        /*0dd0*/ 	.word	0x000000ff
        /*0dd4*/ 	.word	0x00038868
        /*0dd8*/ 	.short	0x0100
        /*0dda*/ 	.byte	0x08
	.zero		1


	//   ....[10]....
        /*0ddc*/ 	.word	0x00000500
        /*0de0*/ 	.word	0x000000ff
        /*0de4*/ 	.word	0x00038870
        /*0de8*/ 	.short	0x0100
        /*0dea*/ 	.byte	0x06
	.zero		1


	//   ....[11]....
        /*0dec*/ 	.word	0x00000510
        /*0df0*/ 	.word	0x000000ff
        /*0df4*/ 	.word	0x00038880
        /*0df8*/ 	.short	0x0100
        /*0dfa*/ 	.byte	0x06
	.zero		1


	//   ....[12]....
        /*0dfc*/ 	.word	0x00000520
        /*0e00*/ 	.word	0x000000ff
        /*0e04*/ 	.word	0x00038878
        /*0e08*/ 	.short	0x0100
        /*0e0a*/ 	.byte	0x06
	.zero		1


	//   ....[13]....
        /*0e0c*/ 	.word	0x00000530
        /*0e10*/ 	.word	0x000000ff
        /*0e14*/ 	.word	0x00038888
        /*0e18*/ 	.short	0x0100
        /*0e1a*/ 	.byte	0x06
	.zero		1


	//   ....[14]....
        /*0e1c*/ 	.word	0x00000660
        /*0e20*/ 	.word	0x000000ff
        /*0e24*/ 	.word	0x00038890
        /*0e28*/ 	.short	0x0100
        /*0e2a*/ 	.byte	0x08
	.zero		1


	//   ....[15]....
        /*0e2c*/ 	.word	0x00000670
        /*0e30*/ 	.word	0x000000ff
        /*0e34*/ 	.word	0x000388a0
        /*0e38*/ 	.short	0x0100
        /*0e3a*/ 	.byte	0x08
	.zero		1


	//   ....[16]....
        /*0e3c*/ 	.word	0x00000680
        /*0e40*/ 	.word	0x000000ff
        /*0e44*/ 	.word	0x00038898
        /*0e48*/ 	.short	0x0100
        /*0e4a*/ 	.byte	0x08
	.zero		1


	//   ....[17]....
        /*0e4c*/ 	.word	0x00000690
        /*0e50*/ 	.word	0x000000ff
        /*0e54*/ 	.word	0x000388a8
        /*0e58*/ 	.short	0x0100
        /*0e5a*/ 	.byte	0x08
	.zero		1


	//   ....[18]....
        /*0e5c*/ 	.word	0x000007e0
        /*0e60*/ 	.word	0x000000ff
        /*0e64*/ 	.word	0x000388b0
        /*0e68*/ 	.short	0x0100
        /*0e6a*/ 	.byte	0x08
	.zero		1


	//   ....[19]....
        /*0e6c*/ 	.word	0x000007f0
        /*0e70*/ 	.word	0x000000ff
        /*0e74*/ 	.word	0x000388c0
        /*0e78*/ 	.short	0x0100
        /*0e7a*/ 	.byte	0x08
	.zero		1


	//   ....[20]....
        /*0e7c*/ 	.word	0x00000800
        /*0e80*/ 	.word	0x000000ff
        /*0e84*/ 	.word	0x000388b8
        /*0e88*/ 	.short	0x0100
        /*0e8a*/ 	.byte	0x08
	.zero		1


	//   ....[21]....
        /*0e8c*/ 	.word	0x00000810
        /*0e90*/ 	.word	0x000000ff
        /*0e94*/ 	.word	0x000388c8
        /*0e98*/ 	.short	0x0100
        /*0e9a*/ 	.byte	0x08
	.zero		1


	//   ....[22]....
        /*0e9c*/ 	.word	0x000022e0
        /*0ea0*/ 	.word	0x000000ff
        /*0ea4*/ 	.word	0x00038800
        /*0ea8*/ 	.short	0x010a
        /*0eaa*/ 	.byte	0x35
	.zero		1


	//   ....[23]....
        /*0eac*/ 	.word	0x00002390
        /*0eb0*/ 	.word	0x000000ff
        /*0eb4*/ 	.word	0x00038830
        /*0eb8*/ 	.short	0x010a
        /*0eba*/ 	.byte	0x3a
	.zero		1


	//   ....[24]....
        /*0ebc*/ 	.word	0x000023d0
        /*0ec0*/ 	.word	0x000000ff
        /*0ec4*/ 	.word	0x00038830
        /*0ec8*/ 	.short	0x010a
        /*0eca*/ 	.byte	0x3a
	.zero		1


	//   ....[25]....
        /*0ecc*/ 	.word	0x00002950
        /*0ed0*/ 	.word	0x000000ff
        /*0ed4*/ 	.word	0x00000000
        /*0ed8*/ 	.short	0x0101
        /*0eda*/ 	.byte	0x06
	.zero		1


	//   ....[26]....
        /*0edc*/ 	.word	0x00004450
        /*0ee0*/ 	.word	0x000000ff
        /*0ee4*/ 	.word	0x00038850
        /*0ee8*/ 	.short	0x010a
        /*0eea*/ 	.byte	0x3a
	.zero		1


	//   ....[27]....
        /*0eec*/ 	.word	0x00004490
        /*0ef0*/ 	.word	0x000000ff
        /*0ef4*/ 	.word	0x00038850
        /*0ef8*/ 	.short	0x010a
        /*0efa*/ 	.byte	0x3a
	.zero		1


	//   ....[28]....
        /*0efc*/ 	.word	0x00004720
        /*0f00*/ 	.word	0x000000ff
        /*0f04*/ 	.word	0x00000000
        /*0f08*/ 	.short	0x0101
        /*0f0a*/ 	.byte	0x3a
	.zero		1


	//   ....[29]....
        /*0f0c*/ 	.word	0x000048c0
        /*0f10*/ 	.word	0x000000ff
        /*0f14*/ 	.word	0x00038830
        /*0f18*/ 	.short	0x010a
        /*0f1a*/ 	.byte	0x38
	.zero		1


	//   ....[30]....
        /*0f1c*/ 	.word	0x00004900
        /*0f20*/ 	.word	0x000000ff
        /*0f24*/ 	.word	0x00038830
        /*0f28*/ 	.short	0x010a
        /*0f2a*/ 	.byte	0x38
	.zero		1


	//   ....[31]....
        /*0f2c*/ 	.word	0x00004d40
        /*0f30*/ 	.word	0x000000ff
        /*0f34*/ 	.word	0x00000000
        /*0f38*/ 	.short	0x0101
        /*0f3a*/ 	.byte	0x06
	.zero		1


	//   ....[32]....
        /*0f3c*/ 	.word	0x00007170
        /*0f40*/ 	.word	0x000000ff
        /*0f44*/ 	.word	0x00038850
        /*0f48*/ 	.short	0x010a
        /*0f4a*/ 	.byte	0x38
	.zero		1


	//   ....[33]....
        /*0f4c*/ 	.word	0x000071b0
        /*0f50*/ 	.word	0x000000ff
        /*0f54*/ 	.word	0x00038850
        /*0f58*/ 	.short	0x010a
        /*0f5a*/ 	.byte	0x38
	.zero		1


	//   ....[34]....
        /*0f5c*/ 	.word	0x00007420
        /*0f60*/ 	.word	0x000000ff
        /*0f64*/ 	.word	0x00000000
        /*0f68*/ 	.short	0x0101
        /*0f6a*/ 	.byte	0x38
	.zero		1


	//   ....[35]....
        /*0f6c*/ 	.word	0x00007560
        /*0f70*/ 	.word	0x000000ff
        /*0f74*/ 	.word	0x00038830
        /*0f78*/ 	.short	0x010a
        /*0f7a*/ 	.byte	0x32
	.zero		1


	//   ....[36]....
        /*0f7c*/ 	.word	0x000075a0
        /*0f80*/ 	.word	0x000000ff
        /*0f84*/ 	.word	0x00038830
        /*0f88*/ 	.short	0x010a
        /*0f8a*/ 	.byte	0x32
	.zero		1


	//   ....[37]....
        /*0f8c*/ 	.word	0x00007900
        /*0f90*/ 	.word	0x000000ff
        /*0f94*/ 	.word	0x00000000
        /*0f98*/ 	.short	0x0101
        /*0f9a*/ 	.byte	0x06
	.zero		1


	//   ....[38]....
        /*0f9c*/ 	.word	0x00009410
        /*0fa0*/ 	.word	0x000000ff
        /*0fa4*/ 	.word	0x00038850
        /*0fa8*/ 	.short	0x010a
        /*0faa*/ 	.byte	0x32
	.zero		1


	//   ....[39]....
        /*0fac*/ 	.word	0x00009450
        /*0fb0*/ 	.word	0x000000ff
        /*0fb4*/ 	.word	0x00038850
        /*0fb8*/ 	.short	0x010a
        /*0fba*/ 	.byte	0x32
	.zero		1


	//   ....[40]....
        /*0fbc*/ 	.word	0x000096c0
        /*0fc0*/ 	.word	0x000000ff
        /*0fc4*/ 	.word	0x00000000
        /*0fc8*/ 	.short	0x0101
        /*0fca*/ 	.byte	0x32
	.zero		1


	//   ....[41]....
        /*0fcc*/ 	.word	0x0000d790
        /*0fd0*/ 	.word	0x000000ff
        /*0fd4*/ 	.word	0x00000000
        /*0fd8*/ 	.short	0x0101
        /*0fda*/ 	.byte	0x08
	.zero		1


	//   ....[42]....
        /*0fdc*/ 	.word	0x0000e040
        /*0fe0*/ 	.word	0x000000ff
        /*0fe4*/ 	.word	0x00000000
        /*0fe8*/ 	.short	0x0101
        /*0fea*/ 	.byte	0x08
	.zero		1


	//   ....[43]....
        /*0fec*/ 	.word	0x00012a70
        /*0ff0*/ 	.word	0x00000006
        /*0ff4*/ 	.word	0x00038880
        /*0ff8*/ 	.short	0x010a
        /*0ffa*/ 	.byte	0x3f
	.zero		1


	//   ....[44]....
        /*0ffc*/ 	.word	0x000131c0
        /*1000*/ 	.word	0x00000006
        /*1004*/ 	.word	0x00038870
        /*1008*/ 	.short	0x0107
        /*100a*/ 	.byte	0x3f
	.zero		1


	//   ....[45]....
        /*100c*/ 	.word	0x00013280
        /*1010*/ 	.word	0x00000006
        /*1014*/ 	.word	0x00038870
        /*1018*/ 	.short	0x0101
        /*101a*/ 	.byte	0x3f
	.zero		1


	//   ....[46]....
        /*101c*/ 	.word	0x000132b0
        /*1020*/ 	.word	0x00000006
        /*1024*/ 	.word	0x00038840
        /*1028*/ 	.short	0x010a
        /*102a*/ 	.byte	0x3f
	.zero		1


	//   ....[47]....
        /*102c*/ 	.word	0x000139c0
        /*1030*/ 	.word	0x00000006
        /*1034*/ 	.word	0x00038830
        /*1038*/ 	.short	0x0107
        /*103a*/ 	.byte	0x3f
	.zero		1


	//   ....[48]....
        /*103c*/ 	.word	0x00013a80
        /*1040*/ 	.word	0x00000006
        /*1044*/ 	.word	0x00038830
        /*1048*/ 	.short	0x0101
        /*104a*/ 	.byte	0x3f
	.zero		1


	//   ....[49]....
        /*104c*/ 	.word	0x00014510
        /*1050*/ 	.word	0x00000011
        /*1054*/ 	.word	0x00038800
        /*1058*/ 	.short	0x0107
        /*105a*/ 	.byte	0x3f
	.zero		1


	//   ....[50]....
        /*105c*/ 	.word	0x00014610
        /*1060*/ 	.word	0x00000011
        /*1064*/ 	.word	0x00038800
        /*1068*/ 	.short	0x0101
        /*106a*/ 	.byte	0x3f
	.zero		1


	//   ....[51]....
        /*106c*/ 	.word	0x00014650
        /*1070*/ 	.word	0x00000011
        /*1074*/ 	.word	0x00038820
        /*1078*/ 	.short	0x010a
        /*107a*/ 	.byte	0x3f
	.zero		1


	//   ....[52]....
        /*107c*/ 	.word	0x00014960
        /*1080*/ 	.word	0x00000000
        /*1084*/ 	.word	0x00038880
        /*1088*/ 	.short	0x010a
        /*108a*/ 	.byte	0x3f
	.zero		1


	//   ....[53]....
        /*108c*/ 	.word	0x00014e70
        /*1090*/ 	.word	0x00000000
        /*1094*/ 	.word	0x00038870
        /*1098*/ 	.short	0x0107
        /*109a*/ 	.byte	0x3f
	.zero		1


	//   ....[54]....
        /*109c*/ 	.word	0x00014f30
        /*10a0*/ 	.word	0x00000000
        /*10a4*/ 	.word	0x00038870
        /*10a8*/ 	.short	0x0101
        /*10aa*/ 	.byte	0x3f
	.zero		1


	//   ....[55]....
        /*10ac*/ 	.word	0x00014f60
        /*10b0*/ 	.word	0x00000000
        /*10b4*/ 	.word	0x00038840
        /*10b8*/ 	.short	0x010a
        /*10ba*/ 	.byte	0x3f
	.zero		1


	//   ....[56]....
        /*10bc*/ 	.word	0x00015440
        /*10c0*/ 	.word	0x00000000
        /*10c4*/ 	.word	0x00038830
        /*10c8*/ 	.short	0x0107
        /*10ca*/ 	.byte	0x3f
	.zero		1


	//   ....[57]....
        /*10cc*/ 	.word	0x00015500
        /*10d0*/ 	.word	0x00000000
        /*10d4*/ 	.word	0x00038830
        /*10d8*/ 	.short	0x0101
        /*10da*/ 	.byte	0x3f
	.zero		1


	//   ....[58]....
        /*10dc*/ 	.word	0x00015590
        /*10e0*/ 	.word	0x00000012
        /*10e4*/ 	.word	0x00038870
        /*10e8*/ 	.short	0x010a
        /*10ea*/ 	.byte	0x3f
	.zero		1


	//   ....[59]....
        /*10ec*/ 	.word	0x00015620
        /*10f0*/ 	.word	0x00000012
        /*10f4*/ 	.word	0x00038860
        /*10f8*/ 	.short	0x010a
        /*10fa*/ 	.byte	0x3f
	.zero		1


	//   ....[60]....
        /*10fc*/ 	.word	0x00015d80
        /*1100*/ 	.word	0x00000012
        /*1104*/ 	.word	0x00038850
        /*1108*/ 	.short	0x0101
        /*110a*/ 	.byte	0x3f
	.zero		1


	//   ....[61]....
        /*110c*/ 	.word	0x00015e10
        /*1110*/ 	.word	0x00000012
        /*1114*/ 	.word	0x00000000
        /*1118*/ 	.short	0x0101
        /*111a*/ 	.byte	0x3f
	.zero		1


	//   ....[62]....
        /*111c*/ 	.word	0x00015fd0
        /*1120*/ 	.word	0x00000013
        /*1124*/ 	.word	0x00038870
        /*1128*/ 	.short	0x010a
        /*112a*/ 	.byte	0x3f
	.zero		1


	//   ....[63]....
        /*112c*/ 	.word	0x00016050
        /*1130*/ 	.word	0x00000013
        /*1134*/ 	.word	0x00038860
        /*1138*/ 	.short	0x010a
        /*113a*/ 	.byte	0x3f
	.zero		1


	//   ....[64]....
        /*113c*/ 	.word	0x000167c0
        /*1140*/ 	.word	0x00000013
        /*1144*/ 	.word	0x00038850
        /*1148*/ 	.short	0x0101
        /*114a*/ 	.byte	0x3f
	.zero		1


	//   ....[65]....
        /*114c*/ 	.word	0x00016880
        /*1150*/ 	.word	0x00000013
        /*1154*/ 	.word	0x00000000
        /*1158*/ 	.short	0x0101
        /*115a*/ 	.byte	0x3f
	.zero		1


	//   ....[66]....
        /*115c*/ 	.word	0x00017930
        /*1160*/ 	.word	0x00000004
        /*1164*/ 	.word	0x00038820
        /*1168*/ 	.short	0x010a
        /*116a*/ 	.byte	0x3f
	.zero		1


	//   ....[67]....
        /*116c*/ 	.word	0x00017ab0
        /*1170*/ 	.word	0x00000005
        /*1174*/ 	.word	0x00038840
        /*1178*/ 	.short	0x010a
        /*117a*/ 	.byte	0x3f
	.zero		1


	//   ....[68]....
        /*117c*/ 	.word	0x00017b50
        /*1180*/ 	.word	0x00000019
        /*1184*/ 	.word	0x00038840
        /*1188*/ 	.short	0x010a
        /*118a*/ 	.byte	0x3f
	.zero		1


	//   ....[69]....
        /*118c*/ 	.word	0x00017b90
        /*1190*/ 	.word	0x00000005
        /*1194*/ 	.word	0x00038860
        /*1198*/ 	.short	0x010a
        /*119a*/ 	.byte	0x3f
	.zero		1


	//   ....[70]....
        /*119c*/ 	.word	0x00017bd0
        /*11a0*/ 	.word	0x00000019
        /*11a4*/ 	.word	0x00038860
        /*11a8*/ 	.short	0x010a
        /*11aa*/ 	.byte	0x3f
	.zero		1


	//   ....[71]....
        /*11ac*/ 	.word	0x00017c10
        /*11b0*/ 	.word	0x00000005
        /*11b4*/ 	.word	0x00038880
        /*11b8*/ 	.short	0x010a
        /*11ba*/ 	.byte	0x3f
	.zero		1


	//   ....[72]....
        /*11bc*/ 	.word	0x00017c50
        /*11c0*/ 	.word	0x00000019
        /*11c4*/ 	.word	0x00038880
        /*11c8*/ 	.short	0x010a
        /*11ca*/ 	.byte	0x3f
	.zero		1


	//   ....[73]....
        /*11cc*/ 	.word	0x00017cc0
        /*11d0*/ 	.word	0x00000003
        /*11d4*/ 	.word	0x00038800
        /*11d8*/ 	.short	0x010a
        /*11da*/ 	.byte	0x3f
	.zero		1


	//   ....[74]....
        /*11dc*/ 	.word	0x00017d20
        /*11e0*/ 	.word	0x00000000
        /*11e4*/ 	.word	0x00038830
        /*11e8*/ 	.short	0x010a
        /*11ea*/ 	.byte	0x3f
	.zero		1


	//   ....[75]....
        /*11ec*/ 	.word	0x00017d80
        /*11f0*/ 	.word	0x00000008
        /*11f4*/ 	.word	0x00038850
        /*11f8*/ 	.short	0x010a
        /*11fa*/ 	.byte	0x3f
	.zero		1


	//   ....[76]....
        /*11fc*/ 	.word	0x00017de0
        /*1200*/ 	.word	0x00000003
        /*1204*/ 	.word	0x00038830
        /*1208*/ 	.short	0x010a
        /*120a*/ 	.byte	0x3f
	.zero		1


	//   ....[77]....
        /*120c*/ 	.word	0x00017e40
        /*1210*/ 	.word	0x00000007
        /*1214*/ 	.word	0x00038850
        /*1218*/ 	.short	0x010a
        /*121a*/ 	.byte	0x3f
	.zero		1


	//   ....[78]....
        /*121c*/ 	.word	0x00017ea0
        /*1220*/ 	.word	0x00000003
        /*1224*/ 	.word	0x00038830
        /*1228*/ 	.short	0x010a
        /*122a*/ 	.byte	0x3f
	.zero		1


	//   ....[79]....
        /*122c*/ 	.word	0x00017f00
        /*1230*/ 	.word	0x00000007
        /*1234*/ 	.word	0x00038850
        /*1238*/ 	.short	0x010a
        /*123a*/ 	.byte	0x3f
	.zero		1


	//   ....[80]....
        /*123c*/ 	.word	0x00018000
        /*1240*/ 	.word	0x00000006
        /*1244*/ 	.word	0x00038880
        /*1248*/ 	.short	0x010a
        /*124a*/ 	.byte	0x3f
	.zero		1


	//   ....[81]....
        /*124c*/ 	.word	0x00018b90
        /*1250*/ 	.word	0x00000006
        /*1254*/ 	.word	0x00038840
        /*1258*/ 	.short	0x010a
        /*125a*/ 	.byte	0x3f
	.zero		1


	//   ....[82]....
        /*125c*/ 	.word	0x0001a0e0
        /*1260*/ 	.word	0x00000011
        /*1264*/ 	.word	0x00038820
        /*1268*/ 	.short	0x010a
        /*126a*/ 	.byte	0x3f
	.zero		1


	//   ....[83]....
        /*126c*/ 	.word	0x0001a130
        /*1270*/ 	.word	0x00000000
        /*1274*/ 	.word	0x00038880
        /*1278*/ 	.short	0x010a
        /*127a*/ 	.byte	0x3f
	.zero		1


	//   ....[84]....
        /*127c*/ 	.word	0x0001aaa0
        /*1280*/ 	.word	0x00000000
        /*1284*/ 	.word	0x00038840
        /*1288*/ 	.short	0x010a
        /*128a*/ 	.byte	0x3f
	.zero		1


	//   ....[85]....
        /*128c*/ 	.word	0x0001b380
        /*1290*/ 	.word	0x00000012
        /*1294*/ 	.word	0x00038870
        /*1298*/ 	.short	0x010a
        /*129a*/ 	.byte	0x3f
	.zero		1


	//   ....[86]....
        /*129c*/ 	.word	0x0001b3d0
        /*12a0*/ 	.word	0x00000012
        /*12a4*/ 	.word	0x00038860
        /*12a8*/ 	.short	0x010a
        /*12aa*/ 	.byte	0x3f
	.zero		1


	//   ....[87]....
        /*12ac*/ 	.word	0x0001b420
        /*12b0*/ 	.word	0x00000013
        /*12b4*/ 	.word	0x00038870
        /*12b8*/ 	.short	0x010a
        /*12ba*/ 	.byte	0x3f
	.zero		1


	//   ....[88]....
        /*12bc*/ 	.word	0x0001b470
        /*12c0*/ 	.word	0x00000013
        /*12c4*/ 	.word	0x00038860
        /*12c8*/ 	.short	0x010a
        /*12ca*/ 	.byte	0x3f
	.zero		1


	//   ....[89]....
        /*12cc*/ 	.word	0x0001b4c0
        /*12d0*/ 	.word	0x00000004
        /*12d4*/ 	.word	0x00038820
        /*12d8*/ 	.short	0x010a
        /*12da*/ 	.byte	0x3f
	.zero		1


	//   ....[90]....
        /*12dc*/ 	.word	0x0001b660
        /*12e0*/ 	.word	0x00000005
        /*12e4*/ 	.word	0x00038840
        /*12e8*/ 	.short	0x010a
        /*12ea*/ 	.byte	0x3f
	.zero		1


	//   ....[91]....
        /*12ec*/ 	.word	0x0001b6b0
        /*12f0*/ 	.word	0x00000019
        /*12f4*/ 	.word	0x00038840
        /*12f8*/ 	.short	0x010a
        /*12fa*/ 	.byte	0x3f
	.zero		1


	//   ....[92]....
        /*12fc*/ 	.word	0x0001b700
        /*1300*/ 	.word	0x00000005
        /*1304*/ 	.word	0x00038860
        /*1308*/ 	.short	0x010a
        /*130a*/ 	.byte	0x3f
	.zero		1


	//   ....[93]....
        /*130c*/ 	.word	0x0001b750
        /*1310*/ 	.word	0x00000019
        /*1314*/ 	.word	0x00038860
        /*1318*/ 	.short	0x010a
        /*131a*/ 	.byte	0x3f
	.zero		1


	//   ....[94]....
        /*131c*/ 	.word	0x0001b7a0
        /*1320*/ 	.word	0x00000005
        /*1324*/ 	.word	0x00038880
        /*1328*/ 	.short	0x010a
        /*132a*/ 	.byte	0x3f
	.zero		1


	//----- nvinfo : EIATTR_NUM_MBARRIERS
	.align		4
.L_302:
        /*132c*/ 	.byte	0x03, 0x38
        /*132e*/ 	.short	0x0016


	//----- nvinfo : EIATTR_EXIT_INSTR_OFFSETS
	.align		4
        /*1330*/ 	.byte	0x04, 0x1c
        /*1332*/ 	.short	(.L_304 - .L_303)


	//   ....[0]....
.L_303:
        /*1334*/ 	.word	0x000009c0


	//   ....[1]....
        /*1338*/ 	.word	0x00010480


	//   ....[2]....
        /*133c*/ 	.word	0x00017ca0


	//----- nvinfo : EIATTR_MAX_THREADS
	.align		4
.L_304:
        /*1340*/ 	.byte	0x04, 0x05
        /*1342*/ 	.short	(.L_306 - .L_305)
.L_305:
        /*1344*/ 	.word	0x00000180
        /*1348*/ 	.word	0x00000001
        /*134c*/ 	.word	0x00000001


	//----- nvinfo : EIATTR_CRS_STACK_SIZE
	.align		4
.L_306:
        /*1350*/ 	.byte	0x04, 0x1e
        /*1352*/ 	.short	(.L_308 - .L_307)
.L_307:
        /*1354*/ 	.word	0x00000000


	//----- nvinfo : EIATTR_CBANK_PARAM_SIZE
	.align		4
.L_308:
        /*1358*/ 	.byte	0x03, 0x19
        /*135a*/ 	.short	0x0af0


	//----- nvinfo : EIATTR_PARAM_CBANK
	.align		4
        /*135c*/ 	.byte	0x04, 0x0a
        /*135e*/ 	.short	(.L_310 - .L_309)
	.align		4
.L_309:
        /*1360*/ 	.word	index@(.nv.constant0._ZN7cutlass13device_kernelIN5flash11enable_sm90INS1_16FlashAttnFwdSm90INS1_25CollectiveMainloopFwdSm90ILi2EN4cute5tupleIJNS5_1CILi1EEES8_S8_EEENS6_IJNS7_ILi128EEESA_NS7_ILi256EEEEEELi256ENS_12float_e4m3_tEfNS_4arch4Sm90ELb1ELb0ELb0ELb1ELb1ELb0ELb0ELb1ELb0ELb1ELb1ELb0EEENS1_21CollectiveEpilogueFwdINS6_IJSA_SB_SA_EEES9_NS_10bfloat16_tESF_Li256ELb1ELb1ELb1ELb1EEENS1_36VarlenDynamicPersistentTileSchedulerILi128ELi128ELi256ELi128ELb1ELb1ELb1ELb1ELb1ELb1EEEEEEEEEvNT_6ParamsE)
        /*1364*/ 	.short	0x0210
        /*1366*/ 	.short	0x0af0


	//----- nvinfo : EIATTR_SW_WAR
	.align		4
.L_310:
        /*1368*/ 	.byte	0x04, 0x36
        /*136a*/ 	.short	(.L_312 - .L_311)
.L_311:
        /*136c*/ 	.word	0x00000008
.L_312:


//--------------------- .nv.info._ZN7cutlass13device_kernelIN5flash11enable_sm90INS1_16FlashAttnFwdSm90INS1_25CollectiveMainloopFwdSm90ILi2EN4cute5tupleIJNS5_1CILi1EEES8_S8_EEENS6_IJNS7_ILi128EEESA_NS7_ILi256EEEEEELi256ENS_12float_e4m3_tEfNS_4arch4Sm90ELb1ELb0ELb0ELb1ELb1ELb1ELb0ELb1ELb0ELb1ELb1ELb0EEENS1_21CollectiveEpilogueFwdINS6_IJSA_SB_SA_EEES9_NS_10bfloat16_tESF_Li256ELb1ELb1ELb1ELb1EEENS1_36VarlenDynamicPersistentTileSchedulerILi128ELi128ELi256ELi128ELb1ELb1ELb1ELb1ELb1ELb1EEEEEEEEEvNT_6ParamsE --------------------------
	.section	.nv.info._ZN7cutlass13device_kernelIN5flash11enable_sm90INS1_16FlashAttnFwdSm90INS1_25CollectiveMainloopFwdSm90ILi2EN4cute5tupleIJNS5_1CILi1EEES8_S8_EEENS6_IJNS7_ILi128EEESA_NS7_ILi256EEEEEELi256ENS_12float_e4m3_tEfNS_4arch4Sm90ELb1ELb0ELb0ELb1ELb1ELb1ELb0ELb1ELb0ELb1ELb1ELb0EEENS1_21CollectiveEpilogueFwdINS6_IJSA_SB_SA_EEES9_NS_10bfloat16_tESF_Li256ELb1ELb1ELb1ELb1EEENS1_36VarlenDynamicPersistentTileSchedulerILi128ELi128ELi256ELi128ELb1ELb1ELb1ELb1ELb1ELb1EEEEEEEEEvNT_6ParamsE,"",@"SHT_CUDA_INFO"
	.sectionflags	@""
	.align	4


	//----- nvinfo : EIATTR_CUDA_API_VERSION
	.align		4
        /*0000*/ 	.byte	0x04, 0x37
        /*0002*/ 	.short	(.L_314 - .L_313)
.L_313:
        /*0004*/ 	.word	0x00000082


	//----- nvinfo : EIATTR_KPARAM_INFO
	.align		4
.L_314:
        /*0008*/ 	.byte	0x04, 0x17
        /*000a*/ 	.short	(.L_316 - .L_315)
.L_315:
        /*000c*/ 	.word	0x00000000
        /*0010*/ 	.short	0x0000
        /*0012*/ 	.short	0x0070
        /*0014*/ 	.byte	0x00, 0xf0, 0x01, 0x2a


	//----- nvinfo : EIATTR_SPARSE_MMA_MASK
	.align		4
.L_316:
        /*0018*/ 	.byte	0x03, 0x50
        /*001a*/ 	.short	0x0000


	//----- nvinfo : EIATTR_MAXREG_COUNT
	.align		4
        /*001c*/ 	.byte	0x03, 0x1b
        /*001e*/ 	.short	0x00a8


	//----- nvinfo : EIATTR_NUM_BARRIERS
	.align		4
        /*0020*/ 	.byte	0x02, 0x4c
        /*0022*/ 	.byte	0x10
	.zero		1


	//----- nvinfo : EIATTR_EXTERNS
	.align		4
        /*0024*/ 	.byte	0x04, 0x0f
        /*0026*/ 	.short	(.L_318 - .L_317)


	//   ....[0]....
	.align		4
.L_317:
        /*0028*/ 	.word	index@(__assertfail)


	//----- nvinfo : EIATTR_ANNOTATIONS
	.align		4
.L_318:
        /*002c*/ 	.byte	0x04, 0x55
        /*002e*/ 	.short	(.L_320 - .L_319)


	//   ....[0]....
.L_319:
        /* <DEDUP_REMOVED lines=210> */


	//----- nvinfo : EIATTR_MERCURY_ISA_VERSION
	.align		4
.L_320:
        /*0d38*/ 	.byte	0x03, 0x5f
        /*0d3a*/ 	.short	0x0101


	//----- nvinfo : EIATTR_UNUSED_LOAD_BYTE_OFFSET
	.align		4
        /*0d3c*/ 	.byte	0x04, 0x44
        /*0d3e*/ 	.short	(.L_322 - .L_321)


	//   ....[0]....
.L_321:
        /*0d40*/ 	.word	0x00000aa0
        /*0d44*/ 	.word	0x0000fff0


	//   ....[1]....
        /*0d48*/ 	.word	0x0001fc40
        /*0d4c*/ 	.word	0x0000fff0


	//----- nvinfo : EIATTR_INT_WARP_WIDE_INSTR_OFFSETS
	.align		4
.L_322:
        /*0d50*/ 	.byte	0x04, 0x31
        /*0d52*/ 	.short	(.L_324 - .L_323)


	//   ....[0]....
.L_323:
        /*0d54*/ 	.word	0x00000130


	//   ....[1]....
        /*0d58*/ 	.word	0x00000170


	//   ....[2]....
        /*0d5c*/ 	.word	0x000001e0


	//   ....[3]....
        /*0d60*/ 	.word	0x0002a380


	//   ....[4]....
        /*0d64*/ 	.word	0x0002a410


	//   ....[5]....
        /*0d68*/ 	.word	0x0002e200


	//   ....[6]....
        /*0d6c*/ 	.word	0x0002e290


	//----- nvinfo : EIATTR_COOP_GROUP_MASK_REGIDS
	.align		4
.L_324:
        /*0d70*/ 	.byte	0x04, 0x29
        /*0d72*/ 	.short	(.L_326 - .L_325)


	//   ....[0]....
.L_325:
        /*0d74*/ 	.word	0xffffffff


	//   ....[1]....
        /*0d78*/ 	.word	0xffffffff


	//   ....[2]....
        /*0d7c*/ 	.word	0xffffffff


	//   ....[3]....
        /*0d80*/ 	.word	0xffffffff


	//   ....[4]....
        /*0d84*/ 	.word	0xffffffff


	//   ....[5]....
        /*0d88*/ 	.word	0xffffffff


	//   ....[6]....
        /*0d8c*/ 	.word	0xffffffff


	//   ....[7]....
        /*0d90*/ 	.word	0xffffffff


	//   ....[8]....
        /*0d94*/ 	.word	0xffffffff


	//   ....[9]....
        /*0d98*/ 	.word	0xffffffff


	//   ....[10]....
        /*0d9c*/ 	.word	0xffffffff


	//   ....[11]....
        /*0da0*/ 	.word	0xffffffff


	//   ....[12]....
        /*0da4*/ 	.word	0xffffffff


	//   ....[13]....
        /*0da8*/ 	.word	0xffffffff


	//   ....[14]....
        /*0dac*/ 	.word	0xffffffff


	//   ....[15]....
        /*0db0*/ 	.word	0xffffffff


	//   ....[16]....
        /*0db4*/ 	.word	0xffffffff


	//   ....[17]....
        /*0db8*/ 	.word	0xffffffff


	//   ....[18]....
        /*0dbc*/ 	.word	0xffffffff


	//   ....[19]....
        /*0dc0*/ 	.word	0xffffffff


	//   ....[20]....
        /*0dc4*/ 	.word	0xffffffff


	//   ....[21]....
        /*0dc8*/ 	.word	0xffffffff


	//   ....[22]....
        /*0dcc*/ 	.word	0xffffffff


	//   ....[23]....
        /*0dd0*/ 	.word	0xffffffff


	//   ....[24]....
        /*0dd4*/ 	.word	0xffffffff


	//   ....[25]....
        /*0dd8*/ 	.word	0xffffffff


	//   ....[26]....
        /*0ddc*/ 	.word	0xffffffff


	//   ....[27]....
        /*0de0*/ 	.word	0xffffffff


	//   ....[28]....
        /*0de4*/ 	.word	0xffffffff


	//   ....[29]....
        /*0de8*/ 	.word	0xffffffff


	//   ....[30]....
        /*0dec*/ 	.word	0xffffffff


	//   ....[31]....
        /*0df0*/ 	.word	0xffffffff


	//   ....[32]....
        /*0df4*/ 	.word	0xffffffff


	//   ....[33]....
        /*0df8*/ 	.word	0xffffffff


	//   ....[34]....
        /*0dfc*/ 	.word	0xffffffff


	//   ....[35]....
        /*0e00*/ 	.word	0xffffffff


	//   ....[36]....
        /*0e04*/ 	.word	0xffffffff


	//   ....[37]....
        /*0e08*/ 	.word	0xffffffff


	//   ....[38]....
        /*0e0c*/ 	.word	0xffffffff


	//   ....[39]....
        /*0e10*/ 	.word	0xffffffff


	//   ....[40]....
        /*0e14*/ 	.word	0xffffffff


	//   ....[41]....
        /*0e18*/ 	.word	0xffffffff


	//   ....[42]....
        /*0e1c*/ 	.word	0xffffffff


	//   ....[43]....
        /*0e20*/ 	.word	0xffffffff


	//   ....[44]....
        /*0e24*/ 	.word	0xffffffff


	//   ....[45]....
        /*0e28*/ 	.word	0xffffffff


	//   ....[46]....
        /*0e2c*/ 	.word	0xffffffff


	//   ....[47]....
        /*0e30*/ 	.word	0xffffffff


	//   ....[48]....
        /*0e34*/ 	.word	0xffffffff


	//   ....[49]....
        /*0e38*/ 	.word	0xffffffff


	//   ....[50]....
        /*0e3c*/ 	.word	0xffffffff


	//   ....[51]....
        /*0e40*/ 	.word	0xffffffff


	//   ....[52]....
        /*0e44*/ 	.word	0xffffffff


	//   ....[53]....
        /*0e48*/ 	.word	0xffffffff


	//   ....[54]....
        /*0e4c*/ 	.word	0xffffffff


	//   ....[55]....
        /*0e50*/ 	.word	0xffffffff


	//   ....[56]....
        /*0e54*/ 	.word	0xffffffff


	//   ....[57]....
        /*0e58*/ 	.word	0xffffffff


	//   ....[58]....
        /*0e5c*/ 	.word	0xffffffff


	//   ....[59]....
        /*0e60*/ 	.word	0xffffffff


	//   ....[60]....
        /*0e64*/ 	.word	0xffffffff


	//   ....[61]....
        /*0e68*/ 	.word	0xffffffff


	//   ....[62]....
        /*0e6c*/ 	.word	0xffffffff


	//   ....[63]....
        /*0e70*/ 	.word	0xffffffff


	//   ....[64]....
        /*0e74*/ 	.word	0xffffffff


	//   ....[65]....
        /*0e78*/ 	.word	0xffffffff


	//   ....[66]....
        /*0e7c*/ 	.word	0xffffffff


	//   ....[67]....
        /*0e80*/ 	.word	0xffffffff


	//   ....[68]....
        /*0e84*/ 	.word	0xffffffff


	//   ....[69]....
        /*0e88*/ 	.word	0xffffffff


	//   ....[70]....
        /*0e8c*/ 	.word	0xffffffff


	//   ....[71]....
        /*0e90*/ 	.word	0xffffffff


	//   ....[72]....
        /*0e94*/ 	.word	0xffffffff


	//   ....[73]....
        /*0e98*/ 	.word	0xffffffff


	//   ....[74]....
        /*0e9c*/ 	.word	0xffffffff


	//   ....[75]....
        /*0ea0*/ 	.word	0xffffffff


	//   ....[76]....
        /*0ea4*/ 	.word	0xffffffff


	//   ....[77]....
        /*0ea8*/ 	.word	0xffffffff


	//   ....[78]....
        /*0eac*/ 	.word	0xffffffff


	//   ....[79]....
        /*0eb0*/ 	.word	0xffffffff


	//   ....[80]....
        /*0eb4*/ 	.word	0xffffffff


	//   ....[81]....
        /*0eb8*/ 	.word	0xffffffff


	//   ....[82]....
        /*0ebc*/ 	.word	0xffffffff


	//   ....[83]....
        /*0ec0*/ 	.word	0xffffffff


	//   ....[84]....
        /*0ec4*/ 	.word	0xffffffff


	//   ....[85]....
        /*0ec8*/ 	.word	0xffffffff


	//   ....[86]....
        /*0ecc*/ 	.word	0xffffffff


	//   ....[87]....
        /*0ed0*/ 	.word	0xffffffff


	//   ....[88]....
        /*0ed4*/ 	.word	0xffffffff


	//   ....[89]....
        /*0ed8*/ 	.word	0xffffffff


	//   ....[90]....
        /*0edc*/ 	.word	0xffffffff


	//   ....[91]....
        /*0ee0*/ 	.word	0xffffffff


	//   ....[92]....
        /*0ee4*/ 	.word	0xffffffff


	//   ....[93]....
        /*0ee8*/ 	.word	0xffffffff


	//   ....[94]....
        /*0eec*/ 	.word	0xffffffff


	//   ....[95]....
        /*0ef0*/ 	.word	0xffffffff


	//   ....[96]....
        /*0ef4*/ 	.word	0xffffffff


	//   ....[97]....
        /*0ef8*/ 	.word	0xffffffff


	//   ....[98]....
        /*0efc*/ 	.word	0xffffffff


	//   ....[99]....
        /*0f00*/ 	.word	0xffffffff


	//   ....[100]....
        /*0f04*/ 	.word	0xffffffff


	//   ....[101]....
        /*0f08*/ 	.word	0xffffffff


	//   ....[102]....
        /*0f0c*/ 	.word	0xffffffff


	//   ....[103]....
        /*0f10*/ 	.word	0xffffffff


	//   ....[104]....
        /*0f14*/ 	.word	0xffffffff


	//   ....[105]....
        /*0f18*/ 	.word	0xffffffff


	//   ....[106]....
        /*0f1c*/ 	.word	0xffffffff


	//   ....[107]....
        /*0f20*/ 	.word	0xffffffff


	//   ....[108]....
        /*0f24*/ 	.word	0xffffffff


	//   ....[109]....
        /*0f28*/ 	.word	0xffffffff


	//   ....[110]....
        /*0f2c*/ 	.word	0xffffffff


	//   ....[111]....
        /*0f30*/ 	.word	0xffffffff


	//   ....[112]....
        /*0f34*/ 	.word	0xffffffff


	//   ....[113]....
        /*0f38*/ 	.word	0xffffffff


	//   ....[114]....
        /*0f3c*/ 	.word	0xffffffff


	//   ....[115]....
        /*0f40*/ 	.word	0xffffffff


	//   ....[116]....
        /*0f44*/ 	.word	0xffffffff


	//   ....[117]....
        /*0f48*/ 	.word	0xffffffff


	//   ....[118]....
        /*0f4c*/ 	.word	0xffffffff


	//   ....[119]....
        /*0f50*/ 	.word	0xffffffff


	//   ....[120]....
        /*0f54*/ 	.word	0xffffffff


	//   ....[121]....
        /*0f58*/ 	.word	0xffffffff


	//   ....[122]....
        /*0f5c*/ 	.word	0xffffffff


	//   ....[123]....
        /*0f60*/ 	.word	0xffffffff


	//   ....[124]....
        /*0f64*/ 	.word	0xffffffff


	//   ....[125]....
        /*0f68*/ 	.word	0xffffffff


	//   ....[126]....
        /*0f6c*/ 	.word	0xffffffff


	//   ....[127]....
        /*0f70*/ 	.word	0xffffffff


	//   ....[128]....
        /*0f74*/ 	.word	0xffffffff


	//   ....[129]....
        /*0f78*/ 	.word	0xffffffff


	//   ....[130]....
        /*0f7c*/ 	.word	0xffffffff


	//   ....[131]....
        /*0f80*/ 	.word	0xffffffff


	//   ....[132]....
        /*0f84*/ 	.word	0xffffffff


	//   ....[133]....
        /*0f88*/ 	.word	0xffffffff


	//   ....[134]....
        /*0f8c*/ 	.word	0xffffffff


	//   ....[135]....
        /*0f90*/ 	.word	0xffffffff


	//   ....[136]....
        /*0f94*/ 	.word	0xffffffff


	//   ....[137]....
        /*0f98*/ 	.word	0xffffffff


	//   ....[138]....
        /*0f9c*/ 	.word	0xffffffff


	//   ....[139]....
        /*0fa0*/ 	.word	0xffffffff


	//   ....[140]....
        /*0fa4*/ 	.word	0xffffffff


	//   ....[141]....
        /*0fa8*/ 	.word	0xffffffff


	//   ....[142]....
        /*0fac*/ 	.word	0xffffffff


	//   ....[143]....
        /*0fb0*/ 	.word	0xffffffff


	//   ....[144]....
        /*0fb4*/ 	.word	0xffffffff


	//   ....[145]....
        /*0fb8*/ 	.word	0xffffffff


	//   ....[146]....
        /*0fbc*/ 	.word	0xffffffff


	//   ....[147]....
        /*0fc0*/ 	.word	0xffffffff


	//   ....[148]....
        /*0fc4*/ 	.word	0xffffffff


	//   ....[149]....
        /*0fc8*/ 	.word	0xffffffff


	//   ....[150]....
        /*0fcc*/ 	.word	0xffffffff


	//   ....[151]....
        /*0fd0*/ 	.word	0xffffffff


	//   ....[152]....
        /*0fd4*/ 	.word	0xffffffff


	//   ....[153]....
        /*0fd8*/ 	.word	0xffffffff


	//   ....[154]....
        /*0fdc*/ 	.word	0xffffffff


	//   ....[155]....
        /*0fe0*/ 	.word	0xffffffff


	//   ....[156]....
        /*0fe4*/ 	.word	0xffffffff


	//   ....[157]....
        /*0fe8*/ 	.word	0xffffffff


	//   ....[158]....
        /*0fec*/ 	.word	0xffffffff


	//   ....[159]....
        /*0ff0*/ 	.word	0xffffffff


	//   ....[160]....
        /*0ff4*/ 	.word	0xffffffff


	//   ....[161]....
        /*0ff8*/ 	.word	0xffffffff


	//   ....[162]....
        /*0ffc*/ 	.word	0xffffffff


	//   ....[163]....
        /*1000*/ 	.word	0xffffffff


	//   ....[164]....
        /*1004*/ 	.word	0xffffffff


	//   ....[165]....
        /*1008*/ 	.word	0xffffffff


	//   ....[166]....
        /*100c*/ 	.word	0xffffffff


	//   ....[167]....
        /*1010*/ 	.word	0xffffffff


	//   ....[168]....
        /*1014*/ 	.word	0xffffffff


	//   ....[169]....
        /*1018*/ 	.word	0xffffffff


	//   ....[170]....
        /*101c*/ 	.word	0xffffffff


	//   ....[171]....
        /*1020*/ 	.word	0xffffffff


	//   ....[172]....
        /*1024*/ 	.word	0xffffffff


	//   ....[173]....
        /*1028*/ 	.word	0xffffffff


	//   ....[174]....
        /*102c*/ 	.word	0xffffffff


	//   ....[175]....
        /*1030*/ 	.word	0xffffffff


	//   ....[176]....
        /*1034*/ 	.word	0xffffffff


	//   ....[177]....
        /*1038*/ 	.word	0xffffffff


	//   ....[178]....
        /*103c*/ 	.word	0xffffffff


	//   ....[179]....
        /*1040*/ 	.word	0xffffffff


	//   ....[180]....
        /*1044*/ 	.word	0xffffffff


	//   ....[181]....
        /*1048*/ 	.word	0xffffffff


	//   ....[182]....
        /*104c*/ 	.word	0xffffffff


	//   ....[183]....
        /*1050*/ 	.word	0xffffffff


	//   ....[184]....
        /*1054*/ 	.word	0xffffffff


	//   ....[185]....
        /*1058*/ 	.word	0xffffffff


	//   ....[186]....
        /*105c*/ 	.word	0xffffffff


	//   ....[187]....
        /*1060*/ 	.word	0xffffffff


	//   ....[188]....
        /*1064*/ 	.word	0xffffffff


	//   ....[189]....
        /*1068*/ 	.word	0xffffffff


	//   ....[190]....
        /*106c*/ 	.word	0xffffffff


	//   ....[191]....
        /*1070*/ 	.word	0xffffffff


	//   ....[192]....
        /*1074*/ 	.word	0xffffffff


	//   ....[193]....
        /*1078*/ 	.word	0xffffffff


	//   ....[194]....
        /*107c*/ 	.word	0xffffffff


	//   ....[195]....
        /*1080*/ 	.word	0xffffffff


	//   ....[196]....
        /*1084*/ 	.word	0xffffffff


	//   ....[197]....
        /*1088*/ 	.word	0xffffffff


	//   ....[198]....
        /*108c*/ 	.word	0xffffffff


	//   ....[199]....
        /*1090*/ 	.word	0xffffffff


	//   ....[200]....
        /*1094*/ 	.word	0xffffffff


	//   ....[201]....
        /*1098*/ 	.word	0xffffffff


	//   ....[202]....
        /*109c*/ 	.word	0xffffffff


	//   ....[203]....
        /*10a0*/ 	.word	0xffffffff


	//   ....[204]....
        /*10a4*/ 	.word	0xffffffff


	//   ....[205]....
        /*10a8*/ 	.word	0xffffffff


	//   ....[206]....
        /*10ac*/ 	.word	0xffffffff


	//   ....[207]....
        /*10b0*/ 	.word	0xffffffff


	//   ....[208]....
        /*10b4*/ 	.word	0xffffffff


	//   ....[209]....
        /*10b8*/ 	.word	0xffffffff


	//   ....[210]....
        /*10bc*/ 	.word	0xffffffff


	//   ....[211]....
        /*10c0*/ 	.word	0xffffffff


	//   ....[212]....
        /*10c4*/ 	.word	0xffffffff


	//   ....[213]....
        /*10c8*/ 	.word	0xffffffff


	//   ....[214]....
        /*10cc*/ 	.word	0xffffffff


	//   ....[215]....
        /*10d0*/ 	.word	0xffffffff


	//   ....[216]....
        /*10d4*/ 	.word	0xffffffff


	//   ....[217]....
        /*10d8*/ 	.word	0xffffffff


	//   ....[218]....
        /*10dc*/ 	.word	0xffffffff


	//   ....[219]....
        /*10e0*/ 	.word	0xffffffff


	//   ....[220]....
        /*10e4*/ 	.word	0xffffffff


	//   ....[221]....
        /*10e8*/ 	.word	0xffffffff


	//   ....[222]....
        /*10ec*/ 	.word	0xffffffff


	//   ....[223]....
        /*10f0*/ 	.word	0xffffffff


	//   ....[224]....
        /*10f4*/ 	.word	0xffffffff


	//   ....[225]....
        /*10f8*/ 	.word	0xffffffff


	//   ....[226]....
        /*10fc*/ 	.word	0xffffffff


	//   ....[227]....
        /*1100*/ 	.word	0xffffffff


	//   ....[228]....
        /*1104*/ 	.word	0xffffffff


	//   ....[229]....
        /*1108*/ 	.word	0xffffffff


	//   ....[230]....
        /*110c*/ 	.word	0xffffffff


	//   ....[231]....
        /*1110*/ 	.word	0xffffffff


	//   ....[232]....
        /*1114*/ 	.word	0xffffffff


	//   ....[233]....
        /*1118*/ 	.word	0xffffffff


	//   ....[234]....
        /*111c*/ 	.word	0xffffffff


	//   ....[235]....
        /*1120*/ 	.word	0xffffffff


	//   ....[236]....
        /*1124*/ 	.word	0xffffffff


	//   ....[237]....
        /*1128*/ 	.word	0xffffffff


	//   ....[238]....
        /*112c*/ 	.word	0xffffffff


	//   ....[239]....
        /*1130*/ 	.word	0xffffffff


	//   ....[240]....
        /*1134*/ 	.word	0xffffffff


	//   ....[241]....
        /*1138*/ 	.word	0xffffffff


	//   ....[242]....
        /*113c*/ 	.word	0xffffffff


	//   ....[243]....
        /*1140*/ 	.word	0xffffffff


	//   ....[244]....
        /*1144*/ 	.word	0xffffffff


	//   ....[245]....
        /*1148*/ 	.word	0xffffffff


	//   ....[246]....
        /*114c*/ 	.word	0xffffffff


	//   ....[247]....
        /*1150*/ 	.word	0xffffffff


	//   ....[248]....
        /*1154*/ 	.word	0xffffffff


	//   ....[249]....
        /*1158*/ 	.word	0xffffffff


	//   ....[250]....
        /*115c*/ 	.word	0xffffffff


	//   ....[251]....
        /*1160*/ 	.word	0xffffffff


	//   ....[252]....
        /*1164*/ 	.word	0xffffffff


	//   ....[253]....
        /*1168*/ 	.word	0xffffffff


	//   ....[254]....
        /*116c*/ 	.word	0xffffffff


	//   ....[255]....
        /*1170*/ 	.word	0xffffffff


	//   ....[0]....
        /*1174*/ 	.word	0xffffffff


	//   ....[1]....
        /*1178*/ 	.word	0xffffffff


	//   ....[2]....
        /*117c*/ 	.word	0xffffffff


	//   ....[3]....
        /*1180*/ 	.word	0xffffffff


	//   ....[4]....
        /*1184*/ 	.word	0xffffffff


	//   ....[5]....
        /*1188*/ 	.word	0xffffffff


	//   ....[6]....
        /*118c*/ 	.word	0xffffffff


	//   ....[7]....
        /*1190*/ 	.word	0xffffffff


	//   ....[8]....
        /*1194*/ 	.word	0xffffffff


	//   ....[9]....
        /*1198*/ 	.word	0xffffffff


	//   ....[10]....
        /*119c*/ 	.word	0xffffffff


	//   ....[11]....
        /*11a0*/ 	.word	0xffffffff


	//   ....[12]....
        /*11a4*/ 	.word	0xffffffff


	//   ....[13]....
        /*11a8*/ 	.word	0xffffffff


	//   ....[14]....
        /*11ac*/ 	.word	0xffffffff


	//   ....[15]....
        /*11b0*/ 	.word	0xffffffff


	//   ....[16]....
        /*11b4*/ 	.word	0xffffffff


	//   ....[17]....
        /*11b8*/ 	.word	0xffffffff


	//   ....[18]....
        /*11bc*/ 	.word	0xffffffff


	//   ....[19]....
        /*11c0*/ 	.word	0xffffffff


	//   ....[20]....
        /*11c4*/ 	.word	0xffffffff


	//   ....[21]....
        /*11c8*/ 	.word	0xffffffff


	//   ....[22]....
        /*11cc*/ 	.word	0xffffffff


	//   ....[23]....
        /*11d0*/ 	.word	0xffffffff


	//   ....[24]....
        /*11d4*/ 	.word	0xffffffff


	//   ....[25]....
        /*11d8*/ 	.word	0xffffffff


	//   ....[26]....
        /*11dc*/ 	.word	0xffffffff


	//   ....[27]....
        /*11e0*/ 	.word	0xffffffff


	//   ....[28]....
        /*11e4*/ 	.word	0xffffffff


	//   ....[29]....
        /*11e8*/ 	.word	0xffffffff


	//   ....[30]....
        /*11ec*/ 	.word	0xffffffff


	//   ....[31]....
        /*11f0*/ 	.word	0xffffffff


	//   ....[32]....
        /*11f4*/ 	.word	0xffffffff


	//   ....[33]....
        /*11f8*/ 	.word	0xffffffff


	//   ....[34]....
        /*11fc*/ 	.word	0xffffffff


	//   ....[35]....
        /*1200*/ 	.word	0xffffffff


	//   ....[36]....
        /*1204*/ 	.word	0xffffffff


	//   ....[37]....
        /*1208*/ 	.word	0xffffffff


	//   ....[38]....
        /*120c*/ 	.word	0xffffffff


	//   ....[39]....
        /*1210*/ 	.word	0xffffffff


	//   ....[40]....
        /*1214*/ 	.word	0xffffffff


	//   ....[41]....
        /*1218*/ 	.word	0xffffffff


	//   ....[42]....
        /*121c*/ 	.word	0xffffffff


	//   ....[43]....
        /*1220*/ 	.word	0xffffffff


	//   ....[44]....
        /*1224*/ 	.word	0xffffffff


	//   ....[45]....
        /*1228*/ 	.word	0xffffffff


	//   ....[46]....
        /*122c*/ 	.word	0xffffffff


	//   ....[47]....
        /*1230*/ 	.word	0xffffffff


	//   ....[48]....
        /*1234*/ 	.word	0xffffffff


	//   ....[49]....
        /*1238*/ 	.word	0xffffffff


	//   ....[50]....
        /*123c*/ 	.word	0xffffffff


	//   ....[51]....
        /*1240*/ 	.word	0xffffffff


	//   ....[52]....
        /*1244*/ 	.word	0xffffffff


	//   ....[53]....
        /*1248*/ 	.word	0xffffffff


	//   ....[54]....
        /*124c*/ 	.word	0xffffffff


	//   ....[55]....
        /*1250*/ 	.word	0xffffffff


	//   ....[56]....
        /*1254*/ 	.word	0xffffffff


	//   ....[57]....
        /*1258*/ 	.word	0xffffffff


	//   ....[58]....
        /*125c*/ 	.word	0xffffffff


	//   ....[59]....
        /*1260*/ 	.word	0xffffffff


	//   ....[60]....
        /*1264*/ 	.word	0xffffffff


	//   ....[61]....
        /*1268*/ 	.word	0xffffffff


	//   ....[62]....
        /*126c*/ 	.word	0xffffffff


	//   ....[63]....
        /*1270*/ 	.word	0xffffffff


	//   ....[64]....
        /*1274*/ 	.word	0xffffffff


	//   ....[65]....
        /*1278*/ 	.word	0xffffffff


	//   ....[66]....
        /*127c*/ 	.word	0xffffffff


	//   ....[67]....
        /*1280*/ 	.word	0xffffffff


	//   ....[68]....
        /*1284*/ 	.word	0xffffffff


	//   ....[69]....
        /*1288*/ 	.word	0xffffffff


	//   ....[70]....
        /*128c*/ 	.word	0xffffffff


	//   ....[71]....
        /*1290*/ 	.word	0xffffffff


	//   ....[72]....
        /*1294*/ 	.word	0xffffffff


	//   ....[73]....
        /*1298*/ 	.word	0xffffffff


	//   ....[74]....
        /*129c*/ 	.word	0xffffffff


	//   ....[75]....
        /*12a0*/ 	.word	0xffffffff


	//   ....[76]....
        /*12a4*/ 	.word	0xffffffff


	//   ....[77]....
        /*12a8*/ 	.word	0xffffffff


	//   ....[78]....
        /*12ac*/ 	.word	0xffffffff


	//   ....[79]....
        /*12b0*/ 	.word	0xffffffff


	//   ....[80]....
        /*12b4*/ 	.word	0xffffffff


	//   ....[81]....
        /*12b8*/ 	.word	0xffffffff


	//   ....[82]....
        /*12bc*/ 	.word	0xffffffff


	//   ....[83]....
        /*12c0*/ 	.word	0xffffffff


	//   ....[84]....
        /*12c4*/ 	.word	0xffffffff


	//   ....[85]....
        /*12c8*/ 	.word	0xffffffff


	//   ....[86]....
        /*12cc*/ 	.word	0xffffffff


	//   ....[87]....
        /*12d0*/ 	.word	0xffffffff


	//   ....[88]....
        /*12d4*/ 	.word	0xffffffff


	//   ....[89]....
        /*12d8*/ 	.word	0xffffffff


	//   ....[90]....
        /*12dc*/ 	.word	0xffffffff


	//   ....[91]....
        /*12e0*/ 	.word	0xffffffff


	//   ....[92]....
        /*12e4*/ 	.word	0xffffffff


	//   ....[93]....
        /*12e8*/ 	.word	0xffffffff


	//   ....[94]....
        /*12ec*/ 	.word	0xffffffff


	//   ....[95]....
        /*12f0*/ 	.word	0xffffffff


	//   ....[96]....
        /*12f4*/ 	.word	0xffffffff


	//   ....[97]....
        /*12f8*/ 	.word	0xffffffff


	//   ....[98]....
        /*12fc*/ 	.word	0xffffffff


	//   ....[99]....
        /*1300*/ 	.word	0xffffffff


	//   ....[100]....
        /*1304*/ 	.word	0xffffffff


	//   ....[101]....
        /*1308*/ 	.word	0xffffffff


	//   ....[102]....
        /*130c*/ 	.word	0xffffffff


	//   ....[103]....
        /*1310*/ 	.word	0xffffffff


	//   ....[104]....
        /*1314*/ 	.word	0xffffffff


	//   ....[105]....
        /*1318*/ 	.word	0x0500000f


	//   ....[106]....
        /*131c*/ 	.word	0x0500000f


	//   ....[107]....
        /*1320*/ 	.word	0x0500000f


	//   ....[108]....
        /*1324*/ 	.word	0x0500000f


	//   ....[109]....
        /*1328*/ 	.word	0x0500000f


	//   ....[110]....
        /*132c*/ 	.word	0x0500000f


	//   ....[111]....
        /*1330*/ 	.word	0x0500000f


	//   ....[112]....
        /*1334*/ 	.word	0x0500000f


	//   ....[113]....
        /*1338*/ 	.word	0x0500000f


	//   ....[114]....
        /*133c*/ 	.word	0x0500000f


	//   ....[115]....
        /*1340*/ 	.word	0x0500000f


	//   ....[116]....
        /*1344*/ 	.word	0x0500000f


	//   ....[117]....
        /*1348*/ 	.word	0x0500000f


	//   ....[118]....
        /*134c*/ 	.word	0x0500000f


	//   ....[119]....
        /*1350*/ 	.word	0x0500000f


	//   ....[120]....
        /*1354*/ 	.word	0x0500000f


	//   ....[121]....
        /*1358*/ 	.word	0x0500000f


	//   ....[122]....
        /*135c*/ 	.word	0x0500000f


	//   ....[123]....
        /*1360*/ 	.word	0x0500000f


	//   ....[124]....
        /*1364*/ 	.word	0x0500000f


	//   ....[125]....
        /*1368*/ 	.word	0x0500000f


	//   ....[126]....
        /*136c*/ 	.word	0x0500000f


	//   ....[127]....
        /*1370*/ 	.word	0x0500000f


	//   ....[128]....
        /*1374*/ 	.word	0x0500000f


	//   ....[129]....
        /*1378*/ 	.word	0x0500000f


	//   ....[130]....
        /*137c*/ 	.word	0x0500000f


	//   ....[131]....
        /*1380*/ 	.word	0x0500000f


	//   ....[132]....
        /*1384*/ 	.word	0x0500000f


	//   ....[133]....
        /*1388*/ 	.word	0x0500000f


	//   ....[134]....
        /*138c*/ 	.word	0x0500000f


	//   ....[135]....
        /*1390*/ 	.word	0x0500000f


	//   ....[136]....
        /*1394*/ 	.word	0x0500000f


	//   ....[137]....
        /*1398*/ 	.word	0x0500000f


	//   ....[138]....
        /*139c*/ 	.word	0x0500000f


	//   ....[139]....
        /*13a0*/ 	.word	0x0500000f


	//   ....[140]....
        /*13a4*/ 	.word	0x0500000f


	//   ....[141]....
        /*13a8*/ 	.word	0x0500000f


	//   ....[142]....
        /*13ac*/ 	.word	0x0500000f


	//   ....[143]....
        /*13b0*/ 	.word	0x0500000f


	//   ....[144]....
        /*13b4*/ 	.word	0x0500000f


	//   ....[145]....
        /*13b8*/ 	.word	0x0500000f


	//   ....[146]....
        /*13bc*/ 	.word	0x0500000f


	//   ....[147]....
        /*13c0*/ 	.word	0x0500000f


	//   ....[148]....
        /*13c4*/ 	.word	0x0500000f


	//   ....[149]....
        /*13c8*/ 	.word	0x0500000f


	//   ....[150]....
        /*13cc*/ 	.word	0x0500000f


	//   ....[151]....
        /*13d0*/ 	.word	0x0500000f


	//   ....[152]....
        /*13d4*/ 	.word	0x0500000f


	//   ....[153]....
        /*13d8*/ 	.word	0x0500000f


	//   ....[154]....
        /*13dc*/ 	.word	0x0500000f


	//   ....[155]....
        /*13e0*/ 	.word	0x0500000f


	//   ....[156]....
        /*13e4*/ 	.word	0x0500000f


	//   ....[157]....
        /*13e8*/ 	.word	0x0500000f


	//   ....[158]....
        /*13ec*/ 	.word	0x0500000f


	//   ....[159]....
        /*13f0*/ 	.word	0x0500000f


	//   ....[160]....
        /*13f4*/ 	.word	0x0500000f


	//   ....[161]....
        /*13f8*/ 	.word	0x0500000f


	//   ....[162]....
        /*13fc*/ 	.word	0x0500000f


	//   ....[163]....
        /*1400*/ 	.word	0x0500000f


	//   ....[164]....
        /*1404*/ 	.word	0x0500000f


	//   ....[165]....
        /*1408*/ 	.word	0x0500000f


	//   ....[166]....
        /*140c*/ 	.word	0x0500000f


	//   ....[167]....
        /*1410*/ 	.word	0x0500000f


	//   ....[168]....
        /*1414*/ 	.word	0x0500000f


	//   ....[169]....
        /*1418*/ 	.word	0x0500000f


	//   ....[170]....
        /*141c*/ 	.word	0x0500000f


	//   ....[171]....
        /*1420*/ 	.word	0x0500000f


	//   ....[172]....
        /*1424*/ 	.word	0x0500000f


	//   ....[173]....
        /*1428*/ 	.word	0x0500000f


	//   ....[174]....
        /*142c*/ 	.word	0x0500000f


	//   ....[175]....
        /*1430*/ 	.word	0x0500000f


	//   ....[176]....
        /*1434*/ 	.word	0x0500000f


	//   ....[177]....
        /*1438*/ 	.word	0x0500000f


	//   ....[178]....
        /*143c*/ 	.word	0x0500000f


	//   ....[179]....
        /*1440*/ 	.word	0x0500000f


	//   ....[180]....
        /*1444*/ 	.word	0x0500000f


	//   ....[181]....
        /*1448*/ 	.word	0x0500000f


	//   ....[182]....
        /*144c*/ 	.word	0x0500000f


	//   ....[183]....
        /*1450*/ 	.word	0x0500000f


	//   ....[184]....
        /*1454*/ 	.word	0x0500000f


	//   ....[185]....
        /*1458*/ 	.word	0x0500000f


	//   ....[186]....
        /*145c*/ 	.word	0x0500000f


	//   ....[187]....
        /*1460*/ 	.word	0x0500000f


	//   ....[188]....
        /*1464*/ 	.word	0x0500000f


	//   ....[189]....
        /*1468*/ 	.word	0x0500000f


	//   ....[190]....
        /*146c*/ 	.word	0x0500000f


	//   ....[191]....
        /*1470*/ 	.word	0x0500000f


	//   ....[192]....
        /*1474*/ 	.word	0x0500000f


	//   ....[193]....
        /*1478*/ 	.word	0x0500000f


	//   ....[194]....
        /*147c*/ 	.word	0x0500000f


	//   ....[195]....
        /*1480*/ 	.word	0x0500000f


	//   ....[196]....
        /*1484*/ 	.word	0x0500000f


	//   ....[197]....
        /*1488*/ 	.word	0x0500000f


	//   ....[198]....
        /*148c*/ 	.word	0x0500000f


	//   ....[199]....
        /*1490*/ 	.word	0x0500000f


	//   ....[200]....
        /*1494*/ 	.word	0x0500000f


	//   ....[201]....
        /*1498*/ 	.word	0x0500000f


	//   ....[202]....
        /*149c*/ 	.word	0x0500000f


	//   ....[203]....
        /*14a0*/ 	.word	0x0500000f


	//   ....[204]....
        /*14a4*/ 	.word	0x0500000f


	//   ....[205]....
        /*14a8*/ 	.word	0x0500000f


	//   ....[206]....
        /*14ac*/ 	.word	0x0500000f


	//   ....[207]....
        /*14b0*/ 	.word	0x0500000f


	//   ....[208]....
        /*14b4*/ 	.word	0x0500000f


	//   ....[209]....
        /*14b8*/ 	.word	0x0500000f


	//   ....[210]....
        /*14bc*/ 	.word	0x0500000f


	//   ....[211]....
        /*14c0*/ 	.word	0x0500000f


	//   ....[212]....
        /*14c4*/ 	.word	0x0500000f


	//   ....[213]....
        /*14c8*/ 	.word	0x0500000f


	//   ....[214]....
        /*14cc*/ 	.word	0x0500000f


	//   ....[215]....
        /*14d0*/ 	.word	0x0500000f


	//   ....[216]....
        /*14d4*/ 	.word	0x0500000f


	//   ....[217]....
        /*14d8*/ 	.word	0x0500000f


	//   ....[218]....
        /*14dc*/ 	.word	0x0500000f


	//   ....[219]....
        /*14e0*/ 	.word	0x0500000f


	//   ....[220]....
        /*14e4*/ 	.word	0x0500000f


	//   ....[221]....
        /*14e8*/ 	.word	0x0500000f


	//   ....[222]....
        /*14ec*/ 	.word	0x0500000f


	//   ....[223]....
        /*14f0*/ 	.word	0x0500000f


	//   ....[224]....
        /*14f4*/ 	.word	0x0500000f


	//   ....[225]....
        /*14f8*/ 	.word	0x0500000f


	//   ....[226]....
        /*14fc*/ 	.word	0x0500000f


	//   ....[227]....
        /*1500*/ 	.word	0x0500000f


	//   ....[228]....
        /*1504*/ 	.word	0x0500000f


	//   ....[229]....
        /*1508*/ 	.word	0x0500000f


	//   ....[230]....
        /*150c*/ 	.word	0x0500000f


	//   ....[231]....
        /*1510*/ 	.word	0x0500000f


	//   ....[232]....
        /*1514*/ 	.word	0x0500000f


	//   ....[233]....
        /*1518*/ 	.word	0x0500000f


	//   ....[234]....
        /*151c*/ 	.word	0x0500000f


	//   ....[235]....
        /*1520*/ 	.word	0x0500000f


	//   ....[236]....
        /*1524*/ 	.word	0x0500000f


	//   ....[237]....
        /*1528*/ 	.word	0x0500000f


	//   ....[238]....
        /*152c*/ 	.word	0x0500000f


	//   ....[239]....
        /*1530*/ 	.word	0x0500000f


	//   ....[240]....
        /*1534*/ 	.word	0x0500000f


	//   ....[241]....
        /*1538*/ 	.word	0x0500000f


	//   ....[242]....
        /*153c*/ 	.word	0x0500000f


	//   ....[243]....
        /*1540*/ 	.word	0x0500000f


	//   ....[244]....
        /*1544*/ 	.word	0x0500000f


	//   ....[245]....
        /*1548*/ 	.word	0x0500000f


	//   ....[246]....
        /*154c*/ 	.word	0x0500000f


	//   ....[247]....
        /*1550*/ 	.word	0x0500000f


	//   ....[248]....
        /*1554*/ 	.word	0x0500000f


	//   ....[249]....
        /*1558*/ 	.word	0x0500000f


	//   ....[250]....
        /*155c*/ 	.word	0x0500000f


	//   ....[251]....
        /*1560*/ 	.word	0x0500000f


	//   ....[252]....
        /*1564*/ 	.word	0x0500000f


	//   ....[253]....
        /*1568*/ 	.word	0x0500000f


	//   ....[254]....
        /*156c*/ 	.word	0x0500000f


	//   ....[255]....
        /*1570*/ 	.word	0x0500000f


	//   ....[0]....
        /*1574*/ 	.word	0x0500000f


	//   ....[1]....
        /*1578*/ 	.word	0x0500000f


	//   ....[2]....
        /*157c*/ 	.word	0x0500000f


	//   ....[3]....
        /*1580*/ 	.word	0x0500000f


	//   ....[4]....
        /*1584*/ 	.word	0x0500000f


	//   ....[5]....
        /*1588*/ 	.word	0x0500000f


	//   ....[6]....
        /*158c*/ 	.word	0x0500000f


	//   ....[7]....
        /*1590*/ 	.word	0x0500000f


	//   ....[8]....
        /*1594*/ 	.word	0x0500000f


	//   ....[9]....
        /*1598*/ 	.word	0x0500000f


	//   ....[10]....
        /*159c*/ 	.word	0x0500000f


	//   ....[11]....
        /*15a0*/ 	.word	0x0500000f


	//   ....[12]....
        /*15a4*/ 	.word	0x0500000f


	//   ....[13]....
        /*15a8*/ 	.word	0x0500000f


	//   ....[14]....
        /*15ac*/ 	.word	0x0500000f


	//   ....[15]....
        /*15b0*/ 	.word	0x0500000f


	//   ....[16]....
        /*15b4*/ 	.word	0x0500000f


	//   ....[17]....
        /*15b8*/ 	.word	0x0500000f


	//   ....[18]....
        /*15bc*/ 	.word	0x0500000f


	//   ....[19]....
        /*15c0*/ 	.word	0x0500000f


	//   ....[20]....
        /*15c4*/ 	.word	0x0500000f


	//   ....[21]....
        /*15c8*/ 	.word	0x0500000f


	//   ....[22]....
        /*15cc*/ 	.word	0x0500000f


	//   ....[23]....
        /*15d0*/ 	.word	0x0500000f


	//   ....[24]....
        /*15d4*/ 	.word	0x0500000f


	//   ....[25]....
        /*15d8*/ 	.word	0x0500000f


	//   ....[26]....
        /*15dc*/ 	.word	0x0500000f


	//   ....[27]....
        /*15e0*/ 	.word	0x0500000f


	//   ....[28]....
        /*15e4*/ 	.word	0x0500000f


	//   ....[29]....
        /*15e8*/ 	.word	0x0500000f


	//   ....[30]....
        /*15ec*/ 	.word	0x0500000f


	//   ....[31]....
        /*15f0*/ 	.word	0x0500000f


	//   ....[32]....
        /*15f4*/ 	.word	0x0500000f


	//   ....[33]....
        /*15f8*/ 	.word	0x0500000f


	//   ....[34]....
        /*15fc*/ 	.word	0x0500000f


	//   ....[35]....
        /*1600*/ 	.word	0x0500000f


	//   ....[36]....
        /*1604*/ 	.word	0x0500000f


	//   ....[37]....
        /*1608*/ 	.word	0x0500000f


	//   ....[38]....
        /*160c*/ 	.word	0x0500000f


	//   ....[39]....
        /*1610*/ 	.word	0x0500000f


	//   ....[40]....
        /*1614*/ 	.word	0x0500000f


	//   ....[41]....
        /*1618*/ 	.word	0x0500000f


	//   ....[42]....
        /*161c*/ 	.word	0x0500000f


	//   ....[43]....
        /*1620*/ 	.word	0x0500000f


	//   ....[44]....
        /*1624*/ 	.word	0x0500000f


	//   ....[45]....
        /*1628*/ 	.word	0x0500000f


	//   ....[46]....
        /*162c*/ 	.word	0x0500000f


	//   ....[47]....
        /*1630*/ 	.word	0x0500000f


	//   ....[48]....
        /*1634*/ 	.word	0x0500000f


	//   ....[49]....
        /*1638*/ 	.word	0x0500000f


	//   ....[50]....
        /*163c*/ 	.word	0x0500000f


	//   ....[51]....
        /*1640*/ 	.word	0x0500000f


	//   ....[52]....
        /*1644*/ 	.word	0x0500000f


	//   ....[53]....
        /*1648*/ 	.word	0x0500000f


	//   ....[54]....
        /*164c*/ 	.word	0x0500000f


	//   ....[55]....
        /*1650*/ 	.word	0x0500000f


	//   ....[56]....
        /*1654*/ 	.word	0x0500000f


	//   ....[57]....
        /*1658*/ 	.word	0x0500000f


	//   ....[58]....
        /*165c*/ 	.word	0x0500000f


	//   ....[59]....
        /*1660*/ 	.word	0x0500000f


	//   ....[60]....
        /*1664*/ 	.word	0x0500000f


	//   ....[61]....
        /*1668*/ 	.word	0x0500000f


	//   ....[62]....
        /*166c*/ 	.word	0x0500000f


	//   ....[63]....
        /*1670*/ 	.word	0x0500000f


	//   ....[64]....
        /*1674*/ 	.word	0x0500000f


	//   ....[65]....
        /*1678*/ 	.word	0x0500000f


	//   ....[66]....
        /*167c*/ 	.word	0x0500000f


	//   ....[67]....
        /*1680*/ 	.word	0x0500000f


	//   ....[68]....
        /*1684*/ 	.word	0x0500000f


	//   ....[69]....
        /*1688*/ 	.word	0x0500000f


	//   ....[70]....
        /*168c*/ 	.word	0x0500000f


	//   ....[71]....
        /*1690*/ 	.word	0x0500000f


	//   ....[72]....
        /*1694*/ 	.word	0x0500000f


	//   ....[73]....
        /*1698*/ 	.word	0x0500000f


	//   ....[74]....
        /*169c*/ 	.word	0x0500000f


	//   ....[75]....
        /*16a0*/ 	.word	0x0500000f


	//   ....[76]....
        /*16a4*/ 	.word	0x0500000f


	//   ....[77]....
        /*16a8*/ 	.word	0x0500000f


	//   ....[78]....
        /*16ac*/ 	.word	0x0500000f


	//   ....[79]....
        /*16b0*/ 	.word	0x0500000f


	//   ....[80]....
        /*16b4*/ 	.word	0x0500000f


	//   ....[81]....
        /*16b8*/ 	.word	0x0500000f


	//   ....[82]....
        /*16bc*/ 	.word	0x0500000f


	//   ....[83]....
        /*16c0*/ 	.word	0x0500000f


	//   ....[84]....
        /*16c4*/ 	.word	0x0500000f


	//   ....[85]....
        /*16c8*/ 	.word	0x0500000f


	//   ....[86]....
        /*16cc*/ 	.word	0x0500000f


	//   ....[87]....
        /*16d0*/ 	.word	0x0500000f


	//   ....[88]....
        /*16d4*/ 	.word	0x0500000f


	//   ....[89]....
        /*16d8*/ 	.word	0x0500000f


	//   ....[90]....
        /*16dc*/ 	.word	0x0500000f


	//   ....[91]....
        /*16e0*/ 	.word	0x0500000f


	//   ....[92]....
        /*16e4*/ 	.word	0x0500000f


	//   ....[93]....
        /*16e8*/ 	.word	0x0500000f


	//   ....[94]....
        /*16ec*/ 	.word	0x0500000f


	//   ....[95]....
        /*16f0*/ 	.word	0x0500000f


	//   ....[96]....
        /*16f4*/ 	.word	0x0500000f


	//   ....[97]....
        /*16f8*/ 	.word	0x0500000f


	//   ....[98]....
        /*16fc*/ 	.word	0x0500000f


	//   ....[99]....
        /*1700*/ 	.word	0x0500000f


	//   ....[100]....
        /*1704*/ 	.word	0x0500000f


	//   ....[101]....
        /*1708*/ 	.word	0x0500000f


	//   ....[102]....
        /*170c*/ 	.word	0x0500000f


	//   ....[103]....
        /*1710*/ 	.word	0x0500000f


	//   ....[104]....
        /*1714*/ 	.word	0x0500000f


	//   ....[105]....
        /*1718*/ 	.word	0x0500000f


	//   ....[106]....
        /*171c*/ 	.word	0x0500000f


	//   ....[107]....
        /*1720*/ 	.word	0x0500000f


	//   ....[108]....
        /*1724*/ 	.word	0x0500000f


	//   ....[109]....
        /*1728*/ 	.word	0x0500000f


	//   ....[110]....
        /*172c*/ 	.word	0x0500000f


	//   ....[111]....
        /*1730*/ 	.word	0x0500000f


	//   ....[112]....
        /*1734*/ 	.word	0x0500000f


	//   ....[113]....
        /*1738*/ 	.word	0x0500000f


	//   ....[114]....
        /*173c*/ 	.word	0x0500000f


	//   ....[115]....
        /*1740*/ 	.word	0x0500000f


	//   ....[116]....
        /*1744*/ 	.word	0x0500000f


	//   ....[117]....
        /*1748*/ 	.word	0x0500000f


	//   ....[118]....
        /*174c*/ 	.word	0x0500000f


	//   ....[119]....
        /*1750*/ 	.word	0x0500000f


	//   ....[120]....
        /*1754*/ 	.word	0x0500000f


	//   ....[121]....
        /*1758*/ 	.word	0x0500000f


	//   ....[122]....
        /*175c*/ 	.word	0x0500000f


	//   ....[123]....
        /*1760*/ 	.word	0x0500000f


	//   ....[124]....
        /*1764*/ 	.word	0x0500000f


	//   ....[125]....
        /*1768*/ 	.word	0x0500000f


	//   ....[126]....
        /*176c*/ 	.word	0x0500000f


	//   ....[127]....
        /*1770*/ 	.word	0x0500000f


	//   ....[128]....
        /*1774*/ 	.word	0x0500000f


	//   ....[129]....
        /*1778*/ 	.word	0x0500000f


	//   ....[130]....
        /*177c*/ 	.word	0x0500000f


	//   ....[131]....
        /*1780*/ 	.word	0x0500000f


	//   ....[132]....
        /*1784*/ 	.word	0x0500000f


	//   ....[133]....
        /*1788*/ 	.word	0x0500000f


	//   ....[134]....
        /*178c*/ 	.word	0x0500000f


	//   ....[135]....
        /*1790*/ 	.word	0x0500000f


	//   ....[136]....
        /*1794*/ 	.word	0x0500000f


	//   ....[137]....
        /*1798*/ 	.word	0x0500000f


	//   ....[138]....
        /*179c*/ 	.word	0x0500000f


	//   ....[139]....
        /*17a0*/ 	.word	0x0500000f


	//   ....[140]....
        /*17a4*/ 	.word	0x0500000f


	//   ....[141]....
        /*17a8*/ 	.word	0x0500000f


	//   ....[142]....
        /*17ac*/ 	.word	0x0500000f


	//   ....[143]....
        /*17b0*/ 	.word	0x0500000f


	//   ....[144]....
        /*17b4*/ 	.word	0x0500000f


	//   ....[145]....
        /*17b8*/ 	.word	0x0500000f


	//   ....[146]....
        /*17bc*/ 	.word	0x0500000f


	//   ....[147]....
        /*17c0*/ 	.word	0x0500000f


	//   ....[148]....
        /*17c4*/ 	.word	0x0500000f


	//   ....[149]....
        /*17c8*/ 	.word	0x0500000f


	//   ....[150]....
        /*17cc*/ 	.word	0x0500000f


	//   ....[151]....
        /*17d0*/ 	.word	0x0500000f


	//   ....[152]....
        /*17d4*/ 	.word	0x0500000f


	//   ....[153]....
        /*17d8*/ 	.word	0x0500000f


	//   ....[154]....
        /*17dc*/ 	.word	0x0500000f


	//----- nvinfo : EIATTR_COOP_GROUP_INSTR_OFFSETS
	.align		4
.L_326:
        /*17e0*/ 	.byte	0x04, 0x28
        /*17e2*/ 	.short	(.L_328 - .L_327)


	//   ....[0]....
.L_327:
        /*17e4*/ 	.word	0x00000070


	//   ....[1]....
        /*17e8*/ 	.word	0x00000140


	//   ....[2]....
        /*17ec*/ 	.word	0x00000190


	//   ....[3]....
        /*17f0*/ 	.word	0x000003c0


	//   ....[4]....
        /*17f4*/ 	.word	0x00000520


	//   ....[5]....
        /*17f8*/ 	.word	0x00000640


	//   ....[6]....
        /*17fc*/ 	.word	0x000007a0


	//   ....[7]....
        /*1800*/ 	.word	0x00003cc0


	//   ....[8]....
        /*1804*/ 	.word	0x00003cd0


	//   ....[9]....
        /*1808*/ 	.word	0x00004bc0


	//   ....[10]....
        /*180c*/ 	.word	0x00004bd0


	//   ....[11]....
        /*1810*/ 	.word	0x00005ac0


	//   ....[12]....
        /*1814*/ 	.word	0x00005ad0


	//   ....[13]....
        /*1818*/ 	.word	0x000069a0


	//   ....[14]....
        /*181c*/ 	.word	0x000069b0


	//   ....[15]....
        /*1820*/ 	.word	0x00007f10


	//   ....[16]....
        /*1824*/ 	.word	0x00007f20


	//   ....[17]....
        /*1828*/ 	.word	0x00008f00


	//   ....[18]....
        /*182c*/ 	.word	0x00008f10


	//   ....[19]....
        /*1830*/ 	.word	0x00009ed0


	//   ....[20]....
        /*1834*/ 	.word	0x00009ee0


	//   ....[21]....
        /*1838*/ 	.word	0x0000aec0


	//   ....[22]....
        /*183c*/ 	.word	0x0000aed0


	//   ....[23]....
        /*1840*/ 	.word	0x0000c0e0


	//   ....[24]....
        /*1844*/ 	.word	0x0000c0f0


	//   ....[25]....
        /*1848*/ 	.word	0x0000c200


	//   ....[26]....
        /*184c*/ 	.word	0x0000c210


	//   ....[27]....
        /*1850*/ 	.word	0x0000c330


	//   ....[28]....
        /*1854*/ 	.word	0x0000c340


	//   ....[29]....
        /*1858*/ 	.word	0x0000c460


	//   ....[30]....
        /*185c*/ 	.word	0x0000c470


	//   ....[31]....
        /*1860*/ 	.word	0x0000c7e0


	//   ....[32]....
        /*1864*/ 	.word	0x0000c800


	//   ....[33]....
        /*1868*/ 	.word	0x0000c8e0


	//   ....[34]....
        /*186c*/ 	.word	0x0000c900


	//   ....[35]....
        /*1870*/ 	.word	0x0000c9e0


	//   ....[36]....
        /*1874*/ 	.word	0x0000ca00


	//   ....[37]....
        /*1878*/ 	.word	0x0000cae0


	//   ....[38]....
        /*187c*/ 	.word	0x0000cb00


	//   ....[39]....
        /*1880*/ 	.word	0x0000d7c0


	//   ....[40]....
        /*1884*/ 	.word	0x0000ded0


	//   ....[41]....
        /*1888*/ 	.word	0x0000dee0


	//   ....[42]....
        /*188c*/ 	.word	0x0000def0


	//   ....[43]....
        /*1890*/ 	.word	0x0000df00


	//   ....[44]....
        /*1894*/ 	.word	0x0000e120


	//   ....[45]....
        /*1898*/ 	.word	0x0000e130


	//   ....[46]....
        /*189c*/ 	.word	0x0000e140


	//   ....[47]....
        /*18a0*/ 	.word	0x0000e150


	//   ....[48]....
        /*18a4*/ 	.word	0x0000e340


	//   ....[49]....
        /*18a8*/ 	.word	0x0000e350


	//   ....[50]....
        /*18ac*/ 	.word	0x0000e360


	//   ....[51]....
        /*18b0*/ 	.word	0x0000e370


	//   ....[52]....
        /*18b4*/ 	.word	0x0000e580


	//   ....[53]....
        /*18b8*/ 	.word	0x0000e590


	//   ....[54]....
        /*18bc*/ 	.word	0x0000e5a0


	//   ....[55]....
        /*18c0*/ 	.word	0x0000e5b0


	//   ....[56]....
        /*18c4*/ 	.word	0x000128f0


	//   ....[57]....
        /*18c8*/ 	.word	0x00012900


	//   ....[58]....
        /*18cc*/ 	.word	0x00012910


	//   ....[59]....
        /*18d0*/ 	.word	0x00012920


	//   ....[60]....
        /*18d4*/ 	.word	0x000129f0


	//   ....[61]....
        /*18d8*/ 	.word	0x00012a10


	//   ....[62]....
        /*18dc*/ 	.word	0x00012a20


	//   ....[63]....
        /*18e0*/ 	.word	0x00012a30


	//   ....[64]....
        /*18e4*/ 	.word	0x00012c10


	//   ....[65]....
        /*18e8*/ 	.word	0x00012c30


	//   ....[66]....
        /*18ec*/ 	.word	0x00012c50


	//   ....[67]....
        /*18f0*/ 	.word	0x00012c60


	//   ....[68]....
        /*18f4*/ 	.word	0x00012ce0


	//   ....[69]....
        /*18f8*/ 	.word	0x00012cf0


	//   ....[70]....
        /*18fc*/ 	.word	0x00012d00


	//   ....[71]....
        /*1900*/ 	.word	0x00012d10


	//   ....[72]....
        /*1904*/ 	.word	0x00017a90


	//   ....[73]....
        /*1908*/ 	.word	0x00017ab0


	//   ....[74]....
        /*190c*/ 	.word	0x00018120


	//   ....[75]....
        /*1910*/ 	.word	0x00018160


	//   ....[76]....
        /*1914*/ 	.word	0x00018ab0


	//   ....[77]....
        /*1918*/ 	.word	0x00018b20


	//   ....[78]....
        /*191c*/ 	.word	0x0001a210


	//   ....[79]....
        /*1920*/ 	.word	0x0001a230


	//   ....[80]....
        /*1924*/ 	.word	0x0001abd0


	//   ....[81]....
        /*1928*/ 	.word	0x0001abf0


	//   ....[82]....
        /*192c*/ 	.word	0x0001b210


	//   ....[83]....
        /*1930*/ 	.word	0x0001b230


	//   ....[84]....
        /*1934*/ 	.word	0x0001d330


	//   ....[85]....
        /*1938*/ 	.word	0x0001d350


	//   ....[86]....
        /*193c*/ 	.word	0x0001dc70


	//   ....[87]....
        /*1940*/ 	.word	0x0001de40


	//   ....[88]....
        /*1944*/ 	.word	0x0001f040


	//   ....[89]....
        /*1948*/ 	.word	0x0001f0b0


	//   ....[90]....
        /*194c*/ 	.word	0x0001f170


	//   ....[91]....
        /*1950*/ 	.word	0x0001f190


	//   ....[92]....
        /*1954*/ 	.word	0x00020420


	//   ....[93]....
        /*1958*/ 	.word	0x00020460


	//   ....[94]....
        /*195c*/ 	.word	0x00020490


	//   ....[95]....
        /*1960*/ 	.word	0x000204c0


	//   ....[96]....
        /*1964*/ 	.word	0x000204f0


	//   ....[97]....
        /*1968*/ 	.word	0x00020520


	//   ....[98]....
        /*196c*/ 	.word	0x00020550


	//   ....[99]....
        /*1970*/ 	.word	0x00020580


	//   ....[100]....
        /*1974*/ 	.word	0x000205b0


	//   ....[101]....
        /*1978*/ 	.word	0x000205e0


	//   ....[102]....
        /*197c*/ 	.word	0x00020610


	//   ....[103]....
        /*1980*/ 	.word	0x00020640


	//   ....[104]....
        /*1984*/ 	.word	0x00020670


	//   ....[105]....
        /*1988*/ 	.word	0x000206a0


	//   ....[106]....
        /*198c*/ 	.word	0x000206d0


	//   ....[107]....
        /*1990*/ 	.word	0x00020700


	//   ....[108]....
        /*1994*/ 	.word	0x00020730


	//   ....[109]....
        /*1998*/ 	.word	0x00020760


	//   ....[110]....
        /*199c*/ 	.word	0x00020790


	//   ....[111]....
        /*19a0*/ 	.word	0x000207c0


	//   ....[112]....
        /*19a4*/ 	.word	0x000207f0


	//   ....[113]....
        /*19a8*/ 	.word	0x00020820


	//   ....[114]....
        /*19ac*/ 	.word	0x00020850


	//   ....[115]....
        /*19b0*/ 	.word	0x00020880


	//   ....[116]....
        /*19b4*/ 	.word	0x000208b0


	//   ....[117]....
        /*19b8*/ 	.word	0x000208e0


	//   ....[118]....
        /*19bc*/ 	.word	0x00020910


	//   ....[119]....
        /*19c0*/ 	.word	0x00020940


	//   ....[120]....
        /*19c4*/ 	.word	0x00020970


	//   ....[121]....
        /*19c8*/ 	.word	0x000209a0


	//   ....[122]....
        /*19cc*/ 	.word	0x000209d0


	//   ....[123]....
        /*19d0*/ 	.word	0x00020a00


	//   ....[124]....
        /*19d4*/ 	.word	0x00020a30


	//   ....[125]....
        /*19d8*/ 	.word	0x00020a60


	//   ....[126]....
        /*19dc*/ 	.word	0x00020a90


	//   ....[127]....
        /*19e0*/ 	.word	0x00020ac0


	//   ....[128]....
        /*19e4*/ 	.word	0x00020af0


	//   ....[129]....
        /*19e8*/ 	.word	0x00020b20


	//   ....[130]....
        /*19ec*/ 	.word	0x00020b50


	//   ....[131]....
        /*19f0*/ 	.word	0x00020b80


	//   ....[132]....
        /*19f4*/ 	.word	0x00020bb0


	//   ....[133]....
        /*19f8*/ 	.word	0x00020be0


	//   ....[134]....
        /*19fc*/ 	.word	0x00020c10


	//   ....[135]....
        /*1a00*/ 	.word	0x00020c40


	//   ....[136]....
        /*1a04*/ 	.word	0x00020c70


	//   ....[137]....
        /*1a08*/ 	.word	0x00020ca0


	//   ....[138]....
        /*1a0c*/ 	.word	0x00020cd0


	//   ....[139]....
        /*1a10*/ 	.word	0x00020d00


	//   ....[140]....
        /*1a14*/ 	.word	0x00020d30


	//   ....[141]....
        /*1a18*/ 	.word	0x00020d60


	//   ....[142]....
        /*1a1c*/ 	.word	0x00020d90


	//   ....[143]....
        /*1a20*/ 	.word	0x00020dc0


	//   ....[144]....
        /*1a24*/ 	.word	0x00020df0


	//   ....[145]....
        /*1a28*/ 	.word	0x00020e20


	//   ....[146]....
        /*1a2c*/ 	.word	0x00020e50


	//   ....[147]....
        /*1a30*/ 	.word	0x00020e80


	//   ....[148]....
        /*1a34*/ 	.word	0x00020eb0


	//   ....[149]....
        /*1a38*/ 	.word	0x00020ee0


	//   ....[150]....
        /*1a3c*/ 	.word	0x00020f10


	//   ....[151]....
        /*1a40*/ 	.word	0x00020f40


	//   ....[152]....
        /*1a44*/ 	.word	0x00020f70


	//   ....[153]....
        /*1a48*/ 	.word	0x00020fa0


	//   ....[154]....
        /*1a4c*/ 	.word	0x00020fd0


	//   ....[155]....
        /*1a50*/ 	.word	0x00021000


	//   ....[156]....
        /*1a54*/ 	.word	0x00021030


	//   ....[157]....
        /*1a58*/ 	.word	0x00021060


	//   ....[158]....
        /*1a5c*/ 	.word	0x00021090


	//   ....[159]....
        /*1a60*/ 	.word	0x000210c0


	//   ....[160]....
        /*1a64*/ 	.word	0x000210f0


	//   ....[161]....
        /*1a68*/ 	.word	0x00021120


	//   ....[162]....
        /*1a6c*/ 	.word	0x00021150


	//   ....[163]....
        /*1a70*/ 	.word	0x00021180


	//   ....[164]....
        /*1a74*/ 	.word	0x000211b0


	//   ....[165]....
        /*1a78*/ 	.word	0x000211e0


	//   ....[166]....
        /*1a7c*/ 	.word	0x00021210


	//   ....[167]....
        /*1a80*/ 	.word	0x00021240


	//   ....[168]....
        /*1a84*/ 	.word	0x00021270


	//   ....[169]....
        /*1a88*/ 	.word	0x000212a0


	//   ....[170]....
        /*1a8c*/ 	.word	0x000212d0


	//   ....[171]....
        /*1a90*/ 	.word	0x00021300


	//   ....[172]....
        /*1a94*/ 	.word	0x00021330


	//   ....[173]....
        /*1a98*/ 	.word	0x00021360


	//   ....[174]....
        /*1a9c*/ 	.word	0x00021390


	//   ....[175]....
        /*1aa0*/ 	.word	0x000213c0


	//   ....[176]....
        /*1aa4*/ 	.word	0x000213f0


	//   ....[177]....
        /*1aa8*/ 	.word	0x00021420


	//   ....[178]....
        /*1aac*/ 	.word	0x00021450


	//   ....[179]....
        /*1ab0*/ 	.word	0x00021480


	//   ....[180]....
        /*1ab4*/ 	.word	0x000214b0


	//   ....[181]....
        /*1ab8*/ 	.word	0x000214e0


	//   ....[182]....
        /*1abc*/ 	.word	0x00021510


	//   ....[183]....
        /*1ac0*/ 	.word	0x00021540


	//   ....[184]....
        /*1ac4*/ 	.word	0x00021570


	//   ....[185]....
        /*1ac8*/ 	.word	0x000215a0


	//   ....[186]....
        /*1acc*/ 	.word	0x000215d0


	//   ....[187]....
        /*1ad0*/ 	.word	0x00021600


	//   ....[188]....
        /*1ad4*/ 	.word	0x00021630


	//   ....[189]....
        /*1ad8*/ 	.word	0x00021660


	//   ....[190]....
        /*1adc*/ 	.word	0x00021690


	//   ....[191]....
        /*1ae0*/ 	.word	0x000216c0


	//   ....[192]....
        /*1ae4*/ 	.word	0x000216f0


	//   ....[193]....
        /*1ae8*/ 	.word	0x00021720


	//   ....[194]....
        /*1aec*/ 	.word	0x00021750


	//   ....[195]....
        /*1af0*/ 	.word	0x00021780


	//   ....[196]....
        /*1af4*/ 	.word	0x000217b0


	//   ....[197]....
        /*1af8*/ 	.word	0x000217e0


	//   ....[198]....
        /*1afc*/ 	.word	0x00021810


	//   ....[199]....
        /*1b00*/ 	.word	0x00021840


	//   ....[200]....
        /*1b04*/ 	.word	0x00021870


	//   ....[201]....
        /*1b08*/ 	.word	0x000218a0


	//   ....[202]....
        /*1b0c*/ 	.word	0x000218d0


	//   ....[203]....
        /*1b10*/ 	.word	0x00021900


	//   ....[204]....
        /*1b14*/ 	.word	0x00021930


	//   ....[205]....
        /*1b18*/ 	.word	0x00021960


	//   ....[206]....
        /*1b1c*/ 	.word	0x00021990


	//   ....[207]....
        /*1b20*/ 	.word	0x000219c0


	//   ....[208]....
        /*1b24*/ 	.word	0x000219f0


	//   ....[209]....
        /*1b28*/ 	.word	0x00021a20


	//   ....[210]....
        /*1b2c*/ 	.word	0x00021a50


	//   ....[211]....
        /*1b30*/ 	.word	0x00021a60


	//   ....[212]....
        /*1b34*/ 	.word	0x00021a90


	//   ....[213]....
        /*1b38*/ 	.word	0x00021aa0


	//   ....[214]....
        /*1b3c*/ 	.word	0x00021ad0


	//   ....[215]....
        /*1b40*/ 	.word	0x00021ae0


	//   ....[216]....
        /*1b44*/ 	.word	0x00021b10


	//   ....[217]....
        /*1b48*/ 	.word	0x00021b20


	//   ....[218]....
        /*1b4c*/ 	.word	0x00021b50


	//   ....[219]....
        /*1b50*/ 	.word	0x00021b60


	//   ....[220]....
        /*1b54*/ 	.word	0x00022650


	//   ....[221]....
        /*1b58*/ 	.word	0x00022670


	//   ....[222]....
        /*1b5c*/ 	.word	0x00022680


	//   ....[223]....
        /*1b60*/ 	.word	0x00022690


	//   ....[224]....
        /*1b64*/ 	.word	0x000230b0


	//   ....[225]....
        /*1b68*/ 	.word	0x000230c0


	//   ....[226]....
        /*1b6c*/ 	.word	0x00023290


	//   ....[227]....
        /*1b70*/ 	.word	0x000232a0


	//   ....[228]....
        /*1b74*/ 	.word	0x00023480


	//   ....[229]....
        /*1b78*/ 	.word	0x00023490


	//   ....[230]....
        /*1b7c*/ 	.word	0x00023670


	//   ....[231]....
        /*1b80*/ 	.word	0x00023680


	//   ....[232]....
        /*1b84*/ 	.word	0x00023b00


	//   ....[233]....
        /*1b88*/ 	.word	0x00023b10


	//   ....[234]....
        /*1b8c*/ 	.word	0x00024b30


	//   ....[235]....
        /*1b90*/ 	.word	0x00024b40


	//   ....[236]....
        /*1b94*/ 	.word	0x00026ba0


	//   ....[237]....
        /*1b98*/ 	.word	0x00026bb0


	//   ....[238]....
        /*1b9c*/ 	.word	0x00026d90


	//   ....[239]....
        /*1ba0*/ 	.word	0x00026da0


	//   ....[240]....
        /*1ba4*/ 	.word	0x00026f80


	//   ....[241]....
        /*1ba8*/ 	.word	0x00026f90


	//   ....[242]....
        /*1bac*/ 	.word	0x00027170


	//   ....[243]....
        /*1bb0*/ 	.word	0x00027180


	//   ....[244]....
        /*1bb4*/ 	.word	0x000273b0


	//   ....[245]....
        /*1bb8*/ 	.word	0x000275a0


	//   ....[246]....
        /*1bbc*/ 	.word	0x000275d0


	//   ....[247]....
        /*1bc0*/ 	.word	0x00027600


	//   ....[248]....
        /*1bc4*/ 	.word	0x00027630


	//   ....[249]....
        /*1bc8*/ 	.word	0x00027660


	//   ....[250]....
        /*1bcc*/ 	.word	0x00027690


	//   ....[251]....
        /*1bd0*/ 	.word	0x00027820


	//   ....[252]....
        /*1bd4*/ 	.word	0x00027850


	//   ....[253]....
        /*1bd8*/ 	.word	0x00027880


	//   ....[254]....
        /*1bdc*/ 	.word	0x000278b0


	//   ....[255]....
        /*1be0*/ 	.word	0x000278e0


	//   ....[0]....
        /*1be4*/ 	.word	0x00027910


	//   ....[1]....
        /*1be8*/ 	.word	0x000279a0


	//   ....[2]....
        /*1bec*/ 	.word	0x000279d0


	//   ....[3]....
        /*1bf0*/ 	.word	0x000279e0


	//   ....[4]....
        /*1bf4*/ 	.word	0x00027a20


	//   ....[5]....
        /*1bf8*/ 	.word	0x00029020


	//   ....[6]....
        /*1bfc*/ 	.word	0x0002af50


	//   ....[7]....
        /*1c00*/ 	.word	0x0002af90


	//   ....[8]....
        /*1c04*/ 	.word	0x0002b0a0


	//   ....[9]....
        /*1c08*/ 	.word	0x0002b0b0


	//   ....[10]....
        /*1c0c*/ 	.word	0x0002b120


	//   ....[11]....
        /*1c10*/ 	.word	0x0002b130


	//   ....[12]....
        /*1c14*/ 	.word	0x0002b1a0


	//   ....[13]....
        /*1c18*/ 	.word	0x0002b1b0


	//   ....[14]....
        /*1c1c*/ 	.word	0x0002b220


	//   ....[15]....
        /*1c20*/ 	.word	0x0002b230


	//   ....[16]....
        /*1c24*/ 	.word	0x0002b2a0


	//   ....[17]....
        /*1c28*/ 	.word	0x0002b2b0


	//   ....[18]....
        /*1c2c*/ 	.word	0x0002b320


	//   ....[19]....
        /*1c30*/ 	.word	0x0002b330


	//   ....[20]....
        /*1c34*/ 	.word	0x0002b340


	//   ....[21]....
        /*1c38*/ 	.word	0x0002b3c0


	//   ....[22]....
        /*1c3c*/ 	.word	0x0002b730


	//   ....[23]....
        /*1c40*/ 	.word	0x0002b760


	//   ....[24]....
        /*1c44*/ 	.word	0x0002b880


	//   ....[25]....
        /*1c48*/ 	.word	0x0002b890


	//   ....[26]....
        /*1c4c*/ 	.word	0x0002b920


	//   ....[27]....
        /*1c50*/ 	.word	0x0002b930


	//   ....[28]....
        /*1c54*/ 	.word	0x0002b9c0


	//   ....[29]....
        /*1c58*/ 	.word	0x0002b9d0


	//   ....[30]....
        /*1c5c*/ 	.word	0x0002ba50


	//   ....[31]....
        /*1c60*/ 	.word	0x0002ba60


	//   ....[32]....
        /*1c64*/ 	.word	0x0002bae0


	//   ....[33]....
        /*1c68*/ 	.word	0x0002baf0


	//   ....[34]....
        /*1c6c*/ 	.word	0x0002bb70


	//   ....[35]....
        /*1c70*/ 	.word	0x0002bb80


	//   ....[36]....
        /*1c74*/ 	.word	0x0002bb90


	//   ....[37]....
        /*1c78*/ 	.word	0x0002bba0


	//   ....[38]....
        /*1c7c*/ 	.word	0x0002c2f0


	//   ....[39]....
        /*1c80*/ 	.word	0x0002c320


	//   ....[40]....
        /*1c84*/ 	.word	0x0002c340


	//   ....[41]....
        /*1c88*/ 	.word	0x0002c3c0


	//   ....[42]....
        /*1c8c*/ 	.word	0x0002c3e0


	//   ....[43]....
        /*1c90*/ 	.word	0x0002c460


	//   ....[44]....
        /*1c94*/ 	.word	0x0002c480


	//   ....[45]....
        /*1c98*/ 	.word	0x0002c500


	//   ....[46]....
        /*1c9c*/ 	.word	0x0002c520


	//   ....[47]....
        /*1ca0*/ 	.word	0x0002c5a0


	//   ....[48]....
        /*1ca4*/ 	.word	0x0002c5c0


	//   ....[49]....
        /*1ca8*/ 	.word	0x0002c640


	//   ....[50]....
        /*1cac*/ 	.word	0x0002c660


	//   ....[51]....
        /*1cb0*/ 	.word	0x0002c6e0


	//   ....[52]....
        /*1cb4*/ 	.word	0x0002c6f0


	//   ....[53]....
        /*1cb8*/ 	.word	0x0002c700


	//   ....[54]....
        /*1cbc*/ 	.word	0x0002ce40


	//   ....[55]....
        /*1cc0*/ 	.word	0x0002ce60


	//   ....[56]....
        /*1cc4*/ 	.word	0x0002cec0


	//   ....[57]....
        /*1cc8*/ 	.word	0x0002ced0


	//   ....[58]....
        /*1ccc*/ 	.word	0x0002cf20


	//   ....[59]....
        /*1cd0*/ 	.word	0x0002cf30


	//   ....[60]....
        /*1cd4*/ 	.word	0x0002cf80


	//   ....[61]....
        /*1cd8*/ 	.word	0x0002cf90


	//   ....[62]....
        /*1cdc*/ 	.word	0x0002cfe0


	//   ....[63]....
        /*1ce0*/ 	.word	0x0002cff0


	//   ....[64]....
        /*1ce4*/ 	.word	0x0002d040


	//   ....[65]....
        /*1ce8*/ 	.word	0x0002d050


	//   ....[66]....
        /*1cec*/ 	.word	0x0002d0a0


	//   ....[67]....
        /*1cf0*/ 	.word	0x0002d0b0


	//   ....[68]....
        /*1cf4*/ 	.word	0x0002d0c0


	//   ....[69]....
        /*1cf8*/ 	.word	0x0002d110


	//   ....[70]....
        /*1cfc*/ 	.word	0x0002d430


	//   ....[71]....
        /*1d00*/ 	.word	0x0002d440


	//   ....[72]....
        /*1d04*/ 	.word	0x0002d4a0


	//   ....[73]....
        /*1d08*/ 	.word	0x0002d4b0


	//   ....[74]....
        /*1d0c*/ 	.word	0x0002d500


	//   ....[75]....
        /*1d10*/ 	.word	0x0002d510


	//   ....[76]....
        /*1d14*/ 	.word	0x0002d560


	//   ....[77]....
        /*1d18*/ 	.word	0x0002d570


	//   ....[78]....
        /*1d1c*/ 	.word	0x0002d5c0


	//   ....[79]....
        /*1d20*/ 	.word	0x0002d5d0


	//   ....[80]....
        /*1d24*/ 	.word	0x0002d620


	//   ....[81]....
        /*1d28*/ 	.word	0x0002d630


	//   ....[82]....
        /*1d2c*/ 	.word	0x0002d680


	//   ....[83]....
        /*1d30*/ 	.word	0x0002d690


	//   ....[84]....
        /*1d34*/ 	.word	0x0002d6a0


	//   ....[85]....
        /*1d38*/ 	.word	0x0002d6f0


	//   ....[86]....
        /*1d3c*/ 	.word	0x0002edd0


	//   ....[87]....
        /*1d40*/ 	.word	0x0002ee00


	//   ....[88]....
        /*1d44*/ 	.word	0x0002ee60


	//   ....[89]....
        /*1d48*/ 	.word	0x0002ee90


	//   ....[90]....
        /*1d4c*/ 	.word	0x0002eec0


	//   ....[91]....
        /*1d50*/ 	.word	0x0002eef0


	//   ....[92]....
        /*1d54*/ 	.word	0x0002ef20


	//   ....[93]....
        /*1d58*/ 	.word	0x0002ef50


	//   ....[94]....
        /*1d5c*/ 	.word	0x0002f0f0


	//   ....[95]....
        /*1d60*/ 	.word	0x0002f120


	//   ....[96]....
        /*1d64*/ 	.word	0x0002f150


	//   ....[97]....
        /*1d68*/ 	.word	0x0002f180


	//   ....[98]....
        /*1d6c*/ 	.word	0x0002f1b0


	//   ....[99]....
        /*1d70*/ 	.word	0x0002f1e0


	//   ....[100]....
        /*1d74*/ 	.word	0x0002f2a0


	//   ....[101]....
        /*1d78*/ 	.word	0x0002f2c0


	//   ....[102]....
        /*1d7c*/ 	.word	0x0002f2e0


	//   ....[103]....
        /*1d80*/ 	.word	0x0002f340


	//   ....[104]....
        /*1d84*/ 	.word	0x0002fd80


	//   ....[105]....
        /*1d88*/ 	.word	0x00030120


	//   ....[106]....
        /*1d8c*/ 	.word	0x000301b0


	//   ....[107]....
        /*1d90*/ 	.word	0x00030250


	//   ....[108]....
        /*1d94*/ 	.word	0x000302e0


	//   ....[109]....
        /*1d98*/ 	.word	0x00030380


	//   ....[110]....
        /*1d9c*/ 	.word	0x00030410


	//   ....[111]....
        /*1da0*/ 	.word	0x000304b0


	//   ....[112]....
        /*1da4*/ 	.word	0x00030540


	//   ....[113]....
        /*1da8*/ 	.word	0x00030630


	//   ....[114]....
        /*1dac*/ 	.word	0x000306c0


	//   ....[115]....
        /*1db0*/ 	.word	0x00030760


	//   ....[116]....
        /*1db4*/ 	.word	0x000307f0


	//   ....[117]....
        /*1db8*/ 	.word	0x00030890


	//   ....[118]....
        /*1dbc*/ 	.word	0x00030920


	//   ....[119]....
        /*1dc0*/ 	.word	0x000309c0


	//   ....[120]....
        /*1dc4*/ 	.word	0x00030a50


	//   ....[121]....
        /*1dc8*/ 	.word	0x00030b40


	//   ....[122]....
        /*1dcc*/ 	.word	0x00030bd0


	//   ....[123]....
        /*1dd0*/ 	.word	0x00030c60


	//   ....[124]....
        /*1dd4*/ 	.word	0x00030cf0


	//   ....[125]....
        /*1dd8*/ 	.word	0x00030d80


	//   ....[126]....
        /*1ddc*/ 	.word	0x00030e10


	//   ....[127]....
        /*1de0*/ 	.word	0x00030ea0


	//   ....[128]....
        /*1de4*/ 	.word	0x00030f30


	//   ....[129]....
        /*1de8*/ 	.word	0x00031000


	//   ....[130]....
        /*1dec*/ 	.word	0x000310a0


	//   ....[131]....
        /*1df0*/ 	.word	0x00031130


	//   ....[132]....
        /*1df4*/ 	.word	0x00031180


	//   ....[133]....
        /*1df8*/ 	.word	0x000311d0


	//   ....[134]....
        /*1dfc*/ 	.word	0x00031260


	//   ....[135]....
        /*1e00*/ 	.word	0x000312f0


	//   ....[136]....
        /*1e04*/ 	.word	0x00031340


	//   ....[137]....
        /*1e08*/ 	.word	0x00031390


	//   ....[138]....
        /*1e0c*/ 	.word	0x00031420


	//   ....[139]....
        /*1e10*/ 	.word	0x000314b0


	//   ....[140]....
        /*1e14*/ 	.word	0x00031500


	//   ....[141]....
        /*1e18*/ 	.word	0x00031550


	//   ....[142]....
        /*1e1c*/ 	.word	0x000315e0


	//   ....[143]....
        /*1e20*/ 	.word	0x00031670


	//   ....[144]....
        /*1e24*/ 	.word	0x000316c0


	//   ....[145]....
        /*1e28*/ 	.word	0x00031710


	//   ....[146]....
        /*1e2c*/ 	.word	0x00031810


	//   ....[147]....
        /*1e30*/ 	.word	0x000318c0


	//   ....[148]....
        /*1e34*/ 	.word	0x00031910


	//   ....[149]....
        /*1e38*/ 	.word	0x00031960


	//   ....[150]....
        /*1e3c*/ 	.word	0x00031a70


	//   ....[151]....
        /*1e40*/ 	.word	0x00031ac0


	//   ....[152]....
        /*1e44*/ 	.word	0x00031b10


	//   ....[153]....
        /*1e48*/ 	.word	0x00031b60


	//   ....[154]....
        /*1e4c*/ 	.word	0x00031c80


	//   ....[155]....
        /*1e50*/ 	.word	0x00031d20


	//   ....[156]....
        /*1e54*/ 	.word	0x00031d80


	//   ....[157]....
        /*1e58*/ 	.word	0x00031df0


	//   ....[158]....
        /*1e5c*/ 	.word	0x00031e90


	//   ....[159]....
        /*1e60*/ 	.word	0x00031ee0


	//   ....[160]....
        /*1e64*/ 	.word	0x00031f30


	//   ....[161]....
        /*1e68*/ 	.word	0x00031f80


	//   ....[162]....
        /*1e6c*/ 	.word	0x00032320


	//   ....[163]....
        /*1e70*/ 	.word	0x00032440


	//   ....[164]....
        /*1e74*/ 	.word	0x00032570


	//   ....[165]....
        /*1e78*/ 	.word	0x00032680


	//   ....[166]....
        /*1e7c*/ 	.word	0x000327b0


	//   ....[167]....
        /*1e80*/ 	.word	0x000328d0


	//   ....[168]....
        /*1e84*/ 	.word	0x000329f0


	//   ....[169]....
        /*1e88*/ 	.word	0x00032b10


	//   ....[170]....
        /*1e8c*/ 	.word	0x00032c40


	//   ....[171]....
        /*1e90*/ 	.word	0x00032d60


	//   ....[172]....
        /*1e94*/ 	.word	0x00032e80


	//   ....[173]....
        /*1e98*/ 	.word	0x00032f10


	//   ....[174]....
        /*1e9c*/ 	.word	0x00032f90


	//   ....[175]....
        /*1ea0*/ 	.word	0x00033000


	//   ....[176]....
        /*1ea4*/ 	.word	0x00033060


	//   ....[177]....
        /*1ea8*/ 	.word	0x000330b0


	//   ....[178]....
        /*1eac*/ 	.word	0x00033130


	//   ....[179]....
        /*1eb0*/ 	.word	0x000331a0


	//   ....[180]....
        /*1eb4*/ 	.word	0x00033200


	//   ....[181]....
        /*1eb8*/ 	.word	0x00033250


	//   ....[182]....
        /*1ebc*/ 	.word	0x000332d0


	//   ....[183]....
        /*1ec0*/ 	.word	0x00033340


	//   ....[184]....
        /*1ec4*/ 	.word	0x000333a0


	//   ....[185]....
        /*1ec8*/ 	.word	0x000333f0


	//   ....[186]....
        /*1ecc*/ 	.word	0x00033470


	//   ....[187]....
        /*1ed0*/ 	.word	0x000334e0


	//   ....[188]....
        /*1ed4*/ 	.word	0x00033540


	//   ....[189]....
        /*1ed8*/ 	.word	0x00033590


	//   ....[190]....
        /*1edc*/ 	.word	0x00033610


	//   ....[191]....
        /*1ee0*/ 	.word	0x00033680


	//   ....[192]....
        /*1ee4*/ 	.word	0x000336e0


	//   ....[193]....
        /*1ee8*/ 	.word	0x00033730


	//   ....[194]....
        /*1eec*/ 	.word	0x000337b0


	//   ....[195]....
        /*1ef0*/ 	.word	0x00033820


	//   ....[196]....
        /*1ef4*/ 	.word	0x00033880


	//   ....[197]....
        /*1ef8*/ 	.word	0x000338d0


	//   ....[198]....
        /*1efc*/ 	.word	0x00033950


	//   ....[199]....
        /*1f00*/ 	.word	0x000339c0


	//   ....[200]....
        /*1f04*/ 	.word	0x00033a20


	//   ....[201]....
        /*1f08*/ 	.word	0x00033a70


	//   ....[202]....
        /*1f0c*/ 	.word	0x00033af0


	//   ....[203]....
        /*1f10*/ 	.word	0x00033b60


	//   ....[204]....
        /*1f14*/ 	.word	0x00033bc0


	//   ....[205]....
        /*1f18*/ 	.word	0x00033c10


	//   ....[206]....
        /*1f1c*/ 	.word	0x00033c90


	//   ....[207]....
        /*1f20*/ 	.word	0x00033d00


	//   ....[208]....
        /*1f24*/ 	.word	0x00033d60


	//   ....[209]....
        /*1f28*/ 	.word	0x00033db0


	//   ....[210]....
        /*1f2c*/ 	.word	0x00033e30


	//   ....[211]....
        /*1f30*/ 	.word	0x00033ea0


	//   ....[212]....
        /*1f34*/ 	.word	0x00033f00


	//   ....[213]....
        /*1f38*/ 	.word	0x00033f50


	//   ....[214]....
        /*1f3c*/ 	.word	0x00033fd0


	//   ....[215]....
        /*1f40*/ 	.word	0x00034040


	//   ....[216]....
        /*1f44*/ 	.word	0x000340a0


	//   ....[217]....
        /*1f48*/ 	.word	0x000340f0


	//   ....[218]....
        /*1f4c*/ 	.word	0x00034170


	//   ....[219]....
        /*1f50*/ 	.word	0x000341e0


	//   ....[220]....
        /*1f54*/ 	.word	0x00034240


	//   ....[221]....
        /*1f58*/ 	.word	0x00034290


	//   ....[222]....
        /*1f5c*/ 	.word	0x00034310


	//   ....[223]....
        /*1f60*/ 	.word	0x00034380


	//   ....[224]....
        /*1f64*/ 	.word	0x000343e0


	//   ....[225]....
        /*1f68*/ 	.word	0x00034430


	//   ....[226]....
        /*1f6c*/ 	.word	0x000344b0


	//   ....[227]....
        /*1f70*/ 	.word	0x00034520


	//   ....[228]....
        /*1f74*/ 	.word	0x00034580


	//   ....[229]....
        /*1f78*/ 	.word	0x000345d0


	//   ....[230]....
        /*1f7c*/ 	.word	0x00034650


	//   ....[231]....
        /*1f80*/ 	.word	0x000346c0


	//   ....[232]....
        /*1f84*/ 	.word	0x00034720


	//   ....[233]....
        /*1f88*/ 	.word	0x00034770


	//   ....[234]....
        /*1f8c*/ 	.word	0x000347f0


	//   ....[235]....
        /*1f90*/ 	.word	0x00034860


	//   ....[236]....
        /*1f94*/ 	.word	0x000348c0


	//   ....[237]....
        /*1f98*/ 	.word	0x00034910


	//   ....[238]....
        /*1f9c*/ 	.word	0x00034990


	//   ....[239]....
        /*1fa0*/ 	.word	0x00034a00


	//   ....[240]....
        /*1fa4*/ 	.word	0x00034a60


	//   ....[241]....
        /*1fa8*/ 	.word	0x00034ab0


	//   ....[242]....
        /*1fac*/ 	.word	0x00034b30


	//   ....[243]....
        /*1fb0*/ 	.word	0x00034ba0


	//   ....[244]....
        /*1fb4*/ 	.word	0x00034c00


	//   ....[245]....
        /*1fb8*/ 	.word	0x00034c50


	//   ....[246]....
        /*1fbc*/ 	.word	0x00034cd0


	//   ....[247]....
        /*1fc0*/ 	.word	0x00034d40


	//   ....[248]....
        /*1fc4*/ 	.word	0x00034da0


	//   ....[249]....
        /*1fc8*/ 	.word	0x00034df0


	//   ....[250]....
        /*1fcc*/ 	.word	0x00034e70


	//   ....[251]....
        /*1fd0*/ 	.word	0x00034ee0


	//   ....[252]....
        /*1fd4*/ 	.word	0x00034f40


	//   ....[253]....
        /*1fd8*/ 	.word	0x00034f90


	//   ....[254]....
        /*1fdc*/ 	.word	0x00035010


	//   ....[255]....
        /*1fe0*/ 	.word	0x00035080


	//   ....[0]....
        /*1fe4*/ 	.word	0x000350e0


	//   ....[1]....
        /*1fe8*/ 	.word	0x00035130


	//   ....[2]....
        /*1fec*/ 	.word	0x000351b0


	//   ....[3]....
        /*1ff0*/ 	.word	0x00035220


	//   ....[4]....
        /*1ff4*/ 	.word	0x00035280


	//   ....[5]....
        /*1ff8*/ 	.word	0x000352d0


	//   ....[6]....
        /*1ffc*/ 	.word	0x00035350


	//   ....[7]....
        /*2000*/ 	.word	0x000353c0


	//   ....[8]....
        /*2004*/ 	.word	0x00035420


	//   ....[9]....
        /*2008*/ 	.word	0x00035470


	//   ....[10]....
        /*200c*/ 	.word	0x000354f0


	//   ....[11]....
        /*2010*/ 	.word	0x00035560


	//   ....[12]....
        /*2014*/ 	.word	0x000355c0


	//   ....[13]....
        /*2018*/ 	.word	0x00035610


	//   ....[14]....
        /*201c*/ 	.word	0x00035690


	//   ....[15]....
        /*2020*/ 	.word	0x00035700


	//   ....[16]....
        /*2024*/ 	.word	0x00035760


	//   ....[17]....
        /*2028*/ 	.word	0x000357b0


	//   ....[18]....
        /*202c*/ 	.word	0x00035830


	//   ....[19]....
        /*2030*/ 	.word	0x000358a0


	//   ....[20]....
        /*2034*/ 	.word	0x00035900


	//   ....[21]....
        /*2038*/ 	.word	0x00035950


	//   ....[22]....
        /*203c*/ 	.word	0x000359d0


	//   ....[23]....
        /*2040*/ 	.word	0x00035a40


	//   ....[24]....
        /*2044*/ 	.word	0x00035aa0


	//   ....[25]....
        /*2048*/ 	.word	0x00035af0


	//   ....[26]....
        /*204c*/ 	.word	0x00035b70


	//   ....[27]....
        /*2050*/ 	.word	0x00035be0


	//   ....[28]....
        /*2054*/ 	.word	0x00035c40


	//   ....[29]....
        /*2058*/ 	.word	0x00035c90


	//   ....[30]....
        /*205c*/ 	.word	0x00035d10


	//   ....[31]....
        /*2060*/ 	.word	0x00035d80


	//   ....[32]....
        /*2064*/ 	.word	0x00035de0


	//   ....[33]....
        /*2068*/ 	.word	0x00035e30


	//   ....[34]....
        /*206c*/ 	.word	0x00035ed0


	//   ....[35]....
        /*2070*/ 	.word	0x00035f20


	//   ....[36]....
        /*2074*/ 	.word	0x00035fb0


	//   ....[37]....
        /*2078*/ 	.word	0x00036040


	//   ....[38]....
        /*207c*/ 	.word	0x000360d0


	//   ....[39]....
        /*2080*/ 	.word	0x00036160


	//   ....[40]....
        /*2084*/ 	.word	0x000361f0


	//   ....[41]....
        /*2088*/ 	.word	0x00036280


	//   ....[42]....
        /*208c*/ 	.word	0x00036300


	//   ....[43]....
        /*2090*/ 	.word	0x00036350


	//   ....[44]....
        /*2094*/ 	.word	0x000363f0


	//   ....[45]....
        /*2098*/ 	.word	0x00036480


	//   ....[46]....
        /*209c*/ 	.word	0x00036510


	//   ....[47]....
        /*20a0*/ 	.word	0x00036560


	//   ....[48]....
        /*20a4*/ 	.word	0x000365f0


	//   ....[49]....
        /*20a8*/ 	.word	0x00036680


	//   ....[50]....
        /*20ac*/ 	.word	0x00036710


	//   ....[51]....
        /*20b0*/ 	.word	0x000367a0


	//   ....[52]....
        /*20b4*/ 	.word	0x00036830


	//   ....[53]....
        /*20b8*/ 	.word	0x000368c0


	//   ....[54]....
        /*20bc*/ 	.word	0x00036980


	//   ....[55]....
        /*20c0*/ 	.word	0x00036c60


	//   ....[56]....
        /*20c4*/ 	.word	0x00036d50


	//   ....[57]....
        /*20c8*/ 	.word	0x00036e30


	//   ....[58]....
        /*20cc*/ 	.word	0x00036f00


	//   ....[59]....
        /*20d0*/ 	.word	0x00036fe0


	//   ....[60]....
        /*20d4*/ 	.word	0x00037040


	//   ....[61]....
        /*20d8*/ 	.word	0x00037120


	//   ....[62]....
        /*20dc*/ 	.word	0x00037180


	//   ....[63]....
        /*20e0*/ 	.word	0x00037260


	//   ....[64]....
        /*20e4*/ 	.word	0x000372c0


	//   ....[65]....
        /*20e8*/ 	.word	0x000373a0


	//   ....[66]....
        /*20ec*/ 	.word	0x00037400


	//   ....[67]....
        /*20f0*/ 	.word	0x000374e0


	//   ....[68]....
        /*20f4*/ 	.word	0x00037540


	//   ....[69]....
        /*20f8*/ 	.word	0x00037620


	//   ....[70]....
        /*20fc*/ 	.word	0x00037680


	//   ....[71]....
        /*2100*/ 	.word	0x00037750


	//   ....[72]....
        /*2104*/ 	.word	0x000378e0


	//   ....[73]....
        /*2108*/ 	.word	0x00037970


	//   ....[74]....
        /*210c*/ 	.word	0x00037a90


	//   ....[75]....
        /*2110*/ 	.word	0x00037ae0


	//   ....[76]....
        /*2114*/ 	.word	0x00037c00


	//   ....[77]....
        /*2118*/ 	.word	0x00037c50


	//   ....[78]....
        /*211c*/ 	.word	0x00037d70


	//   ....[79]....
        /*2120*/ 	.word	0x00037dc0


	//   ....[80]....
        /*2124*/ 	.word	0x00037ec0


	//   ....[81]....
        /*2128*/ 	.word	0x00037f60


	//   ....[82]....
        /*212c*/ 	.word	0x00037fc0


	//   ....[83]....
        /*2130*/ 	.word	0x000380b0


	//   ....[84]....
        /*2134*/ 	.word	0x00038110


	//   ....[85]....
        /*2138*/ 	.word	0x00038200


	//   ....[86]....
        /*213c*/ 	.word	0x00038260


	//   ....[87]....
        /*2140*/ 	.word	0x00038340


	//   ....[88]....
        /*2144*/ 	.word	0x00038430


	//   ....[89]....
        /*2148*/ 	.word	0x00038490


	//   ....[90]....
        /*214c*/ 	.word	0x000384f0


	//   ....[91]....
        /*2150*/ 	.word	0x000385e0


	//   ....[92]....
        /*2154*/ 	.word	0x00038640


	//   ....[93]....
        /*2158*/ 	.word	0x00038730


	//   ....[94]....
        /*215c*/ 	.word	0x00038790


	//   ....[95]....
        /*2160*/ 	.word	0x00038880


	//   ....[96]....
        /*2164*/ 	.word	0x000388e0


	//   ....[97]....
        /*2168*/ 	.word	0x000389d0


	//   ....[98]....
        /*216c*/ 	.word	0x00038a30


	//   ....[99]....
        /*2170*/ 	.word	0x00038b20


	//   ....[100]....
        /*2174*/ 	.word	0x00038b80


	//   ....[101]....
        /*2178*/ 	.word	0x00038c70


	//   ....[102]....
        /*217c*/ 	.word	0x00038cd0


	//   ....[103]....
        /*2180*/ 	.word	0x00038db0


	//   ....[104]....
        /*2184*/ 	.word	0x00038ee0


	//   ....[105]....
        /*2188*/ 	.word	0x00038f80


	//   ....[106]....
        /*218c*/ 	.word	0x00038fe0


	//   ....[107]....
        /*2190*/ 	.word	0x000390a0


	//   ....[108]....
        /*2194*/ 	.word	0x00039100


	//   ....[109]....
        /*2198*/ 	.word	0x000391c0


	//   ....[110]....
        /*219c*/ 	.word	0x00039220


	//   ....[111]....
        /*21a0*/ 	.word	0x000392e0


	//   ....[112]....
        /*21a4*/ 	.word	0x00039340


	//   ....[113]....
        /*21a8*/ 	.word	0x00039400


	//   ....[114]....
        /*21ac*/ 	.word	0x00039460


	//   ....[115]....
        /*21b0*/ 	.word	0x00039520


	//   ....[116]....
        /*21b4*/ 	.word	0x00039580


	//   ....[117]....
        /*21b8*/ 	.word	0x00039640


	//   ....[118]....
        /*21bc*/ 	.word	0x000396a0


	//   ....[119]....
        /*21c0*/ 	.word	0x00039760


	//   ....[120]....
        /*21c4*/ 	.word	0x00039850


	//   ....[121]....
        /*21c8*/ 	.word	0x000398e0


	//   ....[122]....
        /*21cc*/ 	.word	0x00039940


	//   ....[123]....
        /*21d0*/ 	.word	0x00039a00


	//   ....[124]....
        /*21d4*/ 	.word	0x00039a60


	//   ....[125]....
        /*21d8*/ 	.word	0x00039b20


	//   ....[126]....
        /*21dc*/ 	.word	0x00039b80


	//   ....[127]....
        /*21e0*/ 	.word	0x00039c40


	//   ....[128]....
        /*21e4*/ 	.word	0x00039ca0


	//   ....[129]....
        /*21e8*/ 	.word	0x00039d60


	//   ....[130]....
        /*21ec*/ 	.word	0x00039dc0


	//   ....[131]....
        /*21f0*/ 	.word	0x00039e80


	//   ....[132]....
        /*21f4*/ 	.word	0x00039ee0


	//   ....[133]....
        /*21f8*/ 	.word	0x00039fa0


	//   ....[134]....
        /*21fc*/ 	.word	0x0003a000


	//   ....[135]....
        /*2200*/ 	.word	0x0003a0c0


	//   ....[136]....
        /*2204*/ 	.word	0x0003a2a0


	//   ....[137]....
        /*2208*/ 	.word	0x0003a340


	//   ....[138]....
        /*220c*/ 	.word	0x0003a4b0


	//   ....[139]....
        /*2210*/ 	.word	0x0003a520


	//   ....[140]....
        /*2214*/ 	.word	0x0003a590


	//   ....[141]....
        /*2218*/ 	.word	0x0003a600


	//   ....[142]....
        /*221c*/ 	.word	0x0003a670


	//   ....[143]....
        /*2220*/ 	.word	0x0003a6f0


	//   ....[144]....
        /*2224*/ 	.word	0x0003a770


	//   ....[145]....
        /*2228*/ 	.word	0x0003a800


	//   ....[146]....
        /*222c*/ 	.word	0x0003a870


	//   ....[147]....
        /*2230*/ 	.word	0x0003a8e0


	//   ....[148]....
        /*2234*/ 	.word	0x0003a950


	//   ....[149]....
        /*2238*/ 	.word	0x0003a9d0


	//   ....[150]....
        /*223c*/ 	.word	0x0003aa40


	//   ....[151]....
        /*2240*/ 	.word	0x0003aad0


	//   ....[152]....
        /*2244*/ 	.word	0x0003ab30


	//   ....[153]....
        /*2248*/ 	.word	0x0003abc0


	//   ....[154]....
        /*224c*/ 	.word	0x0003acf0


	//----- nvinfo : EIATTR_REG_RECONFIG
	.align		4
.L_328:
        /*2250*/ 	.byte	0x01, 0x54
	.zero		2


	//----- nvinfo : EIATTR_SYSCALL_OFFSETS
	.align		4
        /*2254*/ 	.byte	0x04, 0x46
        /*2256*/ 	.short	(.L_330 - .L_329)


	//   ....[0]....
.L_329:
        /*2258*/ 	.word	0x000025d0


	//   ....[1]....
        /*225c*/ 	.word	0x00002720


	//   ....[2]....
        /*2260*/ 	.word	0x0000d960


	//   ....[3]....
        /*2264*/ 	.word	0x0000dc80


	//   ....[4]....
        /*2268*/ 	.word	0x0002a570


	//   ....[5]....
        /*226c*/ 	.word	0x0002a6e0


	//   ....[6]....
        /*2270*/ 	.word	0x0002a830


	//   ....[7]....
        /*2274*/ 	.word	0x0002a970


	//   ....[8]....
        /*2278*/ 	.word	0x0002bfb0


	//----- nvinfo : EIATTR_MBARRIER_INSTR_OFFSETS
	.align		4
.L_330:
        /*227c*/ 	.byte	0x04, 0x39
        /*227e*/ 	.short	(.L_332 - .L_331)


	//   ....[0]....
.L_331:
        /*2280*/ 	.word	0x00000270
        /*2284*/ 	.word	0x000000ff
        /*2288*/ 	.word	0x00038800
        /*228c*/ 	.short	0x0100
        /*228e*/ 	.byte	0x08
	.zero		1


	//   ....[1]....
        /*2290*/ 	.word	0x00000280
        /*2294*/ 	.word	0x000000ff
        /*2298*/ 	.word	0x00038820
        /*229c*/ 	.short	0x0100
        /*229e*/ 	.byte	0x08
	.zero		1


	//   ....[2]....
        /*22a0*/ 	.word	0x00000370
        /*22a4*/ 	.word	0x000000ff
        /*22a8*/ 	.word	0x00038830
        /*22ac*/ 	.short	0x0100
        /*22ae*/ 	.byte	0x08
	.zero		1


	//   ....[3]....
        /*22b0*/ 	.word	0x00000380
        /*22b4*/ 	.word	0x000000ff
        /*22b8*/ 	.word	0x00038840
        /*22bc*/ 	.short	0x0100
        /*22be*/ 	.byte	0x08
	.zero		1


	//   ....[4]....
        /*22c0*/ 	.word	0x00000390
        /*22c4*/ 	.word	0x000000ff
        /*22c8*/ 	.word	0x00038838
        /*22cc*/ 	.short	0x0100
        /*22ce*/ 	.byte	0x08
	.zero		1


	//   ....[5]....
        /*22d0*/ 	.word	0x000003a0
        /*22d4*/ 	.word	0x000000ff
        /*22d8*/ 	.word	0x00038848
        /*22dc*/ 	.short	0x0100
        /*22de*/ 	.byte	0x08
	.zero		1


	//   ....[6]....
        /*22e0*/ 	.word	0x000004d0
        /*22e4*/ 	.word	0x000000ff
        /*22e8*/ 	.word	0x00038850
        /*22ec*/ 	.short	0x0100
        /*22ee*/ 	.byte	0x08
	.zero		1


	//   ....[7]....
        /*22f0*/ 	.word	0x000004e0
        /*22f4*/ 	.word	0x000000ff
        /*22f8*/ 	.word	0x00038860
        /*22fc*/ 	.short	0x0100
        /*22fe*/ 	.byte	0x08
	.zero		1


	//   ....[8]....
        /*2300*/ 	.word	0x000004f0
        /*2304*/ 	.word	0x000000ff
        /*2308*/ 	.word	0x00038858
        /*230c*/ 	.short	0x0100
        /*230e*/ 	.byte	0x08
	.zero		1


	//   ....[9]....
        /*2310*/ 	.word	0x00000500
        /*2314*/ 	.word	0x000000ff
        /*2318*/ 	.word	0x00038868
        /*231c*/ 	.short	0x0100
        /*231e*/ 	.byte	0x08
	.zero		1


	//   ....[10]....
        /*2320*/ 	.word	0x000005f0
        /*2324*/ 	.word	0x000000ff
        /*2328*/ 	.word	0x00038870
        /*232c*/ 	.short	0x0100
        /*232e*/ 	.byte	0x06
	.zero		1


	//   ....[11]....
        /*2330*/ 	.word	0x00000600
        /*2334*/ 	.word	0x000000ff
        /*2338*/ 	.word	0x00038880
        /*233c*/ 	.short	0x0100
        /*233e*/ 	.byte	0x06
	.zero		1


	//   ....[12]....
        /*2340*/ 	.word	0x00000610
        /*2344*/ 	.word	0x000000ff
        /*2348*/ 	.word	0x00038878
        /*234c*/ 	.short	0x0100
        /*234e*/ 	.byte	0x06
	.zero		1


	//   ....[13]....
        /*2350*/ 	.word	0x00000620
        /*2354*/ 	.word	0x000000ff
        /*2358*/ 	.word	0x00038888
        /*235c*/ 	.short	0x0100
        /*235e*/ 	.byte	0x06
	.zero		1


	//   ....[14]....
        /*2360*/ 	.word	0x00000750
        /*2364*/ 	.word	0x000000ff
        /*2368*/ 	.word	0x00038890
        /*236c*/ 	.short	0x0100
        /*236e*/ 	.byte	0x08
	.zero		1


	//   ....[15]....
        /*2370*/ 	.word	0x00000760
        /*2374*/ 	.word	0x000000ff
        /*2378*/ 	.word	0x000388a0
        /*237c*/ 	.short	0x0100
        /*237e*/ 	.byte	0x08
	.zero		1


	//   ....[16]....
        /*2380*/ 	.word	0x00000770
        /*2384*/ 	.word	0x000000ff
        /*2388*/ 	.word	0x00038898
        /*238c*/ 	.short	0x0100
        /*238e*/ 	.byte	0x08
	.zero		1


	//   ....[17]....
        /*2390*/ 	.word	0x00000780
        /*2394*/ 	.word	0x000000ff
        /*2398*/ 	.word	0x000388a8
        /*239c*/ 	.short	0x0100
        /*239e*/ 	.byte	0x08
	.zero		1


	//   ....[18]....
        /*23a0*/ 	.word	0x000008c0
        /*23a4*/ 	.word	0x000000ff
        /*23a8*/ 	.word	0x000388b0
        /*23ac*/ 	.short	0x0100
        /*23ae*/ 	.byte	0x08
	.zero		1


	//   ....[19]....
        /*23b0*/ 	.word	0x000008d0
        /*23b4*/ 	.word	0x000000ff
        /*23b8*/ 	.word	0x000388c0
        /*23bc*/ 	.short	0x0100
        /*23be*/ 	.byte	0x08
	.zero		1


	//   ....[20]....
        /*23c0*/ 	.word	0x000008e0
        /*23c4*/ 	.word	0x000000ff
        /*23c8*/ 	.word	0x000388b8
        /*23cc*/ 	.short	0x0100
        /*23ce*/ 	.byte	0x08
	.zero		1


	//   ....[21]....
        /*23d0*/ 	.word	0x000008f0
        /*23d4*/ 	.word	0x000000ff
        /*23d8*/ 	.word	0x000388c8
        /*23dc*/ 	.short	0x0100
        /*23de*/ 	.byte	0x08
	.zero		1


	//   ....[22]....
        /*23e0*/ 	.word	0x00003c70
        /*23e4*/ 	.word	0x00000058
        /*23e8*/ 	.word	0x00038890
        /*23ec*/ 	.short	0x010a
        /*23ee*/ 	.byte	0x3f
	.zero		1


	//   ....[23]....
        /*23f0*/ 	.word	0x00007eb0
        /*23f4*/ 	.word	0x00000058
        /*23f8*/ 	.word	0x00038890
        /*23fc*/ 	.short	0x010a
        /*23fe*/ 	.byte	0x3f
	.zero		1


	//   ....[24]....
        /*2400*/ 	.word	0x0000bf40
        /*2404*/ 	.word	0x00000058
        /*2408*/ 	.word	0x00038890
        /*240c*/ 	.short	0x010a
        /*240e*/ 	.byte	0x3f
	.zero		1


	//   ....[25]....
        /*2410*/ 	.word	0x0000c630
        /*2414*/ 	.word	0x0000000b
        /*2418*/ 	.word	0x00000000
        /*241c*/ 	.short	0x0101
        /*241e*/ 	.byte	0x3f
	.zero		1


	//   ....[26]....
        /*2420*/ 	.word	0x0000c670
        /*2424*/ 	.word	0x00000058
        /*2428*/ 	.word	0x000388b0
        /*242c*/ 	.short	0x010a
        /*242e*/ 	.byte	0x3f
	.zero		1


	//   ....[27]....
        /*2430*/ 	.word	0x0000cc80
        /*2434*/ 	.word	0x00000058
        /*2438*/ 	.word	0x00000000
        /*243c*/ 	.short	0x0101
        /*243e*/ 	.byte	0x3f
	.zero		1


	//   ....[28]....
        /*2440*/ 	.word	0x0000da00
        /*2444*/ 	.word	0x000000d8
        /*2448*/ 	.word	0x00038800
        /*244c*/ 	.short	0x010a
        /*244e*/ 	.byte	0x3f
	.zero		1


	//   ....[29]....
        /*2450*/ 	.word	0x0000da50
        /*2454*/ 	.word	0x000000d8
        /*2458*/ 	.word	0x00038800
        /*245c*/ 	.short	0x010a
        /*245e*/ 	.byte	0x3f
	.zero		1


	//   ....[30]....
        /*2460*/ 	.word	0x0000e7d0
        /*2464*/ 	.word	0x000000d8
        /*2468*/ 	.word	0x00038800
        /*246c*/ 	.short	0x010a
        /*246e*/ 	.byte	0x3f
	.zero		1


	//   ....[31]....
        /*2470*/ 	.word	0x00012f70
        /*2474*/ 	.word	0x000000d8
        /*2478*/ 	.word	0x00038800
        /*247c*/ 	.short	0x010a
        /*247e*/ 	.byte	0x3f
	.zero		1


	//   ....[32]....
        /*2480*/ 	.word	0x000172b0
        /*2484*/ 	.word	0x00000004
        /*2488*/ 	.word	0x00038830
        /*248c*/ 	.short	0x010a
        /*248e*/ 	.byte	0x3f
	.zero		1


	//   ....[33]....
        /*2490*/ 	.word	0x000172f0
        /*2494*/ 	.word	0x00000004
        /*2498*/ 	.word	0x00038830
        /*249c*/ 	.short	0x010a
        /*249e*/ 	.byte	0x3f
	.zero		1


	//   ....[34]....
        /*24a0*/ 	.word	0x00018fd0
        /*24a4*/ 	.word	0x00000035
        /*24a8*/ 	.word	0x00000000
        /*24ac*/ 	.short	0x0101
        /*24ae*/ 	.byte	0x3f
	.zero		1


	//   ....[35]....
        /*24b0*/ 	.word	0x00019600
        /*24b4*/ 	.word	0x00000004
        /*24b8*/ 	.word	0x00038850
        /*24bc*/ 	.short	0x010a
        /*24be*/ 	.byte	0x3f
	.zero		1


	//   ....[36]....
        /*24c0*/ 	.word	0x00019650
        /*24c4*/ 	.word	0x00000004
        /*24c8*/ 	.word	0x00038850
        /*24cc*/ 	.short	0x010a
        /*24ce*/ 	.byte	0x3f
	.zero		1


	//   ....[37]....
        /*24d0*/ 	.word	0x00019980
        /*24d4*/ 	.word	0x00000004
        /*24d8*/ 	.word	0x00000000
        /*24dc*/ 	.short	0x0101
        /*24de*/ 	.byte	0x3f
	.zero		1


	//   ....[38]....
        /*24e0*/ 	.word	0x00019b30
        /*24e4*/ 	.word	0x00000005
        /*24e8*/ 	.word	0x00038830
        /*24ec*/ 	.short	0x010a
        /*24ee*/ 	.byte	0x3f
	.zero		1


	//   ....[39]....
        /*24f0*/ 	.word	0x00019bb0
        /*24f4*/ 	.word	0x00000005
        /*24f8*/ 	.word	0x00038830
        /*24fc*/ 	.short	0x010a
        /*24fe*/ 	.byte	0x3f
	.zero		1


	//   ....[40]....
        /*2500*/ 	.word	0x0001b690
        /*2504*/ 	.word	0x000000a9
        /*2508*/ 	.word	0x00000000
        /*250c*/ 	.short	0x0101
        /*250e*/ 	.byte	0x3f
	.zero		1


	//   ....[41]....
        /*2510*/ 	.word	0x0001c6c0
        /*2514*/ 	.word	0x00000005
        /*2518*/ 	.word	0x00038850
        /*251c*/ 	.short	0x010a
        /*251e*/ 	.byte	0x3f
	.zero		1


	//   ....[42]....
        /*2520*/ 	.word	0x0001c710
        /*2524*/ 	.word	0x00000005
        /*2528*/ 	.word	0x00038850
        /*252c*/ 	.short	0x010a
        /*252e*/ 	.byte	0x3f
	.zero		1


	//   ....[43]....
        /*2530*/ 	.word	0x0001ca00
        /*2534*/ 	.word	0x00000005
        /*2538*/ 	.word	0x00000000
        /*253c*/ 	.short	0x0101
        /*253e*/ 	.byte	0x3f
	.zero		1


	//   ....[44]....
        /*2540*/ 	.word	0x0001cb40
        /*2544*/ 	.word	0x00000005
        /*2548*/ 	.word	0x00038830
        /*254c*/ 	.short	0x010a
        /*254e*/ 	.byte	0x3f
	.zero		1


	//   ....[45]....
        /*2550*/ 	.word	0x0001cbc0
        /*2554*/ 	.word	0x00000005
        /*2558*/ 	.word	0x00038830
        /*255c*/ 	.short	0x010a
        /*255e*/ 	.byte	0x3f
	.zero		1


	//   ....[46]....
        /*2560*/ 	.word	0x0001e440
        /*2564*/ 	.word	0x0000009a
        /*2568*/ 	.word	0x00000000
        /*256c*/ 	.short	0x0101
        /*256e*/ 	.byte	0x3f
	.zero		1


	//   ....[47]....
        /*2570*/ 	.word	0x0001ec90
        /*2574*/ 	.word	0x00000005
        /*2578*/ 	.word	0x00038850
        /*257c*/ 	.short	0x010a
        /*257e*/ 	.byte	0x3f
	.zero		1


	//   ....[48]....
        /*2580*/ 	.word	0x0001ece0
        /*2584*/ 	.word	0x00000005
        /*2588*/ 	.word	0x00038850
        /*258c*/ 	.short	0x010a
        /*258e*/ 	.byte	0x3f
	.zero		1


	//   ....[49]....
        /*2590*/ 	.word	0x0001efd0
        /*2594*/ 	.word	0x00000005
        /*2598*/ 	.word	0x00000000
        /*259c*/ 	.short	0x0101
        /*259e*/ 	.byte	0x3f
	.zero		1


	//   ....[50]....
        /*25a0*/ 	.word	0x00022ff0
        /*25a4*/ 	.word	0x00000008
        /*25a8*/ 	.word	0x00000000
        /*25ac*/ 	.short	0x0101
        /*25ae*/ 	.byte	0x3f
	.zero		1


	//   ....[51]....
        /*25b0*/ 	.word	0x00023a60
        /*25b4*/ 	.word	0x0000000e
        /*25b8*/ 	.word	0x00000000
        /*25bc*/ 	.short	0x0101
        /*25be*/ 	.byte	0x3f
	.zero		1


	//   ....[52]....
        /*25c0*/ 	.word	0x00029100
        /*25c4*/ 	.word	0x00000016
        /*25c8*/ 	.word	0x00038820
        /*25cc*/ 	.short	0x010a
        /*25ce*/ 	.byte	0x3f
	.zero		1


	//   ....[53]....
        /*25d0*/ 	.word	0x00029190
        /*25d4*/ 	.word	0x0000000a
        /*25d8*/ 	.word	0x000388a0
        /*25dc*/ 	.short	0x010a
        /*25de*/ 	.byte	0x3f
	.zero		1


	//   ....[54]....
        /*25e0*/ 	.word	0x000294e0
        /*25e4*/ 	.word	0x0000000a
        /*25e8*/ 	.word	0x000388c0
        /*25ec*/ 	.short	0x010a
        /*25ee*/ 	.byte	0x3f
	.zero		1


	//   ....[55]....
        /*25f0*/ 	.word	0x00029900
        /*25f4*/ 	.word	0x00000009
        /*25f8*/ 	.word	0x000388a0
        /*25fc*/ 	.short	0x010a
        /*25fe*/ 	.byte	0x3f
	.zero		1


	//   ....[56]....
        /*2600*/ 	.word	0x00029c40
        /*2604*/ 	.word	0x00000009
        /*2608*/ 	.word	0x000388c0
        /*260c*/ 	.short	0x010a
        /*260e*/ 	.byte	0x3f
	.zero		1


	//   ....[57]....
        /*2610*/ 	.word	0x0002ad60
        /*2614*/ 	.word	0x00000006
        /*2618*/ 	.word	0x00038880
        /*261c*/ 	.short	0x010a
        /*261e*/ 	.byte	0x3f
	.zero		1


	//   ....[58]....
        /*2620*/ 	.word	0x0002b4b0
        /*2624*/ 	.word	0x00000006
        /*2628*/ 	.word	0x00038870
        /*262c*/ 	.short	0x0107
        /*262e*/ 	.byte	0x3f
	.zero		1


	//   ....[59]....
        /*2630*/ 	.word	0x0002b570
        /*2634*/ 	.word	0x00000006
        /*2638*/ 	.word	0x00038870
        /*263c*/ 	.short	0x0101
        /*263e*/ 	.byte	0x3f
	.zero		1


	//   ....[60]....
        /*2640*/ 	.word	0x0002b5a0
        /*2644*/ 	.word	0x00000006
        /*2648*/ 	.word	0x00038840
        /*264c*/ 	.short	0x010a
        /*264e*/ 	.byte	0x3f
	.zero		1


	//   ....[61]....
        /*2650*/ 	.word	0x0002bcd0
        /*2654*/ 	.word	0x00000006
        /*2658*/ 	.word	0x00038830
        /*265c*/ 	.short	0x0107
        /*265e*/ 	.byte	0x3f
	.zero		1


	//   ....[62]....
        /*2660*/ 	.word	0x0002bdc0
        /*2664*/ 	.word	0x00000006
        /*2668*/ 	.word	0x00038830
        /*266c*/ 	.short	0x0101
        /*266e*/ 	.byte	0x3f
	.zero		1


	//   ....[63]....
        /*2670*/ 	.word	0x0002c830
        /*2674*/ 	.word	0x00000016
        /*2678*/ 	.word	0x00038800
        /*267c*/ 	.short	0x0107
        /*267e*/ 	.byte	0x3f
	.zero		1


	//   ....[64]....
        /*2680*/ 	.word	0x0002c940
        /*2684*/ 	.word	0x00000016
        /*2688*/ 	.word	0x00038800
        /*268c*/ 	.short	0x0101
        /*268e*/ 	.byte	0x3f
	.zero		1


	//   ....[65]....
        /*2690*/ 	.word	0x0002c960
        /*2694*/ 	.word	0x00000016
        /*2698*/ 	.word	0x00038820
        /*269c*/ 	.short	0x010a
        /*269e*/ 	.byte	0x3f
	.zero		1


	//   ....[66]....
        /*26a0*/ 	.word	0x0002cc90
        /*26a4*/ 	.word	0x00000000
        /*26a8*/ 	.word	0x00038880
        /*26ac*/ 	.short	0x010a
        /*26ae*/ 	.byte	0x3f
	.zero		1


	//   ....[67]....
        /*26b0*/ 	.word	0x0002d1a0
        /*26b4*/ 	.word	0x00000000
        /*26b8*/ 	.word	0x00038870
        /*26bc*/ 	.short	0x0107
        /*26be*/ 	.byte	0x3f
	.zero		1


	//   ....[68]....
        /*26c0*/ 	.word	0x0002d260
        /*26c4*/ 	.word	0x00000000
        /*26c8*/ 	.word	0x00038870
        /*26cc*/ 	.short	0x0101
        /*26ce*/ 	.byte	0x3f
	.zero		1


	//   ....[69]....
        /*26d0*/ 	.word	0x0002d290
        /*26d4*/ 	.word	0x00000000
        /*26d8*/ 	.word	0x00038840
        /*26dc*/ 	.short	0x010a
        /*26de*/ 	.byte	0x3f
	.zero		1


	//   ....[70]....
        /*26e0*/ 	.word	0x0002d780
        /*26e4*/ 	.word	0x00000000
        /*26e8*/ 	.word	0x00038830
        /*26ec*/ 	.short	0x0107
        /*26ee*/ 	.byte	0x3f
	.zero		1


	//   ....[71]....
        /*26f0*/ 	.word	0x0002d840
        /*26f4*/ 	.word	0x00000000
        /*26f8*/ 	.word	0x00038830
        /*26fc*/ 	.short	0x0101
        /*26fe*/ 	.byte	0x3f
	.zero		1


	//   ....[72]....
        /*2700*/ 	.word	0x0002d8d0
        /*2704*/ 	.word	0x00000011
        /*2708*/ 	.word	0x00038870
        /*270c*/ 	.short	0x010a
        /*270e*/ 	.byte	0x3f
	.zero		1


	//   ....[73]....
        /*2710*/ 	.word	0x0002d960
        /*2714*/ 	.word	0x00000011
        /*2718*/ 	.word	0x00038860
        /*271c*/ 	.short	0x010a
        /*271e*/ 	.byte	0x3f
	.zero		1


	//   ....[74]....
        /*2720*/ 	.word	0x0002e0d0
        /*2724*/ 	.word	0x00000011
        /*2728*/ 	.word	0x00038850
        /*272c*/ 	.short	0x0101
        /*272e*/ 	.byte	0x3f
	.zero		1


	//   ....[75]....
        /*2730*/ 	.word	0x0002e160
        /*2734*/ 	.word	0x00000011
        /*2738*/ 	.word	0x00000000
        /*273c*/ 	.short	0x0101
        /*273e*/ 	.byte	0x3f
	.zero		1


	//   ....[76]....
        /*2740*/ 	.word	0x0002e320
        /*2744*/ 	.word	0x00000012
        /*2748*/ 	.word	0x00038870
        /*274c*/ 	.short	0x010a
        /*274e*/ 	.byte	0x3f
	.zero		1


	//   ....[77]....
        /*2750*/ 	.word	0x0002e3a0
        /*2754*/ 	.word	0x00000012
        /*2758*/ 	.word	0x00038860
        /*275c*/ 	.short	0x010a
        /*275e*/ 	.byte	0x3f
	.zero		1


	//   ....[78]....
        /*2760*/ 	.word	0x0002eb20
        /*2764*/ 	.word	0x00000012
        /*2768*/ 	.word	0x00038850
        /*276c*/ 	.short	0x0101
        /*276e*/ 	.byte	0x3f
	.zero		1


	//   ....[79]....
        /*2770*/ 	.word	0x0002ebe0
        /*2774*/ 	.word	0x00000012
        /*2778*/ 	.word	0x00000000
        /*277c*/ 	.short	0x0101
        /*277e*/ 	.byte	0x3f
	.zero		1


	//   ....[80]....
        /*2780*/ 	.word	0x0002fd00
        /*2784*/ 	.word	0x00000007
        /*2788*/ 	.word	0x00038820
        /*278c*/ 	.short	0x010a
        /*278e*/ 	.byte	0x3f
	.zero		1


	//   ....[81]....
        /*2790*/ 	.word	0x0002fe70
        /*2794*/ 	.word	0x00000005
        /*2798*/ 	.word	0x00038840
        /*279c*/ 	.short	0x010a
        /*279e*/ 	.byte	0x3f
	.zero		1


	//   ....[82]....
        /*27a0*/ 	.word	0x0002ff10
        /*27a4*/ 	.word	0x00000003
        /*27a8*/ 	.word	0x00038840
        /*27ac*/ 	.short	0x010a
        /*27ae*/ 	.byte	0x3f
	.zero		1


	//   ....[83]....
        /*27b0*/ 	.word	0x0002ff50
        /*27b4*/ 	.word	0x00000005
        /*27b8*/ 	.word	0x00038860
        /*27bc*/ 	.short	0x010a
        /*27be*/ 	.byte	0x3f
	.zero		1


	//   ....[84]....
        /*27c0*/ 	.word	0x0002ff90
        /*27c4*/ 	.word	0x00000003
        /*27c8*/ 	.word	0x00038860
        /*27cc*/ 	.short	0x010a
        /*27ce*/ 	.byte	0x3f
	.zero		1


	//   ....[85]....
        /*27d0*/ 	.word	0x0002ffd0
        /*27d4*/ 	.word	0x00000005
        /*27d8*/ 	.word	0x00038880
        /*27dc*/ 	.short	0x010a
        /*27de*/ 	.byte	0x3f
	.zero		1


	//   ....[86]....
        /*27e0*/ 	.word	0x00030010
        /*27e4*/ 	.word	0x00000003
        /*27e8*/ 	.word	0x00038880
        /*27ec*/ 	.short	0x010a
        /*27ee*/ 	.byte	0x3f
	.zero		1


	//   ....[87]....
        /*27f0*/ 	.word	0x00030070
        /*27f4*/ 	.word	0x00000058
        /*27f8*/ 	.word	0x00038890
        /*27fc*/ 	.short	0x010a
        /*27fe*/ 	.byte	0x3f
	.zero		1


	//   ....[88]....
        /*2800*/ 	.word	0x00030580
        /*2804*/ 	.word	0x00000058
        /*2808*/ 	.word	0x00038890
        /*280c*/ 	.short	0x010a
        /*280e*/ 	.byte	0x3f
	.zero		1


	//   ....[89]....
        /*2810*/ 	.word	0x00030a90
        /*2814*/ 	.word	0x00000058
        /*2818*/ 	.word	0x00038890
        /*281c*/ 	.short	0x010a
        /*281e*/ 	.byte	0x3f
	.zero		1


	//   ....[90]....
        /*2820*/ 	.word	0x00030f60
        /*2824*/ 	.word	0x00000058
        /*2828*/ 	.word	0x000388b0
        /*282c*/ 	.short	0x010a
        /*282e*/ 	.byte	0x3f
	.zero		1


	//   ....[91]....
        /*2830*/ 	.word	0x00031750
        /*2834*/ 	.word	0x000000d8
        /*2838*/ 	.word	0x00038800
        /*283c*/ 	.short	0x010a
        /*283e*/ 	.byte	0x3f
	.zero		1


	//   ....[92]....
        /*2840*/ 	.word	0x00032090
        /*2844*/ 	.word	0x000000d8
        /*2848*/ 	.word	0x00038800
        /*284c*/ 	.short	0x010a
        /*284e*/ 	.byte	0x3f
	.zero		1


	//   ....[93]....
        /*2850*/ 	.word	0x000320e0
        /*2854*/ 	.word	0x00000004
        /*2858*/ 	.word	0x00038830
        /*285c*/ 	.short	0x010a
        /*285e*/ 	.byte	0x3f
	.zero		1


	//   ....[94]....
        /*2860*/ 	.word	0x00032130
        /*2864*/ 	.word	0x00000004
        /*2868*/ 	.word	0x00038850
        /*286c*/ 	.short	0x010a
        /*286e*/ 	.byte	0x3f
	.zero		1


	//   ....[95]....
        /*2870*/ 	.word	0x00032180
        /*2874*/ 	.word	0x00000005
        /*2878*/ 	.word	0x00038830
        /*287c*/ 	.short	0x010a
        /*287e*/ 	.byte	0x3f
	.zero		1


	//   ....[96]....
        /*2880*/ 	.word	0x000321d0
        /*2884*/ 	.word	0x00000005
        /*2888*/ 	.word	0x00038850
        /*288c*/ 	.short	0x010a
        /*288e*/ 	.byte	0x3f
	.zero		1


	//   ....[97]....
        /*2890*/ 	.word	0x00032220
        /*2894*/ 	.word	0x00000005
        /*2898*/ 	.word	0x00038830
        /*289c*/ 	.short	0x010a
        /*289e*/ 	.byte	0x3f
	.zero		1


	//   ....[98]....
        /*28a0*/ 	.word	0x00032270
        /*28a4*/ 	.word	0x00000005
        /*28a8*/ 	.word	0x00038850
        /*28ac*/ 	.short	0x010a
        /*28ae*/ 	.byte	0x3f
	.zero		1


	//   ....[99]....
        /*28b0*/ 	.word	0x00036a40
        /*28b4*/ 	.word	0x00000016
        /*28b8*/ 	.word	0x00038820
        /*28bc*/ 	.short	0x010a
        /*28be*/ 	.byte	0x3f
	.zero		1


	//   ....[100]....
        /*28c0*/ 	.word	0x00036a90
        /*28c4*/ 	.word	0x0000000a
        /*28c8*/ 	.word	0x000388a0
        /*28cc*/ 	.short	0x010a
        /*28ce*/ 	.byte	0x3f
	.zero		1


	//   ....[101]....
        /*28d0*/ 	.word	0x00036ae0
        /*28d4*/ 	.word	0x0000000a
        /*28d8*/ 	.word	0x000388c0
        /*28dc*/ 	.short	0x010a
        /*28de*/ 	.byte	0x3f
	.zero		1


	//   ....[102]....
        /*28e0*/ 	.word	0x00036b30
        /*28e4*/ 	.word	0x00000009
        /*28e8*/ 	.word	0x000388a0
        /*28ec*/ 	.short	0x010a
        /*28ee*/ 	.byte	0x3f
	.zero		1


	//   ....[103]....
        /*28f0*/ 	.word	0x00036b80
        /*28f4*/ 	.word	0x00000009
        /*28f8*/ 	.word	0x000388c0
        /*28fc*/ 	.short	0x010a
        /*28fe*/ 	.byte	0x3f
	.zero		1


	//   ....[104]....
        /*2900*/ 	.word	0x00036ca0
        /*2904*/ 	.word	0x00000006
        /*2908*/ 	.word	0x00038880
        /*290c*/ 	.short	0x010a
        /*290e*/ 	.byte	0x3f
	.zero		1


	//   ....[105]....
        /*2910*/ 	.word	0x00037830
        /*2914*/ 	.word	0x00000006
        /*2918*/ 	.word	0x00038840
        /*291c*/ 	.short	0x010a
        /*291e*/ 	.byte	0x3f
	.zero		1


	//   ....[106]....
        /*2920*/ 	.word	0x00038de0
        /*2924*/ 	.word	0x00000016
        /*2928*/ 	.word	0x00038820
        /*292c*/ 	.short	0x010a
        /*292e*/ 	.byte	0x3f
	.zero		1


	//   ....[107]....
        /*2930*/ 	.word	0x00038e30
        /*2934*/ 	.word	0x00000000
        /*2938*/ 	.word	0x00038880
        /*293c*/ 	.short	0x010a
        /*293e*/ 	.byte	0x3f
	.zero		1


	//   ....[108]....
        /*2940*/ 	.word	0x000397a0
        /*2944*/ 	.word	0x00000000
        /*2948*/ 	.word	0x00038840
        /*294c*/ 	.short	0x010a
        /*294e*/ 	.byte	0x3f
	.zero		1


	//   ....[109]....
        /*2950*/ 	.word	0x0003a100
        /*2954*/ 	.word	0x00000011
        /*2958*/ 	.word	0x00038870
        /*295c*/ 	.short	0x010a
        /*295e*/ 	.byte	0x3f
	.zero		1


	//   ....[110]....
        /*2960*/ 	.word	0x0003a150
        /*2964*/ 	.word	0x00000011
        /*2968*/ 	.word	0x00038860
        /*296c*/ 	.short	0x010a
        /*296e*/ 	.byte	0x3f
	.zero		1


	//   ....[111]....
        /*2970*/ 	.word	0x0003a1a0
        /*2974*/ 	.word	0x00000012
        /*2978*/ 	.word	0x00038870
        /*297c*/ 	.short	0x010a
        /*297e*/ 	.byte	0x3f
	.zero		1


	//   ....[112]....
        /*2980*/ 	.word	0x0003a1f0
        /*2984*/ 	.word	0x00000012
        /*2988*/ 	.word	0x00038860
        /*298c*/ 	.short	0x010a
        /*298e*/ 	.byte	0x3f
	.zero		1


	//   ....[113]....
        /*2990*/ 	.word	0x0003ac10
        /*2994*/ 	.word	0x00000007
        /*2998*/ 	.word	0x00038820
        /*299c*/ 	.short	0x010a
        /*299e*/ 	.byte	0x3f
	.zero		1


	//   ....[114]....
        /*29a0*/ 	.word	0x0003adb0
        /*29a4*/ 	.word	0x00000005
        /*29a8*/ 	.word	0x00038840
        /*29ac*/ 	.short	0x010a
        /*29ae*/ 	.byte	0x3f
	.zero		1


	//   ....[115]....
        /*29b0*/ 	.word	0x0003ae00
        /*29b4*/ 	.word	0x00000003
        /*29b8*/ 	.word	0x00038840
        /*29bc*/ 	.short	0x010a
        /*29be*/ 	.byte	0x3f
	.zero		1


	//   ....[116]....
        /*29c0*/ 	.word	0x0003ae50
        /*29c4*/ 	.word	0x00000005
        /*29c8*/ 	.word	0x00038860
        /*29cc*/ 	.short	0x010a
        /*29ce*/ 	.byte	0x3f
	.zero		1


	//   ....[117]....
        /*29d0*/ 	.word	0x0003aea0
        /*29d4*/ 	.word	0x00000003
        /*29d8*/ 	.word	0x00038860
        /*29dc*/ 	.short	0x010a
        /*29de*/ 	.byte	0x3f
	.zero		1


	//   ....[118]....
        /*29e0*/ 	.word	0x0003aef0
        /*29e4*/ 	.word	0x00000005
        /*29e8*/ 	.word	0x00038880
        /*29ec*/ 	.short	0x010a
        /*29ee*/ 	.byte	0x3f
	.zero		1


	//----- nvinfo : EIATTR_NUM_MBARRIERS
	.align		4
.L_332:
        /*29f0*/ 	.byte	0x03, 0x38
        /*29f2*/ 	.short	0x0016


	//----- nvinfo : EIATTR_EXIT_INSTR_OFFSETS
	.align		4
        /*29f4*/ 	.byte	0x04, 0x1c
        /*29f6*/ 	.short	(.L_334 - .L_333)


	//   ....[0]....
.L_333:
        /*29f8*/ 	.word	0x00030060


	//----- nvinfo : EIATTR_MAX_THREADS
	.align		4
.L_334:
        /*29fc*/ 	.byte	0x04, 0x05
        /*29fe*/ 	.short	(.L_336 - .L_335)
.L_335:
        /*2a00*/ 	.word	0x00000180
        /*2a04*/ 	.word	0x00000001
        /*2a08*/ 	.word	0x00000001


	//----- nvinfo : EIATTR_CRS_STACK_SIZE
	.align		4
.L_336:
        /*2a0c*/ 	.byte	0x04, 0x1e
        /*2a0e*/ 	.short	(.L_338 - .L_337)
.L_337:
        /*2a10*/ 	.word	0x00000000


	//----- nvinfo : EIATTR_CBANK_PARAM_SIZE
	.align		4
.L_338:
        /*2a14*/ 	.byte	0x03, 0x19
        /*2a16*/ 	.short	0x0af0


	//----- nvinfo : EIATTR_PARAM_CBANK
	.align		4
        /*2a18*/ 	.byte	0x04, 0x0a
        /*2a1a*/ 	.short	(.L_340 - .L_339)
	.align		4
.L_339:
        /*2a1c*/ 	.word	index@(.nv.constant0._ZN7cutlass13device_kernelIN5flash11enable_sm90INS1_16FlashAttnFwdSm90INS1_25CollectiveMainloopFwdSm90ILi2EN4cute5tupleIJNS5_1CILi1EEES8_S8_EEENS6_IJNS7_ILi128EEESA_NS7_ILi256EEEEEELi256ENS_12float_e4m3_tEfNS_4arch4Sm90ELb1ELb0ELb0ELb1ELb1ELb1ELb0ELb1ELb0ELb1ELb1ELb0EEENS1_21CollectiveEpilogueFwdINS6_IJSA_SB_SA_EEES9_NS_10bfloat16_tESF_Li256ELb1ELb1ELb1ELb1EEENS1_36VarlenDynamicPersistentTileSchedulerILi128ELi128ELi256ELi128ELb1ELb1ELb1ELb1ELb1ELb1EEEEEEEEEvNT_6ParamsE)
        /*2a20*/ 	.short	0x0210
        /*2a22*/ 	.short	0x0af0


	//----- nvinfo : EIATTR_SW_WAR
	.align		4
.L_340:
        /*2a24*/ 	.byte	0x04, 0x36
        /*2a26*/ 	.short	(.L_342 - .L_341)
.L_341:
        /*2a28*/ 	.word	0x00000008
.L_342:


//--------------------- .nv.callgraph             --------------------------
	.section	.nv.callgraph,"",@"SHT_CUDA_CALLGRAPH"
	.align	4
	.sectionentsize	8
	.align		4
        /*0000*/ 	.word	0x00000000
	.align		4
        /*0004*/ 	.word	0xffffffff
	.align		4
        /*0008*/ 	.word	index@(_ZN7cutlass13device_kernelIN5flash11enable_sm90INS1_16FlashAttnFwdSm90INS1_25CollectiveMainloopFwdSm90ILi2EN4cute5tupleIJNS5_1CILi1EEES8_S8_EEENS6_IJNS7_ILi128EEESA_NS7_ILi256EEEEEELi256ENS_12float_e4m3_tEfNS_4arch4Sm90ELb0ELb0ELb0ELb0ELb1ELb0ELb0ELb1ELb0ELb1ELb1ELb0EEENS1_21CollectiveEpilogueFwdINS6_IJSA_SB_SA_EEES9_NS_10bfloat16_tESF_Li256ELb0ELb1ELb1ELb1EEENS1_19SingleTileSchedulerILb0ELb1ELb1ELi128EEEEEEEEEvNT_6ParamsE)
	.align		4
        /*000c*/ 	.word	index@(__assertfail)
	.align		4
        /*0010*/ 	.word	index@(_ZN7cutlass13device_kernelIN5flash11enable_sm90INS1_16FlashAttnFwdSm90INS1_25CollectiveMainloopFwdSm90ILi2EN4cute5tupleIJNS5_1CILi1EEES8_S8_EEENS6_IJNS7_ILi128EEESA_NS7_ILi256EEEEEELi256ENS_12float_e4m3_tEfNS_4arch4Sm90ELb0ELb0ELb0ELb1ELb1ELb0ELb0ELb1ELb0ELb1ELb1ELb0EEENS1_21CollectiveEpilogueFwdINS6_IJSA_SB_SA_EEES9_NS_10bfloat16_tESF_Li256ELb1ELb1ELb1ELb1EEENS1_36VarlenDynamicPersistentTileSchedulerILi128ELi128ELi256ELi128ELb1ELb1ELb1ELb0ELb1ELb1EEEEEEEEEvNT_6ParamsE)
	.align		4
        /*0014*/ 	.word	index@(__assertfail)
	.align		4
        /*0018*/ 	.word	index@(_ZN7cutlass13device_kernelIN5flash11enable_sm90INS1_16FlashAttnFwdSm90INS1_25CollectiveMainloopFwdSm90ILi2EN4cute5tupleIJNS5_1CILi1EEES8_S8_EEENS6_IJNS7_ILi128EEESA_NS7_ILi256EEEEEELi256ENS_12float_e4m3_tEfNS_4arch4Sm90ELb0ELb0ELb0ELb1ELb1ELb1ELb0ELb1ELb0ELb1ELb1ELb0EEENS1_21CollectiveEpilogueFwdINS6_IJSA_SB_SA_EEES9_NS_10bfloat16_tESF_Li256ELb1ELb1ELb1ELb1EEENS1_36VarlenDynamicPersistentTileSchedulerILi128ELi128ELi256ELi128ELb1ELb1ELb1ELb0ELb1ELb1EEEEEEEEEvNT_6ParamsE)
	.align		4
        /*001c*/ 	.word	index@(__assertfail)
	.align		4
        /*0020*/ 	.word	index@(_ZN7cutlass13device_kernelIN5flash11enable_sm90INS1_16FlashAttnFwdSm90INS1_25CollectiveMainloopFwdSm90ILi2EN4cute5tupleIJNS5_1CILi1EEES8_S8_EEENS6_IJNS7_ILi128EEENS7_ILi64EEENS7_ILi256EEEEEELi256ENS_12float_e4m3_tEfNS_4arch4Sm90ELb0ELb1ELb0ELb0ELb1ELb0ELb0ELb1ELb0ELb1ELb1ELb0EEENS1_21CollectiveEpilogueFwdINS6_IJSA_SC_SB_EEES9_NS_10bfloat16_tESG_Li256ELb0ELb1ELb1ELb1EEENS1_19SingleTileSchedulerILb0ELb1ELb1ELi128EEEEEEEEEvNT_6ParamsE)
	.align		4
        /*0024*/ 	.word	index@(__assertfail)
	.align		4
        /*0028*/ 	.word	index@(_ZN7cutlass13device_kernelIN5flash11enable_sm90INS1_16FlashAttnFwdSm90INS1_25CollectiveMainloopFwdSm90ILi2EN4cute5tupleIJNS5_1CILi1EEES8_S8_EEENS6_IJNS7_ILi128EEENS7_ILi64EEENS7_ILi256EEEEEELi256ENS_12float_e4m3_tEfNS_4arch4Sm90ELb0ELb1ELb0ELb1ELb1ELb0ELb0ELb1ELb0ELb1ELb1ELb0EEENS1_21CollectiveEpilogueFwdINS6_IJSA_SC_SB_EEES9_NS_10bfloat16_tESG_Li256ELb1ELb1ELb1ELb1EEENS1_36VarlenDynamicPersistentTileSchedulerILi128ELi64ELi256ELi128ELb1ELb1ELb1ELb1ELb0ELb1EEEEEEEEEvNT_6ParamsE)
	.align		4
        /*002c*/ 	.word	index@(__assertfail)
	.align		4
        /*0030*/ 	.word	index@(_ZN7cutlass13device_kernelIN5flash11enable_sm90INS1_16FlashAttnFwdSm90INS1_25CollectiveMainloopFwdSm90ILi2EN4cute5tupleIJNS5_1CILi1EEES8_S8_EEENS6_IJNS7_ILi128EEENS7_ILi64EEENS7_ILi256EEEEEELi256ENS_12float_e4m3_tEfNS_4arch4Sm90ELb0ELb1ELb0ELb1ELb1ELb1ELb0ELb1ELb0ELb1ELb1ELb0EEENS1_21CollectiveEpilogueFwdINS6_IJSA_SC_SB_EEES9_NS_10bfloat16_tESG_Li256ELb1ELb1ELb1ELb1EEENS1_36VarlenDynamicPersistentTileSchedulerILi128ELi64ELi256ELi128ELb1ELb1ELb1ELb1ELb0ELb1EEEEEEEEEvNT_6ParamsE)
	.align		4
        /*0034*/ 	.word	index@(__assertfail)
	.align		4
        /*0038*/ 	.word	index@(_ZN7cutlass13device_kernelIN5flash11enable_sm90INS1_16FlashAttnFwdSm90INS1_25CollectiveMainloopFwdSm90ILi2EN4cute5tupleIJNS5_1CILi1EEES8_S8_EEENS6_IJNS7_ILi128EEESA_NS7_ILi256EEEEEELi256ENS_12float_e4m3_tEfNS_4arch4Sm90ELb1ELb0ELb0ELb0ELb1ELb0ELb0ELb1ELb0ELb1ELb1ELb0EEENS1_21CollectiveEpilogueFwdINS6_IJSA_SB_SA_EEES9_NS_10bfloat16_tESF_Li256ELb0ELb1ELb1ELb1EEENS1_19SingleTileSchedulerILb0ELb1ELb1ELi128EEEEEEEEEvNT_6ParamsE)
	.align		4
        /*003c*/ 	.word	index@(__assertfail)
	.align		4
        /*0040*/ 	.word	index@(_ZN7cutlass13device_kernelIN5flash11enable_sm90INS1_16FlashAttnFwdSm90INS1_25CollectiveMainloopFwdSm90ILi2EN4cute5tupleIJNS5_1CILi1EEES8_S8_EEENS6_IJNS7_ILi128EEESA_NS7_ILi256EEEEEELi256ENS_12float_e4m3_tEfNS_4arch4Sm90ELb1ELb0ELb0ELb1ELb1ELb0ELb0ELb1ELb0ELb1ELb1ELb0EEENS1_21CollectiveEpilogueFwdINS6_IJSA_SB_SA_EEES9_NS_10bfloat16_tESF_Li256ELb1ELb1ELb1ELb1EEENS1_36VarlenDynamicPersistentTileSchedulerILi128ELi128ELi256ELi128ELb1ELb1ELb1ELb1ELb1ELb1EEEEEEEEEvNT_6ParamsE)
	.align		4
        /*0044*/ 	.word	index@(__assertfail)
	.align		4
        /*0048*/ 	.word	index@(_ZN7cutlass13device_kernelIN5flash11enable_sm90INS1_16FlashAttnFwdSm90INS1_25CollectiveMainloopFwdSm90ILi2EN4cute5tupleIJNS5_1CILi1EEES8_S8_EEENS6_IJNS7_ILi128EEESA_NS7_ILi256EEEEEELi256ENS_12float_e4m3_tEfNS_4arch4Sm90ELb1ELb0ELb0ELb1ELb1ELb1ELb0ELb1ELb0ELb1ELb1ELb0EEENS1_21CollectiveEpilogueFwdINS6_IJSA_SB_SA_EEES9_NS_10bfloat16_tESF_Li256ELb1ELb1ELb1ELb1EEENS1_36VarlenDynamicPersistentTileSchedulerILi128ELi128ELi256ELi128ELb1ELb1ELb1ELb1ELb1ELb1EEEEEEEEEvNT_6ParamsE)
	.align		4
        /*004c*/ 	.word	index@(__assertfail)
	.align		4
        /*0050*/ 	.word	0x00000000
	.align		4
        /*0054*/ 	.word	0xfffffffe
	.align		4
        /*0058*/ 	.word	0x00000000
	.align		4
        /*005c*/ 	.word	0xfffffffd
	.align		4
        /*0060*/ 	.word	0x00000000
	.align		4
        /*0064*/ 	.word	0xfffffffc


//--------------------- .nv.constant4             --------------------------
	.section	.nv.constant4,"a",@progbits
	.align	8
	.align		8
.nv.constant4:
        /*0000*/ 	.dword	__assertfail
	.align		8
        /*0008*/ 	.dword	__unnamed_1
	.align		8
        /*0010*/ 	.dword	__unnamed_2
	.align		8
        /*0018*/ 	.dword	__unnamed_3
	.align		8
        /*0020*/ 	.dword	__unnamed_4
	.align		8
        /*0028*/ 	.dword	__unnamed_5
	.align		8
        /*0030*/ 	.dword	__unnamed_6
	.align		8
        /*0038*/ 	.dword	_ZZN5flash28permute_output_fp8_VcolmajorIN4cute6TensorINS1_11ArrayEngineIfLm128EEENS1_6LayoutINS1_5tupleIJNS6_IJNS1_1CILi2EEES8_NS7_ILi32EEEEEENS7_ILi1EEESB_EEENS6_IJNS6_IJSB_S8_NS7_ILi4EEEEEENS7_ILi0EEESF_EEEEEEEEEvRT_E9upper_map
	.align		8
        /*0040*/ 	.dword	__unnamed_7
	.align		8
        /*0048*/ 	.dword	__unnamed_8
	.align		8
        /*0050*/ 	.dword	__unnamed_9
	.align		8
        /*0058*/ 	.dword	__unnamed_10
	.align		8
        /*0060*/ 	.dword	__unnamed_11
	.align		8
        /*0068*/ 	.dword	_ZN78_INTERNAL_15aef12b_42_flash_fwd_hdim256_e4m3_paged_split_sm90_cu_d53ad458_33334cuda3std3__45__cpo5beginE
	.align		8
        /*0070*/ 	.dword	_ZN78_INTERNAL_15aef12b_42_flash_fwd_hdim256_e4m3_paged_split_sm90_cu_d53ad458_33334cuda3std3__45__cpo3endE
	.align		8
        /*0078*/ 	.dword	_ZN78_INTERNAL_15aef12b_42_flash_fwd_hdim256_e4m3_paged_split_sm90_cu_d53ad458_33334cuda3std3__45__cpo6cbeginE
	.align		8
        /*0080*/ 	.dword	_ZN78_INTERNAL_15aef12b_42_flash_fwd_hdim256_e4m3_paged_split_sm90_cu_d53ad458_33334cuda3std3__45__cpo4cendE
	.align		8
        /*0088*/ 	.dword	_ZN78_INTERNAL_15aef12b_42_flash_fwd_hdim256_e4m3_paged_split_sm90_cu_d53ad458_33334cuda3std3__480_GLOBAL__N__15aef12b_42_flash_fwd_hdim256_e4m3_paged_split_sm90_cu_d53ad458_33336ignoreE
	.align		8
        /*0090*/ 	.dword	_ZN78_INTERNAL_15aef12b_42_flash_fwd_hdim256_e4m3_paged_split_sm90_cu_d53ad458_33334cuda3std3__419piecewise_constructE
	.align		8
        /*0098*/ 	.dword	_ZN78_INTERNAL_15aef12b_42_flash_fwd_hdim256_e4m3_paged_split_sm90_cu_d53ad458_33334cuda3std3__48in_placeE
	.align		8
        /*00a0*/ 	.dword	_ZN78_INTERNAL_15aef12b_42_flash_fwd_hdim256_e4m3_paged_split_sm90_cu_d53ad458_33334cuda3std6ranges3__45__cpo4swapE
	.align		8
        /*00a8*/ 	.dword	_ZN78_INTERNAL_15aef12b_42_flash_fwd_hdim256_e4m3_paged_split_sm90_cu_d53ad458_33334cuda3std6ranges3__45__cpo9iter_moveE
	.align		8
        /*00b0*/ 	.dword	_ZN78_INTERNAL_15aef12b_42_flash_fwd_hdim256_e4m3_paged_split_sm90_cu_d53ad458_33334cute7productE
	.align		8
        /*00b8*/ 	.dword	_ZN78_INTERNAL_15aef12b_42_flash_fwd_hdim256_e4m3_paged_split_sm90_cu_d53ad458_33334cute1_E
	.align		8
        /*00c0*/ 	.dword	$str$23
	.align		8
        /*00c8*/ 	.dword	$str$24


//--------------------- .text._ZN7cutlass13device_kernelIN5flash11enable_sm90INS1_16FlashAttnFwdSm90INS1_25CollectiveMainloopFwdSm90ILi2EN4cute5tupleIJNS5_1CILi1EEES8_S8_EEENS6_IJNS7_ILi128EEESA_NS7_ILi256EEEEEELi256ENS_12float_e4m3_tEfNS_4arch4Sm90ELb0ELb0ELb0ELb0ELb1ELb0ELb0ELb1ELb0ELb1ELb1ELb0EEENS1_21CollectiveEpilogueFwdINS6_IJSA_SB_SA_EEES9_NS_10bfloat16_tESF_Li256ELb0ELb1ELb1ELb1EEENS1_19SingleTileSchedulerILb0ELb1ELb1ELi128EEEEEEEEEvNT_6ParamsE --------------------------
	.section	.text._ZN7cutlass13device_kernelIN5flash11enable_sm90INS1_16FlashAttnFwdSm90INS1_25CollectiveMainloopFwdSm90ILi2EN4cute5tupleIJNS5_1CILi1EEES8_S8_EEENS6_IJNS7_ILi128EEESA_NS7_ILi256EEEEEELi256ENS_12float_e4m3_tEfNS_4arch4Sm90ELb0ELb0ELb0ELb0ELb1ELb0ELb0ELb1ELb0ELb1ELb1ELb0EEENS1_21CollectiveEpilogueFwdINS6_IJSA_SB_SA_EEES9_NS_10bfloat16_tESF_Li256ELb0ELb1ELb1ELb1EEENS1_19SingleTileSchedulerILb0ELb1ELb1ELi128EEEEEEEEEvNT_6ParamsE,"ax",@progbits
	.align	128
.text._ZN7cutlass13device_kernelIN5flash11enable_sm90INS1_16FlashAttnFwdSm90INS1_25CollectiveMainloopFwdSm90ILi2EN4cute5tupleIJNS5_1CILi1EEES8_S8_EEENS6_IJNS7_ILi128EEESA_NS7_ILi256EEEEEELi256ENS_12float_e4m3_tEfNS_4arch4Sm90ELb0ELb0ELb0ELb0ELb1ELb0ELb0ELb1ELb0ELb1ELb1ELb0EEENS1_21CollectiveEpilogueFwdINS6_IJSA_SB_SA_EEES9_NS_10bfloat16_tESF_Li256ELb0ELb1ELb1ELb1EEENS1_19SingleTileSchedulerILb0ELb1ELb1ELi128EEEEEEEEEvNT_6ParamsE:
        .type           _ZN7cutlass13device_kernelIN5flash11enable_sm90INS1_16FlashAttnFwdSm90INS1_25CollectiveMainloopFwdSm90ILi2EN4cute5tupleIJNS5_1CILi1EEES8_S8_EEENS6_IJNS7_ILi128EEESA_NS7_ILi256EEEEEELi256ENS_12float_e4m3_tEfNS_4arch4Sm90ELb0ELb0ELb0ELb0ELb1ELb0ELb0ELb1ELb0ELb1ELb1ELb0EEENS1_21CollectiveEpilogueFwdINS6_IJSA_SB_SA_EEES9_NS_10bfloat16_tESF_Li256ELb0ELb1ELb1ELb1EEENS1_19SingleTileSchedulerILb0ELb1ELb1ELi128EEEEEEEEEvNT_6ParamsE,@function
        .size           _ZN7cutlass13device_kernelIN5flash11enable_sm90INS1_16FlashAttnFwdSm90INS1_25CollectiveMainloopFwdSm90ILi2EN4cute5tupleIJNS5_1CILi1EEES8_S8_EEENS6_IJNS7_ILi128EEESA_NS7_ILi256EEEEEELi256ENS_12float_e4m3_tEfNS_4arch4Sm90ELb0ELb0ELb0ELb0ELb1ELb0ELb0ELb1ELb0ELb1ELb1ELb0EEENS1_21CollectiveEpilogueFwdINS6_IJSA_SB_SA_EEES9_NS_10bfloat16_tESF_Li256ELb0ELb1ELb1ELb1EEENS1_19SingleTileSchedulerILb0ELb1ELb1ELi128EEEEEEEEEvNT_6ParamsE,(.L_x_3852 - _ZN7cutlass13device_kernelIN5flash11enable_sm90INS1_16FlashAttnFwdSm90INS1_25CollectiveMainloopFwdSm90ILi2EN4cute5tupleIJNS5_1CILi1EEES8_S8_EEENS6_IJNS7_ILi128EEESA_NS7_ILi256EEEEEELi256ENS_12float_e4m3_tEfNS_4arch4Sm90ELb0ELb0ELb0ELb0ELb1ELb0ELb0ELb1ELb0ELb1ELb1ELb0EEENS1_21CollectiveEpilogueFwdINS6_IJSA_SB_SA_EEES9_NS_10bfloat16_tESF_Li256ELb0ELb1ELb1ELb1EEENS1_19SingleTileSchedulerILb0ELb1ELb1ELi128EEEEEEEEEvNT_6ParamsE)
        .other          _ZN7cutlass13device_kernelIN5flash11enable_sm90INS1_16FlashAttnFwdSm90INS1_25CollectiveMainloopFwdSm90ILi2EN4cute5tupleIJNS5_1CILi1EEES8_S8_EEENS6_IJNS7_ILi128EEESA_NS7_ILi256EEEEEELi256ENS_12float_e4m3_tEfNS_4arch4Sm90ELb0ELb0ELb0ELb0ELb1ELb0ELb0ELb1ELb0ELb1ELb1ELb0EEENS1_21CollectiveEpilogueFwdINS6_IJSA_SB_SA_EEES9_NS_10bfloat16_tESF_Li256ELb0ELb1ELb1ELb1EEENS1_19SingleTileSchedulerILb0ELb1ELb1ELi128EEEEEEEEEvNT_6ParamsE,@"STO_CUDA_ENTRY STV_DEFAULT"
_ZN7cutlass13device_kernelIN5flash11enable_sm90INS1_16FlashAttnFwdSm90INS1_25CollectiveMainloopFwdSm90ILi2EN4cute5tupleIJNS5_1CILi1EEES8_S8_EEENS6_IJNS7_ILi128EEESA_NS7_ILi256EEEEEELi256ENS_12float_e4m3_tEfNS_4arch4Sm90ELb0ELb0ELb0ELb0ELb1ELb0ELb0ELb1ELb0ELb1ELb1ELb0EEENS1_21CollectiveEpilogueFwdINS6_IJSA_SB_SA_EEES9_NS_10bfloat16_tESF_Li256ELb0ELb1ELb1ELb1EEENS1_19SingleTileSchedulerILb0ELb1ELb1ELi128EEEEEEEEEvNT_6ParamsE:
[----:B------:R-:W0:Y:S02]  /*0000*/  LDC R1, c[0x0][0x28] ;  /* 0x00000a00ff017b82 */ /* 0x000e240000000800 */
[----:B0-----:R-:W-:Y:S01]  /*0010*/  VIADD R1, R1, 0xfffffff0 ;  /* 0xfffffff001017836 */ /* 0x001fe20000000000 */
[----:B------:R-:W0:Y:S01]  /*0020*/  S2R R19, SR_TID.X ;  /* 0x0000000000137919 */ /* 0x000e220000002100 */
[----:B------:R-:W-:Y:S01]  /*0030*/  ELECT P0, URZ, PT ;  /* 0x00000000003f782f */ /* 0x000fe20003800000 */
[----:B------:R-:W-:Y:S01]  /*0040*/  UMOV UR4, 0x80 ;  /* 0x0000008000047882 */ /* 0x000fe20000000000 */
[----:B------:R-:W-:Y:S01]  /*0050*/  UMOV UR7, 0x100 ;  /* 0x0000010000077882 */ /* 0x000fe20000000000 */
[--C-:B0-----:R-:W-:Y:S02]  /*0060*/  SHF.R.U32.HI R0, RZ, 0x5, R19.reuse ;  /* 0x00000005ff007819 */ /* 0x101fe40000011613 */
[----:B------:R-:W-:-:S03]  /*0070*/  SHF.R.U32.HI R16, RZ, 0x7, R19 ;  /* 0x00000007ff107819 */ /* 0x000fc60000011613 */
[----:B------:R-:W0:Y:S04]  /*0080*/  SHFL.IDX PT, R2, R0, RZ, 0x1f ;  /* 0x00001fff00027589 */ /* 0x000e2800000e0000 */
[----:B------:R1:W2:Y:S01]  /*0090*/  SHFL.IDX PT, R3, R16, RZ, 0x1f ;  /* 0x00001fff10037589 */ /* 0x0002a200000e0000 */
[C---:B0-----:R-:W-:Y:S02]  /*00a0*/  ISETP.NE.OR P0, PT, R2.reuse, RZ, !P0 ;  /* 0x000000ff0200720c */ /* 0x041fe40004705670 */
[----:B------:R-:W-:-:S11]  /*00b0*/  ISETP.NE.AND P1, PT, R2, RZ, PT ;  /* 0x000000ff0200720c */ /* 0x000fd60003f25270 */
[----:B------:R-:W-:Y:S01]  /*00c0*/  VOTEU.ALL UP0, P0 ;  /* 0x00000000003f7886 */ /* 0x000fe20000000000 */
[----:B------:R-:W-:-:S04]  /*00d0*/  VOTEU.ALL UP1, P0 ;  /* 0x00000000003f7886 */ /* 0x000fc80000020000 */
[----:B------:R-:W0:Y:S01]  /*00e0*/  @!UP0 S2UR UR8, SR_CgaCtaId ;  /* 0x00000000000889c3 */ /* 0x000e220000008800 */
[----:B------:R-:W-:Y:S01]  /*00f0*/  @!UP0 UMOV UR6, 0x400 ;  /* 0x0000040000068882 */ /* 0x000fe20000000000 */
[----:B------:R-:W-:-:S04]  /*0100*/  @!UP0 UIADD3 UR4, -UR4, 0x100000, URZ ;  /* 0x0010000004048890 */ /* 0x000fc8000fffe13f */
[----:B------:R-:W-:Y:S02]  /*0110*/  @!UP0 USHF.L.U32 UR5, UR4, 0xb, URZ ;  /* 0x0000000b04058899 */ /* 0x000fe4000800063f */
[----:B------:R-:W-:Y:S02]  /*0120*/  @!UP0 USHF.L.U32 UR4, UR4, 0x1, URZ ;  /* 0x0000000104048899 */ /* 0x000fe4000800063f */
[----:B0-----:R-:W-:Y:S02]  /*0130*/  @!UP0 ULEA UR8, UR8, UR6, 0x18 ;  /* 0x0000000608088291 */ /* 0x001fe4000f8ec03f */
[----:B------:R-:W-:-:S04]  /*0140*/  @!UP0 UIADD3 UR6, -UR7, 0x100000, URZ ;  /* 0x0010000007068890 */ /* 0x000fc8000fffe13f */
[----:B------:R-:W-:Y:S02]  /*0150*/  @!UP0 USHF.L.U32 UR7, UR6, 0xb, URZ ;  /* 0x0000000b06078899 */ /* 0x000fe4000800063f */
[----:B------:R-:W-:Y:S01]  /*0160*/  @!UP0 USHF.L.U32 UR6, UR6, 0x1, URZ ;  /* 0x0000000106068899 */ /* 0x000fe2000800063f */
[----:B------:R-:W-:-:S05]  /*0170*/  VOTEU.ALL UP0, P0 ;  /* 0x00000000003f7886 */ /* 0x000fca0000000000 */
[----:B------:R1:W0:Y:S06]  /*0180*/  @!UP0 SYNCS.EXCH.64 URZ, [UR8+0x38800], UR4 ;  /* 0x03880004083f85b2 */ /* 0x00022c0008000100 */
[----:B------:R1:W3:Y:S02]  /*0190*/  @!UP1 SYNCS.EXCH.64 URZ, [UR8+0x38820], UR6 ;  /* 0x03882006083f95b2 */ /* 0x0002e40008000100 */
[----:B-12---:R-:W-:Y:S05]  /*01a0*/  @P1 BRA `(.L_x_0) ;  /* 0x0000000000481947 */ /* 0x006fea0003800000 */
[----:B------:R-:W1:Y:S01]  /*01b0*/  S2UR UR5, SR_CgaCtaId ;  /* 0x00000000000579c3 */ /* 0x000e620000008800 */
[----:B------:R-:W-:Y:S01]  /*01c0*/  UMOV UR4, 0x400 ;  /* 0x0000040000047882 */ /* 0x000fe20000000000 */
[----:B------:R-:W-:Y:S01]  /*01d0*/  UMOV UR6, 0x80 ;  /* 0x0000008000067882 */ /* 0x000fe20000000000 */
[----:B------:R-:W-:Y:S01]  /*01e0*/  UMOV UR7, 0x100 ;  /* 0x0000010000077882 */ /* 0x000fe20000000000 */
[----:B------:R-:W-:Y:S01]  /*01f0*/  ELECT P0, URZ, PT ;  /* 0x00000000003f782f */ /* 0x000fe20003800000 */
[----:B-1----:R-:W-:Y:S02]  /*0200*/  ULEA UR8, UR5, UR4, 0x18 ;  /* 0x0000000405087291 */ /* 0x002fe4000f8ec03f */
[----:B------:R-:W-:-:S04]  /*0210*/  UIADD3 UR4, -UR6, 0x100000, URZ ;  /* 0x0010000006047890 */ /* 0x000fc8000fffe13f */
[----:B------:R-:W-:Y:S02]  /*0220*/  USHF.L.U32 UR5, UR4, 0xb, URZ ;  /* 0x0000000b04057899 */ /* 0x000fe4000800063f */
[----:B------:R-:W-:Y:S02]  /*0230*/  USHF.L.U32 UR4, UR4, 0x1, URZ ;  /* 0x0000000104047899 */ /* 0x000fe4000800063f */
[----:B------:R-:W-:-:S04]  /*0240*/  UIADD3 UR6, -UR7, 0x100000, URZ ;  /* 0x0010000007067890 */ /* 0x000fc8000fffe13f */
[----:B------:R-:W-:Y:S02]  /*0250*/  USHF.L.U32 UR7, UR6, 0xb, URZ ;  /* 0x0000000b06077899 */ /* 0x000fe4000800063f */
[----:B------:R-:W-:Y:S01]  /*0260*/  USHF.L.U32 UR6, UR6, 0x1, URZ ;  /* 0x0000000106067899 */ /* 0x000fe2000800063f */
[----:B------:R-:W1:Y:S03]  /*0270*/  FENCE.VIEW.ASYNC.S ;  /* 0x00000000000073c6 */ /* 0x000e660000000000 */
[----:B-1----:R1:W2:Y:S08]  /*0280*/  SYNCS.EXCH.64 URZ, [UR8+0x38830], UR4 ;  /* 0x03883004083f75b2 */ /* 0x0022b00008000100 */
[----:B------:R1:W4:Y:S01]  /*0290*/  SYNCS.EXCH.64 URZ, [UR8+0x38840], UR6 ;  /* 0x03884006083f75b2 */ /* 0x0003220008000100 */
[----:B------:R1:W0:Y:S01]  /*02a0*/  SYNCS.EXCH.64 URZ, [UR8+0x38838], UR4 ;  /* 0x03883804083f75b2 */ /* 0x0002220008000100 */
[----:B------:R1:W0:Y:S01]  /*02b0*/  SYNCS.EXCH.64 URZ, [UR8+0x38848], UR6 ;  /* 0x03884806083f75b2 */ /* 0x0002220008000100 */
[----:B------:R-:W-:Y:S01]  /*02c0*/  NOP ;  /* 0x0000000000007918 */ /* 0x000fe20000000000 */
.L_x_0:
[----:B------:R-:W5:Y:S01]  /*02d0*/  SHFL.IDX PT, R2, R0, RZ, 0x1f ;  /* 0x00001fff00027589 */ /* 0x000f6200000e0000 */
[----:B------:R-:W-:Y:S01]  /*02e0*/  NOP ;  /* 0x0000000000007918 */ /* 0x000fe20000000000 */
[----:B-----5:R-:W-:-:S13]  /*02f0*/  ISETP.NE.AND P0, PT, R2, RZ, PT ;  /* 0x000000ff0200720c */ /* 0x020fda0003f05270 */
[----:B------:R-:W-:Y:S05]  /*0300*/  @P0 BRA `(.L_x_1) ;  /* 0x0000000000480947 */ /* 0x000fea0003800000 */
[----:B-1----:R-:W1:Y:S01]  /*0310*/  S2UR UR5, SR_CgaCtaId ;  /* 0x00000000000579c3 */ /* 0x002e620000008800 */
        /* <DEDUP_REMOVED lines=12> */
[----:B-1----:R1:W0:Y:S08]  /*03e0*/  SYNCS.EXCH.64 URZ, [UR8+0x38850], UR4 ;  /* 0x03885004083f75b2 */ /* 0x0022300008000100 */
[----:B------:R1:W0:Y:S01]  /*03f0*/  SYNCS.EXCH.64 URZ, [UR8+0x38860], UR6 ;  /* 0x03886006083f75b2 */ /* 0x0002220008000100 */
[----:B------:R1:W0:Y:S01]  /*0400*/  SYNCS.EXCH.64 URZ, [UR8+0x38858], UR4 ;  /* 0x03885804083f75b2 */ /* 0x0002220008000100 */
[----:B------:R1:W0:Y:S01]  /*0410*/  SYNCS.EXCH.64 URZ, [UR8+0x38868], UR6 ;  /* 0x03886806083f75b2 */ /* 0x0002220008000100 */
[----:B------:R-:W-:Y:S01]  /*0420*/  NOP ;  /* 0x0000000000007918 */ /* 0x000fe20000000000 */
.L_x_1:
[----:B------:R-:W5:Y:S01]  /*0430*/  SHFL.IDX PT, R2, R0, RZ, 0x1f ;  /* 0x00001fff00027589 */ /* 0x000f6200000e0000 */
[----:B------:R-:W-:Y:S01]  /*0440*/  NOP ;  /* 0x0000000000007918 */ /* 0x000fe20000000000 */
[----:B-----5:R-:W-:-:S13]  /*0450*/  ISETP.NE.AND P0, PT, R2, RZ, PT ;  /* 0x000000ff0200720c */ /* 0x020fda0003f05270 */
[----:B------:R-:W-:Y:S05]  /*0460*/  @P0 BRA `(.L_x_2) ;  /* 0x0000000000380947 */ /* 0x000fea0003800000 */
[----:B-1----:R-:W1:Y:S01]  /*0470*/  S2UR UR5, SR_CgaCtaId ;  /* 0x00000000000579c3 */ /* 0x002e620000008800 */
[----:B------:R-:W-:Y:S01]  /*0480*/  UMOV UR4, 0x400 ;  /* 0x0000040000047882 */ /* 0x000fe20000000000 */
[----:B------:R-:W-:Y:S01]  /*0490*/  UMOV UR7, 0x80 ;  /* 0x0000008000077882 */ /* 0x000fe20000000000 */
[----:B------:R-:W-:Y:S01]  /*04a0*/  ELECT P0, URZ, PT ;  /* 0x00000000003f782f */ /* 0x000fe20003800000 */
[----:B-1----:R-:W-:Y:S02]  /*04b0*/  ULEA UR6, UR5, UR4, 0x18 ;  /* 0x0000000405067291 */ /* 0x002fe4000f8ec03f */
[----:B------:R-:W-:-:S04]  /*04c0*/  UIADD3 UR4, -UR7, 0x100000, URZ ;  /* 0x0010000007047890 */ /* 0x000fc8000fffe13f */
[----:B------:R-:W-:Y:S02]  /*04d0*/  USHF.L.U32 UR5, UR4, 0xb, URZ ;  /* 0x0000000b04057899 */ /* 0x000fe4000800063f */
[----:B------:R-:W-:Y:S01]  /*04e0*/  USHF.L.U32 UR4, UR4, 0x1, URZ ;  /* 0x0000000104047899 */ /* 0x000fe2000800063f */
[----:B------:R-:W1:Y:S11]  /*04f0*/  FENCE.VIEW.ASYNC.S ;  /* 0x00000000000073c6 */ /* 0x000e760000000000 */
[----:B-1----:R1:W0:Y:S01]  /*0500*/  SYNCS.EXCH.64 URZ, [UR6+0x38870], UR4 ;  /* 0x03887004063f75b2 */ /* 0x0022220008000100 */
[----:B------:R1:W0:Y:S01]  /*0510*/  SYNCS.EXCH.64 URZ, [UR6+0x38880], UR4 ;  /* 0x03888004063f75b2 */ /* 0x0002220008000100 */
[----:B------:R1:W0:Y:S01]  /*0520*/  SYNCS.EXCH.64 URZ, [UR6+0x38878], UR4 ;  /* 0x03887804063f75b2 */ /* 0x0002220008000100 */
[----:B------:R1:W0:Y:S01]  /*0530*/  SYNCS.EXCH.64 URZ, [UR6+0x38888], UR4 ;  /* 0x03888804063f75b2 */ /* 0x0002220008000100 */
[----:B------:R-:W-:Y:S01]  /*0540*/  NOP ;  /* 0x0000000000007918 */ /* 0x000fe20000000000 */
.L_x_2:
        /* <DEDUP_REMOVED lines=22> */
.L_x_3:
[----:B------:R-:W5:Y:S01]  /*06b0*/  SHFL.IDX PT, R2, R0, RZ, 0x1f ;  /* 0x00001fff00027589 */ /* 0x000f6200000e0000 */
[----:B------:R-:W-:Y:S01]  /*06c0*/  R2UR UR9, R3 ;  /* 0x00000000030972ca */ /* 0x000fe200000e0000 */
        /* <DEDUP_REMOVED lines=21> */
.L_x_4:
[----:B------:R-:W-:Y:S01]  /*0820*/  UISETP.NE.AND UP0, UPT, UR9, URZ, UPT ;  /* 0x0000003f0900728c */ /* 0x000fe2000bf05270 */
[----:B------:R-:W-:Y:S01]  /*0830*/  NOP ;  /* 0x0000000000007918 */ /* 0x000fe20000000000 */
[----:B------:R-:W-:Y:S01]  /*0840*/  UMOV UR36, 0x1 ;  /* 0x0000000100247882 */ /* 0x000fe20000000000 */
[----:B------:R-:W-:Y:S01]  /*0850*/  ULDC.64 UR46, c[0x0][0x208] ;  /* 0x00008200002e7ab9 */ /* 0x000fe20000000a00 */
[----:B------:R-:W-:Y:S01]  /*0860*/  USEL UR36, UR36, 0x2, !UP0 ;  /* 0x0000000224247887 */ /* 0x000fe2000c000000 */
[----:B------:R-:W-:Y:S01]  /*0870*/  BSSY B6, `(.L_x_5) ;  /* 0x0000eb6000067945 */ /* 0x000fe20003800000 */
[----:B0-234-:R-:W-:Y:S01]  /*0880*/  BAR.SYNC.DEFER_BLOCKING 0x0 ;  /* 0x0000000000007b1d */ /* 0x01dfe20000010000 */
[----:B------:R-:W-:-:S13]  /*0890*/  PLOP3.LUT P0, PT, PT, PT, UP0, 0x80, 0x0 ;  /* 0x000000000000781c */ /* 0x000fda0003f0f008 */
[----:B------:R-:W-:Y:S05]  /*08a0*/  @!P0 BRA `(.L_x_6) ;  /* 0x0000009c000c8947 */ /* 0x000fea0003800000 */
.L_x_7:
[----:B------:R-:W-:-:S08]  /*08b0*/  NOP ;  /* 0x0000000000007918 */ /* 0x000fd00000000000 */
[----:B------:R-:W0:Y:S02]  /*08c0*/  USETMAXREG.TRY_ALLOC.CTAPOOL UP0, 0xe8 ;  /* 0x000000e8000079c8 */ /* 0x000e240008000600 */
[----:B0-----:R-:W-:-:S13]  /*08d0*/  PLOP3.LUT P0, PT, PT, PT, UP0, 0x80, 0x0 ;  /* 0x000000000000781c */ /* 0x001fda0003f0f008 */
[----:B------:R-:W-:Y:S05]  /*08e0*/  @!P0 BRA `(.L_x_7) ;  /* 0xfffffffc00f08947 */ /* 0x000fea000383ffff */
[----:B-1----:R-:W0:Y:S01]  /*08f0*/  S2UR UR6, SR_CTAID.Y ;  /* 0x00000000000679c3 */ /* 0x002e220000002600 */
[----:B------:R-:W-:-:S07]  /*0900*/  ULDC UR8, c[0x0][0xc50] ;  /* 0x0003140000087ab9 */ /* 0x000fce0000000800 */
[----:B------:R-:W-:Y:S08]  /*0910*/  BAR.ARV 0x8, 0x180 ;  /* 0x0206000000007b1d */ /* 0x000ff00000002000 */
[----:B------:R-:W1:Y:S01]  /*0920*/  S2UR UR37, SR_CTAID.Z ;  /* 0x00000000002579c3 */ /* 0x000e620000002700 */
[----:B------:R-:W-:Y:S01]  /*0930*/  ISETP.NE.AND P0, PT, R16, 0x1, PT ;  /* 0x000000011000780c */ /* 0x000fe20003f05270 */
[----:B------:R-:W-:-:S11]  /*0940*/  UISETP.NE.AND UP0, UPT, UR8, 0x1, UPT ;  /* 0x000000010800788c */ /* 0x000fd6000bf05270 */
[----:B------:R-:W-:Y:S01]  /*0950*/  @UP0 ULDC UR4, c[0x0][0xc54] ;  /* 0x0003150000040ab9 */ /* 0x000fe20000000800 */
[----:B------:R-:W-:Y:S06]  /*0960*/  @!P0 BAR.ARV 0x9, 0x100 ;  /* 0x0244000000008b1d */ /* 0x000fec0000002000 */
[----:B0-----:R-:W-:Y:S01]  /*0970*/  UIMAD.WIDE.U32 UR4, UR6, UR4, URZ ;  /* 0x00000004060472a5 */ /* 0x001fe2000f8e003f */
[----:B------:R-:W-:Y:S01]  /*0980*/  @UP0 ULDC UR7, c[0x0][0xc58] ;  /* 0x0003160000070ab9 */ /* 0x000fe20000000800 */
[----:B------:R-:W-:Y:S01]  /*0990*/  UMOV UR42, UR6 ;  /* 0x00000006002a7c82 */ /* 0x000fe20008000000 */
[----:B-1----:R-:W-:Y:S01]  /*09a0*/  ISETP.LE.AND P0, PT, RZ, UR37, PT ;  /* 0x00000025ff007c0c */ /* 0x002fe2000bf03270 */
[----:B------:R-:W-:-:S04]  /*09b0*/  @UP0 USHF.R.U32.HI UR42, URZ, UR7, UR5 ;  /* 0x000000073f2a0299 */ /* 0x000fc80008011605 */
[----:B------:R-:W-:-:S04]  /*09c0*/  UIADD3 UR4, -UR42, URZ, URZ ;  /* 0x0000003f2a047290 */ /* 0x000fc8000fffe13f */
[----:B------:R-:W-:-:S04]  /*09d0*/  UIMAD UR8, UR8, UR4, UR6 ;  /* 0x00000004080872a4 */ /* 0x000fc8000f8e0206 */
[----:B------:R-:W-:Y:S08]  /*09e0*/  @!P0 BRA `(.L_x_8) ;  /* 0x000000e800788947 */ /* 0x000ff00003800000 */
[----:B------:R-:W-:Y:S01]  /*09f0*/  ULDC.64 UR4, c[0x0][0x990] ;  /* 0x0002640000047ab9 */ /* 0x000fe20000000a00 */
[----:B------:R-:W-:Y:S01]  /*0a00*/  ULDC.64 UR6, c[0x0][0x998] ;  /* 0x0002660000067ab9 */ /* 0x000fe20000000a00 */
[----:B------:R-:W-:Y:S01]  /*0a10*/  UISETP.NE.U32.AND UP0, UPT, UR4, URZ, UPT ;  /* 0x0000003f0400728c */ /* 0x000fe2000bf05070 */
[----:B------:R-:W-:Y:S01]  /*0a20*/  IMAD.MOV.U32 R0, RZ, RZ, 0x3f800000 ;  /* 0x3f800000ff007424 */ /* 0x000fe200078e00ff */
[----:B------:R-:W-:Y:S01]  /*0a30*/  UISETP.NE.U32.AND UP1, UPT, UR6, URZ, UPT ;  /* 0x0000003f0600728c */ /* 0x000fe2000bf25070 */
[----:B------:R-:W-:Y:S01]  /*0a40*/  IMAD.MOV.U32 R5, RZ, RZ, 0x3f800000 ;  /* 0x3f800000ff057424 */ /* 0x000fe200078e00ff */
[----:B------:R-:W-:Y:S02]  /*0a50*/  UISETP.NE.AND.EX UP0, UPT, UR5, URZ, UPT, UP0 ;  /* 0x0000003f0500728c */ /* 0x000fe4000bf05300 */
[----:B------:R-:W-:Y:S02]  /*0a60*/  UISETP.NE.AND.EX UP1, UPT, UR7, URZ, UPT, UP1 ;  /* 0x0000003f0700728c */ /* 0x000fe4000bf25310 */
[----:B------:R-:W-:-:S02]  /*0a70*/  USHF.R.S32.HI UR38, URZ, 0x1f, UR37 ;  /* 0x0000001f3f267899 */ /* 0x000fc40008011425 */
[----:B------:R-:W-:Y:S01]  /*0a80*/  PLOP3.LUT P0, PT, PT, PT, UP0, 0x80, 0x0 ;  /* 0x000000000000781c */ /* 0x000fe20003f0f008 */
[----:B------:R-:W-:Y:S01]  /*0a90*/  ULDC UR45, c[0x0][0x424] ;  /* 0x00010900002d7ab9 */ /* 0x000fe20000000800 */
[----:B------:R-:W-:-:S03]  /*0aa0*/  PLOP3.LUT P1, PT, PT, PT, UP1, 0x80, 0x0 ;  /* 0x000000000000781c */ /* 0x000fc60003f2f018 */
[----:B------:R-:W-:Y:S02]  /*0ab0*/  @UP0 ULDC.64 UR12, c[0x0][0x9a8] ;  /* 0x00026a00000c0ab9 */ /* 0x000fe40000000a00 */
[----:B------:R-:W-:Y:S01]  /*0ac0*/  @UP1 ULDC.64 UR16, c[0x0][0x9b8] ;  /* 0x00026e0000101ab9 */ /* 0x000fe20000000a00 */
[----:B------:R-:W-:Y:S02]  /*0ad0*/  @UP0 UIMAD UR9, UR38, UR12, URZ ;  /* 0x0000000c260902a4 */ /* 0x000fe4000f8e023f */
[----:B------:R-:W-:Y:S02]  /*0ae0*/  @UP1 UIMAD UR15, UR38, UR16, URZ ;  /* 0x00000010260f12a4 */ /* 0x000fe4000f8e023f */
[----:B------:R-:W-:Y:S02]  /*0af0*/  @UP0 UIMAD UR14, UR37, UR13, UR9 ;  /* 0x0000000d250e02a4 */ /* 0x000fe4000f8e0209 */
[----:B------:R-:W-:Y:S02]  /*0b00*/  @UP0 UIMAD.WIDE.U32 UR10, UR37, UR12, URZ ;  /* 0x0000000c250a02a5 */ /* 0x000fe4000f8e003f */
[----:B------:R-:W-:-:S02]  /*0b10*/  @UP0 USHF.R.S32.HI UR9, URZ, 0x1f, UR42 ;  /* 0x0000001f3f090899 */ /* 0x000fc4000801142a */
[----:B------:R-:W-:Y:S02]  /*0b20*/  @UP1 UIMAD.WIDE.U32 UR12, UR37, UR16, URZ ;  /* 0x00000010250c12a5 */ /* 0x000fe4000f8e003f */
[----:B------:R-:W-:Y:S02]  /*0b30*/  @UP1 UIMAD UR15, UR37, UR17, UR15 ;  /* 0x00000011250f12a4 */ /* 0x000fe4000f8e020f */
[----:B------:R-:W-:Y:S01]  /*0b40*/  @UP1 USHF.R.S32.HI UR20, URZ, 0x1f, UR42 ;  /* 0x0000001f3f141899 */ /* 0x000fe2000801142a */
[----:B------:R-:W-:Y:S01]  /*0b50*/  @UP0 ULDC.64 UR16, c[0x0][0x9b0] ;  /* 0x00026c0000100ab9 */ /* 0x000fe20000000a00 */
[----:B------:R-:W-:Y:S01]  /*0b60*/  @UP1 ULDC.64 UR18, c[0x0][0x9c0] ;  /* 0x0002700000121ab9 */ /* 0x000fe20000000a00 */
[----:B------:R-:W-:Y:S02]  /*0b70*/  @UP0 UIMAD UR9, UR9, UR16, URZ ;  /* 0x00000010090902a4 */ /* 0x000fe4000f8e023f */
[----:B------:R-:W-:Y:S02]  /*0b80*/  @UP0 UIADD3 UR11, UR11, UR14, URZ ;  /* 0x0000000e0b0b0290 */ /* 0x000fe4000fffe03f */
[----:B------:R-:W-:-:S02]  /*0b90*/  @UP1 UIMAD UR14, UR20, UR18, URZ ;  /* 0x00000012140e12a4 */ /* 0x000fc4000f8e023f */
[----:B------:R-:W-:Y:S02]  /*0ba0*/  @UP1 UIADD3 UR13, UR13, UR15, URZ ;  /* 0x0000000f0d0d1290 */ /* 0x000fe4000fffe03f */
[----:B------:R-:W-:Y:S02]  /*0bb0*/  @UP0 UIMAD UR9, UR42, UR17, UR9 ;  /* 0x000000112a0902a4 */ /* 0x000fe4000f8e0209 */
[----:B------:R-:W-:Y:S02]  /*0bc0*/  @UP0 UIMAD.WIDE.U32 UR10, UR42, UR16, UR10 ;  /* 0x000000102a0a02a5 */ /* 0x000fe4000f8e000a */
[----:B------:R-:W-:Y:S02]  /*0bd0*/  @UP1 UIMAD UR14, UR42, UR19, UR14 ;  /* 0x000000132a0e12a4 */ /* 0x000fe4000f8e020e */
[----:B------:R-:W-:Y:S02]  /*0be0*/  @UP1 UIMAD.WIDE.U32 UR12, UR42, UR18, UR12 ;  /* 0x000000122a0c12a5 */ /* 0x000fe4000f8e000c */
[----:B------:R-:W-:-:S02]  /*0bf0*/  @UP0 UIADD3 UR11, UR11, UR9, URZ ;  /* 0x000000090b0b0290 */ /* 0x000fc4000fffe03f */
[----:B------:R-:W-:Y:S02]  /*0c00*/  @UP1 UIADD3 UR9, UR13, UR14, URZ ;  /* 0x0000000e0d091290 */ /* 0x000fe4000fffe03f */
[----:B------:R-:W-:Y:S02]  /*0c10*/  @UP1 ULEA UR6, UP3, UR12, UR6, 0x2 ;  /* 0x000000060c061291 */ /* 0x000fe4000f86103f */
[----:B------:R-:W-:Y:S02]  /*0c20*/  @UP0 ULEA UR4, UP2, UR10, UR4, 0x2 ;  /* 0x000000040a040291 */ /* 0x000fe4000f84103f */
[----:B------:R-:W-:Y:S02]  /*0c30*/  @UP1 ULEA.HI.X UR7, UR12, UR7, UR9, 0x2, UP3 ;  /* 0x000000070c071291 */ /* 0x000fe400098f1409 */
[----:B------:R-:W-:Y:S01]  /*0c40*/  IMAD.U32 R6, RZ, RZ, UR6 ;  /* 0x00000006ff067e24 */ /* 0x000fe2000f8e00ff */
[----:B------:R-:W-:Y:S01]  /*0c50*/  @UP0 ULEA.HI.X UR5, UR10, UR5, UR11, 0x2, UP2 ;  /* 0x000000050a050291 */ /* 0x000fe200090f140b */
[----:B------:R-:W-:-:S02]  /*0c60*/  IMAD.U32 R2, RZ, RZ, UR4 ;  /* 0x00000004ff027e24 */ /* 0x000fc4000f8e00ff */
[----:B------:R-:W-:-:S03]  /*0c70*/  IMAD.U32 R7, RZ, RZ, UR7 ;  /* 0x00000007ff077e24 */ /* 0x000fc6000f8e00ff */
[----:B------:R-:W-:Y:S01]  /*0c80*/  IMAD.U32 R3, RZ, RZ, UR5 ;  /* 0x00000005ff037e24 */ /* 0x000fe2000f8e00ff */
[----:B------:R-:W-:Y:S01]  /*0c90*/  ULDC.64 UR4, c[0x0][0x418] ;  /* 0x0001060000047ab9 */ /* 0x000fe20000000a00 */
[----:B------:R0:W5:Y:S01]  /*0ca0*/  @P1 LDG.E R0, desc[UR46][R6.64] ;  /* 0x0000002e06001981 */ /* 0x000162000c1e1900 */
[----:B------:R-:W-:-:S03]  /*0cb0*/  UISETP.NE.U32.AND UP0, UPT, UR4, URZ, UPT ;  /* 0x0000003f0400728c */ /* 0x000fc6000bf05070 */
[----:B------:R-:W-:Y:S01]  /*0cc0*/  ULDC UR4, c[0x0][0x2f0] ;  /* 0x0000bc0000047ab9 */ /* 0x000fe20000000800 */
[----:B------:R-:W-:Y:S01]  /*0cd0*/  UISETP.NE.AND.EX UP0, UPT, UR5, URZ, UPT, UP0 ;  /* 0x0000003f0500728c */ /* 0x000fe2000bf05300 */
[----:B------:R0:W5:Y:S03]  /*0ce0*/  @P0 LDG.E R5, desc[UR46][R2.64] ;  /* 0x0000002e02050981 */ /* 0x000166000c1e1900 */
[----:B------:R-:W-:-:S04]  /*0cf0*/  USEL UR45, UR45, 0x1, UP0 ;  /* 0x000000012d2d7887 */ /* 0x000fc80008000000 */
[----:B------:R-:W-:-:S04]  /*0d00*/  UIMAD UR45, UR45, UR4, URZ ;  /* 0x000000042d2d72a4 */ /* 0x000fc8000f8e023f */
[----:B------:R-:W-:Y:S02]  /*0d10*/  UISETP.GE.AND UP0, UPT, UR45, 0x1, UPT ;  /* 0x000000012d00788c */ /* 0x000fe4000bf06270 */
[----:B------:R-:W-:-:S04]  /*0d20*/  UIADD3 UR4, UR45, 0x7f, URZ ;  /* 0x0000007f2d047890 */ /* 0x000fc8000fffe03f */
[----:B------:R-:W-:Y:S01]  /*0d30*/  PLOP3.LUT P0, PT, PT, PT, UP0, 0x80, 0x0 ;  /* 0x000000000000781c */ /* 0x000fe20003f0f008 */
[----:B------:R-:W-:-:S04]  /*0d40*/  USHF.R.S32.HI UR5, URZ, 0x1f, UR4 ;  /* 0x0000001f3f057899 */ /* 0x000fc80008011404 */
[----:B------:R-:W-:Y:S02]  /*0d50*/  ULEA.HI UR5, UR5, UR4, URZ, 0x7 ;  /* 0x0000000405057291 */ /* 0x000fe4000f8f383f */
[----:B------:R-:W-:Y:S01]  /*0d60*/  ULOP3.LUT UR39, UR8, 0xffff, URZ, 0xc0, !UPT ;  /* 0x0000ffff08277892 */ /* 0x000fe2000f8ec03f */
[----:B------:R-:W-:Y:S01]  /*0d70*/  UMOV UR4, URZ ;  /* 0x0000003f00047c82 */ /* 0x000fe20008000000 */
[----:B------:R-:W-:-:S04]  /*0d80*/  USHF.R.S32.HI UR6, URZ, 0x7, UR5 ;  /* 0x000000073f067899 */ /* 0x000fc80008011405 */
[----:B0-----:R-:W-:Y:S08]  /*0d90*/  @!P0 BRA `(.L_x_9) ;  /* 0x0000000000908947 */ /* 0x001ff00003800000 */
[----:B------:R-:W-:Y:S01]  /*0da0*/  USHF.R.U32.HI UR8, URZ, 0x10, UR8 ;  /* 0x000000103f087899 */ /* 0x000fe20008011608 */
[----:B------:R-:W-:-:S03]  /*0db0*/  UMOV UR4, URZ ;  /* 0x0000003f00047c82 */ /* 0x000fc60008000000 */
[----:B------:R-:W-:-:S11]  /*0dc0*/  UISETP.NE.AND UP0, UPT, UR8, URZ, UPT ;  /* 0x0000003f0800728c */ /* 0x000fd6000bf05270 */
[----:B------:R-:W-:Y:S02]  /*0dd0*/  @!UP0 ULDC UR8, c[0x0][0x9f0] ;  /* 0x00027c0000088ab9 */ /* 0x000fe40000000800 */
[----:B------:R-:W-:Y:S01]  /*0de0*/  IMAD.U32 R4, RZ, RZ, UR8 ;  /* 0x00000008ff047e24 */ /* 0x000fe2000f8e00ff */
[----:B------:R-:W-:-:S04]  /*0df0*/  UIADD3 UR7, UR6, -0x1, UR8 ;  /* 0xffffffff06077890 */ /* 0x000fc8000fffe008 */
[-C--:B------:R-:W-:Y:S02]  /*0e00*/  IABS R2, R4.reuse ;  /* 0x0000000400027213 */ /* 0x080fe40000000000 */
[----:B------:R-:W-:Y:S01]  /*0e10*/  IMAD.U32 R6, RZ, RZ, UR7 ;  /* 0x00000007ff067e24 */ /* 0x000fe2000f8e00ff */
[----:B------:R-:W-:Y:S01]  /*0e20*/  IABS R7, R4 ;  /* 0x0000000400077213 */ /* 0x000fe20000000000 */
[----:B------:R-:W-:Y:S01]  /*0e30*/  ULOP3.LUT UR7, UR7, UR8, URZ, 0x3c, !UPT ;  /* 0x0000000807077292 */ /* 0x000fe2000f8e3c3f */
[----:B------:R-:W-:Y:S02]  /*0e40*/  R2UR UR11, R2 ;  /* 0x00000000020b72ca */ /* 0x000fe400000e0000 */
[----:B------:R-:W-:-:S05]  /*0e50*/  IABS R6, R6 ;  /* 0x0000000600067213 */ /* 0x000fca0000000000 */
[----:B------:R-:W-:-:S05]  /*0e60*/  IMAD.MOV.U32 R4, RZ, RZ, R6 ;  /* 0x000000ffff047224 */ /* 0x000fca00078e0006 */
[----:B------:R-:W-:Y:S01]  /*0e70*/  R2UR UR10, R4 ;  /* 0x00000000040a72ca */ /* 0x000fe200000e0000 */
[----:B------:R-:W0:Y:S08]  /*0e80*/  I2F.RP R2, UR11 ;  /* 0x0000000b00027d06 */ /* 0x000e300008209400 */
[----:B0-----:R-:W0:Y:S02]  /*0e90*/  MUFU.RCP R2, R2 ;  /* 0x0000000200027308 */ /* 0x001e240000001000 */
[----:B0-----:R-:W-:-:S02]  /*0ea0*/  VIADD R3, R2, 0xffffffe ;  /* 0x0ffffffe02037836 */ /* 0x001fc40000000000 */
[----:B------:R-:W-:-:S04]  /*0eb0*/  IMAD.MOV R2, RZ, RZ, -R7 ;  /* 0x000000ffff027224 */ /* 0x000fc800078e0a07 */
[----:B------:R-:W0:Y:S02]  /*0ec0*/  F2I.FTZ.U32.TRUNC.NTZ R3, R3 ;  /* 0x0000000300037305 */ /* 0x000e24000021f000 */
[----:B0-----:R-:W-:-:S13]  /*0ed0*/  R2UR UR5, R3 ;  /* 0x00000000030572ca */ /* 0x001fda00000e0000 */
[----:B------:R-:W-:-:S04]  /*0ee0*/  UIADD3 UR9, URZ, -UR5, URZ ;  /* 0x800000053f097290 */ /* 0x000fc8000fffe03f */
[----:B------:R-:W-:-:S04]  /*0ef0*/  UIMAD UR9, UR9, UR11, URZ ;  /* 0x0000000b090972a4 */ /* 0x000fc8000f8e023f */
[----:B------:R-:W-:-:S03]  /*0f00*/  UIMAD.WIDE.U32 UR4, UR5, UR9, UR4 ;  /* 0x00000009050472a5 */ /* 0x000fc6000f8e0004 */
[----:B------:R-:W-:Y:S01]  /*0f10*/  R2UR UR9, R2 ;  /* 0x00000000020972ca */ /* 0x000fe200000e0000 */
[----:B------:R-:W-:-:S12]  /*0f20*/  UIMAD.WIDE.U32 UR4, UR5, UR10, URZ ;  /* 0x0000000a050472a5 */ /* 0x000fd8000f8e003f */
[----:B------:R-:W-:-:S04]  /*0f30*/  UIMAD UR4, UR5, UR9, UR10 ;  /* 0x00000009050472a4 */ /* 0x000fc8000f8e020a */
[----:B------:R-:W-:-:S11]  /*0f40*/  UISETP.GT.U32.AND UP1, UPT, UR11, UR4, UPT ;  /* 0x000000040b00728c */ /* 0x000fd6000bf24070 */
[----:B------:R-:W-:Y:S02]  /*0f50*/  @!UP1 UIADD3 UR4, UR4, -UR11, URZ ;  /* 0x8000000b04049290 */ /* 0x000fe4000fffe03f */
[----:B------:R-:W-:Y:S02]  /*0f60*/  @!UP1 UIADD3 UR5, UR5, 0x1, URZ ;  /* 0x0000000105059890 */ /* 0x000fe4000fffe03f */
[----:B------:R-:W-:Y:S02]  /*0f70*/  UISETP.GE.U32.AND UP0, UPT, UR4, UR11, UPT ;  /* 0x0000000b0400728c */ /* 0x000fe4000bf06070 */
[----:B------:R-:W-:-:S09]  /*0f80*/  UISETP.GE.AND UP1, UPT, UR7, URZ, UPT ;  /* 0x0000003f0700728c */ /* 0x000fd2000bf26270 */
[----:B------:R-:W-:Y:S02]  /*0f90*/  @UP0 UIADD3 UR5, UR5, 0x1, URZ ;  /* 0x0000000105050890 */ /* 0x000fe4000fffe03f */
[----:B------:R-:W-:-:S05]  /*0fa0*/  UISETP.NE.AND UP0, UPT, UR8, URZ, UPT ;  /* 0x0000003f0800728c */ /* 0x000fca000bf05270 */
[----:B------:R-:W-:Y:S02]  /*0fb0*/  UMOV UR4, UR5 ;  /* 0x0000000500047c82 */ /* 0x000fe40008000000 */
[----:B------:R-:W-:-:S04]  /*0fc0*/  @!UP1 UIADD3 UR4, -UR4, URZ, URZ ;  /* 0x0000003f04049290 */ /* 0x000fc8000fffe13f */
[----:B------:R-:W-:-:S12]  /*0fd0*/  @!UP0 ULOP3.LUT UR4, URZ, UR8, URZ, 0x33, !UPT ;  /* 0x000000083f048292 */ /* 0x000fd8000f8e333f */
.L_x_9:
[----:B------:R-:W-:Y:S01]  /*0fe0*/  UIMAD UR39, UR39, UR4, URZ ;  /* 0x00000004272772a4 */ /* 0x000fe2000f8e023f */
[----:B------:R-:W-:Y:S02]  /*0ff0*/  IMAD.U32 R2, RZ, RZ, UR6 ;  /* 0x00000006ff027e24 */ /* 0x000fe4000f8e00ff */
[----:B-----5:R-:W-:Y:S01]  /*1000*/  FMUL.FTZ R0, R5, R0 ;  /* 0x0000000005007220 */ /* 0x020fe20000410000 */
[----:B------:R-:W-:Y:S01]  /*1010*/  IMAD.U32 R3, RZ, RZ, UR4 ;  /* 0x00000004ff037e24 */ /* 0x000fe2000f8e00ff */
[----:B------:R-:W-:Y:S01]  /*1020*/  ULDC UR4, c[0x0][0x988] ;  /* 0x0002620000047ab9 */ /* 0x000fe20000000800 */
[----:B------:R-:W-:Y:S02]  /*1030*/  VIADD R19, R19, 0xffffff80 ;  /* 0xffffff8013137836 */ /* 0x000fe40000000000 */
[----:B------:R-:W-:Y:S01]  /*1040*/  FMUL.FTZ R0, R0, UR4 ;  /* 0x0000000400007c20 */ /* 0x000fe20008410000 */
[----:B------:R-:W-:Y:S02]  /*1050*/  PLOP3.LUT P0, PT, PT, PT, PT, 0x80, 0x0 ;  /* 0x000000000000781c */ /* 0x000fe40003f0f070 */
[----:B------:R-:W-:-:S02]  /*1060*/  CS2R R28, SRZ ;  /* 0x00000000001c7805 */ /* 0x000fc4000001ff00 */
[----:B------:R-:W-:Y:S02]  /*1070*/  VIADDMNMX R2, R3, UR39, R2, PT ;  /* 0x0000002703027c46 */ /* 0x000fe4000b800102 */
[----:B------:R-:W-:Y:S02]  /*1080*/  CS2R R24, SRZ ;  /* 0x0000000000187805 */ /* 0x000fe4000001ff00 */
[----:B------:R-:W-:Y:S01]  /*1090*/  R2UR UR40, R0 ;  /* 0x00000000002872ca */ /* 0x000fe200000e0000 */
[----:B------:R-:W-:Y:S01]  /*10a0*/  IMAD.MOV.U32 R0, RZ, RZ, RZ ;  /* 0x000000ffff007224 */ /* 0x000fe200078e00ff */
[----:B------:R-:W-:Y:S01]  /*10b0*/  R2UR UR44, R2 ;  /* 0x00000000022c72ca */ /* 0x000fe200000e0000 */
[----:B------:R-:W-:Y:S01]  /*10c0*/  IMAD.MOV.U32 R2, RZ, RZ, RZ ;  /* 0x000000ffff027224 */ /* 0x000fe200078e00ff */
[----:B------:R-:W-:Y:S01]  /*10d0*/  CS2R R26, SRZ ;  /* 0x00000000001a7805 */ /* 0x000fe2000001ff00 */
[----:B------:R-:W-:Y:S01]  /*10e0*/  IMAD.MOV.U32 R6, RZ, RZ, RZ ;  /* 0x000000ffff067224 */ /* 0x000fe200078e00ff */
[----:B------:R-:W-:Y:S01]  /*10f0*/  CS2R R36, SRZ ;  /* 0x0000000000247805 */ /* 0x000fe2000001ff00 */
[----:B------:R-:W-:Y:S01]  /*1100*/  IMAD.MOV.U32 R31, RZ, RZ, RZ ;  /* 0x000000ffff1f7224 */ /* 0x000fe200078e00ff */
[----:B------:R-:W-:Y:S01]  /*1110*/  CS2R R32, SRZ ;  /* 0x0000000000207805 */ /* 0x000fe2000001ff00 */
[----:B------:R-:W-:Y:S01]  /*1120*/  IMAD.MOV.U32 R10, RZ, RZ, RZ ;  /* 0x000000ffff0a7224 */ /* 0x000fe200078e00ff */
[----:B------:R-:W-:Y:S01]  /*1130*/  CS2R R34, SRZ ;  /* 0x0000000000227805 */ /* 0x000fe2000001ff00 */
[----:B------:R-:W-:Y:S01]  /*1140*/  IMAD.MOV.U32 R39, RZ, RZ, RZ ;  /* 0x000000ffff277224 */ /* 0x000fe200078e00ff */
[----:B------:R-:W-:-:S02]  /*1150*/  CS2R R44, SRZ ;  /* 0x00000000002c7805 */ /* 0x000fc4000001ff00 */
[----:B------:R-:W-:Y:S02]  /*1160*/  CS2R R40, SRZ ;  /* 0x0000000000287805 */ /* 0x000fe4000001ff00 */
[----:B------:R-:W-:Y:S01]  /*1170*/  CS2R R46, SRZ ;  /* 0x00000000002e7805 */ /* 0x000fe2000001ff00 */
[----:B------:R-:W-:Y:S01]  /*1180*/  UISETP.GT.AND UP0, UPT, UR44, UR39, UPT ;  /* 0x000000272c00728c */ /* 0x000fe2000bf04270 */
[----:B------:R-:W-:Y:S02]  /*1190*/  CS2R R42, SRZ ;  /* 0x00000000002a7805 */ /* 0x000fe4000001ff00 */
[----:B------:R-:W-:Y:S02]  /*11a0*/  CS2R R52, SRZ ;  /* 0x0000000000347805 */ /* 0x000fe4000001ff00 */
[----:B------:R-:W-:Y:S02]  /*11b0*/  CS2R R48, SRZ ;  /* 0x0000000000307805 */ /* 0x000fe4000001ff00 */
[----:B------:R-:W-:-:S02]  /*11c0*/  CS2R R54, SRZ ;  /* 0x0000000000367805 */ /* 0x000fc4000001ff00 */
[----:B------:R-:W-:Y:S02]  /*11d0*/  CS2R R50, SRZ ;  /* 0x0000000000327805 */ /* 0x000fe4000001ff00 */
[----:B------:R-:W-:Y:S02]  /*11e0*/  PLOP3.LUT P1, PT, PT, PT, UP0, 0x80, 0x0 ;  /* 0x000000000000781c */ /* 0x000fe40003f2f008 */
[----:B------:R-:W-:Y:S02]  /*11f0*/  CS2R R60, SRZ ;  /* 0x00000000003c7805 */ /* 0x000fe4000001ff00 */
[----:B------:R-:W-:Y:S02]  /*1200*/  CS2R R56, SRZ ;  /* 0x0000000000387805 */ /* 0x000fe4000001ff00 */
[----:B------:R-:W-:Y:S02]  /*1210*/  CS2R R62, SRZ ;  /* 0x00000000003e7805 */ /* 0x000fe4000001ff00 */
[----:B------:R-:W-:-:S02]  /*1220*/  CS2R R58, SRZ ;  /* 0x00000000003a7805 */ /* 0x000fc4000001ff00 */
[----:B------:R-:W-:Y:S02]  /*1230*/  CS2R R68, SRZ ;  /* 0x0000000000447805 */ /* 0x000fe4000001ff00 */
[----:B------:R-:W-:Y:S02]  /*1240*/  CS2R R64, SRZ ;  /* 0x0000000000407805 */ /* 0x000fe4000001ff00 */
        /* <DEDUP_REMOVED lines=40> */
[----:B------:R-:W-:Y:S01]  /*14d0*/  CS2R R150, SRZ ;  /* 0x0000000000967805 */ /* 0x000fe2000001ff00 */
[----:B------:R-:W-:Y:S02]  /*14e0*/  IMAD.MOV.U32 R8, RZ, RZ, RZ ;  /* 0x000000ffff087224 */ /* 0x000fe400078e00ff */
[----:B------:R-:W-:Y:S01]  /*14f0*/  IMAD.MOV.U32 R147, RZ, RZ, RZ ;  /* 0x000000ffff937224 */ /* 0x000fe200078e00ff */
[----:B------:R-:W-:Y:S06]  /*1500*/  @!P1 BRA `(.L_x_10) ;  /* 0x00000050009c9947 */ /* 0x000fec0003800000 */
[----:B------:R-:W-:Y:S01]  /*1510*/  SHF.R.S32.HI R0, RZ, 0x1f, R19 ;  /* 0x0000001fff007819 */ /* 0x000fe20000011413 */
[----:B------:R-:W0:Y:S01]  /*1520*/  S2UR UR43, SR_CgaCtaId ;  /* 0x00000000002b79c3 */ /* 0x000e220000008800 */
[----:B------:R-:W-:Y:S02]  /*1530*/  UMOV UR41, 0x400 ;  /* 0x0000040000297882 */ /* 0x000fe40000000000 */
[----:B------:R-:W-:-:S04]  /*1540*/  LEA.HI R17, R0, R19, RZ, 0x7 ;  /* 0x0000001300117211 */ /* 0x000fc800078f38ff */
[----:B------:R-:W-:-:S06]  /*1550*/  SHF.R.S32.HI R0, RZ, 0x7, R17 ;  /* 0x00000007ff007819 */ /* 0x000fcc0000011411 */
[----:B------:R-:W1:Y:S01]  /*1560*/  SHFL.IDX PT, R0, R0, RZ, 0x1f ;  /* 0x00001fff00007589 */ /* 0x000e6200000e0000 */
[----:B0-----:R-:W-:-:S04]  /*1570*/  ULEA UR41, UR43, UR41, 0x18 ;  /* 0x000000292b297291 */ /* 0x001fc8000f8ec03f */
[----:B------:R-:W-:-:S04]  /*1580*/  UIADD3 UR6, UR41, 0x20400, URZ ;  /* 0x0002040029067890 */ /* 0x000fc8000fffe03f */
[----:B------:R-:W-:Y:S01]  /*1590*/  ULOP3.LUT UP0, URZ, UR6, 0x3ff, URZ, 0xc0, !UPT ;  /* 0x000003ff063f7892 */ /* 0x000fe2000f80c03f */
[----:B-1----:R-:W-:-:S05]  /*15a0*/  R2UR UR4, R0 ;  /* 0x00000000000472ca */ /* 0x002fca00000e0000 */
[----:B------:R-:W-:-:S08]  /*15b0*/  PLOP3.LUT P0, PT, PT, PT, UP0, 0x80, 0x0 ;  /* 0x000000000000781c */ /* 0x000fd00003f0f008 */
[----:B------:R-:W-:-:S04]  /*15c0*/  ULEA.HI UR5, UR4, UR4, URZ, 0x1 ;  /* 0x0000000404057291 */ /* 0x000fc8000f8f083f */
[----:B------:R-:W-:-:S04]  /*15d0*/  ULOP3.LUT UR5, UR5, 0x1e, URZ, 0xc0, !UPT ;  /* 0x0000001e05057892 */ /* 0x000fc8000f8ec03f */
[----:B------:R-:W-:-:S04]  /*15e0*/  UIADD3 UR5, UR4, -UR5, URZ ;  /* 0x8000000504057290 */ /* 0x000fc8000fffe03f */
[----:B------:R-:W-:-:S04]  /*15f0*/  ULEA UR5, UR5, UR6, 0xd ;  /* 0x0000000605057291 */ /* 0x000fc8000f8e683f */
[----:B------:R-:W-:-:S04]  /*1600*/  USHF.R.U32.HI UR5, URZ, 0x4, UR5 ;  /* 0x000000043f057899 */ /* 0x000fc80008011605 */
[----:B------:R-:W-:Y:S01]  /*1610*/  ULOP3.LUT UR48, UR5, 0x3fff, URZ, 0xc0, !UPT ;  /* 0x00003fff05307892 */ /* 0x000fe2000f8ec03f */
[----:B------:R-:W-:Y:S11]  /*1620*/  @!P0 BRA `(.L_x_11) ;  /* 0x0000000000408947 */ /* 0x000ff60003800000 */
[----:B------:R-:W-:Y:S01]  /*1630*/  MOV R0, 0x0 ;  /* 0x0000000000007802 */ /* 0x000fe20000000f00 */
[----:B------:R-:W-:Y:S01]  /*1640*/  ULDC.64 UR4, c[0x4][0xc0] ;  /* 0x0100300000047ab9 */ /* 0x000fe20000000a00 */
[----:B------:R-:W-:Y:S01]  /*1650*/  ULDC.64 UR6, c[0x4][0x30] ;  /* 0x01000c0000067ab9 */ /* 0x000fe20000000a00 */
[----:B------:R-:W-:Y:S01]  /*1660*/  IMAD.U32 R4, RZ, RZ, UR4 ;  /* 0x00000004ff047e24 */ /* 0x000fe2000f8e00ff */
[----:B------:R0:W1:Y:S01]  /*1670*/  LDC.64 R2, c[0x4][R0] ;  /* 0x0100000000027b82 */ /* 0x0000620000000a00 */
[----:B------:R-:W-:Y:S01]  /*1680*/  IMAD.U32 R5, RZ, RZ, UR5 ;  /* 0x00000005ff057e24 */ /* 0x000fe2000f8e00ff */
[----:B------:R-:W-:Y:S01]  /*1690*/  ULDC.64 UR4, c[0x4][0xc8] ;  /* 0x0100320000047ab9 */ /* 0x000fe20000000a00 */
[----:B------:R-:W-:Y:S02]  /*16a0*/  IMAD.U32 R10, RZ, RZ, UR6 ;  /* 0x00000006ff0a7e24 */ /* 0x000fe4000f8e00ff */
[----:B------:R-:W-:Y:S02]  /*16b0*/  IMAD.U32 R6, RZ, RZ, UR4 ;  /* 0x00000004ff067e24 */ /* 0x000fe4000f8e00ff */
[----:B------:R-:W-:-:S02]  /*16c0*/  IMAD.U32 R7, RZ, RZ, UR5 ;  /* 0x00000005ff077e24 */ /* 0x000fc4000f8e00ff */
[----:B------:R-:W-:Y:S02]  /*16d0*/  IMAD.U32 R11, RZ, RZ, UR7 ;  /* 0x00000007ff0b7e24 */ /* 0x000fe4000f8e00ff */
[----:B------:R-:W-:Y:S02]  /*16e0*/  IMAD.MOV.U32 R8, RZ, RZ, 0x70 ;  /* 0x00000070ff087424 */ /* 0x000fe400078e00ff */
[----:B------:R-:W-:Y:S02]  /*16f0*/  IMAD.MOV.U32 R12, RZ, RZ, 0x1 ;  /* 0x00000001ff0c7424 */ /* 0x000fe400078e00ff */
[----:B0-----:R-:W-:-:S07]  /*1700*/  IMAD.MOV.U32 R13, RZ, RZ, RZ ;  /* 0x000000ffff0d7224 */ /* 0x001fce00078e00ff */
[----:B------:R-:W-:-:S07]  /*1710*/  LEPC R20, `(.L_x_11) ;  /* 0x000000001014794e */ /* 0x000fce0000000000 */
[----:B-1----:R-:W-:Y:S05]  /*1720*/  CALL.ABS.NOINC R2 ;  /* 0x0000000002007343 */ /* 0x002fea0003c00000 */
.L_x_11:
[----:B------:R-:W-:Y:S01]  /*1730*/  SHF.L.U32 R6, RZ, 0x1f, RZ ;  /* 0x0000001fff067819 */ /* 0x000fe200000006ff */
[----:B------:R-:W-:-:S03]  /*1740*/  VIADD R2, R16, 0x8 ;  /* 0x0000000810027836 */ /* 0x000fc60000000000 */
[----:B------:R-:W0:Y:S02]  /*1750*/  SYNCS.PHASECHK.TRANS64.TRYWAIT P0, [UR41+0x38800], R6 ;  /* 0x03880006ff0075a7 */ /* 0x000e240008000169 */
[----:B0-----:R-:W-:Y:S05]  /*1760*/  @!P0 BRA `(.L_x_12) ;  /* 0x000000dc00208947 */ /* 0x001fea0003800000 */
.L_x_96:
[----:B------:R-:W-:Y:S05]  /*1770*/  WARPSYNC.ALL ;  /* 0x0000000000007948 */ /* 0x000fea0003800000 */
[----:B------:R-:W-:Y:S01]  /*1780*/  ULOP3.LUT UR4, UR36, 0x1, URZ, 0xfc, !UPT ;  /* 0x0000000124047892 */ /* 0x000fe2000f8efc3f */
[----:B------:R1:W-:Y:S03]  /*1790*/  BAR.SYNC.DEFER_BLOCKING R2, 0x100 ;  /* 0x000400020000751d */ /* 0x0003e60000010000 */
[----:B------:R-:W-:-:S06]  /*17a0*/  UISETP.NE.AND UP0, UPT, UR4, 0x3, UPT ;  /* 0x000000030400788c */ /* 0x000fcc000bf05270 */
[----:B------:R-:W-:-:S13]  /*17b0*/  PLOP3.LUT P0, PT, PT, PT, UP0, 0x80, 0x0 ;  /* 0x000000000000781c */ /* 0x000fda0003f0f008 */
[----:B-1----:R-:W-:Y:S05]  /*17c0*/  @!P0 BRA `(.L_x_13) ;  /* 0x0000000000048947 */ /* 0x002fea0003800000 */
[----:B------:R-:W-:Y:S01]  /*17d0*/  BPT.TRAP 0x1 ;  /* 0x000000040000795c */ /* 0x000fe20000300000 */
.L_x_13:
[----:B------:R1:W2:Y:S01]  /*17e0*/  SYNCS.PHASECHK.TRANS64.TRYWAIT P1, [UR41+0x38830], R6 ;  /* 0x03883006ff0075a7 */ /* 0x0002a20008020169 */
[----:B------:R-:W-:Y:S05]  /*17f0*/  @!P0 BRA `(.L_x_14) ;  /* 0x0000000000048947 */ /* 0x000fea0003800000 */
[----:B------:R-:W-:Y:S01]  /*1800*/  BPT.TRAP 0x1 ;  /* 0x000000040000795c */ /* 0x000fe20000300000 */
.L_x_14:
[----:B--2---:R-:W-:Y:S05]  /*1810*/  @P1 BRA `(.L_x_15) ;  /* 0x0000000000081947 */ /* 0x004fea0003800000 */
[----:B------:R-:W2:Y:S02]  /*1820*/  SYNCS.PHASECHK.TRANS64.TRYWAIT P1, [UR41+0x38830], R6 ;  /* 0x03883006ff0075a7 */ /* 0x000ea40008020169 */
[----:B--2---:R-:W-:Y:S05]  /*1830*/  @!P1 BRA `(.L_x_16) ;  /* 0x000000dc00049947 */ /* 0x004fea0003800000 */
.L_x_15:
[----:B------:R-:W-:Y:S01]  /*1840*/  UIADD3 UR4, UR41, 0x28400, URZ ;  /* 0x0002840029047890 */ /* 0x000fe2000fffe03f */
[----:B------:R-:W-:Y:S01]  /*1850*/  WARPGROUP.ARRIVE ;  /* 0x00000000000079c5 */ /* 0x000fe20000000000 */
[----:B------:R-:W-:Y:S01]  /*1860*/  ULOP3.LUT UR28, UR48, 0x10000, URZ, 0xfc, !UPT ;  /* 0x00010000301c7892 */ /* 0x000fe2000f8efc3f */
[----:B------:R-:W-:Y:S01]  /*1870*/  IADD3 R0, -R16, 0xb, RZ ;  /* 0x0000000b10007810 */ /* 0x000fe20007ffe1ff */
[----:B------:R-:W-:Y:S01]  /*1880*/  USHF.R.U32.HI UR4, URZ, 0x4, UR4 ;  /* 0x000000043f047899 */ /* 0x000fe20008011604 */
[----:B------:R-:W-:Y:S01]  /*1890*/  UMOV UR29, 0x40000040 ;  /* 0x40000040001d7882 */ /* 0x000fe20000000000 */
[----:B------:R-:W-:Y:S02]  /*18a0*/  UMOV UR7, 0x40000040 ;  /* 0x4000004000077882 */ /* 0x000fe40000000000 */
[----:B------:R-:W-:Y:S01]  /*18b0*/  ULOP3.LUT UR4, UR4, 0x3fff, URZ, 0xc0, !UPT ;  /* 0x00003fff04047892 */ /* 0x000fe2000f8ec03f */
[----:B------:R-:W-:Y:S01]  /*18c0*/  UMOV UR5, UR29 ;  /* 0x0000001d00057c82 */ /* 0x000fe20008000000 */
[----:B------:R-:W-:-:S02]  /*18d0*/  UIADD3 UR24, UR28, 0x2, URZ ;  /* 0x000000021c187890 */ /* 0x000fc4000fffe03f */
[----:B------:R-:W-:Y:S01]  /*18e0*/  ULOP3.LUT UR48, UR4, 0x10000, URZ, 0xfc, !UPT ;  /* 0x0001000004307892 */ /* 0x000fe2000f8efc3f */
[----:B------:R-:W-:Y:S02]  /*18f0*/  UMOV UR25, 0x40000040 ;  /* 0x4000004000197882 */ /* 0x000fe40000000000 */
[----:B------:R-:W-:Y:S01]  /*1900*/  UMOV UR4, UR28 ;  /* 0x0000001c00047c82 */ /* 0x000fe20008000000 */
[----:B------:R-:W-:Y:S01]  /*1910*/  UIADD3 UR26, UR48, 0x2, URZ ;  /* 0x00000002301a7890 */ /* 0x000fe2000fffe03f */
[----:B------:R-:W-:Y:S02]  /*1920*/  UMOV UR27, 0x40000040 ;  /* 0x40000040001b7882 */ /* 0x000fe40000000000 */
[----:B------:R-:W-:Y:S01]  /*1930*/  UMOV UR6, UR48 ;  /* 0x0000003000067c82 */ /* 0x000fe20008000000 */
[----:B------:R-:W-:Y:S01]  /*1940*/  UIADD3 UR20, UR28, 0x4, URZ ;  /* 0x000000041c147890 */ /* 0x000fe2000fffe03f */
[----:B------:R-:W-:Y:S01]  /*1950*/  QGMMA.64x128x32.F32.E4M3.E4M3 R24, gdesc[UR4], RZ, !UPT, gsb0 ;  /* 0x01e00000041879f3 */ /* 0x000fe2000c0008ff */
[----:B------:R-:W-:Y:S01]  /*1960*/  UIADD3 UR22, UR48, 0x4, URZ ;  /* 0x0000000430167890 */ /* 0x000fe2000fffe03f */
[----:B------:R-:W-:Y:S01]  /*1970*/  UMOV UR21, 0x40000040 ;  /* 0x4000004000157882 */ /* 0x000fe20000000000 */
[----:B------:R-:W-:Y:S01]  /*1980*/  UMOV UR23, 0x40000040 ;  /* 0x4000004000177882 */ /* 0x000fe20000000000 */
[----:B------:R-:W-:-:S02]  /*1990*/  UIADD3 UR16, UR28, 0x6, URZ ;  /* 0x000000061c107890 */ /* 0x000fc4000fffe03f */
[----:B------:R-:W-:Y:S01]  /*19a0*/  UIADD3 UR18, UR48, 0x6, URZ ;  /* 0x0000000630127890 */ /* 0x000fe2000fffe03f */
[----:B------:R-:W-:Y:S01]  /*19b0*/  UMOV UR17, 0x40000040 ;  /* 0x4000004000117882 */ /* 0x000fe20000000000 */
[----:B------:R-:W-:Y:S01]  /*19c0*/  UMOV UR19, 0x40000040 ;  /* 0x4000004000137882 */ /* 0x000fe20000000000 */
[----:B------:R-:W-:Y:S02]  /*19d0*/  UIADD3 UR12, UR28, 0x400, URZ ;  /* 0x000004001c0c7890 */ /* 0x000fe4000fffe03f */
[----:B------:R-:W-:Y:S01]  /*19e0*/  UIADD3 UR14, UR48, 0x400, URZ ;  /* 0x00000400300e7890 */ /* 0x000fe2000fffe03f */
[----:B------:R-:W-:Y:S01]  /*19f0*/  UMOV UR13, 0x40000040 ;  /* 0x40000040000d7882 */ /* 0x000fe20000000000 */
[----:B------:R-:W-:Y:S01]  /*1a00*/  UMOV UR15, 0x40000040 ;  /* 0x40000040000f7882 */ /* 0x000fe20000000000 */
[----:B------:R-:W-:Y:S02]  /*1a10*/  UIADD3 UR8, UR28, 0x402, URZ ;  /* 0x000004021c087890 */ /* 0x000fe4000fffe03f */
        /* <DEDUP_REMOVED lines=11> */
[----:B------:R-:W-:Y:S02]  /*1ad0*/  WARPGROUP.DEPBAR.LE gsb0, 0x0 ;  /* 0x00008000000079c5 */ /* 0x000fe40000010000 */
[----:B------:R-:W-:-:S06]  /*1ae0*/  WARPGROUP.ARRIVE ;  /* 0x00000000000079c5 */ /* 0x000fcc0000000000 */
[----:B------:R-:W-:Y:S03]  /*1af0*/  QGMMA.64x128x32.F32.E4M3.E4M3 R24, gdesc[UR24], R24, gsb0 ;  /* 0x01e00000181879f3 */ /* 0x000fe60008000818 */
[----:B------:R-:W-:Y:S02]  /*1b00*/  WARPGROUP.DEPBAR.LE gsb0, 0x0 ;  /* 0x00008000000079c5 */ /* 0x000fe40000010000 */
[----:B------:R-:W-:-:S07]  /*1b10*/  WARPGROUP.ARRIVE ;  /* 0x00000000000079c5 */ /* 0x000fce0000000000 */
        /* <DEDUP_REMOVED lines=17> */
[----:B------:R2:W-:Y:S06]  /*1c30*/  BAR.ARV R0, 0x100 ;  /* 0x000400000000751d */ /* 0x0005ec0000002000 */
[----:B------:R-:W-:Y:S05]  /*1c40*/  @!P0 BRA `(.L_x_17) ;  /* 0x0000000000048947 */ /* 0x000fea0003800000 */
[----:B------:R-:W-:Y:S01]  /*1c50*/  BPT.TRAP 0x1 ;  /* 0x000000040000795c */ /* 0x000fe20000300000 */
.L_x_17:
[----:B------:R-:W-:Y:S01]  /*1c60*/  LOP3.LUT R4, R17, 0xffffff80, RZ, 0xc0, !PT ;  /* 0xffffff8011047812 */ /* 0x000fe200078ec0ff */
[----:B------:R-:W-:Y:S01]  /*1c70*/  UIMAD UR45, UR44, -0x80, UR45 ;  /* 0xffffff802c2d78a4 */ /* 0x000fe2000f8e022d */
[----:B------:R-:W-:Y:S01]  /*1c80*/  P2R R14, PR, RZ, 0x1 ;  /* 0x00000001ff0e7803 */ /* 0x000fe20000000000 */
[----:B------:R-:W-:Y:S02]  /*1c90*/  UIADD3 UR6, UR41, 0x38840, URZ ;  /* 0x0003884029067890 */ /* 0x000fe4000fffe03f */
[----:B------:R-:W-:Y:S01]  /*1ca0*/  IMAD.IADD R4, R19, 0x1, -R4 ;  /* 0x0000000113047824 */ /* 0x000fe200078e0a04 */
[----:B------:R-:W-:Y:S02]  /*1cb0*/  UIADD3 UR45, UR45, 0x80, URZ ;  /* 0x000000802d2d7890 */ /* 0x000fe4000fffe03f */
[----:B------:R-:W-:Y:S02]  /*1cc0*/  UPRMT UR6, UR43, 0x654, UR6 ;  /* 0x000006542b067896 */ /* 0x000fe40008000006 */
[----:B0-----:R-:W-:-:S02]  /*1cd0*/  SHF.R.S32.HI R3, RZ, 0x1f, R4 ;  /* 0x0000001fff037819 */ /* 0x001fc40000011404 */
[----:B------:R-:W-:Y:S02]  /*1ce0*/  IMAD.U32 R8, RZ, RZ, UR45 ;  /* 0x0000002dff087e24 */ /* 0x000fe4000f8e00ff */
[----:B------:R-:W-:-:S03]  /*1cf0*/  LEA.HI R3, R3, R4, RZ, 0x2 ;  /* 0x0000000403037211 */ /* 0x000fc600078f10ff */
[----:B------:R-:W-:Y:S01]  /*1d00*/  SYNCS.ARRIVE.TRANS64.RED.A1T0 RZ, [UR6], RZ ;  /* 0x000000ffffff79a7 */ /* 0x000fe20008100406 */
[----:B------:R-:W-:-:S05]  /*1d10*/  LOP3.LUT R3, R3, 0x7ffffffc, RZ, 0xc0, !PT ;  /* 0x7ffffffc03037812 */ /* 0x000fca00078ec0ff */
[----:B------:R-:W-:-:S04]  /*1d20*/  IMAD.IADD R3, R4, 0x1, -R3 ;  /* 0x0000000104037824 */ /* 0x000fc800078e0a03 */
[----:B------:R-:W-:-:S05]  /*1d30*/  IMAD R4, R3, -0x2, R8 ;  /* 0xfffffffe03047824 */ /* 0x000fca00078e0208 */
[C---:B------:R-:W-:Y:S02]  /*1d40*/  ISETP.GT.AND P4, PT, R4.reuse, RZ, PT ;  /* 0x000000ff0400720c */ /* 0x040fe40003f84270 */
[C---:B------:R-:W-:Y:S02]  /*1d50*/  ISETP.GT.AND P3, PT, R4.reuse, 0x1, PT ;  /* 0x000000010400780c */ /* 0x040fe40003f64270 */
[----:B------:R-:W-:Y:S02]  /*1d60*/  ISETP.GT.AND P1, PT, R4, 0x8, PT ;  /* 0x000000080400780c */ /* 0x000fe40003f24270 */
[----:B------:R-:W-:Y:S02]  /*1d70*/  FSEL R24, R24, -INF , P4 ;  /* 0xff80000018187808 */ /* 0x000fe40002000000 */
[----:B------:R-:W-:Y:S02]  /*1d80*/  FSEL R25, R25, -INF , P3 ;  /* 0xff80000019197808 */ /* 0x000fe40001800000 */
[----:B------:R-:W-:-:S02]  /*1d90*/  ISETP.GT.AND P2, PT, R4, 0x9, PT ;  /* 0x000000090400780c */ /* 0x000fc40003f44270 */
[----:B------:R-:W-:Y:S02]  /*1da0*/  FSEL R28, R28, -INF , P1 ;  /* 0xff8000001c1c7808 */ /* 0x000fe40000800000 */
[----:B------:R-:W-:Y:S02]  /*1db0*/  FMNMX.FTZ R3, R24, R25, !PT ;  /* 0x0000001918037209 */ /* 0x000fe40007810000 */
[----:B------:R-:W-:Y:S02]  /*1dc0*/  ISETP.GT.AND P6, PT, R4, 0x10, PT ;  /* 0x000000100400780c */ /* 0x000fe40003fc4270 */
[----:B------:R-:W-:Y:S02]  /*1dd0*/  FSEL R29, R29, -INF , P2 ;  /* 0xff8000001d1d7808 */ /* 0x000fe40001000000 */
[----:B------:R-:W-:Y:S02]  /*1de0*/  FMNMX.FTZ R8, R28, R3, !PT ;  /* 0x000000031c087209 */ /* 0x000fe40007810000 */
[----:B------:R-:W-:-:S02]  /*1df0*/  ISETP.GT.AND P5, PT, R4, 0x11, PT ;  /* 0x000000110400780c */ /* 0x000fc40003fa4270 */
[----:B------:R-:W-:Y:S02]  /*1e00*/  FSEL R32, R32, -INF , P6 ;  /* 0xff80000020207808 */ /* 0x000fe40003000000 */
[----:B------:R-:W-:Y:S02]  /*1e10*/  FMNMX.FTZ R3, R29, R8, !PT ;  /* 0x000000081d037209 */ /* 0x000fe40007810000 */
[----:B------:R-:W-:Y:S02]  /*1e20*/  FSEL R26, R26, -INF , P4 ;  /* 0xff8000001a1a7808 */ /* 0x000fe40002000000 */
[----:B------:R-:W-:Y:S02]  /*1e30*/  ISETP.GT.AND P4, PT, R4, 0x18, PT ;  /* 0x000000180400780c */ /* 0x000fe40003f84270 */
[----:B------:R-:W-:Y:S02]  /*1e40*/  FSEL R33, R33, -INF , P5 ;  /* 0xff80000021217808 */ /* 0x000fe40002800000 */
[----:B------:R-:W-:-:S02]  /*1e50*/  FMNMX.FTZ R8, R32, R3, !PT ;  /* 0x0000000320087209 */ /* 0x000fc40007810000 */
[----:B------:R-:W-:Y:S02]  /*1e60*/  FSEL R27, R27, -INF , P3 ;  /* 0xff8000001b1b7808 */ /* 0x000fe40001800000 */
[----:B------:R-:W-:Y:S02]  /*1e70*/  ISETP.GT.AND P3, PT, R4, 0x19, PT ;  /* 0x000000190400780c */ /* 0x000fe40003f64270 */
[----:B------:R-:W-:Y:S02]  /*1e80*/  FSEL R36, R36, -INF , P4 ;  /* 0xff80000024247808 */ /* 0x000fe40002000000 */
[----:B------:R-:W-:Y:S02]  /*1e90*/  FMNMX.FTZ R3, R33, R8, !PT ;  /* 0x0000000821037209 */ /* 0x000fe40007810000 */
[----:B------:R-:W-:Y:S02]  /*1ea0*/  FSEL R30, R30, -INF , P1 ;  /* 0xff8000001e1e7808 */ /* 0x000fe40000800000 */
        /* <DEDUP_REMOVED lines=59> */
[----:B------:R-:W-:Y:S02]  /*2260*/  ISETP.GT.AND P0, PT, R4, 0x59, PT ;  /* 0x000000590400780c */ /* 0x000fe40003f04270 */
[----:B------:R-:W-:-:S02]  /*2270*/  FSEL R68, R68, -INF , P6 ;  /* 0xff80000044447808 */ /* 0x000fc40003000000 */
[----:B------:R-:W-:Y:S02]  /*2280*/  FMNMX.FTZ R3, R65, R8, !PT ;  /* 0x0000000841037209 */ /* 0x000fe40007810000 */
[----:B------:R-:W-:Y:S02]  /*2290*/  FSEL R59, R59, -INF , P5 ;  /* 0xff8000003b3b7808 */ /* 0x000fe40002800000 */
        /* <DEDUP_REMOVED lines=15> */
[----:B------:R-:W-:-:S02]  /*2390*/  FSEL R77, R77, -INF , P2 ;  /* 0xff8000004d4d7808 */ /* 0x000fc40001000000 */
[----:B------:R-:W-:Y:S02]  /*23a0*/  FMNMX.FTZ R8, R76, R3, !PT ;  /* 0x000000034c087209 */ /* 0x000fe40007810000 */
[----:B------:R-:W-:Y:S02]  /*23b0*/  ISETP.GT.AND P3, PT, R4, 0x70, PT ;  /* 0x000000700400780c */ /* 0x000fe40003f64270 */
[----:B------:R-:W-:Y:S02]  /*23c0*/  FSEL R62, R62, -INF , P4 ;  /* 0xff8000003e3e7808 */ /* 0x000fe40002000000 */
[----:B------:R-:W-:Y:S02]  /*23d0*/  FSEL R80, R80, -INF , P3 ;  /* 0xff80000050507808 */ /* 0x000fe40001800000 */
[----:B------:R-:W-:Y:S02]  /*23e0*/  FMNMX.FTZ R3, R77, R8, !PT ;  /* 0x000000084d037209 */ /* 0x000fe40007810000 */
[----:B------:R-:W-:-:S02]  /*23f0*/  ISETP.GT.AND P4, PT, R4, 0x71, PT ;  /* 0x000000710400780c */ /* 0x000fc40003f84270 */
[----:B------:R-:W-:Y:S02]  /*2400*/  FMNMX.FTZ R8, R80, R3, !PT ;  /* 0x0000000350087209 */ /* 0x000fe40007810000 */
[----:B------:R-:W-:Y:S02]  /*2410*/  FSEL R81, R81, -INF , P4 ;  /* 0xff80000051517808 */ /* 0x000fe40002000000 */
[----:B------:R-:W-:Y:S02]  /*2420*/  ISETP.GT.AND P5, PT, R4, 0x78, PT ;  /* 0x000000780400780c */ /* 0x000fe40003fa4270 */
[----:B------:R-:W-:Y:S02]  /*2430*/  FMNMX.FTZ R3, R81, R8, !PT ;  /* 0x0000000851037209 */ /* 0x000fe40007810000 */
[----:B------:R-:W-:Y:S02]  /*2440*/  FSEL R84, R84, -INF , P5 ;  /* 0xff80000054547808 */ /* 0x000fe40002800000 */
[----:B------:R-:W-:-:S02]  /*2450*/  ISETP.GT.AND P6, PT, R4, 0x79, PT ;  /* 0x000000790400780c */ /* 0x000fc40003fc4270 */
[----:B------:R-:W-:Y:S02]  /*2460*/  FMNMX.FTZ R8, R84, R3, !PT ;  /* 0x0000000354087209 */ /* 0x000fe40007810000 */
[----:B------:R-:W-:Y:S02]  /*2470*/  FSEL R85, R85, -INF , P6 ;  /* 0xff80000055557808 */ /* 0x000fe40003000000 */
[----:B------:R-:W-:Y:S02]  /*2480*/  P2R R9, PR, RZ, 0x8 ;  /* 0x00000008ff097803 */ /* 0x000fe40000000000 */
[----:B------:R-:W-:Y:S02]  /*2490*/  FMNMX.FTZ R8, R85, R8, !PT ;  /* 0x0000000855087209 */ /* 0x000fe40007810000 */
[----:B------:R-:W-:Y:S02]  /*24a0*/  P2R R11, PR, RZ, 0x4 ;  /* 0x00000004ff0b7803 */ /* 0x000fe40000000000 */
[----:B------:R-:W-:Y:S01]  /*24b0*/  ISETP.GT.AND P2, PT, R4, 0x58, PT ;  /* 0x000000580400780c */ /* 0x000fe20003f44270 */
[----:B------:R-:W0:Y:S01]  /*24c0*/  SHFL.BFLY PT, R3, R8, 0x2, 0x1f ;  /* 0x0c401f0008037f89 */ /* 0x000e2200000e0000 */
[----:B------:R-:W-:-:S02]  /*24d0*/  P2R R13, PR, RZ, 0x1 ;  /* 0x00000001ff0d7803 */ /* 0x000fc40000000000 */
[----:B------:R-:W-:Y:S02]  /*24e0*/  FSEL R70, R70, -INF , P2 ;  /* 0xff80000046467808 */ /* 0x000fe40001000000 */
[----:B------:R-:W-:Y:S02]  /*24f0*/  ISETP.NE.AND P2, PT, R11, RZ, PT ;  /* 0x000000ff0b00720c */ /* 0x000fe40003f45270 */
[----:B------:R-:W-:Y:S02]  /*2500*/  ISETP.GT.AND P0, PT, R4, 0x60, PT ;  /* 0x000000600400780c */ /* 0x000fe40003f04270 */
[----:B------:R-:W-:Y:S02]  /*2510*/  P2R R12, PR, RZ, 0x2 ;  /* 0x00000002ff0c7803 */ /* 0x000fe40000000000 */
[----:B------:R-:W-:Y:S02]  /*2520*/  FSEL R74, R74, -INF , P0 ;  /* 0xff8000004a4a7808 */ /* 0x000fe40000000000 */
[----:B------:R-:W-:-:S02]  /*2530*/  ISETP.NE.AND P0, PT, R13, RZ, PT ;  /* 0x000000ff0d00720c */ /* 0x000fc40003f05270 */
[----:B------:R-:W-:Y:S02]  /*2540*/  ISETP.GT.AND P1, PT, R4, 0x59, PT ;  /* 0x000000590400780c */ /* 0x000fe40003f24270 */
[----:B------:R-:W-:Y:S02]  /*2550*/  FSEL R75, R75, -INF , P0 ;  /* 0xff8000004b4b7808 */ /* 0x000fe40000000000 */
[----:B------:R-:W-:Y:S02]  /*2560*/  FSEL R71, R71, -INF , P1 ;  /* 0xff80000047477808 */ /* 0x000fe40000800000 */
[----:B------:R-:W-:Y:S02]  /*2570*/  ISETP.NE.AND P1, PT, R12, RZ, PT ;  /* 0x000000ff0c00720c */ /* 0x000fe40003f25270 */
[----:B------:R-:W-:Y:S02]  /*2580*/  ISETP.NE.AND P0, PT, R14, RZ, PT ;  /* 0x000000ff0e00720c */ /* 0x000fe40003f05270 */
[----:B0-----:R-:W-:-:S02]  /*2590*/  FMNMX.FTZ R5, R8, R3, !PT ;  /* 0x0000000308057209 */ /* 0x001fc40007810000 */
[----:B------:R-:W-:Y:S02]  /*25a0*/  FSEL R78, R78, -INF , P1 ;  /* 0xff8000004e4e7808 */ /* 0x000fe40000800000 */
[----:B------:R-:W-:Y:S01]  /*25b0*/  FSEL R79, R79, -INF , P2 ;  /* 0xff8000004f4f7808 */ /* 0x000fe20001000000 */
[----:B------:R-:W0:Y:S01]  /*25c0*/  SHFL.BFLY PT, R10, R5, 0x1, 0x1f ;  /* 0x0c201f00050a7f89 */ /* 0x000e2200000e0000 */
[----:B------:R-:W-:Y:S02]  /*25d0*/  FSEL R83, R83, -INF , P4 ;  /* 0xff80000053537808 */ /* 0x000fe40002000000 */
[----:B------:R-:W-:Y:S02]  /*25e0*/  FSEL R86, R86, -INF , P5 ;  /* 0xff80000056567808 */ /* 0x000fe40002800000 */
[----:B------:R-:W-:Y:S02]  /*25f0*/  FSEL R87, R87, -INF , P6 ;  /* 0xff80000057577808 */ /* 0x000fe40003000000 */
[----:B0-----:R-:W-:Y:S01]  /*2600*/  FMNMX.FTZ R3, R5, R10, !PT ;  /* 0x0000000a05037209 */ /* 0x001fe20007810000 */
[----:B------:R-:W-:Y:S01]  /*2610*/  IMAD.U32 R10, RZ, RZ, UR40 ;  /* 0x00000028ff0a7e24 */ /* 0x000fe2000f8e00ff */
[----:B------:R-:W-:-:S02]  /*2620*/  FMNMX.FTZ R5, R26, R27, !PT ;  /* 0x0000001b1a057209 */ /* 0x000fc40007810000 */
[C---:B------:R-:W-:Y:S01]  /*2630*/  FSETP.NEU.FTZ.AND P3, PT, R3.reuse, -INF , PT ;  /* 0xff8000000300780b */ /* 0x040fe20003f7d000 */
[----:B------:R-:W-:Y:S01]  /*2640*/  FFMA.FTZ R7, R3, R10, -8 ;  /* 0xc100000003077423 */ /* 0x000fe2000001000a */
[----:B------:R-:W-:-:S04]  /*2650*/  FMNMX.FTZ R8, R30, R5, !PT ;  /* 0x000000051e087209 */ /* 0x000fc80007810000 */
[----:B------:R-:W-:Y:S02]  /*2660*/  FSEL R20, R7, RZ, P3 ;  /* 0x000000ff07147208 */ /* 0x000fe40001800000 */
[----:B------:R-:W-:Y:S02]  /*2670*/  ISETP.NE.AND P3, PT, R9, RZ, PT ;  /* 0x000000ff0900720c */ /* 0x000fe40003f65270 */
[----:B------:R-:W-:Y:S01]  /*2680*/  FMNMX.FTZ R9, R31, R8, !PT ;  /* 0x000000081f097209 */ /* 0x000fe20007810000 */
[--C-:B------:R-:W-:Y:S01]  /*2690*/  FFMA.FTZ R7, R25, UR40, -R20.reuse ;  /* 0x0000002819077c23 */ /* 0x100fe20008010814 */
[----:B------:R-:W-:Y:S01]  /*26a0*/  FSEL R82, R82, -INF , P3 ;  /* 0xff80000052527808 */ /* 0x000fe20001800000 */
[--C-:B------:R-:W-:Y:S01]  /*26b0*/  FFMA.FTZ R152, R24, UR40, -R20.reuse ;  /* 0x0000002818987c23 */ /* 0x100fe20008010814 */
[----:B------:R-:W-:Y:S01]  /*26c0*/  FMNMX.FTZ R8, R34, R9, !PT ;  /* 0x0000000922087209 */ /* 0x000fe20007810000 */
[--C-:B------:R-:W-:Y:S01]  /*26d0*/  FFMA.FTZ R4, R28, UR40, -R20.reuse ;  /* 0x000000281c047c23 */ /* 0x100fe20008010814 */
[--C-:B------:R-:W-:Y:S01]  /*26e0*/  FFMA.FTZ R29, R29, UR40, -R20.reuse ;  /* 0x000000281d1d7c23 */ /* 0x100fe20008010814 */
[----:B------:R-:W-:Y:S01]  /*26f0*/  MUFU.EX2 R7, R7 ;  /* 0x0000000700077308 */ /* 0x000fe20000000800 */
[----:B------:R-:W-:Y:S01]  /*2700*/  FMNMX.FTZ R9, R35, R8, !PT ;  /* 0x0000000823097209 */ /* 0x000fe20007810000 */
[--C-:B------:R-:W-:Y:S01]  /*2710*/  FFMA.FTZ R154, R32, UR40, -R20.reuse ;  /* 0x00000028209a7c23 */ /* 0x100fe20008010814 */
[--C-:B------:R-:W-:Y:S01]  /*2720*/  FFMA.FTZ R33, R33, UR40, -R20.reuse ;  /* 0x0000002821217c23 */ /* 0x100fe20008010814 */
[--C-:B------:R-:W-:Y:S01]  /*2730*/  FFMA.FTZ R37, R37, UR40, -R20.reuse ;  /* 0x0000002825257c23 */ /* 0x100fe20008010814 */
[----:B------:R-:W-:Y:S01]  /*2740*/  FMNMX.FTZ R8, R38, R9, !PT ;  /* 0x0000000926087209 */ /* 0x000fe20007810000 */
[--C-:B------:R-:W-:Y:S01]  /*2750*/  FFMA.FTZ R156, R40, UR40, -R20.reuse ;  /* 0x00000028289c7c23 */ /* 0x100fe20008010814 */
[--C-:B------:R-:W-:Y:S01]  /*2760*/  FFMA.FTZ R41, R41, UR40, -R20.reuse ;  /* 0x0000002829297c23 */ /* 0x100fe20008010814 */
[----:B------:R-:W0:Y:S01]  /*2770*/  MUFU.EX2 R152, R152 ;  /* 0x0000009800987308 */ /* 0x000e220000000800 */
[----:B------:R-:W-:Y:S01]  /*2780*/  FMNMX.FTZ R11, R39, R8, !PT ;  /* 0x00000008270b7209 */ /* 0x000fe20007810000 */
[--C-:B------:R-:W-:Y:S01]  /*2790*/  FFMA.FTZ R8, R36, UR40, -R20.reuse ;  /* 0x0000002824087c23 */ /* 0x100fe20008010814 */
[--C-:B------:R-:W-:Y:S01]  /*27a0*/  FFMA.FTZ R17, R45, UR40, -R20.reuse ;  /* 0x000000282d117c23 */ /* 0x100fe20008010814 */
[--C-:B------:R-:W-:Y:S01]  /*27b0*/  FFMA.FTZ R158, R48, UR40, -R20.reuse ;  /* 0x00000028309e7c23 */ /* 0x100fe20008010814 */
[----:B------:R-:W-:Y:S01]  /*27c0*/  FMNMX.FTZ R10, R42, R11, !PT ;  /* 0x0000000b2a0a7209 */ /* 0x000fe20007810000 */
[--C-:B------:R-:W-:Y:S01]  /*27d0*/  FFMA.FTZ R49, R49, UR40, -R20.reuse ;  /* 0x0000002831317c23 */ /* 0x100fe20008010814 */
[--C-:B------:R-:W-:Y:S01]  /*27e0*/  FFMA.FTZ R53, R53, UR40, -R20.reuse ;  /* 0x0000002835357c23 */ /* 0x100fe20008010814 */
[----:B------:R-:W3:Y:S01]  /*27f0*/  MUFU.EX2 R4, R4 ;  /* 0x0000000400047308 */ /* 0x000ee20000000800 */
[----:B------:R-:W-:Y:S01]  /*2800*/  FMNMX.FTZ R11, R43, R10, !PT ;  /* 0x0000000a2b0b7209 */ /* 0x000fe20007810000 */
[--C-:B------:R-:W-:Y:S01]  /*2810*/  FFMA.FTZ R168, R56, UR40, -R20.reuse ;  /* 0x0000002838a87c23 */ /* 0x100fe20008010814 */
[--C-:B------:R-:W-:Y:S01]  /*2820*/  FFMA.FTZ R57, R57, UR40, -R20.reuse ;  /* 0x0000002839397c23 */ /* 0x100fe20008010814 */
[--C-:B------:R-:W-:Y:S01]  /*2830*/  FFMA.FTZ R60, R60, UR40, -R20.reuse ;  /* 0x000000283c3c7c23 */ /* 0x100fe20008010814 */
[----:B------:R-:W-:Y:S01]  /*2840*/  FMNMX.FTZ R10, R46, R11, !PT ;  /* 0x0000000b2e0a7209 */ /* 0x000fe20007810000 */
[--C-:B------:R-:W-:Y:S01]  /*2850*/  FFMA.FTZ R61, R61, UR40, -R20.reuse ;  /* 0x000000283d3d7c23 */ /* 0x100fe20008010814 */
[--C-:B------:R-:W-:Y:S01]  /*2860*/  FFMA.FTZ R170, R64, UR40, -R20.reuse ;  /* 0x0000002840aa7c23 */ /* 0x100fe20008010814 */
[----:B------:R0:W4:Y:S01]  /*2870*/  MUFU.EX2 R5, R29 ;  /* 0x0000001d00057308 */ /* 0x0001220000000800 */
[----:B------:R-:W-:Y:S01]  /*2880*/  FMNMX.FTZ R13, R47, R10, !PT ;  /* 0x0000000a2f0d7209 */ /* 0x000fe20007810000 */
[--C-:B------:R-:W-:Y:S01]  /*2890*/  FFMA.FTZ R21, R65, UR40, -R20.reuse ;  /* 0x0000002841157c23 */ /* 0x100fe20008010814 */
[--C-:B------:R-:W-:Y:S01]  /*28a0*/  FFMA.FTZ R68, R68, UR40, -R20.reuse ;  /* 0x0000002844447c23 */ /* 0x100fe20008010814 */
[--C-:B------:R-:W-:Y:S01]  /*28b0*/  FFMA.FTZ R69, R69, UR40, -R20.reuse ;  /* 0x0000002845457c23 */ /* 0x100fe20008010814 */
[----:B------:R-:W-:Y:S01]  /*28c0*/  FMNMX.FTZ R10, R50, R13, !PT ;  /* 0x0000000d320a7209 */ /* 0x000fe20007810000 */
[--C-:B------:R-:W-:Y:S01]  /*28d0*/  FFMA.FTZ R172, R72, UR40, -R20.reuse ;  /* 0x0000002848ac7c23 */ /* 0x100fe20008010814 */
[--C-:B------:R-:W-:Y:S01]  /*28e0*/  FFMA.FTZ R76, R76, UR40, -R20.reuse ;  /* 0x000000284c4c7c23 */ /* 0x100fe20008010814 */
[----:B------:R-:W5:Y:S01]  /*28f0*/  MUFU.EX2 R154, R154 ;  /* 0x0000009a009a7308 */ /* 0x000f620000000800 */
[----:B------:R-:W-:Y:S01]  /*2900*/  FMNMX.FTZ R13, R51, R10, !PT ;  /* 0x0000000a330d7209 */ /* 0x000fe20007810000 */
[--C-:B------:R-:W-:Y:S01]  /*2910*/  FFMA.FTZ R77, R77, UR40, -R20.reuse ;  /* 0x000000284d4d7c23 */ /* 0x100fe20008010814 */
[--C-:B------:R-:W-:Y:S01]  /*2920*/  FFMA.FTZ R174, R80, UR40, -R20.reuse ;  /* 0x0000002850ae7c23 */ /* 0x100fe20008010814 */
[--C-:B------:R-:W-:Y:S01]  /*2930*/  FFMA.FTZ R81, R81, UR40, -R20.reuse ;  /* 0x0000002851517c23 */ /* 0x100fe20008010814 */
[----:B------:R-:W-:Y:S01]  /*2940*/  FMNMX.FTZ R10, R54, R13, !PT ;  /* 0x0000000d360a7209 */ /* 0x000fe20007810000 */
[--C-:B------:R-:W-:Y:S01]  /*2950*/  FFMA.FTZ R84, R84, UR40, -R20.reuse ;  /* 0x0000002854547c23 */ /* 0x100fe20008010814 */
[----:B0-----:R-:W-:Y:S01]  /*2960*/  FADD.FTZ R29, R152, R7 ;  /* 0x00000007981d7221 */ /* 0x001fe20000010000 */
[----:B------:R-:W0:Y:S01]  /*2970*/  MUFU.EX2 R9, R33 ;  /* 0x0000002100097308 */ /* 0x000e220000000800 */
[----:B------:R-:W-:Y:S01]  /*2980*/  FMNMX.FTZ R15, R55, R10, !PT ;  /* 0x0000000a370f7209 */ /* 0x000fe20007810000 */
[----:B------:R-:W-:-:S03]  /*2990*/  FFMA.FTZ R10, R44, UR40, -R20 ;  /* 0x000000282c0a7c23 */ /* 0x000fc60008010814 */
[----:B------:R-:W-:-:S03]  /*29a0*/  FMNMX.FTZ R12, R58, R15, !PT ;  /* 0x0000000f3a0c7209 */ /* 0x000fc60007810000 */
[----:B------:R-:W1:Y:S01]  /*29b0*/  MUFU.EX2 R8, R8 ;  /* 0x0000000800087308 */ /* 0x000e620000000800 */
[----:B------:R-:W-:-:S04]  /*29c0*/  FMNMX.FTZ R15, R59, R12, !PT ;  /* 0x0000000c3b0f7209 */ /* 0x000fc80007810000 */
[----:B------:R-:W-:-:S03]  /*29d0*/  FMNMX.FTZ R12, R62, R15, !PT ;  /* 0x0000000f3e0c7209 */ /* 0x000fc60007810000 */
[----:B------:R-:W2:Y:S01]  /*29e0*/  MUFU.EX2 R11, R37 ;  /* 0x00000025000b7308 */ /* 0x000ea20000000800 */
[----:B------:R-:W-:-:S04]  /*29f0*/  FMNMX.FTZ R15, R63, R12, !PT ;  /* 0x0000000c3f0f7209 */ /* 0x000fc80007810000 */
[----:B------:R-:W-:-:S03]  /*2a00*/  FMNMX.FTZ R12, R66, R15, !PT ;  /* 0x0000000f420c7209 */ /* 0x000fc60007810000 */
[----:B------:R-:W2:Y:S01]  /*2a10*/  MUFU.EX2 R156, R156 ;  /* 0x0000009c009c7308 */ /* 0x000ea20000000800 */
[----:B------:R-:W-:-:S04]  /*2a20*/  FMNMX.FTZ R15, R67, R12, !PT ;  /* 0x0000000c430f7209 */ /* 0x000fc80007810000 */
[----:B------:R-:W-:-:S03]  /*2a30*/  FMNMX.FTZ R12, R70, R15, !PT ;  /* 0x0000000f460c7209 */ /* 0x000fc60007810000 */
[----:B------:R-:W2:Y:S01]  /*2a40*/  MUFU.EX2 R13, R41 ;  /* 0x00000029000d7308 */ /* 0x000ea20000000800 */
[----:B------:R-:W-:Y:S01]  /*2a50*/  FMNMX.FTZ R19, R71, R12, !PT ;  /* 0x0000000c47137209 */ /* 0x000fe20007810000 */
[----:B------:R-:W-:-:S03]  /*2a60*/  FFMA.FTZ R12, R52, UR40, -R20 ;  /* 0x00000028340c7c23 */ /* 0x000fc60008010814 */
[----:B------:R-:W-:-:S03]  /*2a70*/  FMNMX.FTZ R14, R74, R19, !PT ;  /* 0x000000134a0e7209 */ /* 0x000fc60007810000 */
[----:B------:R-:W-:Y:S01]  /*2a80*/  MUFU.EX2 R10, R10 ;  /* 0x0000000a000a7308 */ /* 0x000fe20000000800 */
[----:B------:R-:W-:-:S04]  /*2a90*/  FMNMX.FTZ R19, R75, R14, !PT ;  /* 0x0000000e4b137209 */ /* 0x000fc80007810000 */
        /* <DEDUP_REMOVED lines=8> */
[----:B------:R-:W-:-:S05]  /*2b20*/  FMNMX.FTZ R14, R87, R14, !PT ;  /* 0x0000000e570e7209 */ /* 0x000fca0007810000 */
[----:B------:R-:W3:Y:S02]  /*2b30*/  SHFL.BFLY PT, R23, R14, 0x2, 0x1f ;  /* 0x0c401f000e177f89 */ /* 0x000ee400000e0000 */
[----:B------:R-:W-:Y:S08]  /*2b40*/  MUFU.EX2 R12, R12 ;  /* 0x0000000c000c7308 */ /* 0x000ff00000000800 */
[----:B------:R-:W-:Y:S08]  /*2b50*/  MUFU.EX2 R53, R53 ;  /* 0x0000003500357308 */ /* 0x000ff00000000800 */
[----:B------:R-:W-:Y:S01]  /*2b60*/  MUFU.EX2 R168, R168 ;  /* 0x000000a800a87308 */ /* 0x000fe20000000800 */
[----:B---3--:R-:W-:Y:S01]  /*2b70*/  FMNMX.FTZ R18, R14, R23, !PT ;  /* 0x000000170e127209 */ /* 0x008fe20007810000 */
[--C-:B------:R-:W-:Y:S01]  /*2b80*/  FFMA.FTZ R23, R73, UR40, -R20.reuse ;  /* 0x0000002849177c23 */ /* 0x100fe20008010814 */
[----:B------:R-:W-:-:S05]  /*2b90*/  FFMA.FTZ R20, R85, UR40, -R20 ;  /* 0x0000002855147c23 */ /* 0x000fca0008010814 */
[----:B------:R-:W-:Y:S01]  /*2ba0*/  MUFU.EX2 R19, R57 ;  /* 0x0000003900137308 */ /* 0x000fe20000000800 */
[----:B------:R-:W3:Y:S07]  /*2bb0*/  SHFL.BFLY PT, R25, R18, 0x1, 0x1f ;  /* 0x0c201f0012197f89 */ /* 0x000eee00000e0000 */
[----:B------:R-:W-:Y:S08]  /*2bc0*/  MUFU.EX2 R60, R60 ;  /* 0x0000003c003c7308 */ /* 0x000ff00000000800 */
[----:B------:R-:W-:Y:S08]  /*2bd0*/  MUFU.EX2 R61, R61 ;  /* 0x0000003d003d7308 */ /* 0x000ff00000000800 */
[----:B------:R-:W-:Y:S01]  /*2be0*/  MUFU.EX2 R170, R170 ;  /* 0x000000aa00aa7308 */ /* 0x000fe20000000800 */
[----:B---3--:R-:W-:Y:S01]  /*2bf0*/  FMNMX.FTZ R164, R18, R25, !PT ;  /* 0x0000001912a47209 */ /* 0x008fe20007810000 */
[----:B------:R-:W-:-:S02]  /*2c00*/  IMAD.U32 R25, RZ, RZ, UR40 ;  /* 0x00000028ff197e24 */ /* 0x000fc4000f8e00ff */
[----:B------:R-:W-:Y:S01]  /*2c10*/  FADD.FTZ R18, R4, R29 ;  /* 0x0000001d04127221 */ /* 0x000fe20000010000 */
[C---:B------:R-:W-:Y:S01]  /*2c20*/  FSETP.NEU.FTZ.AND P1, PT, R164.reuse, -INF , PT ;  /* 0xff800000a400780b */ /* 0x040fe20003f3d000 */
[----:B------:R-:W-:Y:S02]  /*2c30*/  FFMA.FTZ R14, R164, R25, -8 ;  /* 0xc1000000a40e7423 */ /* 0x000fe40000010019 */
[----:B----4-:R-:W-:Y:S01]  /*2c40*/  FADD.FTZ R29, R5, R18 ;  /* 0x00000012051d7221 */ /* 0x010fe20000010000 */
[----:B------:R-:W-:Y:S02]  /*2c50*/  MUFU.EX2 R25, R20 ;  /* 0x0000001400197308 */ /* 0x000fe40000000800 */
[----:B------:R-:W-:Y:S01]  /*2c60*/  FSEL R14, R14, RZ, P1 ;  /* 0x000000ff0e0e7208 */ /* 0x000fe20000800000 */
[----:B-----5:R-:W-:-:S04]  /*2c70*/  FADD.FTZ R18, R154, R29 ;  /* 0x0000001d9a127221 */ /* 0x020fc80000010000 */
[--C-:B------:R-:W-:Y:S01]  /*2c80*/  FFMA.FTZ R26, R26, UR40, -R14.reuse ;  /* 0x000000281a1a7c23 */ /* 0x100fe2000801080e */
[--C-:B------:R-:W-:Y:S01]  /*2c90*/  FFMA.FTZ R27, R27, UR40, -R14.reuse ;  /* 0x000000281b1b7c23 */ /* 0x100fe2000801080e */
[--C-:B------:R-:W-:Y:S01]  /*2ca0*/  FFMA.FTZ R30, R30, UR40, -R14.reuse ;  /* 0x000000281e1e7c23 */ /* 0x100fe2000801080e */
[--C-:B------:R-:W-:Y:S01]  /*2cb0*/  FFMA.FTZ R31, R31, UR40, -R14.reuse ;  /* 0x000000281f1f7c23 */ /* 0x100fe2000801080e */
[--C-:B------:R-:W-:Y:S01]  /*2cc0*/  FFMA.FTZ R34, R34, UR40, -R14.reuse ;  /* 0x0000002822227c23 */ /* 0x100fe2000801080e */
[--C-:B------:R-:W-:Y:S01]  /*2cd0*/  FFMA.FTZ R35, R35, UR40, -R14.reuse ;  /* 0x0000002823237c23 */ /* 0x100fe2000801080e */
[----:B------:R-:W-:Y:S01]  /*2ce0*/  MUFU.EX2 R26, R26 ;  /* 0x0000001a001a7308 */ /* 0x000fe20000000800 */
[--C-:B------:R-:W-:Y:S01]  /*2cf0*/  FFMA.FTZ R38, R38, UR40, -R14.reuse ;  /* 0x0000002826267c23 */ /* 0x100fe2000801080e */
[--C-:B------:R-:W-:Y:S01]  /*2d00*/  FFMA.FTZ R39, R39, UR40, -R14.reuse ;  /* 0x0000002827277c23 */ /* 0x100fe2000801080e */
[--C-:B------:R-:W-:Y:S01]  /*2d10*/  FFMA.FTZ R42, R42, UR40, -R14.reuse ;  /* 0x000000282a2a7c23 */ /* 0x100fe2000801080e */
[--C-:B------:R-:W-:Y:S01]  /*2d20*/  FFMA.FTZ R43, R43, UR40, -R14.reuse ;  /* 0x000000282b2b7c23 */ /* 0x100fe2000801080e */
[----:B------:R-:W-:Y:S01]  /*2d30*/  FFMA.FTZ R46, R46, UR40, -R14 ;  /* 0x000000282e2e7c23 */ /* 0x000fe2000801080e */
[----:B0-----:R-:W-:Y:S01]  /*2d40*/  FADD.FTZ R29, R9, R18 ;  /* 0x00000012091d7221 */ /* 0x001fe20000010000 */
[--C-:B------:R-:W-:Y:S01]  /*2d50*/  FFMA.FTZ R47, R47, UR40, -R14.reuse ;  /* 0x000000282f2f7c23 */ /* 0x100fe2000801080e */
[----:B------:R-:W0:Y:S01]  /*2d60*/  MUFU.EX2 R27, R27 ;  /* 0x0000001b001b7308 */ /* 0x000e220000000800 */
[--C-:B------:R-:W-:Y:S01]  /*2d70*/  FFMA.FTZ R50, R50, UR40, -R14.reuse ;  /* 0x0000002832327c23 */ /* 0x100fe2000801080e */
[----:B-1----:R-:W-:Y:S01]  /*2d80*/  FADD.FTZ R18, R8, R29 ;  /* 0x0000001d08127221 */ /* 0x002fe20000010000 */
[--C-:B------:R-:W-:Y:S01]  /*2d90*/  FFMA.FTZ R51, R51, UR40, -R14.reuse ;  /* 0x0000002833337c23 */ /* 0x100fe2000801080e */
[--C-:B------:R-:W-:Y:S01]  /*2da0*/  FFMA.FTZ R54, R54, UR40, -R14.reuse ;  /* 0x0000002836367c23 */ /* 0x100fe2000801080e */
[----:B------:R-:W-:Y:S01]  /*2db0*/  FFMA.FTZ R55, R55, UR40, -R14 ;  /* 0x0000002837377c23 */ /* 0x000fe2000801080e */
[----:B--2---:R-:W-:Y:S01]  /*2dc0*/  FADD.FTZ R29, R11, R18 ;  /* 0x000000120b1d7221 */ /* 0x004fe20000010000 */
[--C-:B------:R-:W-:Y:S01]  /*2dd0*/  FFMA.FTZ R58, R58, UR40, -R14.reuse ;  /* 0x000000283a3a7c23 */ /* 0x100fe2000801080e */
[----:B------:R-:W1:Y:S01]  /*2de0*/  MUFU.EX2 R30, R30 ;  /* 0x0000001e001e7308 */ /* 0x000e620000000800 */
[--C-:B------:R-:W-:Y:S01]  /*2df0*/  FFMA.FTZ R59, R59, UR40, -R14.reuse ;  /* 0x000000283b3b7c23 */ /* 0x100fe2000801080e */
[----:B------:R-:W-:Y:S01]  /*2e00*/  FADD.FTZ R18, R156, R29 ;  /* 0x0000001d9c127221 */ /* 0x000fe20000010000 */
[--C-:B------:R-:W-:Y:S01]  /*2e10*/  FFMA.FTZ R62, R62, UR40, -R14.reuse ;  /* 0x000000283e3e7c23 */ /* 0x100fe2000801080e */
[--C-:B------:R-:W-:Y:S01]  /*2e20*/  FFMA.FTZ R63, R63, UR40, -R14.reuse ;  /* 0x000000283f3f7c23 */ /* 0x100fe2000801080e */
[----:B------:R-:W-:Y:S01]  /*2e30*/  FFMA.FTZ R66, R66, UR40, -R14 ;  /* 0x0000002842427c23 */ /* 0x000fe2000801080e */
[----:B------:R-:W-:Y:S01]  /*2e40*/  FADD.FTZ R29, R13, R18 ;  /* 0x000000120d1d7221 */ /* 0x000fe20000010000 */
[--C-:B------:R-:W-:Y:S01]  /*2e50*/  FFMA.FTZ R67, R67, UR40, -R14.reuse ;  /* 0x0000002843437c23 */ /* 0x100fe2000801080e */
[----:B------:R-:W2:Y:S01]  /*2e60*/  MUFU.EX2 R31, R31 ;  /* 0x0000001f001f7308 */ /* 0x000ea20000000800 */
[----:B0-----:R-:W-:Y:S01]  /*2e70*/  FADD.FTZ R33, R26, R27 ;  /* 0x0000001b1a217221 */ /* 0x001fe20000010000 */
[----:B------:R-:W-:Y:S01]  /*2e80*/  FADD.FTZ R18, R10, R29 ;  /* 0x0000001d0a127221 */ /* 0x000fe20000010000 */
[--C-:B------:R-:W-:Y:S01]  /*2e90*/  FFMA.FTZ R70, R70, UR40, -R14.reuse ;  /* 0x0000002846467c23 */ /* 0x100fe2000801080e */
[--C-:B------:R-:W-:Y:S01]  /*2ea0*/  FFMA.FTZ R71, R71, UR40, -R14.reuse ;  /* 0x0000002847477c23 */ /* 0x100fe2000801080e */
[----:B------:R-:W-:Y:S01]  /*2eb0*/  FFMA.FTZ R74, R74, UR40, -R14 ;  /* 0x000000284a4a7c23 */ /* 0x000fe2000801080e */
[----:B------:R-:W-:Y:S01]  /*2ec0*/  FADD.FTZ R29, R17, R18 ;  /* 0x00000012111d7221 */ /* 0x000fe20000010000 */
[--C-:B------:R-:W-:Y:S01]  /*2ed0*/  FFMA.FTZ R75, R75, UR40, -R14.reuse ;  /* 0x000000284b4b7c23 */ /* 0x100fe2000801080e */
[----:B------:R-:W0:Y:S01]  /*2ee0*/  MUFU.EX2 R34, R34 ;  /* 0x0000002200227308 */ /* 0x000e220000000800 */
[----:B-1----:R-:W-:Y:S01]  /*2ef0*/  FADD.FTZ R20, R30, R33 ;  /* 0x000000211e147221 */ /* 0x002fe20000010000 */
[----:B------:R-:W-:Y:S01]  /*2f00*/  FADD.FTZ R18, R158, R29 ;  /* 0x0000001d9e127221 */ /* 0x000fe20000010000 */
[--C-:B------:R-:W-:Y:S01]  /*2f10*/  FFMA.FTZ R78, R78, UR40, -R14.reuse ;  /* 0x000000284e4e7c23 */ /* 0x100fe2000801080e */
[--C-:B------:R-:W-:Y:S01]  /*2f20*/  FFMA.FTZ R79, R79, UR40, -R14.reuse ;  /* 0x000000284f4f7c23 */ /* 0x100fe2000801080e */
[----:B------:R-:W-:Y:S01]  /*2f30*/  FFMA.FTZ R82, R82, UR40, -R14 ;  /* 0x0000002852527c23 */ /* 0x000fe2000801080e */
[----:B------:R-:W-:Y:S01]  /*2f40*/  FADD.FTZ R29, R15, R18 ;  /* 0x000000120f1d7221 */ /* 0x000fe20000010000 */
[----:B------:R-:W-:Y:S01]  /*2f50*/  FFMA.FTZ R83, R83, UR40, -R14 ;  /* 0x0000002853537c23 */ /* 0x000fe2000801080e */
[----:B------:R-:W1:Y:S01]  /*2f60*/  MUFU.EX2 R35, R35 ;  /* 0x0000002300237308 */ /* 0x000e620000000800 */
[----:B--2---:R-:W-:Y:S01]  /*2f70*/  FADD.FTZ R33, R31, R20 ;  /* 0x000000141f217221 */ /* 0x004fe20000010000 */
[----:B------:R-:W-:Y:S01]  /*2f80*/  FADD.FTZ R18, R12, R29 ;  /* 0x0000001d0c127221 */ /* 0x000fe20000010000 */
[--C-:B------:R-:W-:Y:S01]  /*2f90*/  FFMA.FTZ R86, R86, UR40, -R14.reuse ;  /* 0x0000002856567c23 */ /* 0x100fe2000801080e */
[----:B------:R-:W-:Y:S01]  /*2fa0*/  FFMA.FTZ R14, R87, UR40, -R14 ;  /* 0x00000028570e7c23 */ /* 0x000fe2000801080e */
[----:B------:R-:W-:Y:S01]  /*2fb0*/  F2FP.SATFINITE.E4M3.F32.PACK_AB_MERGE_C R10, R17, R10, RZ ;  /* 0x0000000a110a723e */ /* 0x000fe200048070ff */
[C---:B------:R-:W-:Y:S01]  /*2fc0*/  FADD.FTZ R29, R53.reuse, R18 ;  /* 0x00000012351d7221 */ /* 0x040fe20000010000 */
[----:B------:R-:W-:Y:S01]  /*2fd0*/  F2FP.SATFINITE.E4M3.F32.PACK_AB_MERGE_C R12, R53, R12, RZ ;  /* 0x0000000c350c723e */ /* 0x000fe200048070ff */
[----:B------:R-:W2:Y:S01]  /*2fe0*/  MUFU.EX2 R38, R38 ;  /* 0x0000002600267308 */ /* 0x000ea20000000800 */
[----:B0-----:R-:W-:Y:S01]  /*2ff0*/  FADD.FTZ R20, R34, R33 ;  /* 0x0000002122147221 */ /* 0x001fe20000010000 */
[----:B------:R-:W-:Y:S01]  /*3000*/  FADD.FTZ R18, R168, R29 ;  /* 0x0000001da8127221 */ /* 0x000fe20000010000 */
[----:B------:R-:W-:-:S02]  /*3010*/  F2FP.SATFINITE.E4M3.F32.PACK_AB_MERGE_C R30, R31, R30, RZ ;  /* 0x0000001e1f1e723e */ /* 0x000fc400048070ff */
[----:B------:R-:W-:Y:S01]  /*3020*/  F2FP.SATFINITE.E4M3.F32.PACK_AB_MERGE_C R156, R13, R156, R10 ;  /* 0x0000009c0d9c723e */ /* 0x000fe2000480700a */
[----:B------:R-:W-:Y:S01]  /*3030*/  FADD.FTZ R29, R19, R18 ;  /* 0x00000012131d7221 */ /* 0x000fe20000010000 */
[----:B------:R-:W-:Y:S01]  /*3040*/  F2FP.SATFINITE.E4M3.F32.PACK_AB_MERGE_C R158, R15, R158, R12 ;  /* 0x0000009e0f9e723e */ /* 0x000fe2000480700c */
[----:B------:R-:W0:Y:S01]  /*3050*/  MUFU.EX2 R39, R39 ;  /* 0x0000002700277308 */ /* 0x000e220000000800 */
[----:B-1----:R-:W-:Y:S01]  /*3060*/  FADD.FTZ R33, R35, R20 ;  /* 0x0000001423217221 */ /* 0x002fe20000010000 */
[----:B------:R-:W-:Y:S01]  /*3070*/  FADD.FTZ R18, R60, R29 ;  /* 0x0000001d3c127221 */ /* 0x000fe20000010000 */
[----:B------:R-:W-:Y:S02]  /*3080*/  F2FP.SATFINITE.E4M3.F32.PACK_AB_MERGE_C R60, R61, R60, RZ ;  /* 0x0000003c3d3c723e */ /* 0x000fe400048070ff */
[----:B------:R-:W-:Y:S01]  /*3090*/  F2FP.SATFINITE.E4M3.F32.PACK_AB_MERGE_C R153, R27, R26, R30 ;  /* 0x0000001a1b99723e */ /* 0x000fe2000480701e */
[----:B------:R-:W-:Y:S01]  /*30a0*/  FADD.FTZ R29, R61, R18 ;  /* 0x000000123d1d7221 */ /* 0x000fe20000010000 */
[----:B------:R-:W-:Y:S01]  /*30b0*/  F2FP.SATFINITE.E4M3.F32.PACK_AB_MERGE_C R168, R19, R168, R60 ;  /* 0x000000a813a8723e */ /* 0x000fe2000480703c */
[----:B------:R-:W1:Y:S01]  /*30c0*/  MUFU.EX2 R42, R42 ;  /* 0x0000002a002a7308 */ /* 0x000e620000000800 */
[----:B--2---:R-:W-:Y:S01]  /*30d0*/  FADD.FTZ R20, R38, R33 ;  /* 0x0000002126147221 */ /* 0x004fe20000010000 */
[----:B------:R-:W-:-:S06]  /*30e0*/  FADD.FTZ R18, R170, R29 ;  /* 0x0000001daa127221 */ /* 0x000fcc0000010000 */
[----:B------:R-:W2:Y:S01]  /*30f0*/  MUFU.EX2 R43, R43 ;  /* 0x0000002b002b7308 */ /* 0x000ea20000000800 */
[C---:B0-----:R-:W-:Y:S01]  /*3100*/  FADD.FTZ R33, R39.reuse, R20 ;  /* 0x0000001427217221 */ /* 0x041fe20000010000 */
[----:B------:R-:W-:-:S04]  /*3110*/  F2FP.SATFINITE.E4M3.F32.PACK_AB_MERGE_C R38, R39, R38, RZ ;  /* 0x000000262726723e */ /* 0x000fc800048070ff */
[----:B------:R-:W-:Y:S02]  /*3120*/  F2FP.SATFINITE.E4M3.F32.PACK_AB_MERGE_C R155, R35, R34, R38 ;  /* 0x00000022239b723e */ /* 0x000fe40004807026 */
[----:B------:R-:W0:Y:S01]  /*3130*/  MUFU.EX2 R46, R46 ;  /* 0x0000002e002e7308 */ /* 0x000e220000000800 */
[----:B-1----:R-:W-:-:S07]  /*3140*/  FADD.FTZ R20, R42, R33 ;  /* 0x000000212a147221 */ /* 0x002fce0000010000 */
[----:B------:R-:W1:Y:S01]  /*3150*/  MUFU.EX2 R47, R47 ;  /* 0x0000002f002f7308 */ /* 0x000e620000000800 */
[----:B--2---:R-:W-:-:S07]  /*3160*/  FADD.FTZ R33, R43, R20 ;  /* 0x000000142b217221 */ /* 0x004fce0000010000 */
[----:B------:R-:W2:Y:S01]  /*3170*/  MUFU.EX2 R50, R50 ;  /* 0x0000003200327308 */ /* 0x000ea20000000800 */
[----:B0-----:R-:W-:-:S07]  /*3180*/  FADD.FTZ R20, R46, R33 ;  /* 0x000000212e147221 */ /* 0x001fce0000010000 */
[----:B------:R-:W0:Y:S01]  /*3190*/  MUFU.EX2 R51, R51 ;  /* 0x0000003300337308 */ /* 0x000e220000000800 */
[C---:B-1----:R-:W-:Y:S01]  /*31a0*/  FADD.FTZ R33, R47.reuse, R20 ;  /* 0x000000142f217221 */ /* 0x042fe20000010000 */
[----:B------:R-:W-:-:S04]  /*31b0*/  F2FP.SATFINITE.E4M3.F32.PACK_AB_MERGE_C R46, R47, R46, RZ ;  /* 0x0000002e2f2e723e */ /* 0x000fc800048070ff */
[----:B------:R-:W-:Y:S02]  /*31c0*/  F2FP.SATFINITE.E4M3.F32.PACK_AB_MERGE_C R157, R43, R42, R46 ;  /* 0x0000002a2b9d723e */ /* 0x000fe4000480702e */
[----:B------:R-:W1:Y:S01]  /*31d0*/  MUFU.EX2 R54, R54 ;  /* 0x0000003600367308 */ /* 0x000e620000000800 */
[----:B--2---:R-:W-:-:S07]  /*31e0*/  FADD.FTZ R20, R50, R33 ;  /* 0x0000002132147221 */ /* 0x004fce0000010000 */
[----:B------:R-:W2:Y:S01]  /*31f0*/  MUFU.EX2 R55, R55 ;  /* 0x0000003700377308 */ /* 0x000ea20000000800 */
[----:B0-----:R-:W-:-:S07]  /*3200*/  FADD.FTZ R33, R51, R20 ;  /* 0x0000001433217221 */ /* 0x001fce0000010000 */
[----:B------:R-:W0:Y:S01]  /*3210*/  MUFU.EX2 R58, R58 ;  /* 0x0000003a003a7308 */ /* 0x000e220000000800 */
[----:B-1----:R-:W-:-:S07]  /*3220*/  FADD.FTZ R20, R54, R33 ;  /* 0x0000002136147221 */ /* 0x002fce0000010000 */
[----:B------:R-:W1:Y:S01]  /*3230*/  MUFU.EX2 R59, R59 ;  /* 0x0000003b003b7308 */ /* 0x000e620000000800 */
[C---:B--2---:R-:W-:Y:S01]  /*3240*/  FADD.FTZ R33, R55.reuse, R20 ;  /* 0x0000001437217221 */ /* 0x044fe20000010000 */
[----:B------:R-:W-:-:S04]  /*3250*/  F2FP.SATFINITE.E4M3.F32.PACK_AB_MERGE_C R54, R55, R54, RZ ;  /* 0x000000363736723e */ /* 0x000fc800048070ff */
[----:B------:R-:W-:Y:S02]  /*3260*/  F2FP.SATFINITE.E4M3.F32.PACK_AB_MERGE_C R159, R51, R50, R54 ;  /* 0x00000032339f723e */ /* 0x000fe40004807036 */
[----:B------:R-:W2:Y:S01]  /*3270*/  MUFU.EX2 R62, R62 ;  /* 0x0000003e003e7308 */ /* 0x000ea20000000800 */
[----:B0-----:R-:W-:-:S07]  /*3280*/  FADD.FTZ R20, R58, R33 ;  /* 0x000000213a147221 */ /* 0x001fce0000010000 */
[----:B------:R-:W0:Y:S01]  /*3290*/  MUFU.EX2 R63, R63 ;  /* 0x0000003f003f7308 */ /* 0x000e220000000800 */
[----:B-1----:R-:W-:-:S07]  /*32a0*/  FADD.FTZ R33, R59, R20 ;  /* 0x000000143b217221 */ /* 0x002fce0000010000 */
[----:B------:R-:W1:Y:S01]  /*32b0*/  MUFU.EX2 R66, R66 ;  /* 0x0000004200427308 */ /* 0x000e620000000800 */
[----:B--2---:R-:W-:-:S07]  /*32c0*/  FADD.FTZ R20, R62, R33 ;  /* 0x000000213e147221 */ /* 0x004fce0000010000 */
[----:B------:R-:W2:Y:S01]  /*32d0*/  MUFU.EX2 R21, R21 ;  /* 0x0000001500157308 */ /* 0x000ea20000000800 */
[----:B0-----:R-:W-:Y:S01]  /*32e0*/  FADD.FTZ R33, R63, R20 ;  /* 0x000000143f217221 */ /* 0x001fe20000010000 */
[----:B------:R-:W-:Y:S02]  /*32f0*/  F2FP.SATFINITE.E4M3.F32.PACK_AB_MERGE_C R20, R5, R4, RZ ;  /* 0x000000040514723e */ /* 0x000fe400048070ff */
[----:B------:R-:W-:Y:S02]  /*3300*/  F2FP.SATFINITE.E4M3.F32.PACK_AB_MERGE_C R62, R63, R62, RZ ;  /* 0x0000003e3f3e723e */ /* 0x000fe400048070ff */
[----:B------:R-:W-:Y:S02]  /*3310*/  F2FP.SATFINITE.E4M3.F32.PACK_AB_MERGE_C R152, R7, R152, R20 ;  /* 0x000000980798723e */ /* 0x000fe40004807014 */
[----:B------:R-:W0:Y:S01]  /*3320*/  MUFU.EX2 R67, R67 ;  /* 0x0000004300437308 */ /* 0x000e220000000800 */
[----:B-1----:R-:W-:Y:S01]  /*3330*/  FADD.FTZ R4, R66, R33 ;  /* 0x0000002142047221 */ /* 0x002fe20000010000 */
[----:B------:R-:W-:-:S06]  /*3340*/  F2FP.SATFINITE.E4M3.F32.PACK_AB_MERGE_C R169, R59, R58, R62 ;  /* 0x0000003a3ba9723e */ /* 0x000fcc000480703e */
[----:B------:R-:W1:Y:S01]  /*3350*/  MUFU.EX2 R70, R70 ;  /* 0x0000004600467308 */ /* 0x000e620000000800 */
[----:B--2---:R-:W-:Y:S01]  /*3360*/  FADD.FTZ R5, R21, R18 ;  /* 0x0000001215057221 */ /* 0x004fe20000010000 */
        /* <DEDUP_REMOVED lines=9> */
[C---:B0-----:R-:W-:Y:S01]  /*3400*/  FADD.FTZ R11, R71.reuse, R8 ;  /* 0x00000008470b7221 */ /* 0x041fe20000010000 */
[----:B------:R-:W-:-:S04]  /*3410*/  F2FP.SATFINITE.E4M3.F32.PACK_AB_MERGE_C R70, R71, R70, RZ ;  /* 0x000000464746723e */ /* 0x000fc800048070ff */
[----:B------:R-:W-:Y:S02]  /*3420*/  F2FP.SATFINITE.E4M3.F32.PACK_AB_MERGE_C R171, R67, R66, R70 ;  /* 0x0000004243ab723e */ /* 0x000fe40004807046 */
        /* <DEDUP_REMOVED lines=11> */
[----:B--2---:R-:W-:-:S07]  /*34e0*/  FADD.FTZ R5, R23, R4 ;  /* 0x0000000417057221 */ /* 0x004fce0000010000 */
[----:B------:R-:W2:Y:S01]  /*34f0*/  MUFU.EX2 R77, R77 ;  /* 0x0000004d004d7308 */ /* 0x000ea20000000800 */
[----:B0-----:R-:W-:-:S07]  /*3500*/  FADD.FTZ R8, R78, R11 ;  /* 0x0000000b4e087221 */ /* 0x001fce0000010000 */
[----:B------:R-:W0:Y:S01]  /*3510*/  MUFU.EX2 R79, R79 ;  /* 0x0000004f004f7308 */ /* 0x000e220000000800 */
[----:B-1----:R-:W-:-:S07]  /*3520*/  FADD.FTZ R4, R76, R5 ;  /* 0x000000054c047221 */ /* 0x002fce0000010000 */
[----:B------:R-:W1:Y:S01]  /*3530*/  MUFU.EX2 R174, R174 ;  /* 0x000000ae00ae7308 */ /* 0x000e620000000800 */
[C---:B--2---:R-:W-:Y:S01]  /*3540*/  F2FP.SATFINITE.E4M3.F32.PACK_AB_MERGE_C R76, R77.reuse, R76, RZ ;  /* 0x0000004c4d4c723e */ /* 0x044fe200048070ff */
[----:B------:R-:W-:-:S03]  /*3550*/  FADD.FTZ R77, R77, R4 ;  /* 0x000000044d4d7221 */ /* 0x000fc60000010000 */
[----:B------:R-:W-:-:S03]  /*3560*/  F2FP.SATFINITE.E4M3.F32.PACK_AB_MERGE_C R172, R23, R172, R76 ;  /* 0x000000ac17ac723e */ /* 0x000fc6000480704c */
        /* <DEDUP_REMOVED lines=13> */
[----:B--2---:R-:W-:Y:S01]  /*3640*/  FADD.FTZ R4, R84, R5 ;  /* 0x0000000554047221 */ /* 0x004fe20000010000 */
[----:B------:R-:W-:-:S03]  /*3650*/  F2FP.SATFINITE.E4M3.F32.PACK_AB_MERGE_C R84, R25, R84, RZ ;  /* 0x000000541954723e */ /* 0x000fc600048070ff */
[----:B------:R-:W-:Y:S01]  /*3660*/  FADD.FTZ R5, R25, R4 ;  /* 0x0000000419057221 */ /* 0x000fe20000010000 */
[----:B------:R-:W-:Y:S01]  /*3670*/  F2FP.SATFINITE.E4M3.F32.PACK_AB_MERGE_C R174, R81, R174, R84 ;  /* 0x000000ae51ae723e */ /* 0x000fe20004807054 */
[----:B0-----:R-:W-:Y:S01]  /*3680*/  FADD.FTZ R8, R86, R17 ;  /* 0x0000001156087221 */ /* 0x001fe20000010000 */
[----:B-1----:R-:W-:-:S03]  /*3690*/  F2FP.SATFINITE.E4M3.F32.PACK_AB_MERGE_C R86, R11, R86, RZ ;  /* 0x000000560b56723e */ /* 0x002fc600048070ff */
[----:B------:R-:W-:Y:S01]  /*36a0*/  FADD.FTZ R4, R11, R8 ;  /* 0x000000080b047221 */ /* 0x000fe20000010000 */
[----:B------:R-:W-:Y:S01]  /*36b0*/  F2FP.SATFINITE.E4M3.F32.PACK_AB_MERGE_C R175, R83, R82, R86 ;  /* 0x0000005253af723e */ /* 0x000fe20004807056 */
[----:B------:R-:W-:Y:S06]  /*36c0*/  @!P0 BRA `(.L_x_18) ;  /* 0x0000000000048947 */ /* 0x000fec0003800000 */
[----:B------:R-:W-:Y:S01]  /*36d0*/  BPT.TRAP 0x1 ;  /* 0x000000040000795c */ /* 0x000fe20000300000 */
.L_x_18:
[----:B------:R0:W1:Y:S01]  /*36e0*/  SYNCS.PHASECHK.TRANS64.TRYWAIT P1, [UR41+0x38850], R6 ;  /* 0x03885006ff0075a7 */ /* 0x0000620008020169 */
[----:B------:R-:W-:Y:S05]  /*36f0*/  @!P0 BRA `(.L_x_19) ;  /* 0x0000000000048947 */ /* 0x000fea0003800000 */
[----:B------:R-:W-:Y:S01]  /*3700*/  BPT.TRAP 0x1 ;  /* 0x000000040000795c */ /* 0x000fe20000300000 */
.L_x_19:
[----:B-1----:R-:W-:Y:S05]  /*3710*/  @P1 BRA `(.L_x_20) ;  /* 0x0000000000081947 */ /* 0x002fea0003800000 */
[----:B------:R-:W1:Y:S02]  /*3720*/  SYNCS.PHASECHK.TRANS64.TRYWAIT P1, [UR41+0x38850], R6 ;  /* 0x03885006ff0075a7 */ /* 0x000e640008020169 */
[----:B-1----:R-:W-:Y:S05]  /*3730*/  @!P1 BRA `(.L_x_21) ;  /* 0x000000bc005c9947 */ /* 0x002fea0003800000 */
.L_x_20:
[----:B------:R2:W-:Y:S01]  /*3740*/  BAR.SYNC.DEFER_BLOCKING R2, 0x100 ;  /* 0x000400020000751d */ /* 0x0005e20000010000 */
[----:B------:R-:W-:-:S04]  /*3750*/  UIADD3 UR6, UR41, 0x400, URZ ;  /* 0x0000040029067890 */ /* 0x000fc8000fffe03f */
[----:B------:R-:W-:Y:S01]  /*3760*/  USHF.R.U32.HI UR6, URZ, 0x4, UR6 ;  /* 0x000000043f067899 */ /* 0x000fe20008011606 */
[----:B------:R-:W-:Y:S01]  /*3770*/  UMOV UR51, 0x40000040 ;  /* 0x4000004000337882 */ /* 0x000fe20000000000 */
[----:B------:R-:W-:Y:S02]  /*3780*/  UMOV UR7, 0x40000040 ;  /* 0x4000004000077882 */ /* 0x000fe40000000000 */
[----:B------:R-:W-:-:S04]  /*3790*/  ULOP3.LUT UR6, UR6, 0x3fff, URZ, 0xc0, !UPT ;  /* 0x00003fff06067892 */ /* 0x000fc8000f8ec03f */
[----:B------:R-:W-:-:S04]  /*37a0*/  ULOP3.LUT UR50, UR6, 0x10000, URZ, 0xfc, !UPT ;  /* 0x0001000006327892 */ /* 0x000fc8000f8efc3f */
[----:B------:R-:W-:Y:S01]  /*37b0*/  UIADD3 UR6, UR50, 0x2, URZ ;  /* 0x0000000232067890 */ /* 0x000fe2000fffe03f */
[----:B------:R-:W-:-:S06]  /*37c0*/  WARPGROUP.ARRIVE ;  /* 0x00000000000079c5 */ /* 0x000fcc0000000000 */
[----:B------:R-:W-:Y:S03]  /*37d0*/  QGMMA.64x256x32.F32.E4M3.E4M3 R24, R152, gdesc[UR48], RZ, !UPT, gsb0 ;  /* 0x03e0003098187df3 */ /* 0x000fe6000c0008ff */
[----:B------:R-:W3:Y:S01]  /*37e0*/  S2UR UR51, SR_CgaCtaId ;  /* 0x00000000003379c3 */ /* 0x000ee20000008800 */
[----:B------:R-:W-:Y:S02]  /*37f0*/  WARPGROUP.DEPBAR.LE gsb0, 0x0 ;  /* 0x00008000000079c5 */ /* 0x000fe40000010000 */
[----:B------:R-:W-:-:S15]  /*3800*/  WARPGROUP.ARRIVE ;  /* 0x00000000000079c5 */ /* 0x000fde0000000000 */
[----:B------:R-:W-:-:S07]  /*3810*/  NOP ;  /* 0x0000000000007918 */ /* 0x000fce0000000000 */
[----:B------:R-:W-:Y:S01]  /*3820*/  QGMMA.64x256x32.F32.E4M3.E4M3 R24, R156, gdesc[UR4], R24, gsb0 ;  /* 0x03e000049c187df3 */ /* 0x000fe20008000818 */
[----:B------:R-:W-:Y:S01]  /*3830*/  UIADD3 UR6, UR50, 0x4, URZ ;  /* 0x0000000432067890 */ /* 0x000fe2000fffe03f */
[----:B------:R-:W-:Y:S01]  /*3840*/  UMOV UR7, 0x40000040 ;  /* 0x4000004000077882 */ /* 0x000fe20000000000 */
[----:B------:R-:W-:Y:S02]  /*3850*/  WARPGROUP.DEPBAR.LE gsb0, 0x0 ;  /* 0x00008000000079c5 */ /* 0x000fe40000010000 */
[----:B------:R-:W-:-:S15]  /*3860*/  WARPGROUP.ARRIVE ;  /* 0x00000000000079c5 */ /* 0x000fde0000000000 */
[----:B------:R-:W-:-:S08]  /*3870*/  NOP ;  /* 0x0000000000007918 */ /* 0x000fd00000000000 */
[----:B------:R-:W-:Y:S01]  /*3880*/  QGMMA.64x256x32.F32.E4M3.E4M3 R24, R168, gdesc[UR4], R24, gsb0 ;  /* 0x03e00004a8187df3 */ /* 0x000fe20008000818 */
[----:B------:R-:W-:Y:S01]  /*3890*/  UIADD3 UR6, UR50, 0x6, URZ ;  /* 0x0000000632067890 */ /* 0x000fe2000fffe03f */
[----:B------:R-:W-:Y:S01]  /*38a0*/  UMOV UR7, 0x40000040 ;  /* 0x4000004000077882 */ /* 0x000fe20000000000 */
[----:B------:R-:W-:Y:S02]  /*38b0*/  WARPGROUP.DEPBAR.LE gsb0, 0x0 ;  /* 0x00008000000079c5 */ /* 0x000fe40000010000 */
[----:B------:R-:W-:-:S15]  /*38c0*/  WARPGROUP.ARRIVE ;  /* 0x00000000000079c5 */ /* 0x000fde0000000000 */
[----:B------:R-:W-:-:S08]  /*38d0*/  NOP ;  /* 0x0000000000007918 */ /* 0x000fd00000000000 */
[----:B------:R-:W-:Y:S03]  /*38e0*/  QGMMA.64x256x32.F32.E4M3.E4M3 R24, R172, gdesc[UR4], R24, gsb0 ;  /* 0x03e00004ac187df3 */ /* 0x000fe60008000818 */
[----:B------:R-:W-:Y:S02]  /*38f0*/  WARPGROUP.DEPBAR.LE gsb0, 0x0 ;  /* 0x00008000000079c5 */ /* 0x000fe40000010000 */
[----:B--23--:R-:W-:Y:S05]  /*3900*/  @!P0 BRA `(.L_x_22) ;  /* 0x0000000000048947 */ /* 0x00cfea0003800000 */
[----:B------:R-:W-:Y:S01]  /*3910*/  BPT.TRAP 0x1 ;  /* 0x000000040000795c */ /* 0x000fe20000300000 */
.L_x_22:
[----:B------:R-:W-:Y:S02]  /*3920*/  UIADD3 UR44, UR44, -0x2, URZ ;  /* 0xfffffffe2c2c7890 */ /* 0x000fe4000fffe03f */
[----:B------:R-:W-:Y:S02]  /*3930*/  UIADD3 UR6, UR41, 0x38860, URZ ;  /* 0x0003886029067890 */ /* 0x000fe4000fffe03f */
[----:B------:R-:W-:Y:S02]  /*3940*/  UISETP.GE.AND UP0, UPT, UR44, UR39, UPT ;  /* 0x000000272c00728c */ /* 0x000fe4000bf06270 */
[----:B------:R-:W-:-:S04]  /*3950*/  UPRMT UR6, UR51, 0x654, UR6 ;  /* 0x0000065433067896 */ /* 0x000fc80008000006 */
[----:B------:R-:W-:-:S05]  /*3960*/  PLOP3.LUT P1, PT, PT, PT, UP0, 0x80, 0x0 ;  /* 0x000000000000781c */ /* 0x000fca0003f2f008 */
[----:B------:R-:W-:Y:S08]  /*3970*/  SYNCS.ARRIVE.TRANS64.RED.A1T0 RZ, [UR6], RZ ;  /* 0x000000ffffff79a7 */ /* 0x000ff00008100406 */
[----:B------:R-:W-:Y:S05]  /*3980*/  @!P1 BRA `(.L_x_23) ;  /* 0x00000020009c9947 */ /* 0x000fea0003800000 */
[----:B-1----:R-:W-:Y:S01]  /*3990*/  IMAD.MOV.U32 R7, RZ, RZ, R164 ;  /* 0x000000ffff077224 */ /* 0x002fe200078e00a4 */
[----:B------:R-:W-:Y:S01]  /*39a0*/  UMOV UR43, URZ ;  /* 0x0000003f002b7c82 */ /* 0x000fe20008000000 */
[----:B0-----:R-:W-:Y:S01]  /*39b0*/  IMAD.MOV.U32 R6, RZ, RZ, R3 ;  /* 0x000000ffff067224 */ /* 0x001fe200078e0003 */
[----:B------:R-:W-:-:S06]  /*39c0*/  UMOV UR6, URZ ;  /* 0x0000003f00067c82 */ /* 0x000fcc0008000000 */
.L_x_34:
[----:B------:R-:W-:Y:S01]  /*39d0*/  UIADD3 UR6, UR6, 0x1, URZ ;  /* 0x0000000106067890 */ /* 0x000fe2000fffe03f */
[----:B0-----:R-:W-:Y:S01]  /*39e0*/  IMAD.U32 R0, RZ, RZ, UR44 ;  /* 0x0000002cff007e24 */ /* 0x001fe2000f8e00ff */
[----:B------:R-:W-:Y:S02]  /*39f0*/  UIADD3 UR44, UR44, -0x1, URZ ;  /* 0xffffffff2c2c7890 */ /* 0x000fe4000fffe03f */
[----:B------:R-:W-:Y:S02]  /*3a00*/  UISETP.NE.AND UP0, UPT, UR6, 0x2, UPT ;  /* 0x000000020600788c */ /* 0x000fe4000bf05270 */
[----:B------:R-:W-:Y:S02]  /*3a10*/  ISETP.GT.AND P1, PT, R0, UR39, PT ;  /* 0x0000002700007c0c */ /* 0x000fe4000bf24270 */
[----:B------:R-:W-:Y:S02]  /*3a20*/  USEL UR7, URZ, 0x1, UP0 ;  /* 0x000000013f077887 */ /* 0x000fe40008000000 */
[----:B------:R-:W-:-:S02]  /*3a30*/  USEL UR45, UR6, URZ, UP0 ;  /* 0x0000003f062d7287 */ /* 0x000fc40008000000 */
[----:B------:R-:W-:Y:S01]  /*3a40*/  ULOP3.LUT UR43, UR43, UR7, URZ, 0x3c, !UPT ;  /* 0x000000072b2b7292 */ /* 0x000fe2000f8e3c3f */
[----:B------:R-:W-:Y:S11]  /*3a50*/  @!P0 BRA `(.L_x_24) ;  /* 0x0000000000048947 */ /* 0x000ff60003800000 */
[----:B------:R-:W-:Y:S01]  /*3a60*/  BPT.TRAP 0x1 ;  /* 0x000000040000795c */ /* 0x000fe20000300000 */
.L_x_24:
[----:B------:R-:W-:Y:S01]  /*3a70*/  IMAD.U32 R0, RZ, RZ, UR43 ;  /* 0x0000002bff007e24 */ /* 0x000fe2000f8e00ff */
[----:B------:R-:W-:-:S04]  /*3a80*/  ULEA UR49, UR45, UR41, 0x3 ;  /* 0x000000292d317291 */ /* 0x000fc8000f8e183f */
[----:B------:R-:W-:-:S04]  /*3a90*/  SHF.L.U32 R0, R0, 0x1f, RZ ;  /* 0x0000001f00007819 */ /* 0x000fc800000006ff */
[----:B------:R-:W-:-:S13]  /*3aa0*/  R2UR UR52, R0 ;  /* 0x00000000003472ca */ /* 0x000fda00000e0000 */
[----:B------:R-:W-:-:S04]  /*3ab0*/  IMAD.U32 R0, RZ, RZ, UR52 ;  /* 0x00000034ff007e24 */ /* 0x000fc8000f8e00ff */
[----:B------:R0:W1:Y:S01]  /*3ac0*/  SYNCS.PHASECHK.TRANS64.TRYWAIT P2, [UR49+0x38830], R0 ;  /* 0x03883000ff0075a7 */ /* 0x0000620008040171 */
[----:B------:R-:W-:Y:S05]  /*3ad0*/  @!P0 BRA `(.L_x_25) ;  /* 0x0000000000048947 */ /* 0x000fea0003800000 */
[----:B------:R-:W-:Y:S01]  /*3ae0*/  BPT.TRAP 0x1 ;  /* 0x000000040000795c */ /* 0x000fe20000300000 */
.L_x_25:
[----:B-1----:R-:W-:Y:S05]  /*3af0*/  @P2 BRA `(.L_x_26) ;  /* 0x00000000000c2947 */ /* 0x002fea0003800000 */
[----:B0-----:R-:W-:-:S04]  /*3b00*/  IMAD.U32 R0, RZ, RZ, UR52 ;  /* 0x00000034ff007e24 */ /* 0x001fc8000f8e00ff */
[----:B------:R-:W0:Y:S02]  /*3b10*/  SYNCS.PHASECHK.TRANS64.TRYWAIT P2, [UR49+0x38830], R0 ;  /* 0x03883000ff0075a7 */ /* 0x000e240008040171 */
[----:B0-----:R-:W-:Y:S05]  /*3b20*/  @!P2 BRA `(.L_x_27) ;  /* 0x000000b80078a947 */ /* 0x001fea0003800000 */
.L_x_26:
[----:B------:R-:W-:Y:S01]  /*3b30*/  ULEA UR30, UR45, UR48, 0xb ;  /* 0x000000302d1e7291 */ /* 0x000fe2000f8e583f */
[----:B------:R-:W-:Y:S01]  /*3b40*/  WARPGROUP.ARRIVE ;  /* 0x00000000000079c5 */ /* 0x000fe20000000000 */
[----:B------:R-:W-:Y:S01]  /*3b50*/  UMOV UR31, 0x40000040 ;  /* 0x40000040001f7882 */ /* 0x000fe20000000000 */
[----:B------:R-:W-:Y:S01]  /*3b60*/  UMOV UR27, 0x40000040 ;  /* 0x40000040001b7882 */ /* 0x000fe20000000000 */
[----:B------:R-:W-:Y:S01]  /*3b70*/  UIADD3 UR26, UR30, 0x2, URZ ;  /* 0x000000021e1a7890 */ /* 0x000fe2000fffe03f */
[----:B0-----:R-:W-:Y:S01]  /*3b80*/  IADD3 R0, -R16, 0xb, RZ ;  /* 0x0000000b10007810 */ /* 0x001fe20007ffe1ff */
[----:B------:R-:W-:Y:S01]  /*3b90*/  UIADD3 UR22, UR30, 0x4, URZ ;  /* 0x000000041e167890 */ /* 0x000fe2000fffe03f */
[----:B------:R-:W-:Y:S02]  /*3ba0*/  UMOV UR23, 0x40000040 ;  /* 0x4000004000177882 */ /* 0x000fe40000000000 */
[----:B------:R-:W-:Y:S01]  /*3bb0*/  QGMMA.64x128x32.F32.E4M3.E4M3 R152, gdesc[UR28], RZ, !UPT, gsb0 ;  /* 0x01e000001c9879f3 */ /* 0x000fe2000c0008ff */
[----:B------:R-:W-:Y:S01]  /*3bc0*/  UIADD3 UR18, UR30, 0x6, URZ ;  /* 0x000000061e127890 */ /* 0x000fe2000fffe03f */
[----:B------:R-:W-:Y:S01]  /*3bd0*/  UMOV UR19, 0x40000040 ;  /* 0x4000004000137882 */ /* 0x000fe20000000000 */
        /* <DEDUP_REMOVED lines=8> */
[----:B------:R-:W-:-:S02]  /*3c60*/  WARPGROUP.DEPBAR.LE gsb0, 0x0 ;  /* 0x00008000000079c5 */ /* 0x000fc40000010000 */
        /* <DEDUP_REMOVED lines=24> */
.L_x_28:
[----:B------:R-:W-:Y:S01]  /*3df0*/  FMNMX.FTZ R8, R152, R6, !PT ;  /* 0x0000000698087209 */ /* 0x000fe20007810000 */
[----:B------:R-:W-:Y:S01]  /*3e00*/  IMAD.U32 R12, RZ, RZ, UR40 ;  /* 0x00000028ff0c7e24 */ /* 0x000fe2000f8e00ff */
[----:B------:R-:W-:Y:S02]  /*3e10*/  UIADD3 UR6, UR49, 0x38840, URZ ;  /* 0x0003884031067890 */ /* 0x000fe4000fffe03f */
[----:B------:R-:W-:Y:S02]  /*3e20*/  FMNMX.FTZ R3, R153, R8, !PT ;  /* 0x0000000899037209 */ /* 0x000fe40007810000 */
[----:B------:R-:W-:Y:S02]  /*3e30*/  UPRMT UR6, UR51, 0x654, UR6 ;  /* 0x0000065433067896 */ /* 0x000fe40008000006 */
[----:B------:R-:W-:-:S04]  /*3e40*/  FMNMX.FTZ R8, R156, R3, !PT ;  /* 0x000000039c087209 */ /* 0x000fc80007810000 */
[----:B------:R-:W-:-:S03]  /*3e50*/  FMNMX.FTZ R3, R157, R8, !PT ;  /* 0x000000089d037209 */ /* 0x000fc60007810000 */
[----:B------:R-:W-:Y:S01]  /*3e60*/  SYNCS.ARRIVE.TRANS64.RED.A1T0 RZ, [UR6], RZ ;  /* 0x000000ffffff79a7 */ /* 0x000fe20008100406 */
[----:B------:R-:W-:-:S04]  /*3e70*/  FMNMX.FTZ R8, R160, R3, !PT ;  /* 0x00000003a0087209 */ /* 0x000fc80007810000 */
        /* <DEDUP_REMOVED lines=26> */
[----:B------:R-:W-:-:S05]  /*4020*/  FMNMX.FTZ R10, R213, R8, !PT ;  /* 0x00000008d50a7209 */ /* 0x000fca0007810000 */
[----:B------:R-:W1:Y:S02]  /*4030*/  SHFL.BFLY PT, R3, R10, 0x2, 0x1f ;  /* 0x0c401f000a037f89 */ /* 0x000e6400000e0000 */
[----:B-1----:R-:W-:-:S05]  /*4040*/  FMNMX.FTZ R11, R10, R3, !PT ;  /* 0x000000030a0b7209 */ /* 0x002fca0007810000 */
[----:B------:R-:W1:Y:S02]  /*4050*/  SHFL.BFLY PT, R8, R11, 0x1, 0x1f ;  /* 0x0c201f000b087f89 */ /* 0x000e6400000e0000 */
[----:B-1----:R-:W-:-:S05]  /*4060*/  FMNMX.FTZ R3, R11, R8, !PT ;  /* 0x000000080b037209 */ /* 0x002fca0007810000 */
[----:B------:R-:W-:-:S04]  /*4070*/  FADD.FTZ R6, -R3, R6 ;  /* 0x0000000603067221 */ /* 0x000fc80000010100 */
[----:B------:R-:W-:Y:S01]  /*4080*/  FMUL.FTZ R8, R6, UR40 ;  /* 0x0000002806087c20 */ /* 0x000fe20008410000 */
[----:B------:R-:W-:-:S01]  /*4090*/  FFMA.FTZ R6, R3, R12, -8 ;  /* 0xc100000003067423 */ /* 0x000fc2000001000c */
[----:B------:R-:W-:-:S03]  /*40a0*/  FMNMX.FTZ R12, R154, R7, !PT ;  /* 0x000000079a0c7209 */ /* 0x000fc60007810000 */
[--C-:B------:R-:W-:Y:S01]  /*40b0*/  FFMA.FTZ R11, R160, UR40, -R6.reuse ;  /* 0x00000028a00b7c23 */ /* 0x100fe20008010806 */
[----:B------:R-:W-:Y:S01]  /*40c0*/  FMNMX.FTZ R15, R155, R12, !PT ;  /* 0x0000000c9b0f7209 */ /* 0x000fe20007810000 */
[--C-:B------:R-:W-:Y:S01]  /*40d0*/  FFMA.FTZ R164, R164, UR40, -R6.reuse ;  /* 0x00000028a4a47c23 */ /* 0x100fe20008010806 */
[----:B------:R-:W-:-:S01]  /*40e0*/  FFMA.FTZ R19, R165, UR40, -R6 ;  /* 0x00000028a5137c23 */ /* 0x000fc20008010806 */
        /* <DEDUP_REMOVED lines=12> */
[----:B------:R1:W-:Y:S01]  /*41b0*/  MUFU.EX2 R12, R161 ;  /* 0x000000a1000c7308 */ /* 0x0003e20000000800 */
[----:B------:R-:W-:Y:S01]  /*41c0*/  FMNMX.FTZ R15, R163, R14, !PT ;  /* 0x0000000ea30f7209 */ /* 0x000fe20007810000 */
[--C-:B------:R-:W-:Y:S01]  /*41d0*/  FFMA.FTZ R22, R172, UR40, -R6.reuse ;  /* 0x00000028ac167c23 */ /* 0x100fe20008010806 */
[----:B------:R-:W-:-:S01]  /*41e0*/  FFMA.FTZ R153, R173, UR40, -R6 ;  /* 0x00000028ad997c23 */ /* 0x000fc20008010806 */
[--C-:B------:R-:W-:Y:S01]  /*41f0*/  FFMA.FTZ R157, R180, UR40, -R6.reuse ;  /* 0x00000028b49d7c23 */ /* 0x100fe20008010806 */
[----:B------:R-:W-:Y:S01]  /*4200*/  FMNMX.FTZ R18, R166, R15, !PT ;  /* 0x0000000fa6127209 */ /* 0x000fe20007810000 */
[--C-:B------:R-:W-:Y:S01]  /*4210*/  FFMA.FTZ R180, R189, UR40, -R6.reuse ;  /* 0x00000028bdb47c23 */ /* 0x100fe20008010806 */
[----:B------:R-:W-:-:S01]  /*4220*/  FFMA.FTZ R173, R196, UR40, -R6 ;  /* 0x00000028c4ad7c23 */ /* 0x000fc20008010806 */
[----:B------:R-:W-:Y:S01]  /*4230*/  MUFU.EX2 R14, R164 ;  /* 0x000000a4000e7308 */ /* 0x000fe20000000800 */
[----:B------:R-:W-:Y:S01]  /*4240*/  FMNMX.FTZ R15, R167, R18, !PT ;  /* 0x00000012a70f7209 */ /* 0x000fe20007810000 */
[--C-:B-1----:R-:W-:Y:S01]  /*4250*/  FFMA.FTZ R161, R200, UR40, -R6.reuse ;  /* 0x00000028c8a17c23 */ /* 0x102fe20008010806 */
[----:B------:R-:W-:-:S01]  /*4260*/  FFMA.FTZ R172, R201, UR40, -R6 ;  /* 0x00000028c9ac7c23 */ /* 0x000fc20008010806 */
[----:B------:R-:W-:Y:S01]  /*4270*/  FFMA.FTZ R212, R212, UR40, -R6 ;  /* 0x00000028d4d47c23 */ /* 0x000fe20008010806 */
[----:B------:R-:W-:-:S03]  /*4280*/  FMNMX.FTZ R18, R170, R15, !PT ;  /* 0x0000000faa127209 */ /* 0x000fc60007810000 */
[----:B------:R-:W1:Y:S01]  /*4290*/  MUFU.EX2 R8, R8 ;  /* 0x0000000800087308 */ /* 0x000e620000000800 */
[----:B------:R-:W-:-:S04]  /*42a0*/  FMNMX.FTZ R15, R171, R18, !PT ;  /* 0x00000012ab0f7209 */ /* 0x000fc80007810000 */
[----:B------:R-:W-:Y:S01]  /*42b0*/  FMNMX.FTZ R18, R174, R15, !PT ;  /* 0x0000000fae127209 */ /* 0x000fe20007810000 */
[----:B------:R-:W-:-:S01]  /*42c0*/  FFMA.FTZ R15, R169, UR40, -R6 ;  /* 0x00000028a90f7c23 */ /* 0x000fc20008010806 */
[--C-:B------:R-:W-:Y:S01]  /*42d0*/  FFMA.FTZ R169, R188, UR40, -R6.reuse ;  /* 0x00000028bca97c23 */ /* 0x100fe20008010806 */
[----:B------:R-:W-:-:S01]  /*42e0*/  FFMA.FTZ R188, R205, UR40, -R6 ;  /* 0x00000028cdbc7c23 */ /* 0x000fc20008010806 */
[----:B------:R-:W-:Y:S01]  /*42f0*/  FMNMX.FTZ R17, R175, R18, !PT ;  /* 0x00000012af117209 */ /* 0x000fe20007810000 */
[----:B------:R-:W2:Y:S03]  /*4300*/  MUFU.EX2 R9, R9 ;  /* 0x0000000900097308 */ /* 0x000ea60000000800 */
[----:B------:R-:W-:-:S04]  /*4310*/  FMNMX.FTZ R18, R178, R17, !PT ;  /* 0x00000011b2127209 */ /* 0x000fc80007810000 */
[----:B------:R-:W-:Y:S01]  /*4320*/  FMNMX.FTZ R17, R179, R18, !PT ;  /* 0x00000012b3117209 */ /* 0x000fe20007810000 */
[----:B------:R-:W3:Y:S01]  /*4330*/  MUFU.EX2 R152, R152 ;  /* 0x0000009800987308 */ /* 0x000ee20000000800 */
[-C--:B-1----:R-:W-:Y:S01]  /*4340*/  FMUL.FTZ R24, R24, R8.reuse ;  /* 0x0000000818187220 */ /* 0x082fe20000410000 */
[-C--:B------:R-:W-:Y:S01]  /*4350*/  FMUL.FTZ R25, R25, R8.reuse ;  /* 0x0000000819197220 */ /* 0x080fe20000410000 */
[----:B------:R-:W-:Y:S01]  /*4360*/  FMNMX.FTZ R18, R182, R17, !PT ;  /* 0x00000011b6127209 */ /* 0x000fe20007810000 */
[-C--:B------:R-:W-:Y:S01]  /*4370*/  FMUL.FTZ R28, R28, R8.reuse ;  /* 0x000000081c1c7220 */ /* 0x080fe20000410000 */
[-C--:B------:R-:W-:Y:S01]  /*4380*/  FMUL.FTZ R29, R29, R8.reuse ;  /* 0x000000081d1d7220 */ /* 0x080fe20000410000 */
[----:B------:R-:W-:Y:S01]  /*4390*/  FMUL.FTZ R32, R32, R8 ;  /* 0x0000000820207220 */ /* 0x000fe20000410000 */
[----:B------:R-:W-:Y:S01]  /*43a0*/  FMNMX.FTZ R17, R183, R18, !PT ;  /* 0x00000012b7117209 */ /* 0x000fe20007810000 */
[----:B------:R-:W1:Y:S01]  /*43b0*/  MUFU.EX2 R10, R10 ;  /* 0x0000000a000a7308 */ /* 0x000e620000000800 */
[----:B--2---:R-:W-:-:S01]  /*43c0*/  FFMA.FTZ R5, R8, R5, R9 ;  /* 0x0000000508057223 */ /* 0x004fc20000010009 */
[----:B------:R-:W-:Y:S01]  /*43d0*/  FMUL.FTZ R33, R33, R8 ;  /* 0x0000000821217220 */ /* 0x000fe20000410000 */
[----:B------:R-:W-:Y:S01]  /*43e0*/  FMNMX.FTZ R18, R186, R17, !PT ;  /* 0x00000011ba127209 */ /* 0x000fe20007810000 */
[--C-:B------:R-:W-:Y:S01]  /*43f0*/  FFMA.FTZ R17, R176, UR40, -R6.reuse ;  /* 0x00000028b0117c23 */ /* 0x100fe20008010806 */
[----:B------:R-:W-:-:S01]  /*4400*/  FFMA.FTZ R176, R209, UR40, -R6 ;  /* 0x00000028d1b07c23 */ /* 0x000fc20008010806 */
[----:B------:R-:W-:Y:S01]  /*4410*/  FMUL.FTZ R36, R36, R8 ;  /* 0x0000000824247220 */ /* 0x000fe20000410000 */
[----:B------:R-:W-:Y:S01]  /*4420*/  FMNMX.FTZ R21, R187, R18, !PT ;  /* 0x00000012bb157209 */ /* 0x000fe20007810000 */
[----:B------:R-:W2:Y:S01]  /*4430*/  MUFU.EX2 R13, R13 ;  /* 0x0000000d000d7308 */ /* 0x000ea20000000800 */
[-C--:B------:R-:W-:Y:S01]  /*4440*/  FMUL.FTZ R37, R37, R8.reuse ;  /* 0x0000000825257220 */ /* 0x080fe20000410000 */
[-C--:B------:R-:W-:Y:S01]  /*4450*/  FMUL.FTZ R40, R40, R8.reuse ;  /* 0x0000000828287220 */ /* 0x080fe20000410000 */
[----:B------:R-:W-:Y:S01]  /*4460*/  FMNMX.FTZ R18, R190, R21, !PT ;  /* 0x00000015be127209 */ /* 0x000fe20007810000 */
[-C--:B------:R-:W-:Y:S01]  /*4470*/  FMUL.FTZ R41, R41, R8.reuse ;  /* 0x0000000829297220 */ /* 0x080fe20000410000 */
[-C--:B------:R-:W-:Y:S01]  /*4480*/  FMUL.FTZ R44, R44, R8.reuse ;  /* 0x000000082c2c7220 */ /* 0x080fe20000410000 */
[----:B------:R-:W-:Y:S01]  /*4490*/  FMUL.FTZ R45, R45, R8 ;  /* 0x000000082d2d7220 */ /* 0x000fe20000410000 */
[----:B------:R-:W-:Y:S01]  /*44a0*/  FMNMX.FTZ R21, R191, R18, !PT ;  /* 0x00000012bf157209 */ /* 0x000fe20007810000 */
[----:B------:R-:W4:Y:S01]  /*44b0*/  MUFU.EX2 R11, R11 ;  /* 0x0000000b000b7308 */ /* 0x000f220000000800 */
[-C--:B------:R-:W-:Y:S01]  /*44c0*/  FMUL.FTZ R48, R48, R8.reuse ;  /* 0x0000000830307220 */ /* 0x080fe20000410000 */
[-C--:B------:R-:W-:Y:S01]  /*44d0*/  FMUL.FTZ R49, R49, R8.reuse ;  /* 0x0000000831317220 */ /* 0x080fe20000410000 */
[----:B------:R-:W-:Y:S01]  /*44e0*/  FMNMX.FTZ R20, R194, R21, !PT ;  /* 0x00000015c2147209 */ /* 0x000fe20007810000 */
[-C--:B------:R-:W-:Y:S01]  /*44f0*/  FMUL.FTZ R52, R52, R8.reuse ;  /* 0x0000000834347220 */ /* 0x080fe20000410000 */
[-C--:B------:R-:W-:Y:S01]  /*4500*/  FMUL.FTZ R53, R53, R8.reuse ;  /* 0x0000000835357220 */ /* 0x080fe20000410000 */
[----:B------:R-:W-:Y:S01]  /*4510*/  FMUL.FTZ R56, R56, R8 ;  /* 0x0000000838387220 */ /* 0x000fe20000410000 */
[----:B------:R-:W-:Y:S01]  /*4520*/  FMNMX.FTZ R21, R195, R20, !PT ;  /* 0x00000014c3157209 */ /* 0x000fe20007810000 */
[----:B------:R5:W-:Y:S01]  /*4530*/  MUFU.EX2 R18, R177 ;  /* 0x000000b100127308 */ /* 0x000be20000000800 */
[-C--:B------:R-:W-:Y:S01]  /*4540*/  FMUL.FTZ R57, R57, R8.reuse ;  /* 0x0000000839397220 */ /* 0x080fe20000410000 */
[-C--:B------:R-:W-:Y:S01]  /*4550*/  FMUL.FTZ R60, R60, R8.reuse ;  /* 0x000000083c3c7220 */ /* 0x080fe20000410000 */
[----:B------:R-:W-:Y:S01]  /*4560*/  FMNMX.FTZ R20, R198, R21, !PT ;  /* 0x00000015c6147209 */ /* 0x000fe20007810000 */
[-C--:B------:R-:W-:Y:S01]  /*4570*/  FMUL.FTZ R61, R61, R8.reuse ;  /* 0x000000083d3d7220 */ /* 0x080fe20000410000 */
[-C--:B------:R-:W-:Y:S01]  /*4580*/  FMUL.FTZ R64, R64, R8.reuse ;  /* 0x0000000840407220 */ /* 0x080fe20000410000 */
[----:B------:R-:W-:Y:S01]  /*4590*/  FMUL.FTZ R65, R65, R8 ;  /* 0x0000000841417220 */ /* 0x000fe20000410000 */
[----:B------:R-:W-:Y:S01]  /*45a0*/  FMNMX.FTZ R21, R199, R20, !PT ;  /* 0x00000014c7157209 */ /* 0x000fe20007810000 */
[----:B------:R-:W-:Y:S01]  /*45b0*/  MUFU.EX2 R19, R19 ;  /* 0x0000001300137308 */ /* 0x000fe20000000800 */
[----:B-----5:R-:W-:-:S01]  /*45c0*/  FFMA.FTZ R177, R204, UR40, -R6 ;  /* 0x00000028ccb17c23 */ /* 0x020fc20008010806 */
[-C--:B------:R-:W-:Y:S01]  /*45d0*/  FMUL.FTZ R68, R68, R8.reuse ;  /* 0x0000000844447220 */ /* 0x080fe20000410000 */
[----:B------:R-:W-:Y:S01]  /*45e0*/  FMNMX.FTZ R20, R202, R21, !PT ;  /* 0x00000015ca147209 */ /* 0x000fe20007810000 */
[-C--:B------:R-:W-:Y:S01]  /*45f0*/  FMUL.FTZ R69, R69, R8.reuse ;  /* 0x0000000845457220 */ /* 0x080fe20000410000 */
[-C--:B------:R-:W-:Y:S01]  /*4600*/  FMUL.FTZ R72, R72, R8.reuse ;  /* 0x0000000848487220 */ /* 0x080fe20000410000 */
[----:B------:R-:W-:Y:S01]  /*4610*/  FMUL.FTZ R73, R73, R8 ;  /* 0x0000000849497220 */ /* 0x000fe20000410000 */
[----:B------:R-:W-:Y:S01]  /*4620*/  FMNMX.FTZ R21, R203, R20, !PT ;  /* 0x00000014cb157209 */ /* 0x000fe20007810000 */
[----:B------:R-:W-:Y:S01]  /*4630*/  MUFU.EX2 R156, R156 ;  /* 0x0000009c009c7308 */ /* 0x000fe20000000800 */
[-C--:B------:R-:W-:Y:S01]  /*4640*/  FMUL.FTZ R76, R76, R8.reuse ;  /* 0x000000084c4c7220 */ /* 0x080fe20000410000 */
[----:B------:R-:W-:Y:S01]  /*4650*/  FMUL.FTZ R77, R77, R8 ;  /* 0x000000084d4d7220 */ /* 0x000fe20000410000 */
[----:B------:R-:W-:Y:S01]  /*4660*/  FMNMX.FTZ R160, R206, R21, !PT ;  /* 0x00000015cea07209 */ /* 0x000fe20007810000 */
[----:B------:R-:W-:Y:S01]  /*4670*/  FFMA.FTZ R21, R185, UR40, -R6 ;  /* 0x00000028b9157c23 */ /* 0x000fe20008010806 */
[----:B------:R-:W-:-:S02]  /*4680*/  IMAD.U32 R185, RZ, RZ, UR40 ;  /* 0x00000028ffb97e24 */ /* 0x000fc4000f8e00ff */
        /* <DEDUP_REMOVED lines=12> */
[----:B------:R-:W-:Y:S01]  /*4750*/  FMUL.FTZ R92, R92, R8 ;  /* 0x000000085c5c7220 */ /* 0x000fe20000410000 */
[----:B------:R-:W-:Y:S01]  /*4760*/  FMNMX.FTZ R160, R214, R23, !PT ;  /* 0x00000017d6a07209 */ /* 0x000fe20007810000 */
[--C-:B------:R-:W-:Y:S01]  /*4770*/  FFMA.FTZ R23, R192, UR40, -R6.reuse ;  /* 0x00000028c0177c23 */ /* 0x100fe20008010806 */
[----:B------:R-:W-:-:S01]  /*4780*/  FFMA.FTZ R192, R213, UR40, -R6 ;  /* 0x00000028d5c07c23 */ /* 0x000fc20008010806 */
[----:B------:R-:W-:Y:S01]  /*4790*/  FMUL.FTZ R93, R93, R8 ;  /* 0x000000085d5d7220 */ /* 0x000fe20000410000 */
[----:B------:R-:W-:Y:S01]  /*47a0*/  FMNMX.FTZ R164, R215, R160, !PT ;  /* 0x000000a0d7a47209 */ /* 0x000fe20007810000 */
[--C-:B------:R-:W-:Y:S01]  /*47b0*/  FFMA.FTZ R160, R193, UR40, -R6.reuse ;  /* 0x00000028c1a07c23 */ /* 0x100fe20008010806 */
[----:B------:R-:W-:Y:S01]  /*47c0*/  MUFU.EX2 R22, R22 ;  /* 0x0000001600167308 */ /* 0x000fe20000000800 */
[-C--:B------:R-:W-:Y:S01]  /*47d0*/  FMUL.FTZ R96, R96, R8.reuse ;  /* 0x0000000860607220 */ /* 0x080fe20000410000 */
[-C--:B------:R-:W-:Y:S01]  /*47e0*/  FMUL.FTZ R97, R97, R8.reuse ;  /* 0x0000000861617220 */ /* 0x080fe20000410000 */
[----:B------:R-:W5:Y:S01]  /*47f0*/  SHFL.BFLY PT, R165, R164, 0x2, 0x1f ;  /* 0x0c401f00a4a57f89 */ /* 0x000f6200000e0000 */
[-C--:B------:R-:W-:Y:S01]  /*4800*/  FMUL.FTZ R100, R100, R8.reuse ;  /* 0x0000000864647220 */ /* 0x080fe20000410000 */
[-C--:B------:R-:W-:Y:S01]  /*4810*/  FMUL.FTZ R101, R101, R8.reuse ;  /* 0x0000000865657220 */ /* 0x080fe20000410000 */
[-C--:B------:R-:W-:Y:S01]  /*4820*/  FMUL.FTZ R104, R104, R8.reuse ;  /* 0x0000000868687220 */ /* 0x080fe20000410000 */
[-C--:B------:R-:W-:Y:S01]  /*4830*/  FMUL.FTZ R105, R105, R8.reuse ;  /* 0x0000000869697220 */ /* 0x080fe20000410000 */
[----:B------:R-:W-:Y:S01]  /*4840*/  MUFU.EX2 R153, R153 ;  /* 0x0000009900997308 */ /* 0x000fe20000000800 */
[-C--:B------:R-:W-:Y:S01]  /*4850*/  FMUL.FTZ R108, R108, R8.reuse ;  /* 0x000000086c6c7220 */ /* 0x080fe20000410000 */
[-C--:B------:R-:W-:Y:S01]  /*4860*/  FMUL.FTZ R109, R109, R8.reuse ;  /* 0x000000086d6d7220 */ /* 0x080fe20000410000 */
[-C--:B------:R-:W-:Y:S01]  /*4870*/  FMUL.FTZ R112, R112, R8.reuse ;  /* 0x0000000870707220 */ /* 0x080fe20000410000 */
        /* <DEDUP_REMOVED lines=15> */
[----:B-----5:R-:W-:Y:S01]  /*4970*/  FMNMX.FTZ R181, R164, R165, !PT ;  /* 0x000000a5a4b57209 */ /* 0x020fe20007810000 */
[----:B------:R-:W-:Y:S01]  /*4980*/  FFMA.FTZ R165, R208, UR40, -R6 ;  /* 0x00000028d0a57c23 */ /* 0x000fe20008010806 */
[-C--:B------:R-:W-:Y:S01]  /*4990*/  FMUL.FTZ R140, R140, R8.reuse ;  /* 0x000000088c8c7220 */ /* 0x080fe20000410000 */
[-C--:B------:R-:W-:Y:S01]  /*49a0*/  FMUL.FTZ R141, R141, R8.reuse ;  /* 0x000000088d8d7220 */ /* 0x080fe20000410000 */
[-C--:B------:R-:W-:Y:S01]  /*49b0*/  FMUL.FTZ R144, R144, R8.reuse ;  /* 0x0000000890907220 */ /* 0x080fe20000410000 */
[----:B------:R-:W5:Y:S01]  /*49c0*/  SHFL.BFLY PT, R164, R181, 0x1, 0x1f ;  /* 0x0c201f00b5a47f89 */ /* 0x000f6200000e0000 */
[----:B------:R-:W-:Y:S01]  /*49d0*/  MUFU.EX2 R168, R168 ;  /* 0x000000a800a87308 */ /* 0x000fe20000000800 */
[-C--:B------:R-:W-:Y:S01]  /*49e0*/  FMUL.FTZ R145, R145, R8.reuse ;  /* 0x0000000891917220 */ /* 0x080fe20000410000 */
[-C--:B------:R-:W-:Y:S01]  /*49f0*/  FMUL.FTZ R148, R148, R8.reuse ;  /* 0x0000000894947220 */ /* 0x080fe20000410000 */
[----:B------:R-:W-:-:S05]  /*4a00*/  FMUL.FTZ R149, R149, R8 ;  /* 0x0000000895957220 */ /* 0x000fca0000410000 */
[----:B------:R-:W-:Y:S08]  /*4a10*/  MUFU.EX2 R21, R21 ;  /* 0x0000001500157308 */ /* 0x000ff00000000800 */
[----:B------:R-:W-:Y:S01]  /*4a20*/  MUFU.EX2 R169, R169 ;  /* 0x000000a900a97308 */ /* 0x000fe20000000800 */
[----:B-----5:R-:W-:-:S07]  /*4a30*/  FMNMX.FTZ R164, R181, R164, !PT ;  /* 0x000000a4b5a47209 */ /* 0x020fce0007810000 */
[----:B------:R-:W-:Y:S01]  /*4a40*/  MUFU.EX2 R180, R180 ;  /* 0x000000b400b47308 */ /* 0x000fe20000000800 */
[----:B------:R-:W-:-:S04]  /*4a50*/  FADD.FTZ R6, -R164, R7 ;  /* 0x00000007a4067221 */ /* 0x000fc80000010100 */
[----:B------:R-:W-:Y:S01]  /*4a60*/  FMUL.FTZ R7, R6, UR40 ;  /* 0x0000002806077c20 */ /* 0x000fe20008410000 */
[----:B------:R-:W-:-:S02]  /*4a70*/  FFMA.FTZ R6, R164, R185, -8 ;  /* 0xc1000000a4067423 */ /* 0x000fc400000100b9 */
[----:B------:R-:W-:Y:S02]  /*4a80*/  MUFU.EX2 R23, R23 ;  /* 0x0000001700177308 */ /* 0x000fe40000000800 */
[----:B------:R-:W-:-:S01]  /*4a90*/  FFMA.FTZ R154, R154, UR40, -R6 ;  /* 0x000000289a9a7c23 */ /* 0x000fc20008010806 */
[--C-:B------:R-:W-:Y:S01]  /*4aa0*/  FFMA.FTZ R155, R155, UR40, -R6.reuse ;  /* 0x000000289b9b7c23 */ /* 0x100fe20008010806 */
[----:B------:R-:W-:-:S01]  /*4ab0*/  FFMA.FTZ R185, R158, UR40, -R6 ;  /* 0x000000289eb97c23 */ /* 0x000fc20008010806 */
[--C-:B------:R-:W-:Y:S01]  /*4ac0*/  FFMA.FTZ R196, R159, UR40, -R6.reuse ;  /* 0x000000289fc47c23 */ /* 0x100fe20008010806 */
[----:B------:R-:W-:-:S02]  /*4ad0*/  FFMA.FTZ R158, R162, UR40, -R6 ;  /* 0x00000028a29e7c23 */ /* 0x000fc40008010806 */
[----:B------:R-:W-:Y:S01]  /*4ae0*/  MUFU.EX2 R7, R7 ;  /* 0x0000000700077308 */ /* 0x000fe20000000800 */
[----:B------:R-:W-:-:S01]  /*4af0*/  FFMA.FTZ R159, R163, UR40, -R6 ;  /* 0x00000028a39f7c23 */ /* 0x000fc20008010806 */
[--C-:B------:R-:W-:Y:S01]  /*4b00*/  FFMA.FTZ R189, R166, UR40, -R6.reuse ;  /* 0x00000028a6bd7c23 */ /* 0x100fe20008010806 */
[----:B------:R-:W-:-:S01]  /*4b10*/  FFMA.FTZ R166, R178, UR40, -R6 ;  /* 0x00000028b2a67c23 */ /* 0x000fc20008010806 */
[--C-:B------:R-:W-:Y:S01]  /*4b20*/  FFMA.FTZ R178, R182, UR40, -R6.reuse ;  /* 0x00000028b6b27c23 */ /* 0x100fe20008010806 */
[----:B------:R-:W-:-:S01]  /*4b30*/  FFMA.FTZ R200, R167, UR40, -R6 ;  /* 0x00000028a7c87c23 */ /* 0x000fc20008010806 */
[----:B------:R-:W-:Y:S01]  /*4b40*/  FFMA.FTZ R167, R179, UR40, -R6 ;  /* 0x00000028b3a77c23 */ /* 0x000fe20008010806 */
[----:B---3--:R-:W-:-:S01]  /*4b50*/  FADD.FTZ R179, R152, R5 ;  /* 0x0000000598b37221 */ /* 0x008fc20000010000 */
[----:B------:R-:W3:Y:S01]  /*4b60*/  MUFU.EX2 R154, R154 ;  /* 0x0000009a009a7308 */ /* 0x000ee20000000800 */
[----:B------:R-:W-:-:S01]  /*4b70*/  FFMA.FTZ R162, R170, UR40, -R6 ;  /* 0x00000028aaa27c23 */ /* 0x000fc20008010806 */
[--C-:B------:R-:W-:Y:S01]  /*4b80*/  FFMA.FTZ R170, R174, UR40, -R6.reuse ;  /* 0x00000028aeaa7c23 */ /* 0x100fe20008010806 */
[----:B------:R-:W-:-:S01]  /*4b90*/  FFMA.FTZ R174, R186, UR40, -R6 ;  /* 0x00000028baae7c23 */ /* 0x000fc20008010806 */
[----:B-1----:R-:W-:Y:S01]  /*4ba0*/  FADD.FTZ R186, R10, R179 ;  /* 0x000000b30aba7221 */ /* 0x002fe20000010000 */
[----:B------:R-:W-:-:S01]  /*4bb0*/  FFMA.FTZ R163, R171, UR40, -R6 ;  /* 0x00000028aba37c23 */ /* 0x000fc20008010806 */
[--C-:B------:R-:W-:Y:S01]  /*4bc0*/  FFMA.FTZ R171, R175, UR40, -R6.reuse ;  /* 0x00000028afab7c23 */ /* 0x100fe20008010806 */
[----:B------:R-:W-:-:S01]  /*4bd0*/  FFMA.FTZ R175, R187, UR40, -R6 ;  /* 0x00000028bbaf7c23 */ /* 0x000fc20008010806 */
[----:B------:R-:W1:Y:S01]  /*4be0*/  MUFU.EX2 R155, R155 ;  /* 0x0000009b009b7308 */ /* 0x000e620000000800 */
[----:B--2---:R-:W-:-:S01]  /*4bf0*/  FADD.FTZ R186, R13, R186 ;  /* 0x000000ba0dba7221 */ /* 0x004fc20000010000 */
[--C-:B------:R-:W-:Y:S01]  /*4c00*/  FFMA.FTZ R5, R191, UR40, -R6.reuse ;  /* 0x00000028bf057c23 */ /* 0x100fe20008010806 */
[----:B------:R-:W-:-:S01]  /*4c10*/  FFMA.FTZ R190, R190, UR40, -R6 ;  /* 0x00000028bebe7c23 */ /* 0x000fc20008010806 */
[----:B------:R-:W-:Y:S01]  /*4c20*/  FFMA.FTZ R183, R183, UR40, -R6 ;  /* 0x00000028b7b77c23 */ /* 0x000fe20008010806 */
[----:B----4-:R-:W-:-:S01]  /*4c30*/  FADD.FTZ R191, R11, R186 ;  /* 0x000000ba0bbf7221 */ /* 0x010fc20000010000 */
[----:B------:R-:W-:Y:S01]  /*4c40*/  F2FP.SATFINITE.E4M3.F32.PACK_AB_MERGE_C R10, R13, R10, RZ ;  /* 0x0000000a0d0a723e */ /* 0x000fe200048070ff */
[----:B------:R-:W-:-:S01]  /*4c50*/  FFMA.FTZ R211, R211, UR40, -R6 ;  /* 0x00000028d3d37c23 */ /* 0x000fc20008010806 */
[----:B------:R-:W2:Y:S01]  /*4c60*/  MUFU.EX2 R185, R185 ;  /* 0x000000b900b97308 */ /* 0x000ea20000000800 */
[----:B---3--:R-:W-:-:S01]  /*4c70*/  FFMA.FTZ R182, R7, R4, R154 ;  /* 0x0000000407b67223 */ /* 0x008fc2000001009a */
[----:B------:R-:W-:Y:S01]  /*4c80*/  FADD.FTZ R191, R12, R191 ;  /* 0x000000bf0cbf7221 */ /* 0x000fe20000010000 */
[----:B------:R-:W-:-:S01]  /*4c90*/  FFMA.FTZ R214, R214, UR40, -R6 ;  /* 0x00000028d6d67c23 */ /* 0x000fc20008010806 */
[----:B------:R-:W-:Y:S01]  /*4ca0*/  FFMA.FTZ R215, R215, UR40, -R6 ;  /* 0x00000028d7d77c23 */ /* 0x000fe20008010806 */
[-C--:B------:R-:W-:Y:S01]  /*4cb0*/  FMUL.FTZ R26, R26, R7.reuse ;  /* 0x000000071a1a7220 */ /* 0x080fe20000410000 */
[-C--:B------:R-:W-:Y:S01]  /*4cc0*/  FMUL.FTZ R27, R27, R7.reuse ;  /* 0x000000071b1b7220 */ /* 0x080fe20000410000 */
[----:B------:R-:W-:Y:S01]  /*4cd0*/  FMUL.FTZ R30, R30, R7 ;  /* 0x000000071e1e7220 */ /* 0x000fe20000410000 */
[----:B------:R-:W3:Y:S01]  /*4ce0*/  MUFU.EX2 R196, R196 ;  /* 0x000000c400c47308 */ /* 0x000ee20000000800 */
[----:B-1----:R-:W-:-:S01]  /*4cf0*/  FADD.FTZ R182, R155, R182 ;  /* 0x000000b69bb67221 */ /* 0x002fc20000010000 */
[-C--:B------:R-:W-:Y:S01]  /*4d00*/  FMUL.FTZ R31, R31, R7.reuse ;  /* 0x000000071f1f7220 */ /* 0x080fe20000410000 */
[-C--:B------:R-:W-:Y:S01]  /*4d10*/  FMUL.FTZ R34, R34, R7.reuse ;  /* 0x0000000722227220 */ /* 0x080fe20000410000 */
[-C--:B------:R-:W-:Y:S01]  /*4d20*/  FMUL.FTZ R35, R35, R7.reuse ;  /* 0x0000000723237220 */ /* 0x080fe20000410000 */
[-C--:B------:R-:W-:Y:S01]  /*4d30*/  FMUL.FTZ R38, R38, R7.reuse ;  /* 0x0000000726267220 */ /* 0x080fe20000410000 */
[-C--:B------:R-:W-:Y:S01]  /*4d40*/  FMUL.FTZ R39, R39, R7.reuse ;  /* 0x0000000727277220 */ /* 0x080fe20000410000 */
[----:B------:R-:W-:Y:S01]  /*4d50*/  FMUL.FTZ R42, R42, R7 ;  /* 0x000000072a2a7220 */ /* 0x000fe20000410000 */
[----:B------:R-:W1:Y:S01]  /*4d60*/  MUFU.EX2 R158, R158 ;  /* 0x0000009e009e7308 */ /* 0x000e620000000800 */
[----:B--2---:R-:W-:-:S01]  /*4d70*/  FADD.FTZ R179, R185, R182 ;  /* 0x000000b6b9b37221 */ /* 0x004fc20000010000 */
[-C--:B------:R-:W-:Y:S01]  /*4d80*/  FMUL.FTZ R43, R43, R7.reuse ;  /* 0x000000072b2b7220 */ /* 0x080fe20000410000 */
[-C--:B------:R-:W-:Y:S01]  /*4d90*/  FMUL.FTZ R46, R46, R7.reuse ;  /* 0x000000072e2e7220 */ /* 0x080fe20000410000 */
[-C--:B------:R-:W-:Y:S01]  /*4da0*/  FMUL.FTZ R47, R47, R7.reuse ;  /* 0x000000072f2f7220 */ /* 0x080fe20000410000 */
[-C--:B------:R-:W-:Y:S01]  /*4db0*/  FMUL.FTZ R50, R50, R7.reuse ;  /* 0x0000000732327220 */ /* 0x080fe20000410000 */
[-C--:B------:R-:W-:Y:S01]  /*4dc0*/  FMUL.FTZ R51, R51, R7.reuse ;  /* 0x0000000733337220 */ /* 0x080fe20000410000 */
[----:B------:R-:W-:Y:S01]  /*4dd0*/  FMUL.FTZ R54, R54, R7 ;  /* 0x0000000736367220 */ /* 0x000fe20000410000 */
[----:B------:R-:W2:Y:S01]  /*4de0*/  MUFU.EX2 R159, R159 ;  /* 0x0000009f009f7308 */ /* 0x000ea20000000800 */
[----:B---3--:R-:W-:-:S01]  /*4df0*/  FADD.FTZ R187, R196, R179 ;  /* 0x000000b3c4bb7221 */ /* 0x008fc20000010000 */
[----:B------:R-:W-:Y:S01]  /*4e00*/  FFMA.FTZ R179, R194, UR40, -R6 ;  /* 0x00000028c2b37c23 */ /* 0x000fe20008010806 */
[----:B------:R-:W-:Y:S01]  /*4e10*/  F2FP.SATFINITE.E4M3.F32.PACK_AB_MERGE_C R185, R196, R185, RZ ;  /* 0x000000b9c4b9723e */ /* 0x000fe200048070ff */
[-C--:B------:R-:W-:Y:S01]  /*4e20*/  FMUL.FTZ R55, R55, R7.reuse ;  /* 0x0000000737377220 */ /* 0x080fe20000410000 */
        /* <DEDUP_REMOVED lines=13> */
[----:B------:R-:W-:Y:S01]  /*4f00*/  FFMA.FTZ R182, R195, UR40, -R6 ;  /* 0x00000028c3b67c23 */ /* 0x000fe20008010806 */
[-C--:B------:R-:W-:Y:S01]  /*4f10*/  FMUL.FTZ R75, R75, R7.reuse ;  /* 0x000000074b4b7220 */ /* 0x080fe20000410000 */
[-C--:B------:R-:W-:Y:S01]  /*4f20*/  FMUL.FTZ R78, R78, R7.reuse ;  /* 0x000000074e4e7220 */ /* 0x080fe20000410000 */
[-C--:B------:R-:W-:Y:S01]  /*4f30*/  FMUL.FTZ R79, R79, R7.reuse ;  /* 0x000000074f4f7220 */ /* 0x080fe20000410000 */
[-C--:B------:R-:W-:Y:S01]  /*4f40*/  FMUL.FTZ R82, R82, R7.reuse ;  /* 0x0000000752527220 */ /* 0x080fe20000410000 */
[----:B------:R-:W-:Y:S01]  /*4f50*/  FMUL.FTZ R83, R83, R7 ;  /* 0x0000000753537220 */ /* 0x000fe20000410000 */
[----:B------:R-:W2:Y:S01]  /*4f60*/  MUFU.EX2 R162, R162 ;  /* 0x000000a200a27308 */ /* 0x000ea20000000800 */
[----:B---3--:R-:W-:-:S01]  /*4f70*/  FADD.FTZ R187, R189, R186 ;  /* 0x000000babdbb7221 */ /* 0x008fc20000010000 */
[-C--:B------:R-:W-:Y:S01]  /*4f80*/  FMUL.FTZ R86, R86, R7.reuse ;  /* 0x0000000756567220 */ /* 0x080fe20000410000 */
[-C--:B------:R-:W-:Y:S01]  /*4f90*/  FMUL.FTZ R87, R87, R7.reuse ;  /* 0x0000000757577220 */ /* 0x080fe20000410000 */
[-C--:B------:R-:W-:Y:S01]  /*4fa0*/  FMUL.FTZ R90, R90, R7.reuse ;  /* 0x000000075a5a7220 */ /* 0x080fe20000410000 */
[-C--:B------:R-:W-:Y:S01]  /*4fb0*/  FMUL.FTZ R91, R91, R7.reuse ;  /* 0x000000075b5b7220 */ /* 0x080fe20000410000 */
[-C--:B------:R-:W-:Y:S01]  /*4fc0*/  FMUL.FTZ R94, R94, R7.reuse ;  /* 0x000000075e5e7220 */ /* 0x080fe20000410000 */
[----:B------:R-:W-:Y:S01]  /*4fd0*/  FMUL.FTZ R95, R95, R7 ;  /* 0x000000075f5f7220 */ /* 0x000fe20000410000 */
[----:B------:R-:W3:Y:S01]  /*4fe0*/  MUFU.EX2 R163, R163 ;  /* 0x000000a300a37308 */ /* 0x000ee20000000800 */
[----:B-1----:R-:W-:-:S01]  /*4ff0*/  FADD.FTZ R187, R200, R187 ;  /* 0x000000bbc8bb7221 */ /* 0x002fc20000010000 */
[----:B------:R-:W-:Y:S01]  /*5000*/  F2FP.SATFINITE.E4M3.F32.PACK_AB_MERGE_C R189, R200, R189, RZ ;  /* 0x000000bdc8bd723e */ /* 0x000fe200048070ff */
[-C--:B------:R-:W-:Y:S01]  /*5010*/  FMUL.FTZ R98, R98, R7.reuse ;  /* 0x0000000762627220 */ /* 0x080fe20000410000 */
[-C--:B------:R-:W-:Y:S01]  /*5020*/  FMUL.FTZ R99, R99, R7.reuse ;  /* 0x0000000763637220 */ /* 0x080fe20000410000 */
[-C--:B------:R-:W-:Y:S01]  /*5030*/  FMUL.FTZ R102, R102, R7.reuse ;  /* 0x0000000766667220 */ /* 0x080fe20000410000 */
[-C--:B------:R-:W-:Y:S01]  /*5040*/  FMUL.FTZ R103, R103, R7.reuse ;  /* 0x0000000767677220 */ /* 0x080fe20000410000 */
[----:B------:R-:W-:Y:S01]  /*5050*/  FMUL.FTZ R106, R106, R7 ;  /* 0x000000076a6a7220 */ /* 0x000fe20000410000 */
[----:B------:R1:W-:Y:S01]  /*5060*/  MUFU.EX2 R4, R190 ;  /* 0x000000be00047308 */ /* 0x0003e20000000800 */
        /* <DEDUP_REMOVED lines=8> */
[----:B-1----:R-:W-:-:S01]  /*50f0*/  FADD.FTZ R190, R14, R191 ;  /* 0x000000bf0ebe7221 */ /* 0x002fc20000010000 */
[----:B---3--:R-:W-:Y:S01]  /*5100*/  FADD.FTZ R193, R163, R194 ;  /* 0x000000c2a3c17221 */ /* 0x008fe20000010000 */
[----:B------:R-:W-:Y:S01]  /*5110*/  F2FP.SATFINITE.E4M3.F32.PACK_AB_MERGE_C R14, R19, R14, RZ ;  /* 0x0000000e130e723e */ /* 0x000fe200048070ff */
[----:B------:R-:W-:Y:S01]  /*5120*/  FMUL.FTZ R119, R119, R7 ;  /* 0x0000000777777220 */ /* 0x000fe20000410000 */
[----:B------:R-:W-:-:S01]  /*5130*/  FADD.FTZ R191, R19, R190 ;  /* 0x000000be13bf7221 */ /* 0x000fc20000010000 */
[----:B------:R-:W-:Y:S01]  /*5140*/  FFMA.FTZ R190, R198, UR40, -R6 ;  /* 0x00000028c6be7c23 */ /* 0x000fe20008010806 */
[----:B------:R-:W-:Y:S01]  /*5150*/  FMUL.FTZ R122, R122, R7 ;  /* 0x000000077a7a7220 */ /* 0x000fe20000410000 */
[----:B------:R-:W1:Y:S01]  /*5160*/  MUFU.EX2 R171, R171 ;  /* 0x000000ab00ab7308 */ /* 0x000e620000000800 */
[----:B------:R-:W-:-:S01]  /*5170*/  FADD.FTZ R186, R156, R191 ;  /* 0x000000bf9cba7221 */ /* 0x000fc20000010000 */
[----:B------:R-:W-:Y:S01]  /*5180*/  FFMA.FTZ R191, R199, UR40, -R6 ;  /* 0x00000028c7bf7c23 */ /* 0x000fe20008010806 */
[-C--:B------:R-:W-:Y:S01]  /*5190*/  FMUL.FTZ R123, R123, R7.reuse ;  /* 0x000000077b7b7220 */ /* 0x080fe20000410000 */
[----:B------:R-:W-:Y:S01]  /*51a0*/  FMUL.FTZ R126, R126, R7 ;  /* 0x000000077e7e7220 */ /* 0x000fe20000410000 */
[----:B------:R-:W-:-:S01]  /*51b0*/  FADD.FTZ R187, R15, R186 ;  /* 0x000000ba0fbb7221 */ /* 0x000fc20000010000 */
[-C--:B------:R-:W-:Y:S01]  /*51c0*/  FMUL.FTZ R127, R127, R7.reuse ;  /* 0x000000077f7f7220 */ /* 0x080fe20000410000 */
[----:B------:R-:W-:Y:S01]  /*51d0*/  FMUL.FTZ R130, R130, R7 ;  /* 0x0000000782827220 */ /* 0x000fe20000410000 */
[----:B------:R-:W3:Y:S01]  /*51e0*/  MUFU.EX2 R166, R166 ;  /* 0x000000a600a67308 */ /* 0x000ee20000000800 */
[----:B------:R-:W-:-:S01]  /*51f0*/  FADD.FTZ R186, R22, R187 ;  /* 0x000000bb16ba7221 */ /* 0x000fc20000010000 */
[----:B--2---:R-:W-:Y:S01]  /*5200*/  FADD.FTZ R194, R170, R193 ;  /* 0x000000c1aac27221 */ /* 0x004fe20000010000 */
[-C--:B------:R-:W-:Y:S01]  /*5210*/  FMUL.FTZ R131, R131, R7.reuse ;  /* 0x0000000783837220 */ /* 0x080fe20000410000 */
[----:B------:R-:W-:Y:S01]  /*5220*/  FMUL.FTZ R134, R134, R7 ;  /* 0x0000000786867220 */ /* 0x000fe20000410000 */
[----:B------:R-:W-:-:S01]  /*5230*/  FADD.FTZ R198, R153, R186 ;  /* 0x000000ba99c67221 */ /* 0x000fc20000010000 */
[----:B------:R-:W-:Y:S01]  /*5240*/  FFMA.FTZ R186, R202, UR40, -R6 ;  /* 0x00000028caba7c23 */ /* 0x000fe20008010806 */
[----:B------:R-:W-:Y:S01]  /*5250*/  FMUL.FTZ R135, R135, R7 ;  /* 0x0000000787877220 */ /* 0x000fe20000410000 */
[----:B------:R-:W2:Y:S01]  /*5260*/  MUFU.EX2 R167, R167 ;  /* 0x000000a700a77308 */ /* 0x000ea20000000800 */
[----:B-1----:R-:W-:-:S01]  /*5270*/  FADD.FTZ R187, R171, R194 ;  /* 0x000000c2abbb7221 */ /* 0x002fc20000010000 */
[----:B------:R-:W-:Y:S01]  /*5280*/  FADD.FTZ R193, R17, R198 ;  /* 0x000000c611c17221 */ /* 0x000fe20000010000 */
[----:B------:R-:W-:Y:S01]  /*5290*/  F2FP.SATFINITE.E4M3.F32.PACK_AB_MERGE_C R170, R171, R170, RZ ;  /* 0x000000aaabaa723e */ /* 0x000fe200048070ff */
[----:B------:R-:W-:Y:S01]  /*52a0*/  FMUL.FTZ R138, R138, R7 ;  /* 0x000000078a8a7220 */ /* 0x000fe20000410000 */
[----:B------:R-:W-:Y:S01]  /*52b0*/  F2FP.SATFINITE.E4M3.F32.PACK_AB_MERGE_C R171, R168, R157, RZ ;  /* 0x0000009da8ab723e */ /* 0x000fe200048070ff */
[----:B------:R-:W-:Y:S01]  /*52c0*/  FADD.FTZ R198, R18, R193 ;  /* 0x000000c112c67221 */ /* 0x000fe20000010000 */
[----:B------:R-:W-:Y:S01]  /*52d0*/  FMUL.FTZ R139, R139, R7 ;  /* 0x000000078b8b7220 */ /* 0x000fe20000410000 */
[----:B------:R-:W1:Y:S01]  /*52e0*/  MUFU.EX2 R178, R178 ;  /* 0x000000b200b27308 */ /* 0x000e620000000800 */
[----:B---3--:R-:W-:-:S01]  /*52f0*/  FADD.FTZ R194, R166, R187 ;  /* 0x000000bba6c27221 */ /* 0x008fc20000010000 */
[----:B------:R-:W-:Y:S01]  /*5300*/  FADD.FTZ R195, R157, R198 ;  /* 0x000000c69dc37221 */ /* 0x000fe20000010000 */
[----:B------:R-:W-:-:S01]  /*5310*/  FFMA.FTZ R187, R203, UR40, -R6 ;  /* 0x00000028cbbb7c23 */ /* 0x000fc20008010806 */
[----:B------:R-:W-:Y:S01]  /*5320*/  F2FP.SATFINITE.E4M3.F32.PACK_AB_MERGE_C R157, R163, R162, R170 ;  /* 0x000000a2a39d723e */ /* 0x000fe200048070aa */
[-C--:B------:R-:W-:Y:S01]  /*5330*/  FMUL.FTZ R142, R142, R7.reuse ;  /* 0x000000078e8e7220 */ /* 0x080fe20000410000 */
[----:B------:R-:W-:Y:S01]  /*5340*/  FADD.FTZ R195, R168, R195 ;  /* 0x000000c3a8c37221 */ /* 0x000fe20000010000 */
[----:B------:R-:W-:Y:S01]  /*5350*/  FMUL.FTZ R143, R143, R7 ;  /* 0x000000078f8f7220 */ /* 0x000fe20000410000 */
[----:B------:R-:W3:Y:S01]  /*5360*/  MUFU.EX2 R183, R183 ;  /* 0x000000b700b77308 */ /* 0x000ee20000000800 */
[----:B--2---:R-:W-:-:S01]  /*5370*/  FADD.FTZ R193, R167, R194 ;  /* 0x000000c2a7c17221 */ /* 0x004fc20000010000 */
[----:B------:R-:W-:Y:S01]  /*5380*/  FADD.FTZ R198, R20, R195 ;  /* 0x000000c314c67221 */ /* 0x000fe20000010000 */
[----:B------:R-:W-:-:S01]  /*5390*/  FFMA.FTZ R195, R207, UR40, -R6 ;  /* 0x00000028cfc37c23 */ /* 0x000fc20008010806 */
[-C--:B------:R-:W-:Y:S01]  /*53a0*/  FMUL.FTZ R146, R146, R7.reuse ;  /* 0x0000000792927220 */ /* 0x080fe20000410000 */
[-C--:B------:R-:W-:Y:S01]  /*53b0*/  FMUL.FTZ R147, R147, R7.reuse ;  /* 0x0000000793937220 */ /* 0x080fe20000410000 */
[----:B------:R-:W-:Y:S01]  /*53c0*/  FADD.FTZ R198, R21, R198 ;  /* 0x000000c615c67221 */ /* 0x000fe20000010000 */
[----:B------:R-:W-:Y:S01]  /*53d0*/  FMUL.FTZ R150, R150, R7 ;  /* 0x0000000796967220 */ /* 0x000fe20000410000 */
[----:B------:R-:W2:Y:S01]  /*53e0*/  MUFU.EX2 R174, R174 ;  /* 0x000000ae00ae7308 */ /* 0x000ea20000000800 */
[----:B-1----:R-:W-:-:S01]  /*53f0*/  FADD.FTZ R194, R178, R193 ;  /* 0x000000c1b2c27221 */ /* 0x002fc20000010000 */
[----:B------:R-:W-:Y:S01]  /*5400*/  FADD.FTZ R197, R169, R198 ;  /* 0x000000c6a9c57221 */ /* 0x000fe20000010000 */
[----:B------:R-:W-:Y:S01]  /*5410*/  F2FP.SATFINITE.E4M3.F32.PACK_AB_MERGE_C R169, R180, R169, RZ ;  /* 0x000000a9b4a9723e */ /* 0x000fe200048070ff */
[----:B------:R-:W-:Y:S01]  /*5420*/  FMUL.FTZ R151, R151, R7 ;  /* 0x0000000797977220 */ /* 0x000fe20000410000 */
[----:B------:R-:W-:-:S03]  /*5430*/  F2FP.SATFINITE.E4M3.F32.PACK_AB_MERGE_C R152, R152, R9, R10 ;  /* 0x000000099898723e */ /* 0x000fc6000480700a */
[----:B------:R-:W1:Y:S01]  /*5440*/  MUFU.EX2 R175, R175 ;  /* 0x000000af00af7308 */ /* 0x000e620000000800 */
[----:B---3--:R-:W-:-:S01]  /*5450*/  FADD.FTZ R193, R183, R194 ;  /* 0x000000c2b7c17221 */ /* 0x008fc20000010000 */
[----:B------:R-:W-:Y:S01]  /*5460*/  FFMA.FTZ R194, R206, UR40, -R6 ;  /* 0x00000028cec27c23 */ /* 0x000fe20008010806 */
[----:B------:R-:W-:-:S05]  /*5470*/  F2FP.SATFINITE.E4M3.F32.PACK_AB_MERGE_C R178, R183, R178, RZ ;  /* 0x000000b2b7b2723e */ /* 0x000fca00048070ff */
[----:B------:R-:W3:Y:S01]  /*5480*/  MUFU.EX2 R5, R5 ;  /* 0x0000000500057308 */ /* 0x000ee20000000800 */
[----:B--2---:R-:W-:-:S07]  /*5490*/  FADD.FTZ R202, R174, R193 ;  /* 0x000000c1aeca7221 */ /* 0x004fce0000010000 */
[----:B------:R-:W2:Y:S01]  /*54a0*/  MUFU.EX2 R179, R179 ;  /* 0x000000b300b37308 */ /* 0x000ea20000000800 */
[----:B-1----:R-:W-:-:S01]  /*54b0*/  FADD.FTZ R193, R175, R202 ;  /* 0x000000caafc17221 */ /* 0x002fc20000010000 */
[----:B------:R-:W-:-:S03]  /*54c0*/  FADD.FTZ R202, R180, R197 ;  /* 0x000000c5b4ca7221 */ /* 0x000fc60000010000 */
[----:B------:R-:W-:Y:S01]  /*54d0*/  FADD.FTZ R198, R4, R193 ;  /* 0x000000c104c67221 */ /* 0x000fe20000010000 */
[----:B------:R-:W-:-:S01]  /*54e0*/  FADD.FTZ R197, R23, R202 ;  /* 0x000000ca17c57221 */ /* 0x000fc20000010000 */
[----:B------:R-:W-:Y:S01]  /*54f0*/  FFMA.FTZ R193, R210, UR40, -R6 ;  /* 0x00000028d2c17c23 */ /* 0x000fe20008010806 */
[----:B------:R-:W1:Y:S01]  /*5500*/  MUFU.EX2 R160, R160 ;  /* 0x000000a000a07308 */ /* 0x000e620000000800 */
[----:B---3--:R-:W-:-:S07]  /*5510*/  FADD.FTZ R198, R5, R198 ;  /* 0x000000c605c67221 */ /* 0x008fce0000010000 */
[----:B------:R-:W3:Y:S01]  /*5520*/  MUFU.EX2 R182, R182 ;  /* 0x000000b600b67308 */ /* 0x000ee20000000800 */
[----:B--2---:R-:W-:-:S07]  /*5530*/  FADD.FTZ R199, R179, R198 ;  /* 0x000000c6b3c77221 */ /* 0x004fce0000010000 */
[----:B------:R-:W2:Y:S01]  /*5540*/  MUFU.EX2 R173, R173 ;  /* 0x000000ad00ad7308 */ /* 0x000ea20000000800 */
[----:B-1----:R-:W-:-:S01]  /*5550*/  FADD.FTZ R198, R160, R197 ;  /* 0x000000c5a0c67221 */ /* 0x002fc20000010000 */
[----:B------:R-:W-:Y:S02]  /*5560*/  F2FP.SATFINITE.E4M3.F32.PACK_AB_MERGE_C R197, R153, R22, RZ ;  /* 0x0000001699c5723e */ /* 0x000fe400048070ff */
[----:B------:R-:W-:Y:S02]  /*5570*/  F2FP.SATFINITE.E4M3.F32.PACK_AB_MERGE_C R153, R155, R154, R185 ;  /* 0x0000009a9b99723e */ /* 0x000fe400048070b9 */
[----:B------:R-:W-:Y:S02]  /*5580*/  F2FP.SATFINITE.E4M3.F32.PACK_AB_MERGE_C R155, R159, R158, R189 ;  /* 0x0000009e9f9b723e */ /* 0x000fe400048070bd */
[----:B------:R-:W1:Y:S01]  /*5590*/  MUFU.EX2 R190, R190 ;  /* 0x000000be00be7308 */ /* 0x000e620000000800 */
[----:B---3--:R-:W-:-:S01]  /*55a0*/  FADD.FTZ R199, R182, R199 ;  /* 0x000000c7b6c77221 */ /* 0x008fc20000010000 */
[----:B------:R-:W-:-:S02]  /*55b0*/  F2FP.SATFINITE.E4M3.F32.PACK_AB_MERGE_C R158, R18, R17, R171 ;  /* 0x00000011129e723e */ /* 0x000fc400048070ab */
[----:B------:R-:W-:Y:S02]  /*55c0*/  F2FP.SATFINITE.E4M3.F32.PACK_AB_MERGE_C R154, R12, R11, R14 ;  /* 0x0000000b0c9a723e */ /* 0x000fe4000480700e */
[----:B------:R-:W-:Y:S02]  /*55d0*/  F2FP.SATFINITE.E4M3.F32.PACK_AB_MERGE_C R156, R15, R156, R197 ;  /* 0x0000009c0f9c723e */ /* 0x000fe400048070c5 */
[----:B------:R-:W3:Y:S01]  /*55e0*/  MUFU.EX2 R184, R184 ;  /* 0x000000b800b87308 */ /* 0x000ee20000000800 */
[----:B--2---:R-:W-:-:S01]  /*55f0*/  FADD.FTZ R13, R173, R198 ;  /* 0x000000c6ad0d7221 */ /* 0x004fc20000010000 */
[----:B------:R-:W-:-:S06]  /*5600*/  F2FP.SATFINITE.E4M3.F32.PACK_AB_MERGE_C R159, R167, R166, R178 ;  /* 0x000000a6a79f723e */ /* 0x000fcc00048070b2 */
[----:B------:R-:W2:Y:S01]  /*5610*/  MUFU.EX2 R191, R191 ;  /* 0x000000bf00bf7308 */ /* 0x000ea20000000800 */
[----:B-1----:R-:W-:-:S07]  /*5620*/  FADD.FTZ R196, R190, R199 ;  /* 0x000000c7bec47221 */ /* 0x002fce0000010000 */
[----:B------:R-:W1:Y:S01]  /*5630*/  MUFU.EX2 R161, R161 ;  /* 0x000000a100a17308 */ /* 0x000e620000000800 */
[----:B---3--:R-:W-:-:S01]  /*5640*/  FADD.FTZ R198, R184, R13 ;  /* 0x0000000db8c67221 */ /* 0x008fc20000010000 */
[----:B------:R-:W-:-:S04]  /*5650*/  F2FP.SATFINITE.E4M3.F32.PACK_AB_MERGE_C R173, R184, R173, RZ ;  /* 0x000000adb8ad723e */ /* 0x000fc800048070ff */
[----:B------:R-:W-:Y:S02]  /*5660*/  F2FP.SATFINITE.E4M3.F32.PACK_AB_MERGE_C R170, R160, R23, R173 ;  /* 0x00000017a0aa723e */ /* 0x000fe400048070ad */
[----:B------:R-:W3:Y:S01]  /*5670*/  MUFU.EX2 R186, R186 ;  /* 0x000000ba00ba7308 */ /* 0x000ee20000000800 */
[----:B--2---:R-:W-:-:S01]  /*5680*/  FADD.FTZ R13, R191, R196 ;  /* 0x000000c4bf0d7221 */ /* 0x004fc20000010000 */
[----:B------:R-:W-:-:S04]  /*5690*/  F2FP.SATFINITE.E4M3.F32.PACK_AB_MERGE_C R190, R191, R190, RZ ;  /* 0x000000bebfbe723e */ /* 0x000fc800048070ff */
[----:B------:R-:W-:Y:S02]  /*56a0*/  F2FP.SATFINITE.E4M3.F32.PACK_AB_MERGE_C R171, R182, R179, R190 ;  /* 0x000000b3b6ab723e */ /* 0x000fe400048070be */
[----:B------:R-:W2:Y:S01]  /*56b0*/  MUFU.EX2 R172, R172 ;  /* 0x000000ac00ac7308 */ /* 0x000ea20000000800 */
[----:B-1----:R-:W-:-:S07]  /*56c0*/  FADD.FTZ R19, R161, R198 ;  /* 0x000000c6a1137221 */ /* 0x002fce0000010000 */
[----:B------:R-:W1:Y:S01]  /*56d0*/  MUFU.EX2 R187, R187 ;  /* 0x000000bb00bb7308 */ /* 0x000e620000000800 */
[----:B---3--:R-:W-:-:S07]  /*56e0*/  FADD.FTZ R22, R186, R13 ;  /* 0x0000000dba167221 */ /* 0x008fce0000010000 */
[----:B------:R-:W3:Y:S01]  /*56f0*/  MUFU.EX2 R177, R177 ;  /* 0x000000b100b17308 */ /* 0x000ee20000000800 */
[----:B--2---:R-:W-:-:S07]  /*5700*/  FADD.FTZ R196, R172, R19 ;  /* 0x00000013acc47221 */ /* 0x004fce0000010000 */
[----:B------:R-:W2:Y:S01]  /*5710*/  MUFU.EX2 R194, R194 ;  /* 0x000000c200c27308 */ /* 0x000ea20000000800 */
[----:B-1----:R-:W-:-:S07]  /*5720*/  FADD.FTZ R13, R187, R22 ;  /* 0x00000016bb0d7221 */ /* 0x002fce0000010000 */
[----:B------:R-:W1:Y:S01]  /*5730*/  MUFU.EX2 R188, R188 ;  /* 0x000000bc00bc7308 */ /* 0x000e620000000800 */
[----:B---3--:R-:W-:-:S07]  /*5740*/  FADD.FTZ R19, R177, R196 ;  /* 0x000000c4b1137221 */ /* 0x008fce0000010000 */
[----:B------:R-:W3:Y:S01]  /*5750*/  MUFU.EX2 R195, R195 ;  /* 0x000000c300c37308 */ /* 0x000ee20000000800 */
[----:B--2---:R-:W-:-:S07]  /*5760*/  FADD.FTZ R22, R194, R13 ;  /* 0x0000000dc2167221 */ /* 0x004fce0000010000 */
[----:B------:R-:W2:Y:S01]  /*5770*/  MUFU.EX2 R165, R165 ;  /* 0x000000a500a57308 */ /* 0x000ea20000000800 */
[----:B-1----:R-:W-:-:S01]  /*5780*/  FADD.FTZ R168, R188, R19 ;  /* 0x00000013bca87221 */ /* 0x002fc20000010000 */
[----:B------:R-:W-:Y:S02]  /*5790*/  F2FP.SATFINITE.E4M3.F32.PACK_AB_MERGE_C R19, R5, R4, RZ ;  /* 0x000000040513723e */ /* 0x000fe400048070ff */
[----:B------:R-:W-:-:S04]  /*57a0*/  F2FP.SATFINITE.E4M3.F32.PACK_AB_MERGE_C R177, R188, R177, RZ ;  /* 0x000000b1bcb1723e */ /* 0x000fc800048070ff */
[----:B------:R-:W1:Y:S01]  /*57b0*/  MUFU.EX2 R193, R193 ;  /* 0x000000c100c17308 */ /* 0x000e620000000800 */
[----:B---3--:R-:W-:-:S01]  /*57c0*/  FADD.FTZ R22, R195, R22 ;  /* 0x00000016c3167221 */ /* 0x008fc20000010000 */
[----:B------:R-:W-:Y:S02]  /*57d0*/  F2FP.SATFINITE.E4M3.F32.PACK_AB_MERGE_C R194, R195, R194, RZ ;  /* 0x000000c2c3c2723e */ /* 0x000fe400048070ff */
[----:B------:R-:W-:Y:S02]  /*57e0*/  F2FP.SATFINITE.E4M3.F32.PACK_AB_MERGE_C R172, R172, R161, R177 ;  /* 0x000000a1acac723e */ /* 0x000fe400048070b1 */
[----:B------:R-:W-:Y:S02]  /*57f0*/  F2FP.SATFINITE.E4M3.F32.PACK_AB_MERGE_C R173, R187, R186, R194 ;  /* 0x000000babbad723e */ /* 0x000fe400048070c2 */
[----:B------:R-:W3:Y:S01]  /*5800*/  MUFU.EX2 R176, R176 ;  /* 0x000000b000b07308 */ /* 0x000ee20000000800 */
[----:B--2---:R-:W-:-:S01]  /*5810*/  FADD.FTZ R5, R165, R168 ;  /* 0x000000a8a5057221 */ /* 0x004fc20000010000 */
[----:B------:R-:W-:-:S02]  /*5820*/  F2FP.SATFINITE.E4M3.F32.PACK_AB_MERGE_C R168, R21, R20, R169 ;  /* 0x0000001415a8723e */ /* 0x000fc400048070a9 */
[----:B------:R-:W-:-:S04]  /*5830*/  F2FP.SATFINITE.E4M3.F32.PACK_AB_MERGE_C R169, R175, R174, R19 ;  /* 0x000000aeafa9723e */ /* 0x000fc80004807013 */
        /* <DEDUP_REMOVED lines=9> */
[----:B---3--:R-:W-:-:S01]  /*58d0*/  FADD.FTZ R4, R214, R13 ;  /* 0x0000000dd6047221 */ /* 0x008fc20000010000 */
[C---:B--2---:R-:W-:Y:S01]  /*58e0*/  F2FP.SATFINITE.E4M3.F32.PACK_AB_MERGE_C R181, R192.reuse, R181, RZ ;  /* 0x000000b5c0b5723e */ /* 0x044fe200048070ff */
[----:B------:R-:W-:-:S03]  /*58f0*/  FADD.FTZ R5, R192, R5 ;  /* 0x00000005c0057221 */ /* 0x000fc60000010000 */
[----:B------:R-:W-:Y:S02]  /*5900*/  F2FP.SATFINITE.E4M3.F32.PACK_AB_MERGE_C R174, R176, R165, R181 ;  /* 0x000000a5b0ae723e */ /* 0x000fe400048070b5 */
[C---:B-1----:R-:W-:Y:S01]  /*5910*/  F2FP.SATFINITE.E4M3.F32.PACK_AB_MERGE_C R214, R215.reuse, R214, RZ ;  /* 0x000000d6d7d6723e */ /* 0x042fe200048070ff */
[----:B------:R-:W-:-:S03]  /*5920*/  FADD.FTZ R4, R215, R4 ;  /* 0x00000004d7047221 */ /* 0x000fc60000010000 */
[----:B------:R-:W-:Y:S01]  /*5930*/  F2FP.SATFINITE.E4M3.F32.PACK_AB_MERGE_C R175, R6, R193, R214 ;  /* 0x000000c106af723e */ /* 0x000fe200048070d6 */
[----:B------:R-:W-:Y:S06]  /*5940*/  @!P0 BRA `(.L_x_29) ;  /* 0x0000000000048947 */ /* 0x000fec0003800000 */
[----:B------:R-:W-:Y:S01]  /*5950*/  BPT.TRAP 0x1 ;  /* 0x000000040000795c */ /* 0x000fe20000300000 */
.L_x_29:
[----:B------:R-:W-:-:S04]  /*5960*/  IMAD.U32 R6, RZ, RZ, UR52 ;  /* 0x00000034ff067e24 */ /* 0x000fc8000f8e00ff */
[----:B------:R1:W2:Y:S01]  /*5970*/  SYNCS.PHASECHK.TRANS64.TRYWAIT P2, [UR49+0x38850], R6 ;  /* 0x03885006ff0075a7 */ /* 0x0002a20008040171 */
[----:B------:R-:W-:Y:S05]  /*5980*/  @!P0 BRA `(.L_x_30) ;  /* 0x0000000000048947 */ /* 0x000fea0003800000 */
[----:B------:R-:W-:Y:S01]  /*5990*/  BPT.TRAP 0x1 ;  /* 0x000000040000795c */ /* 0x000fe20000300000 */
.L_x_30:
[----:B--2---:R-:W-:Y:S05]  /*59a0*/  @P2 BRA `(.L_x_31) ;  /* 0x00000000000c2947 */ /* 0x004fea0003800000 */
[----:B-1----:R-:W-:-:S04]  /*59b0*/  IMAD.U32 R6, RZ, RZ, UR52 ;  /* 0x00000034ff067e24 */ /* 0x002fc8000f8e00ff */
[----:B------:R-:W1:Y:S02]  /*59c0*/  SYNCS.PHASECHK.TRANS64.TRYWAIT P2, [UR49+0x38850], R6 ;  /* 0x03885006ff0075a7 */ /* 0x000e640008040171 */
[----:B-1----:R-:W-:Y:S05]  /*59d0*/  @!P2 BRA `(.L_x_32) ;  /* 0x0000009800e8a947 */ /* 0x002fea0003800000 */
.L_x_31:
[----:B------:R2:W-:Y:S01]  /*59e0*/  BAR.SYNC.DEFER_BLOCKING R2, 0x100 ;  /* 0x000400020000751d */ /* 0x0005e20000010000 */
[----:B------:R-:W-:-:S05]  /*59f0*/  ULEA UR10, UR45, UR50, 0xb ;  /* 0x000000322d0a7291 */ /* 0x000fca000f8e583f */
[----:B------:R-:W-:Y:S02]  /*5a00*/  UMOV UR7, 0x40000040 ;  /* 0x4000004000077882 */ /* 0x000fe40000000000 */
[----:B------:R-:W-:Y:S01]  /*5a10*/  UMOV UR6, UR10 ;  /* 0x0000000a00067c82 */ /* 0x000fe20008000000 */
[----:B------:R-:W-:-:S06]  /*5a20*/  WARPGROUP.ARRIVE ;  /* 0x00000000000079c5 */ /* 0x000fcc0000000000 */
        /* <DEDUP_REMOVED lines=20> */
[----:B--2---:R-:W-:Y:S05]  /*5b70*/  @!P0 BRA `(.L_x_33) ;  /* 0x0000000000048947 */ /* 0x004fea0003800000 */
[----:B------:R-:W-:Y:S01]  /*5b80*/  BPT.TRAP 0x1 ;  /* 0x000000040000795c */ /* 0x000fe20000300000 */
.L_x_33:
[----:B------:R-:W-:Y:S01]  /*5b90*/  UIADD3 UR49, UR49, 0x38860, URZ ;  /* 0x0003886031317890 */ /* 0x000fe2000fffe03f */
[----:B-1----:R-:W-:Y:S01]  /*5ba0*/  IMAD.MOV.U32 R7, RZ, RZ, R164 ;  /* 0x000000ffff077224 */ /* 0x002fe200078e00a4 */
[----:B------:R-:W-:Y:S01]  /*5bb0*/  UMOV UR6, UR45 ;  /* 0x0000002d00067c82 */ /* 0x000fe20008000000 */
[----:B------:R-:W-:Y:S01]  /*5bc0*/  IMAD.MOV.U32 R6, RZ, RZ, R3 ;  /* 0x000000ffff067224 */ /* 0x000fe200078e0003 */
[----:B------:R-:W-:-:S09]  /*5bd0*/  UPRMT UR49, UR51, 0x654, UR49 ;  /* 0x0000065433317896 */ /* 0x000fd20008000031 */
[----:B------:R-:W-:Y:S01]  /*5be0*/  SYNCS.ARRIVE.TRANS64.RED.A1T0 RZ, [UR49], RZ ;  /* 0x000000ffffff79a7 */ /* 0x000fe20008100431 */
[----:B------:R-:W-:Y:S05]  /*5bf0*/  @P1 BRA `(.L_x_34) ;  /* 0xffffffdc00741947 */ /* 0x000fea000383ffff */
.L_x_23:
[----:B------:R-:W-:Y:S01]  /*5c00*/  ULDC.64 UR8, c[0x0][0x9a0] ;  /* 0x0002680000087ab9 */ /* 0x000fe20000000a00 */
[----:B------:R-:W-:Y:S01]  /*5c10*/  IMAD.MOV.U32 R8, RZ, RZ, 0x3f800000 ;  /* 0x3f800000ff087424 */ /* 0x000fe200078e00ff */
[----:B------:R-:W-:Y:S01]  /*5c20*/  UISETP.NE.U32.AND UP0, UPT, UR8, URZ, UPT ;  /* 0x0000003f0800728c */ /* 0x000fe2000bf05070 */
[----:B------:R2:W-:Y:S06]  /*5c30*/  BAR.ARV R0, 0x100 ;  /* 0x000400000000751d */ /* 0x0005ec0000002000 */
[----:B------:R-:W-:Y:S02]  /*5c40*/  UISETP.NE.AND.EX UP0, UPT, UR9, URZ, UPT, UP0 ;  /* 0x0000003f0900728c */ /* 0x000fe4000bf05300 */
[----:B------:R-:W-:Y:S06]  /*5c50*/  BAR.ARV 0x8, 0x180 ;  /* 0x0206000000007b1d */ /* 0x000fec0000002000 */
[----:B------:R-:W-:-:S03]  /*5c60*/  PLOP3.LUT P0, PT, PT, PT, UP0, 0x80, 0x0 ;  /* 0x000000000000781c */ /* 0x000fc60003f0f008 */
[----:B------:R-:W-:Y:S01]  /*5c70*/  @UP0 ULDC.64 UR10, c[0x0][0x9c8] ;  /* 0x00027200000a0ab9 */ /* 0x000fe20000000a00 */
[----:B------:R-:W-:Y:S02]  /*5c80*/  @UP0 USHF.R.S32.HI UR7, URZ, 0x1f, UR42 ;  /* 0x0000001f3f070899 */ /* 0x000fe4000801142a */
[----:B------:R-:W-:Y:S02]  /*5c90*/  @UP0 UIMAD UR6, UR38, UR10, URZ ;  /* 0x0000000a260602a4 */ /* 0x000fe4000f8e023f */
[----:B------:R-:W-:Y:S02]  /*5ca0*/  @UP0 UIMAD.WIDE.U32 UR4, UR37, UR10, URZ ;  /* 0x0000000a250402a5 */ /* 0x000fe4000f8e003f */
[----:B------:R-:W-:-:S03]  /*5cb0*/  @UP0 UIMAD UR6, UR37, UR11, UR6 ;  /* 0x0000000b250602a4 */ /* 0x000fc6000f8e0206 */
[----:B------:R-:W-:Y:S01]  /*5cc0*/  @UP0 ULDC.64 UR10, c[0x0][0x9d0] ;  /* 0x00027400000a0ab9 */ /* 0x000fe20000000a00 */
[----:B------:R-:W-:Y:S02]  /*5cd0*/  @UP0 UIADD3 UR5, UR5, UR6, URZ ;  /* 0x0000000605050290 */ /* 0x000fe4000fffe03f */
[----:B------:R-:W-:Y:S02]  /*5ce0*/  @UP0 UIMAD UR6, UR7, UR10, URZ ;  /* 0x0000000a070602a4 */ /* 0x000fe4000f8e023f */
[----:B------:R-:W-:Y:S02]  /*5cf0*/  @UP0 UIMAD.WIDE.U32 UR4, UR42, UR10, UR4 ;  /* 0x0000000a2a0402a5 */ /* 0x000fe4000f8e0004 */
[----:B------:R-:W-:-:S04]  /*5d00*/  @UP0 UIMAD UR6, UR42, UR11, UR6 ;  /* 0x0000000b2a0602a4 */ /* 0x000fc8000f8e0206 */
[----:B------:R-:W-:Y:S02]  /*5d10*/  @UP0 UIADD3 UR5, UR5, UR6, URZ ;  /* 0x0000000605050290 */ /* 0x000fe4000fffe03f */
[----:B------:R-:W-:-:S04]  /*5d20*/  @UP0 ULEA UR6, UP1, UR4, UR8, 0x2 ;  /* 0x0000000804060291 */ /* 0x000fc8000f82103f */
[----:B------:R-:W-:Y:S02]  /*5d30*/  @UP0 ULEA.HI.X UR7, UR4, UR9, UR5, 0x2, UP1 ;  /* 0x0000000904070291 */ /* 0x000fe400088f1405 */
[----:B01----:R-:W-:-:S04]  /*5d40*/  IMAD.U32 R6, RZ, RZ, UR6 ;  /* 0x00000006ff067e24 */ /* 0x003fc8000f8e00ff */
[----:B------:R-:W-:-:S05]  /*5d50*/  IMAD.U32 R7, RZ, RZ, UR7 ;  /* 0x00000007ff077e24 */ /* 0x000fca000f8e00ff */
[----:B------:R0:W3:Y:S01]  /*5d60*/  @P0 LDG.E R8, desc[UR46][R6.64] ;  /* 0x0000002e06080981 */ /* 0x0000e2000c1e1900 */
[----:B--2---:R-:W-:-:S03]  /*5d70*/  IMAD.MOV.U32 R0, RZ, RZ, -0x800000 ;  /* 0xff800000ff007424 */ /* 0x004fc600078e00ff */
[----:B------:R-:W1:Y:S04]  /*5d80*/  SHFL.BFLY PT, R2, R5, 0x2, 0x1f ;  /* 0x0c401f0005027f89 */ /* 0x000e6800000e0000 */
[----:B------:R-:W2:Y:S01]  /*5d90*/  SHFL.BFLY PT, R9, R4, 0x2, 0x1f ;  /* 0x0c401f0004097f89 */ /* 0x000ea200000e0000 */
[----:B0-----:R-:W-:Y:S02]  /*5da0*/  IMAD.U32 R7, RZ, RZ, UR40 ;  /* 0x00000028ff077e24 */ /* 0x001fe4000f8e00ff */
[----:B-1----:R-:W-:Y:S01]  /*5db0*/  FADD.FTZ R2, R2, R5 ;  /* 0x0000000502027221 */ /* 0x002fe20000010000 */
[----:B------:R-:W-:Y:S02]  /*5dc0*/  IMAD.MOV.U32 R5, RZ, RZ, RZ ;  /* 0x000000ffff057224 */ /* 0x000fe400078e00ff */
[----:B--2---:R-:W-:Y:S01]  /*5dd0*/  FADD.FTZ R10, R9, R4 ;  /* 0x00000004090a7221 */ /* 0x004fe20000010000 */
[----:B------:R-:W-:Y:S01]  /*5de0*/  IMAD.U32 R4, RZ, RZ, UR40 ;  /* 0x00000028ff047e24 */ /* 0x000fe2000f8e00ff */
[----:B------:R-:W0:Y:S04]  /*5df0*/  SHFL.BFLY PT, R9, R2, 0x1, 0x1f ;  /* 0x0c201f0002097f89 */ /* 0x000e2800000e0000 */
[----:B------:R-:W1:Y:S01]  /*5e00*/  SHFL.BFLY PT, R11, R10, 0x1, 0x1f ;  /* 0x0c201f000a0b7f89 */ /* 0x000e6200000e0000 */
[----:B0-----:R-:W-:Y:S01]  /*5e10*/  FADD.FTZ R12, R2, R9 ;  /* 0x00000009020c7221 */ /* 0x001fe20000010000 */
[----:B------:R-:W-:-:S02]  /*5e20*/  IMAD.MOV.U32 R9, RZ, RZ, RZ ;  /* 0x000000ffff097224 */ /* 0x000fc400078e00ff */
[----:B------:R-:W-:Y:S02]  /*5e30*/  IMAD.MOV.U32 R2, RZ, RZ, -0x800000 ;  /* 0xff800000ff027424 */ /* 0x000fe400078e00ff */
[----:B-1----:R-:W-:Y:S01]  /*5e40*/  FADD.FTZ R13, R10, R11 ;  /* 0x0000000b0a0d7221 */ /* 0x002fe20000010000 */
[C---:B------:R-:W-:Y:S01]  /*5e50*/  FSETP.NE.FTZ.AND P0, PT, R12.reuse, RZ, PT ;  /* 0x000000ff0c00720b */ /* 0x040fe20003f15000 */
[----:B------:R-:W-:Y:S02]  /*5e60*/  FMUL.FTZ R11, R12, 0.00390625 ;  /* 0x3b8000000c0b7820 */ /* 0x000fe40000410000 */
[----:B------:R-:W-:-:S03]  /*5e70*/  FMUL.FTZ R14, R13, 0.00390625 ;  /* 0x3b8000000d0e7820 */ /* 0x000fc60000410000 */
[----:B------:R-:W-:Y:S02]  /*5e80*/  FSETP.NE.FTZ.AND P1, PT, R11, RZ, PT ;  /* 0x000000ff0b00720b */ /* 0x000fe40003f35000 */
[----:B------:R-:W-:-:S05]  /*5e90*/  FSETP.NE.FTZ.AND P2, PT, R14, RZ, PT ;  /* 0x000000ff0e00720b */ /* 0x000fca0003f55000 */
[----:B------:R0:W-:Y:S01]  /*5ea0*/  @P0 MUFU.RCP R5, R12 ;  /* 0x0000000c00050308 */ /* 0x0001e20000001000 */
[----:B------:R-:W-:-:S05]  /*5eb0*/  FSETP.NE.FTZ.AND P0, PT, R13, RZ, PT ;  /* 0x000000ff0d00720b */ /* 0x000fca0003f15000 */
[----:B------:R-:W-:Y:S02]  /*5ec0*/  @P1 FMUL.FTZ R4, R4, 0.69314718246459960938 ;  /* 0x3f31721804041820 */ /* 0x000fe40000410000 */
[----:B------:R-:W1:Y:S01]  /*5ed0*/  @P1 MUFU.LG2 R6, R11 ;  /* 0x0000000b00061308 */ /* 0x000e620000000c00 */
[----:B0-----:R-:W-:-:S07]  /*5ee0*/  @P2 FMUL.FTZ R12, R7, 0.69314718246459960938 ;  /* 0x3f317218070c2820 */ /* 0x001fce0000410000 */
[----:B------:R-:W0:Y:S08]  /*5ef0*/  @P2 MUFU.LG2 R10, R14 ;  /* 0x0000000e000a2308 */ /* 0x000e300000000c00 */
[----:B------:R-:W2:Y:S01]  /*5f00*/  @P0 MUFU.RCP R9, R13 ;  /* 0x0000000d00090308 */ /* 0x000ea20000001000 */
[----:B-1----:R-:W-:Y:S01]  /*5f10*/  @P1 FMUL.FTZ R7, R6, 0.69314718246459960938 ;  /* 0x3f31721806071820 */ /* 0x002fe20000410000 */
[----:B------:R-:W-:-:S03]  /*5f20*/  PLOP3.LUT P0, PT, PT, PT, PT, 0x8, 0x0 ;  /* 0x000000000000781c */ /* 0x000fc60003f0e170 */
[----:B------:R-:W-:Y:S01]  /*5f30*/  @P1 FFMA.FTZ R2, R4, R3, R7 ;  /* 0x0000000304021223 */ /* 0x000fe20000010007 */
[----:B0-----:R-:W-:-:S04]  /*5f40*/  @P2 FMUL.FTZ R11, R10, 0.69314718246459960938 ;  /* 0x3f3172180a0b2820 */ /* 0x001fc80000410000 */
[----:B------:R-:W-:Y:S01]  /*5f50*/  @P2 FFMA.FTZ R0, R12, R164, R11 ;  /* 0x000000a40c002223 */ /* 0x000fe2000001000b */
[-C--:B---3--:R-:W-:Y:S01]  /*5f60*/  FMUL.FTZ R5, R5, R8.reuse ;  /* 0x0000000805057220 */ /* 0x088fe20000410000 */
[----:B--2---:R-:W-:-:S03]  /*5f70*/  FMUL.FTZ R3, R9, R8 ;  /* 0x0000000809037220 */ /* 0x004fc60000410000 */
[-C--:B------:R-:W-:Y:S01]  /*5f80*/  FMUL.FTZ R24, R24, R5.reuse ;  /* 0x0000000518187220 */ /* 0x080fe20000410000 */
        /* <DEDUP_REMOVED lines=62> */
[----:B------:R-:W-:Y:S01]  /*6370*/  FMUL.FTZ R145, R145, R5 ;  /* 0x0000000591917220 */ /* 0x000fe20000410000 */
        /* <DEDUP_REMOVED lines=63> */
[----:B------:R-:W-:-:S07]  /*6770*/  FMUL.FTZ R147, R147, R3 ;  /* 0x0000000393937220 */ /* 0x000fce0000410000 */
.L_x_10:
[----:B------:R-:W-:Y:S05]  /*6780*/  @P0 BRA `(.L_x_35) ;  /* 0x00000038006c0947 */ /* 0x000fea0003800000 */
[----:B------:R-:W0:Y:S01]  /*6790*/  S2R R7, SR_TID.X ;  /* 0x0000000000077919 */ /* 0x000e220000002100 */
[----:B------:R-:W-:Y:S01]  /*67a0*/  ULDC.64 UR4, c[0x4][0x38] ;  /* 0x01000e0000047ab9 */ /* 0x000fe20000000a00 */
[----:B------:R-:W-:Y:S01]  /*67b0*/  ULDC.64 UR8, c[0x0][0xbd0] ;  /* 0x0002f40000087ab9 */ /* 0x000fe20000000a00 */
[----:B------:R-:W-:Y:S01]  /*67c0*/  USHF.R.S32.HI UR7, URZ, 0x1f, UR42 ;  /* 0x0000001f3f077899 */ /* 0x000fe2000801142a */
[----:B------:R-:W-:Y:S01]  /*67d0*/  ULDC.64 UR10, c[0x0][0xb38] ;  /* 0x0002ce00000a7ab9 */ /* 0x000fe20000000a00 */
[----:B0-----:R-:W-:-:S05]  /*67e0*/  IMAD.SHL.U32 R3, R7, 0x4, RZ ;  /* 0x0000000407037824 */ /* 0x001fca00078e00ff */
[----:B------:R-:W-:Y:S01]  /*67f0*/  LOP3.LUT R3, R3, 0xc, RZ, 0xc0, !PT ;  /* 0x0000000c03037812 */ /* 0x000fe200078ec0ff */
[----:B------:R-:W-:Y:S03]  /*6800*/  BAR.SYNC.DEFER_BLOCKING 0x1, 0x100 ;  /* 0x0044000000007b1d */ /* 0x000fe60000010000 */
[----:B------:R-:W-:-:S05]  /*6810*/  IADD3 R4, P0, R3, UR4, RZ ;  /* 0x0000000403047c10 */ /* 0x000fca000ff1e0ff */
[----:B------:R-:W-:-:S05]  /*6820*/  IMAD.X R5, RZ, RZ, UR5, P0 ;  /* 0x00000005ff057e24 */ /* 0x000fca00080e06ff */
[----:B------:R0:W2:Y:S01]  /*6830*/  LDG.E.CONSTANT R3, desc[UR46][R4.64] ;  /* 0x0000002e04037981 */ /* 0x0000a2000c1e9900 */
[----:B------:R-:W-:Y:S01]  /*6840*/  LOP3.LUT P0, R9, R7, 0x3, RZ, 0xc0, !PT ;  /* 0x0000000307097812 */ /* 0x000fe2000780c0ff */
[----:B------:R-:W-:Y:S01]  /*6850*/  UIMAD.WIDE.U32 UR4, UR42, UR8, URZ ;  /* 0x000000082a0472a5 */ /* 0x000fe2000f8e003f */
[----:B------:R-:W-:Y:S01]  /*6860*/  BSSY B0, `(.L_x_36) ;  /* 0x00002b3000007945 */ /* 0x000fe20003800000 */
[----:B------:R-:W-:Y:S01]  /*6870*/  UIMAD UR6, UR7, UR8, URZ ;  /* 0x00000008070672a4 */ /* 0x000fe2000f8e023f */
[----:B------:R-:W-:Y:S01]  /*6880*/  ISETP.EQ.OR P0, PT, R9, 0x3, !P0 ;  /* 0x000000030900780c */ /* 0x000fe20004702670 */
[----:B------:R-:W-:Y:S02]  /*6890*/  UIMAD UR8, UR7, UR10, URZ ;  /* 0x0000000a070872a4 */ /* 0x000fe4000f8e023f */
[----:B------:R-:W-:Y:S01]  /*68a0*/  UIMAD UR9, UR42, UR9, UR6 ;  /* 0x000000092a0972a4 */ /* 0x000fe2000f8e0206 */
[----:B------:R-:W-:Y:S01]  /*68b0*/  SEL R206, R10, R39, P0 ;  /* 0x000000270ace7207 */ /* 0x000fe20000000000 */
[----:B------:R-:W-:Y:S01]  /*68c0*/  UIMAD.WIDE.U32 UR6, UR42, UR10, URZ ;  /* 0x0000000a2a0672a5 */ /* 0x000fe2000f8e003f */
[----:B------:R-:W-:Y:S01]  /*68d0*/  SEL R15, R39, R10, P0 ;  /* 0x0000000a270f7207 */ /* 0x000fe20000000000 */
[----:B------:R-:W-:Y:S01]  /*68e0*/  VIADD R10, R7, 0xffffff80 ;  /* 0xffffff80070a7836 */ /* 0x000fe20000000000 */
[----:B------:R-:W-:Y:S01]  /*68f0*/  SEL R30, R44, R45, P0 ;  /* 0x0000002d2c1e7207 */ /* 0x000fe20000000000 */
[----:B------:R-:W-:Y:S01]  /*6900*/  UIADD3 UR9, UR5, UR9, URZ ;  /* 0x0000000905097290 */ /* 0x000fe2000fffe03f */
[----:B------:R-:W-:Y:S01]  /*6910*/  SEL R44, R45, R44, P0 ;  /* 0x0000002c2d2c7207 */ /* 0x000fe20000000000 */
[----:B------:R-:W-:Y:S01]  /*6920*/  UIMAD UR8, UR42, UR11, UR8 ;  /* 0x0000000b2a0872a4 */ /* 0x000fe2000f8e0208 */
[----:B0-----:R-:W-:-:S02]  /*6930*/  SHF.R.S32.HI R5, RZ, 0x1f, R10 ;  /* 0x0000001fff057819 */ /* 0x001fc4000001140a */
[----:B------:R-:W-:Y:S01]  /*6940*/  SEL R204, R34, R35, P0 ;  /* 0x0000002322cc7207 */ /* 0x000fe20000000000 */
[----:B------:R-:W-:Y:S01]  /*6950*/  UIADD3 UR8, UR7, UR8, URZ ;  /* 0x0000000807087290 */ /* 0x000fe2000fffe03f */
[----:B------:R-:W-:Y:S02]  /*6960*/  LEA.HI R4, R5, R10, RZ, 0x7 ;  /* 0x0000000a05047211 */ /* 0x000fe400078f38ff */
[----:B------:R-:W-:Y:S02]  /*6970*/  SEL R34, R35, R34, P0 ;  /* 0x0000002223227207 */ /* 0x000fe40000000000 */
[----:B------:R-:W-:Y:S02]  /*6980*/  LOP3.LUT R7, R4, 0xffffff80, RZ, 0xc0, !PT ;  /* 0xffffff8004077812 */ /* 0x000fe400078ec0ff */
[----:B------:R-:W-:Y:S02]  /*6990*/  SEL R220, R86, R87, P0 ;  /* 0x0000005756dc7207 */ /* 0x000fe40000000000 */
[----:B------:R-:W-:Y:S01]  /*69a0*/  SEL R35, R87, R86, P0 ;  /* 0x0000005657237207 */ /* 0x000fe20000000000 */
[----:B------:R-:W-:Y:S01]  /*69b0*/  IMAD.IADD R45, R10, 0x1, -R7 ;  /* 0x000000010a2d7824 */ /* 0x000fe200078e0a07 */
[----:B------:R-:W-:-:S02]  /*69c0*/  SEL R208, R42, R43, P0 ;  /* 0x0000002b2ad07207 */ /* 0x000fc40000000000 */
[----:B------:R-:W-:Y:S02]  /*69d0*/  SEL R17, R43, R42, P0 ;  /* 0x0000002a2b117207 */ /* 0x000fe40000000000 */
[----:B------:R-:W-:Y:S02]  /*69e0*/  SHF.R.S32.HI R86, RZ, 0x1f, R45 ;  /* 0x0000001fff567819 */ /* 0x000fe4000001142d */
[----:B------:R-:W-:Y:S02]  /*69f0*/  SEL R42, R46, R47, P0 ;  /* 0x0000002f2e2a7207 */ /* 0x000fe40000000000 */
[----:B------:R-:W-:Y:S02]  /*6a00*/  SEL R19, R47, R46, P0 ;  /* 0x0000002e2f137207 */ /* 0x000fe40000000000 */
[----:B------:R-:W-:Y:S02]  /*6a10*/  LEA.HI R5, R5, R10, RZ, 0x2 ;  /* 0x0000000a05057211 */ /* 0x000fe400078f10ff */
[----:B------:R-:W-:-:S02]  /*6a20*/  LEA.HI R47, R86, R45, RZ, 0x2 ;  /* 0x0000002d562f7211 */ /* 0x000fc400078f10ff */
[----:B------:R-:W-:Y:S02]  /*6a30*/  SEL R202, R6, R31, P0 ;  /* 0x0000001f06ca7207 */ /* 0x000fe40000000000 */
[----:B------:R-:W-:Y:S02]  /*6a40*/  SEL R31, R31, R6, P0 ;  /* 0x000000061f1f7207 */ /* 0x000fe40000000000 */
[----:B------:R-:W-:Y:S02]  /*6a50*/  LOP3.LUT R7, R5, 0xfffffffc, RZ, 0xc0, !PT ;  /* 0xfffffffc05077812 */ /* 0x000fe400078ec0ff */
[----:B------:R-:W-:Y:S02]  /*6a60*/  SHF.R.S32.HI R9, RZ, 0x7, R4 ;  /* 0x00000007ff097819 */ /* 0x000fe40000011404 */
[----:B------:R-:W-:Y:S01]  /*6a70*/  SHF.R.S32.HI R5, RZ, 0x2, R47 ;  /* 0x00000002ff057819 */ /* 0x000fe2000001142f */
[----:B------:R-:W-:Y:S01]  /*6a80*/  IMAD.IADD R11, R10, 0x1, -R7 ;  /* 0x000000010a0b7824 */ /* 0x000fe200078e0a07 */
[----:B------:R-:W-:Y:S01]  /*6a90*/  SHF.R.S32.HI R6, RZ, 0x1f, R47 ;  /* 0x0000001fff067819 */ /* 0x000fe2000001142f */
[----:B------:R-:W-:Y:S01]  /*6aa0*/  IMAD.U32 R7, RZ, RZ, UR7 ;  /* 0x00000007ff077e24 */ /* 0x000fe2000f8e00ff */
[----:B------:R-:W-:Y:S01]  /*6ab0*/  SEL R20, R36, R37, P0 ;  /* 0x0000002524147207 */ /* 0x000fe20000000000 */
[----:B------:R-:W-:Y:S01]  /*6ac0*/  IMAD.U32 R7, RZ, RZ, UR8 ;  /* 0x00000008ff077e24 */ /* 0x000fe2000f8e00ff */
[----:B------:R-:W-:-:S02]  /*6ad0*/  SEL R36, R37, R36, P0 ;  /* 0x0000002425247207 */ /* 0x000fc40000000000 */
[----:B------:R-:W0:Y:S01]  /*6ae0*/  S2R R37, SR_CTAID.X ;  /* 0x0000000000257919 */ /* 0x000e220000002500 */
[----:B------:R-:W-:Y:S02]  /*6af0*/  LEA.HI R4, R4, R9, RZ, 0x1 ;  /* 0x0000000904047211 */ /* 0x000fe400078f08ff */
[----:B------:R-:W-:Y:S02]  /*6b00*/  LEA.HI R6, R6, R5, RZ, 0x3 ;  /* 0x0000000506067211 */ /* 0x000fe400078f18ff */
[----:B------:R-:W-:Y:S02]  /*6b10*/  LOP3.LUT R4, R4, 0x3fffffe, RZ, 0xc0, !PT ;  /* 0x03fffffe04047812 */ /* 0x000fe400078ec0ff */
[----:B------:R-:W-:Y:S02]  /*6b20*/  LOP3.LUT R6, R6, 0xfffffff8, RZ, 0xc0, !PT ;  /* 0xfffffff806067812 */ /* 0x000fe400078ec0ff */
[----:B------:R-:W-:Y:S01]  /*6b30*/  SEL R14, R24, R25, P0 ;  /* 0x00000019180e7207 */ /* 0x000fe20000000000 */
[----:B------:R-:W-:Y:S01]  /*6b40*/  IMAD.IADD R9, R9, 0x1, -R4 ;  /* 0x0000000109097824 */ /* 0x000fe200078e0a04 */
[----:B------:R-:W-:Y:S01]  /*6b50*/  LEA.HI R4, R86, R45, RZ, 0x5 ;  /* 0x0000002d56047211 */ /* 0x000fe200078f28ff */
[----:B------:R-:W-:Y:S01]  /*6b60*/  IMAD.IADD R5, R5, 0x1, -R6 ;  /* 0x0000000105057824 */ /* 0x000fe200078e0a06 */
[----:B------:R-:W-:-:S02]  /*6b70*/  LEA.HI R6, R11, R11, RZ, 0x1 ;  /* 0x0000000b0b067211 */ /* 0x000fc400078f08ff */
[----:B------:R-:W-:Y:S02]  /*6b80*/  SEL R24, R25, R24, P0 ;  /* 0x0000001819187207 */ /* 0x000fe40000000000 */
[----:B------:R-:W-:Y:S02]  /*6b90*/  SEL R168, R88, R89, P0 ;  /* 0x0000005958a87207 */ /* 0x000fe40000000000 */
[----:B------:R-:W-:Y:S02]  /*6ba0*/  SEL R200, R26, R27, P0 ;  /* 0x0000001b1ac87207 */ /* 0x000fe40000000000 */
[----:B------:R-:W-:Y:S02]  /*6bb0*/  SEL R46, R50, R51, P0 ;  /* 0x00000033322e7207 */ /* 0x000fe40000000000 */
[----:B------:R-:W-:Y:S02]  /*6bc0*/  SEL R21, R51, R50, P0 ;  /* 0x0000003233157207 */ /* 0x000fe40000000000 */
[----:B------:R-:W-:-:S02]  /*6bd0*/  SEL R88, R89, R88, P0 ;  /* 0x0000005859587207 */ /* 0x000fc40000000000 */
        /* <DEDUP_REMOVED lines=9> */
[----:B------:R-:W-:Y:S02]  /*6c70*/  SHF.R.S32.HI R4, RZ, 0x5, R4 ;  /* 0x00000005ff047819 */ /* 0x000fe40000011404 */
[----:B------:R-:W-:Y:S01]  /*6c80*/  LOP3.LUT R86, R6, 0x1ffffffe, RZ, 0xc0, !PT ;  /* 0x1ffffffe06567812 */ /* 0x000fe200078ec0ff */
[----:B------:R-:W-:Y:S01]  /*6c90*/  IMAD.U32 R6, RZ, RZ, UR6 ;  /* 0x00000006ff067e24 */ /* 0x000fe2000f8e00ff */
[----:B------:R-:W-:Y:S01]  /*6ca0*/  SEL R176, R104, R105, P0 ;  /* 0x0000006968b07207 */ /* 0x000fe20000000000 */
[----:B------:R-:W-:Y:S01]  /*6cb0*/  IMAD R10, R4, 0x10, R5 ;  /* 0x00000010040a7824 */ /* 0x000fe200078e0205 */
[----:B------:R-:W-:Y:S01]  /*6cc0*/  SEL R66, R102, R103, P0 ;  /* 0x0000006766427207 */ /* 0x000fe20000000000 */
[----:B------:R-:W-:Y:S01]  /*6cd0*/  IMAD.IADD R11, R11, 0x1, -R86 ;  /* 0x000000010b0b7824 */ /* 0x000fe200078e0a56 */
[----:B------:R-:W-:Y:S01]  /*6ce0*/  SEL R125, R103, R102, P0 ;  /* 0x00000066677d7207 */ /* 0x000fe20000000000 */
[----:B------:R-:W-:Y:S01]  /*6cf0*/  IMAD R10, R9, 0x40, R10 ;  /* 0x00000040090a7824 */ /* 0x000fe200078e020a */
[----:B------:R-:W-:Y:S01]  /*6d00*/  SEL R104, R105, R104, P0 ;  /* 0x0000006869687207 */ /* 0x000fe20000000000 */
[----:B------:R-:W-:Y:S01]  /*6d10*/  IMAD.U32 R4, RZ, RZ, UR4 ;  /* 0x00000004ff047e24 */ /* 0x000fe2000f8e00ff */
[----:B------:R-:W-:Y:S01]  /*6d20*/  SEL R180, R112, R113, P0 ;  /* 0x0000007170b47207 */ /* 0x000fe20000000000 */
[--C-:B------:R-:W-:Y:S01]  /*6d30*/  IMAD R11, R11, 0x8, R10.reuse ;  /* 0x000000080b0b7824 */ /* 0x100fe200078e020a */
[----:B------:R-:W-:Y:S01]  /*6d40*/  SEL R102, R106, R107, P0 ;  /* 0x0000006b6a667207 */ /* 0x000fe20000000000 */
[----:B0-----:R-:W-:Y:S01]  /*6d50*/  IMAD R10, R37, 0x80, R10 ;  /* 0x00000080250a7824 */ /* 0x001fe200078e020a */
[----:B------:R-:W-:Y:S01]  /*6d60*/  SEL R112, R113, R112, P0 ;  /* 0x0000007071707207 */ /* 0x000fe20000000000 */
[----:B------:R-:W-:Y:S01]  /*6d70*/  IMAD R11, R37, 0x80, R11 ;  /* 0x00000080250b7824 */ /* 0x000fe200078e020b */
[----:B------:R-:W-:Y:S01]  /*6d80*/  SEL R182, R116, R117, P0 ;  /* 0x0000007574b67207 */ /* 0x000fe20000000000 */
[----:B------:R-:W0:Y:S01]  /*6d90*/  S2UR UR4, SR_CTAID.Y ;  /* 0x00000000000479c3 */ /* 0x000e220000002600 */
[----:B------:R-:W-:Y:S01]  /*6da0*/  SEL R222, R94, R95, P0 ;  /* 0x0000005f5ede7207 */ /* 0x000fe20000000000 */
[----:B------:R-:W-:Y:S01]  /*6db0*/  IMAD.U32 R5, RZ, RZ, UR5 ;  /* 0x00000005ff057e24 */ /* 0x000fe2000f8e00ff */
[----:B------:R-:W-:Y:S01]  /*6dc0*/  SEL R172, R96, R97, P0 ;  /* 0x0000006160ac7207 */ /* 0x000fe20000000000 */
[----:B------:R-:W-:Y:S01]  /*6dd0*/  IMAD.U32 R5, RZ, RZ, UR9 ;  /* 0x00000009ff057e24 */ /* 0x000fe2000f8e00ff */
[----:B------:R-:W-:Y:S01]  /*6de0*/  SEL R116, R117, R116, P0 ;  /* 0x0000007475747207 */ /* 0x000fe20000000000 */
[----:B------:R-:W-:Y:S01]  /*6df0*/  ULDC.64 UR6, c[0x0][0xb48] ;  /* 0x0002d20000067ab9 */ /* 0x000fe20000000a00 */
[----:B------:R-:W-:Y:S01]  /*6e00*/  SEL R94, R95, R94, P0 ;  /* 0x0000005e5f5e7207 */ /* 0x000fe20000000000 */
[----:B------:R-:W-:Y:S01]  /*6e10*/  ULDC.64 UR8, c[0x0][0xb28] ;  /* 0x0002ca0000087ab9 */ /* 0x000fe20000000a00 */
[----:B------:R-:W-:-:S02]  /*6e20*/  SEL R96, R97, R96, P0 ;  /* 0x0000006061607207 */ /* 0x000fc40000000000 */
[----:B------:R-:W-:Y:S02]  /*6e30*/  SEL R192, R136, R137, P0 ;  /* 0x0000008988c07207 */ /* 0x000fe40000000000 */
[----:B------:R-:W-:Y:S02]  /*6e40*/  SEL R146, R52, R53, P0 ;  /* 0x0000003534927207 */ /* 0x000fe40000000000 */
[----:B------:R-:W-:Y:S02]  /*6e50*/  SEL R136, R137, R136, P0 ;  /* 0x0000008889887207 */ /* 0x000fe40000000000 */
[----:B------:R-:W-:Y:S02]  /*6e60*/  SEL R214, R70, R71, P0 ;  /* 0x0000004746d67207 */ /* 0x000fe40000000000 */
[----:B------:R-:W-:Y:S02]  /*6e70*/  SEL R224, R98, R99, P0 ;  /* 0x0000006362e07207 */ /* 0x000fe40000000000 */
[----:B------:R-:W-:-:S02]  /*6e80*/  LOP3.LUT R86, R47, 0x7ffffffc, RZ, 0xc0, !PT ;  /* 0x7ffffffc2f567812 */ /* 0x000fc400078ec0ff */
[----:B------:R-:W-:Y:S02]  /*6e90*/  SEL R52, R53, R52, P0 ;  /* 0x0000003435347207 */ /* 0x000fe40000000000 */
[----:B------:R-:W-:Y:S01]  /*6ea0*/  SEL R70, R71, R70, P0 ;  /* 0x0000004647467207 */ /* 0x000fe20000000000 */
[----:B------:R-:W-:Y:S01]  /*6eb0*/  IMAD.IADD R9, R45, 0x1, -R86 ;  /* 0x000000012d097824 */ /* 0x000fe200078e0a56 */
[----:B------:R-:W-:Y:S02]  /*6ec0*/  SEL R98, R99, R98, P0 ;  /* 0x0000006263627207 */ /* 0x000fe40000000000 */
[----:B------:R-:W-:Y:S01]  /*6ed0*/  SEL R16, R28, R29, P0 ;  /* 0x0000001d1c107207 */ /* 0x000fe20000000000 */
[----:B------:R-:W-:Y:S01]  /*6ee0*/  IMAD.SHL.U32 R9, R9, 0x2, RZ ;  /* 0x0000000209097824 */ /* 0x000fe200078e00ff */
        /* <DEDUP_REMOVED lines=67> */
[----:B------:R-:W-:-:S02]  /*7320*/  LOP3.LUT P1, RZ, R45, 0x3, RZ, 0xc0, !PT ;  /* 0x000000032dff7812 */ /* 0x000fc4000782c0ff */
[----:B------:R-:W-:Y:S02]  /*7330*/  SEL R122, R123, R122, P0 ;  /* 0x0000007a7b7a7207 */ /* 0x000fe40000000000 */
[----:B------:R-:W-:Y:S02]  /*7340*/  SEL R92, R93, R92, P0 ;  /* 0x0000005c5d5c7207 */ /* 0x000fe40000000000 */
[----:B------:R-:W-:Y:S02]  /*7350*/  SEL R140, R141, R140, P0 ;  /* 0x0000008c8d8c7207 */ /* 0x000fe40000000000 */
[----:B------:R-:W-:Y:S02]  /*7360*/  SEL R142, R143, R142, P0 ;  /* 0x0000008e8f8e7207 */ /* 0x000fe40000000000 */
[----:B--2---:R-:W-:Y:S01]  /*7370*/  LOP3.LUT R89, R3, 0x2, RZ, 0x3c, !PT ;  /* 0x0000000203597812 */ /* 0x004fe200078e3cff */
[----:B------:R-:W-:Y:S01]  /*7380*/  SHFL.IDX PT, R14, R14, R3, 0x1c1f ;  /* 0x001c1f030e0e7589 */ /* 0x000fe200000e0000 */
[----:B------:R-:W-:-:S02]  /*7390*/  SEL R128, R129, R128, P0 ;  /* 0x0000008081807207 */ /* 0x000fc40000000000 */
[----:B------:R-:W-:Y:S01]  /*73a0*/  SEL R130, R131, R130, P0 ;  /* 0x0000008283827207 */ /* 0x000fe20000000000 */
[----:B------:R-:W1:Y:S01]  /*73b0*/  SHFL.IDX PT, R95, R24, R89, 0x1c1f ;  /* 0x001c1f59185f7589 */ /* 0x000e6200000e0000 */
[----:B------:R-:W-:-:S03]  /*73c0*/  SEL R126, R127, R126, P0 ;  /* 0x0000007e7f7e7207 */ /* 0x000fc60000000000 */
[----:B------:R-:W-:Y:S04]  /*73d0*/  SHFL.IDX PT, R97, R174, R3, 0x1c1f ;  /* 0x001c1f03ae617589 */ /* 0x000fe800000e0000 */
[----:B------:R-:W-:Y:S04]  /*73e0*/  SHFL.IDX PT, R100, R100, R89, 0x1c1f ;  /* 0x001c1f5964647589 */ /* 0x000fe800000e0000 */
[----:B------:R-:W-:Y:S04]  /*73f0*/  SHFL.IDX PT, R47, R102, R3, 0x1c1f ;  /* 0x001c1f03662f7589 */ /* 0x000fe800000e0000 */
[----:B------:R1:W-:Y:S04]  /*7400*/  SHFL.IDX PT, R71, R30, R3, 0x1c1f ;  /* 0x001c1f031e477589 */ /* 0x0003e800000e0000 */
[----:B------:R-:W-:Y:S04]  /*7410*/  SHFL.IDX PT, R99, R176, R3, 0x1c1f ;  /* 0x001c1f03b0637589 */ /* 0x000fe800000e0000 */
[----:B------:R-:W-:Y:S01]  /*7420*/  SHFL.IDX PT, R102, R44, R89, 0x1c1f ;  /* 0x001c1f592c667589 */ /* 0x000fe200000e0000 */
[----:B-1----:R-:W-:-:S03]  /*7430*/  SEL R30, R14, R95, P0 ;  /* 0x0000005f0e1e7207 */ /* 0x002fc60000000000 */
[----:B------:R-:W-:Y:S04]  /*7440*/  SHFL.IDX PT, R104, R104, R89, 0x1c1f ;  /* 0x001c1f5968687589 */ /* 0x000fe800000e0000 */
        /* <DEDUP_REMOVED lines=65> */
[----:B------:R1:W-:Y:S04]  /*7860*/  SHFL.IDX PT, R139, R8, R89, 0x1c1f ;  /* 0x001c1f59088b7589 */ /* 0x0003e800000e0000 */
[----:B------:R-:W-:Y:S04]  /*7870*/  SHFL.IDX PT, R155, R80, R89, 0x1c1f ;  /* 0x001c1f59509b7589 */ /* 0x000fe800000e0000 */
[----:B------:R-:W-:Y:S01]  /*7880*/  SHFL.IDX PT, R108, R108, R89, 0x1c1f ;  /* 0x001c1f596c6c7589 */ /* 0x000fe200000e0000 */
[----:B-1----:R-:W1:Y:S03]  /*7890*/  LDC R8, c[0x0][0xbe8] ;  /* 0x0002fa00ff087b82 */ /* 0x002e660000000800 */
[----:B------:R-:W-:Y:S04]  /*78a0*/  SHFL.IDX PT, R3, R150, R89, 0x1c1f ;  /* 0x001c1f5996037589 */ /* 0x000fe800000e0000 */
[----:B------:R-:W-:Y:S04]  /*78b0*/  SHFL.IDX PT, R149, R76, R89, 0x1c1f ;  /* 0x001c1f594c957589 */ /* 0x000fe800000e0000 */
[----:B------:R-:W-:Y:S04]  /*78c0*/  SHFL.IDX PT, R80, R26, R89, 0x1c1f ;  /* 0x001c1f591a507589 */ /* 0x000fe800000e0000 */
[----:B------:R-:W2:Y:S04]  /*78d0*/  SHFL.IDX PT, R79, R32, R89, 0x1c1f ;  /* 0x001c1f59204f7589 */ /* 0x000ea800000e0000 */
[----:B------:R-:W-:Y:S04]  /*78e0*/  SHFL.IDX PT, R186, R40, R89, 0x1c1f ;  /* 0x001c1f5928ba7589 */ /* 0x000fe800000e0000 */
[----:B------:R-:W3:Y:S01]  /*78f0*/  SHFL.IDX PT, R83, R60, R89, 0x1c1f ;  /* 0x001c1f593c537589 */ /* 0x000ee200000e0000 */
[----:B-1----:R-:W-:-:S03]  /*7900*/  ISETP.NE.AND P2, PT, R8, 0x1, PT ;  /* 0x000000010800780c */ /* 0x002fc60003f45270 */
[----:B------:R-:W-:Y:S04]  /*7910*/  SHFL.IDX PT, R120, R120, R89, 0x1c1f ;  /* 0x001c1f5978787589 */ /* 0x000fe800000e0000 */
[----:B------:R-:W-:Y:S04]  /*7920*/  SHFL.IDX PT, R76, R34, R89, 0x1c1f ;  /* 0x001c1f59224c7589 */ /* 0x000fe800000e0000 */
[----:B------:R-:W-:Y:S04]  /*7930*/  SHFL.IDX PT, R151, R72, R89, 0x1c1f ;  /* 0x001c1f5948977589 */ /* 0x000fe800000e0000 */
[----:B------:R-:W-:Y:S01]  /*7940*/  SHFL.IDX PT, R178, R144, R89, 0x1c1f ;  /* 0x001c1f5990b27589 */ /* 0x000fe200000e0000 */
[----:B--2---:R-:W-:-:S02]  /*7950*/  SEL R26, R18, R79, P0 ;  /* 0x0000004f121a7207 */ /* 0x004fc40000000000 */
[----:B------:R-:W-:Y:S01]  /*7960*/  SEL R24, R79, R18, P0 ;  /* 0x000000124f187207 */ /* 0x000fe20000000000 */
[----:B------:R-:W-:Y:S01]  /*7970*/  SHFL.IDX PT, R123, R31, R89, 0x1c1f ;  /* 0x001c1f591f7b7589 */ /* 0x000fe200000e0000 */
[----:B------:R-:W-:-:S03]  /*7980*/  SEL R79, R149, R162, P0 ;  /* 0x000000a2954f7207 */ /* 0x000fc60000000000 */
[----:B------:R3:W-:Y:S04]  /*7990*/  SHFL.IDX PT, R72, R15, R89, 0x1c1f ;  /* 0x001c1f590f487589 */ /* 0x0007e800000e0000 */
[----:B------:R-:W1:Y:S04]  /*79a0*/  SHFL.IDX PT, R188, R48, R89, 0x1c1f ;  /* 0x001c1f5930bc7589 */ /* 0x000e6800000e0000 */
[----:B------:R2:W4:Y:S01]  /*79b0*/  SHFL.IDX PT, R174, R17, R89, 0x1c1f ;  /* 0x001c1f5911ae7589 */ /* 0x00052200000e0000 */
[----:B---3--:R-:W-:-:S03]  /*79c0*/  SEL R15, R154, R83, P0 ;  /* 0x000000539a0f7207 */ /* 0x008fc60000000000 */
[----:B------:R3:W5:Y:S04]  /*79d0*/  SHFL.IDX PT, R48, R19, R89, 0x1c1f ;  /* 0x001c1f5913307589 */ /* 0x00076800000e0000 */
[----:B------:R0:W5:Y:S01]  /*79e0*/  SHFL.IDX PT, R134, R21, R89, 0x1c1f ;  /* 0x001c1f5915867589 */ /* 0x00016200000e0000 */
[----:B--2---:R-:W-:-:S03]  /*79f0*/  SEL R17, R137, R146, P0 ;  /* 0x0000009289117207 */ /* 0x004fc60000000000 */
[----:B------:R2:W-:Y:S01]  /*7a00*/  SHFL.IDX PT, R93, R28, R89, 0x1c1f ;  /* 0x001c1f591c5d7589 */ /* 0x0005e200000e0000 */
[----:B---3--:R-:W-:-:S03]  /*7a10*/  SEL R19, R146, R137, P0 ;  /* 0x0000008992137207 */ /* 0x008fc60000000000 */
[----:B------:R-:W3:Y:S01]  /*7a20*/  SHFL.IDX PT, R135, R25, R89, 0x1c1f ;  /* 0x001c1f5919877589 */ /* 0x000ee200000e0000 */
[----:B0-----:R-:W-:-:S03]  /*7a30*/  SEL R21, R102, R71, P0 ;  /* 0x0000004766157207 */ /* 0x001fc60000000000 */
[----:B------:R0:W3:Y:S01]  /*7a40*/  SHFL.IDX PT, R144, R23, R89, 0x1c1f ;  /* 0x001c1f5917907589 */ /* 0x0000e200000e0000 */
[----:B-1----:R-:W-:Y:S02]  /*7a50*/  SEL R18, R69, R188, P0 ;  /* 0x000000bc45127207 */ /* 0x002fe40000000000 */
[----:B--2---:R-:W-:Y:S01]  /*7a60*/  SEL R28, R95, R14, P0 ;  /* 0x0000000e5f1c7207 */ /* 0x004fe20000000000 */
[----:B------:R1:W-:Y:S01]  /*7a70*/  SHFL.IDX PT, R44, R98, R89, 0x1c1f ;  /* 0x001c1f59622c7589 */ /* 0x0003e200000e0000 */
[----:B------:R-:W-:Y:S02]  /*7a80*/  SEL R95, R97, R100, P0 ;  /* 0x00000064615f7207 */ /* 0x000fe40000000000 */
[----:B------:R-:W-:Y:S01]  /*7a90*/  SEL R97, R100, R97, P0 ;  /* 0x0000006164617207 */ /* 0x000fe20000000000 */
[----:B------:R-:W2:Y:S01]  /*7aa0*/  SHFL.IDX PT, R145, R56, R89, 0x1c1f ;  /* 0x001c1f5938917589 */ /* 0x000ea200000e0000 */
[----:B------:R-:W-:Y:S02]  /*7ab0*/  SEL R100, R104, R99, P0 ;  /* 0x0000006368647207 */ /* 0x000fe40000000000 */
[----:B0-----:R-:W-:Y:S01]  /*7ac0*/  SEL R23, R71, R102, P0 ;  /* 0x0000006647177207 */ /* 0x001fe20000000000 */
[----:B------:R-:W-:Y:S01]  /*7ad0*/  SHFL.IDX PT, R176, R140, R89, 0x1c1f ;  /* 0x001c1f598cb07589 */ /* 0x000fe200000e0000 */
[----:B------:R-:W-:-:S02]  /*7ae0*/  SEL R102, R103, R112, P0 ;  /* 0x0000007067667207 */ /* 0x000fc40000000000 */
[----:B-1----:R-:W-:Y:S01]  /*7af0*/  SEL R98, R99, R104, P0 ;  /* 0x0000006863627207 */ /* 0x002fe20000000000 */
[----:B------:R-:W0:Y:S01]  /*7b00*/  SHFL.IDX PT, R140, R29, R89, 0x1c1f ;  /* 0x001c1f591d8c7589 */ /* 0x000e2200000e0000 */
[----:B------:R-:W-:Y:S02]  /*7b10*/  SEL R104, R112, R103, P0 ;  /* 0x0000006770687207 */ /* 0x000fe40000000000 */
[----:B------:R-:W-:Y:S01]  /*7b20*/  SEL R103, R105, R116, P0 ;  /* 0x0000007469677207 */ /* 0x000fe20000000000 */
[----:B------:R1:W-:Y:S01]  /*7b30*/  SHFL.IDX PT, R52, R114, R89, 0x1c1f ;  /* 0x001c1f5972347589 */ /* 0x0003e200000e0000 */
[----:B------:R-:W-:Y:S02]  /*7b40*/  SEL R105, R116, R105, P0 ;  /* 0x0000006974697207 */ /* 0x000fe40000000000 */
[----:B------:R-:W-:Y:S01]  /*7b50*/  SEL R116, R136, R115, P0 ;  /* 0x0000007388747207 */ /* 0x000fe20000000000 */
[----:B------:R4:W0:Y:S01]  /*7b60*/  SHFL.IDX PT, R143, R27, R89, 0x1c1f ;  /* 0x001c1f591b8f7589 */ /* 0x00082200000e0000 */
[----:B------:R-:W-:-:S02]  /*7b70*/  SEL R25, R119, R20, P0 ;  /* 0x0000001477197207 */ /* 0x000fc40000000000 */
[----:B------:R-:W-:Y:S01]  /*7b80*/  SEL R99, R101, R108, P0 ;  /* 0x0000006c65637207 */ /* 0x000fe20000000000 */
[----:B------:R5:W-:Y:S01]  /*7b90*/  SHFL.IDX PT, R129, R33, R89, 0x1c1f ;  /* 0x001c1f5921817589 */ /* 0x000be200000e0000 */
[----:B------:R-:W-:Y:S02]  /*7ba0*/  SEL R101, R108, R101, P0 ;  /* 0x000000656c657207 */ /* 0x000fe40000000000 */
[----:B-1----:R-:W-:Y:S01]  /*7bb0*/  SEL R114, R115, R136, P0 ;  /* 0x0000008873727207 */ /* 0x002fe20000000000 */
[----:B------:R1:W-:Y:S01]  /*7bc0*/  SHFL.IDX PT, R131, R122, R89, 0x1c1f ;  /* 0x001c1f597a837589 */ /* 0x0003e200000e0000 */
[----:B------:R-:W3:Y:S01]  /*7bd0*/  LDC.64 R136, c[0x0][0xbd8] ;  /* 0x0002f600ff887b82 */ /* 0x000ee20000000a00 */
[----:B----4-:R-:W-:Y:S02]  /*7be0*/  SEL R27, R20, R119, P0 ;  /* 0x00000077141b7207 */ /* 0x010fe40000000000 */
[----:B------:R-:W-:Y:S01]  /*7bf0*/  SEL R119, R90, R121, P0 ;  /* 0x000000795a777207 */ /* 0x000fe20000000000 */
[----:B------:R4:W-:Y:S01]  /*7c00*/  SHFL.IDX PT, R60, R35, R89, 0x1c1f ;  /* 0x001c1f59233c7589 */ /* 0x0009e200000e0000 */
[----:B-----5:R-:W-:-:S02]  /*7c10*/  SEL R33, R22, R3, P0 ;  /* 0x0000000316217207 */ /* 0x020fc40000000000 */
[----:B------:R-:W-:Y:S01]  /*7c20*/  SEL R121, R121, R90, P0 ;  /* 0x0000005a79797207 */ /* 0x000fe20000000000 */
[----:B------:R5:W-:Y:S01]  /*7c30*/  SHFL.IDX PT, R32, R106, R89, 0x1c1f ;  /* 0x001c1f596a207589 */ /* 0x000be200000e0000 */
[----:B------:R-:W-:Y:S02]  /*7c40*/  SEL R3, R3, R22, P0 ;  /* 0x0000001603037207 */ /* 0x000fe40000000000 */
[----:B------:R-:W-:Y:S01]  /*7c50*/  SEL R90, R87, R80, P0 ;  /* 0x00000050575a7207 */ /* 0x000fe20000000000 */
[----:B------:R2:W-:Y:S01]  /*7c60*/  SHFL.IDX PT, R40, R118, R89, 0x1c1f ;  /* 0x001c1f5976287589 */ /* 0x0005e200000e0000 */
[----:B-1----:R-:W-:Y:S02]  /*7c70*/  SEL R122, R80, R87, P0 ;  /* 0x00000057507a7207 */ /* 0x002fe40000000000 */
[----:B------:R-:W-:Y:S01]  /*7c80*/  SEL R22, R75, R186, P0 ;  /* 0x000000ba4b167207 */ /* 0x000fe20000000000 */
[----:B------:R-:W1:Y:S01]  /*7c90*/  SHFL.IDX PT, R141, R78, R89, 0x1c1f ;  /* 0x001c1f594e8d7589 */ /* 0x000e6200000e0000 */
[----:B------:R-:W-:-:S02]  /*7ca0*/  SEL R20, R186, R75, P0 ;  /* 0x0000004bba147207 */ /* 0x000fc40000000000 */
[----:B----4-:R-:W-:Y:S01]  /*7cb0*/  SEL R35, R83, R154, P0 ;  /* 0x0000009a53237207 */ /* 0x010fe20000000000 */
[----:B------:R-:W-:Y:S01]  /*7cc0*/  SHFL.IDX PT, R147, R64, R89, 0x1c1f ;  /* 0x001c1f5940937589 */ /* 0x000fe200000e0000 */
[----:B-----5:R-:W-:Y:S01]  /*7cd0*/  SEL R106, R107, R120, P0 ;  /* 0x000000786b6a7207 */ /* 0x020fe20000000000 */
[----:B------:R-:W4:Y:S01]  /*7ce0*/  LDC R154, c[0x0][0xc50] ;  /* 0x00031400ff9a7b82 */ /* 0x000f220000000800 */
[----:B------:R-:W-:Y:S01]  /*7cf0*/  SEL R108, R120, R107, P0 ;  /* 0x0000006b786c7207 */ /* 0x000fe20000000000 */
[----:B------:R-:W-:Y:S01]  /*7d00*/  SHFL.IDX PT, R184, R128, R89, 0x1c1f ;  /* 0x001c1f5980b87589 */ /* 0x000fe200000e0000 */
[----:B------:R-:W-:Y:S02]  /*7d10*/  SEL R80, R81, R76, P0 ;  /* 0x0000004c51507207 */ /* 0x000fe40000000000 */
[----:B------:R-:W-:Y:S01]  /*7d20*/  SEL R75, R162, R149, P0 ;  /* 0x00000095a24b7207 */ /* 0x000fe20000000000 */
[----:B------:R-:W5:Y:S01]  /*7d30*/  SHFL.IDX PT, R128, R74, R89, 0x1c1f ;  /* 0x001c1f594a807589 */ /* 0x000f6200000e0000 */
[----:B--2---:R-:W-:Y:S01]  /*7d40*/  SEL R118, R91, R178, P0 ;  /* 0x000000b25b767207 */ /* 0x004fe20000000000 */
[----:B------:R-:W2:Y:S01]  /*7d50*/  LDC.64 R148, c[0x0][0xb40] ;  /* 0x0002d000ff947b82 */ /* 0x000ea20000000a00 */
[----:B------:R-:W-:Y:S01]  /*7d60*/  SEL R120, R178, R91, P0 ;  /* 0x0000005bb2787207 */ /* 0x000fe20000000000 */
[----:B------:R0:W-:Y:S01]  /*7d70*/  SHFL.IDX PT, R64, R130, R89, 0x1c1f ;  /* 0x001c1f5982407589 */ /* 0x0001e200000e0000 */
[----:B------:R-:W-:-:S02]  /*7d80*/  SEL R76, R76, R81, P0 ;  /* 0x000000514c4c7207 */ /* 0x000fc40000000000 */
[----:B------:R-:W-:Y:S01]  /*7d90*/  SEL R91, R86, R123, P0 ;  /* 0x0000007b565b7207 */ /* 0x000fe20000000000 */
[----:B------:R3:W-:Y:S01]  /*7da0*/  SHFL.IDX PT, R56, R126, R89, 0x1c1f ;  /* 0x001c1f597e387589 */ /* 0x0007e200000e0000 */
[----:B------:R-:W-:Y:S02]  /*7db0*/  SEL R81, R77, R72, P0 ;  /* 0x000000484d517207 */ /* 0x000fe40000000000 */
[----:B------:R-:W-:Y:S01]  /*7dc0*/  SEL R123, R123, R86, P0 ;  /* 0x000000567b7b7207 */ /* 0x000fe20000000000 */
[----:B------:R-:W-:Y:S01]  /*7dd0*/  SHFL.IDX PT, R182, R124, R89, 0x1c1f ;  /* 0x001c1f597cb67589 */ /* 0x000fe200000e0000 */
[----:B------:R-:W-:Y:S01]  /*7de0*/  SEL R77, R72, R77, P0 ;  /* 0x0000004d484d7207 */ /* 0x000fe20000000000 */
[----:B0-----:R-:W0:Y:S01]  /*7df0*/  @P2 LDC R130, c[0x0][0xbec] ;  /* 0x0002fb00ff822b82 */ /* 0x001e220000000800 */
[----:B------:R-:W-:Y:S01]  /*7e00*/  SEL R72, R73, R174, P0 ;  /* 0x000000ae49487207 */ /* 0x000fe20000000000 */
[----:B------:R-:W-:Y:S01]  /*7e10*/  SHFL.IDX PT, R124, R82, R89, 0x1c1f ;  /* 0x001c1f59527c7589 */ /* 0x000fe200000e0000 */
[----:B------:R-:W-:Y:S01]  /*7e20*/  SEL R86, R174, R73, P0 ;  /* 0x00000049ae567207 */ /* 0x000fe20000000000 */
[----:B---3--:R-:W-:Y:S01]  /*7e30*/  IMAD R126, R136, UR38, RZ ;  /* 0x00000026887e7c24 */ /* 0x008fe2000f8e02ff */
[----:B------:R-:W-:Y:S01]  /*7e40*/  SEL R73, R67, R48, P0 ;  /* 0x0000003043497207 */ /* 0x000fe20000000000 */
[----:B------:R-:W-:Y:S01]  /*7e50*/  SHFL.IDX PT, R180, R132, R89, 0x1c1f ;  /* 0x001c1f5984b47589 */ /* 0x000fe200000e0000 */
[----:B------:R-:W-:Y:S01]  /*7e60*/  SEL R87, R48, R67, P0 ;  /* 0x0000004330577207 */ /* 0x000fe20000000000 */
[----:B------:R-:W-:Y:S01]  /*7e70*/  IMAD R137, R137, UR37, R126 ;  /* 0x0000002589897c24 */ /* 0x000fe2000f8e027e */
[----:B------:R-:W-:Y:S01]  /*7e80*/  SEL R48, R49, R134, P0 ;  /* 0x0000008631307207 */ /* 0x000fe20000000000 */
[----:B------:R-:W-:Y:S01]  /*7e90*/  IMAD R67, RZ, RZ, -UR42 ;  /* 0x8000002aff437e24 */ /* 0x000fe2000f8e02ff */
[----:B------:R-:W-:Y:S01]  /*7ea0*/  SEL R134, R134, R49, P0 ;  /* 0x0000003186867207 */ /* 0x000fe20000000000 */
[----:B--2---:R-:W-:Y:S01]  /*7eb0*/  IMAD.WIDE.U32 R6, R148, UR37, R6 ;  /* 0x0000002594067c25 */ /* 0x004fe2000f8e0006 */
[----:B------:R-:W-:Y:S01]  /*7ec0*/  SEL R49, R50, R135, P0 ;  /* 0x0000008732317207 */ /* 0x000fe20000000000 */
[----:B------:R2:W3:Y:S01]  /*7ed0*/  SHFL.IDX PT, R85, R68, R89, 0x1c1f ;  /* 0x001c1f5944557589 */ /* 0x0004e200000e0000 */
[----:B------:R-:W-:Y:S01]  /*7ee0*/  SEL R135, R135, R50, P0 ;  /* 0x0000003287877207 */ /* 0x000fe20000000000 */
[----:B----4-:R-:W-:Y:S01]  /*7ef0*/  IMAD R154, R154, R67, UR4 ;  /* 0x000000049a9a7e24 */ /* 0x010fe2000f8e0243 */
[----:B------:R-:W-:Y:S01]  /*7f00*/  SEL R50, R51, R144, P0 ;  /* 0x0000009033327207 */ /* 0x000fe20000000000 */
[----:B------:R-:W-:Y:S01]  /*7f10*/  ULDC.64 UR4, c[0x0][0xbe0] ;  /* 0x0002f80000047ab9 */ /* 0x000fe20000000a00 */
[----:B------:R-:W-:Y:S01]  /*7f20*/  SEL R14, R152, R145, P0 ;  /* 0x00000091980e7207 */ /* 0x000fe20000000000 */
[----:B------:R4:W3:Y:S01]  /*7f30*/  SHFL.IDX PT, R132, R70, R89, 0x1c1f ;  /* 0x001c1f5946847589 */ /* 0x0008e200000e0000 */
[----:B------:R-:W-:-:S02]  /*7f40*/  SEL R34, R145, R152, P0 ;  /* 0x0000009891227207 */ /* 0x000fc40000000000 */
[----:B------:R-:W-:Y:S01]  /*7f50*/  SEL R144, R144, R51, P0 ;  /* 0x0000003390907207 */ /* 0x000fe20000000000 */
[----:B------:R-:W2:Y:S01]  /*7f60*/  @P2 LDC R152, c[0x0][0xbf0] ;  /* 0x0002fc00ff982b82 */ /* 0x000ea20000000800 */
[----:B------:R-:W-:Y:S01]  /*7f70*/  SEL R51, R53, R140, P0 ;  /* 0x0000008c35337207 */ /* 0x000fe20000000000 */
[----:B------:R-:W3:Y:S01]  /*7f80*/  SHFL.IDX PT, R36, R94, R89, 0x1c1f ;  /* 0x001c1f595e247589 */ /* 0x000ee200000e0000 */
[----:B------:R-:W-:Y:S01]  /*7f90*/  SEL R145, R140, R53, P0 ;  /* 0x000000358c917207 */ /* 0x000fe20000000000 */
[----:B------:R-:W-:Y:S01]  /*7fa0*/  IMAD.MOV.U32 R53, RZ, RZ, R11 ;  /* 0x000000ffff357224 */ /* 0x000fe200078e000b */
[----:B------:R-:W-:Y:S01]  /*7fb0*/  SEL R146, R54, R143, P0 ;  /* 0x0000008f36927207 */ /* 0x000fe20000000000 */
[----:B------:R-:W3:Y:S01]  /*7fc0*/  SHFL.IDX PT, R125, R125, R89, 0x1c1f ;  /* 0x001c1f597d7d7589 */ /* 0x000ee200000e0000 */
[----:B------:R-:W-:Y:S01]  /*7fd0*/  SEL R54, R143, R54, P0 ;  /* 0x000000368f367207 */ /* 0x000fe20000000000 */
[----:B------:R-:W4:Y:S01]  /*7fe0*/  @P2 LDC R140, c[0x0][0xbec] ;  /* 0x0002fb00ff8c2b82 */ /* 0x000f220000000800 */
[----:B------:R-:W-:Y:S01]  /*7ff0*/  SEL R74, R160, R151, P0 ;  /* 0x00000097a04a7207 */ /* 0x000fe20000000000 */
[----:B------:R-:W3:Y:S01]  /*8000*/  SHFL.IDX PT, R153, R84, R89, 0x1c1f ;  /* 0x001c1f5954997589 */ /* 0x000ee200000e0000 */
[----:B------:R-:W-:Y:S01]  /*8010*/  SEL R78, R151, R160, P0 ;  /* 0x000000a0974e7207 */ /* 0x000fe20000000000 */
[----:B------:R-:W-:Y:S01]  /*8020*/  IMAD.WIDE.U32 R150, R136, UR37, R4 ;  /* 0x0000002588967c25 */ /* 0x000fe2000f8e0004 */
[----:B-1----:R-:W-:Y:S01]  /*8030*/  SEL R5, R58, R141, P0 ;  /* 0x0000008d3a057207 */ /* 0x002fe20000000000 */
[----:B------:R-:W-:Y:S01]  /*8040*/  SHFL.IDX PT, R157, R92, R89, 0x1c1f ;  /* 0x001c1f595c9d7589 */ /* 0x000fe200000e0000 */
[----:B------:R-:W-:Y:S01]  /*8050*/  SHF.R.S32.HI R67, RZ, 0x1f, R154 ;  /* 0x0000001fff437819 */ /* 0x000fe2000001149a */
[----:B------:R-:W1:Y:S01]  /*8060*/  @P2 LDC R143, c[0x0][0xbf0] ;  /* 0x0002fc00ff8f2b82 */ /* 0x000e620000000800 */
[----:B------:R-:W-:Y:S01]  /*8070*/  IMAD.IADD R151, R151, 0x1, R137 ;  /* 0x0000000197977824 */ /* 0x000fe200078e0289 */
[----:B------:R-:W-:Y:S01]  /*8080*/  SEL R137, R141, R58, P0 ;  /* 0x0000003a8d897207 */ /* 0x000fe20000000000 */
[----:B------:R-:W-:Y:S01]  /*8090*/  IMAD R58, R148, UR38, RZ ;  /* 0x00000026943a7c24 */ /* 0x000fe2000f8e02ff */
[----:B-----5:R-:W-:Y:S01]  /*80a0*/  SEL R4, R57, R128, P0 ;  /* 0x0000008039047207 */ /* 0x020fe20000000000 */
[----:B------:R-:W-:Y:S01]  /*80b0*/  IMAD.MOV.U32 R148, RZ, RZ, R6 ;  /* 0x000000ffff947224 */ /* 0x000fe200078e0006 */
[----:B------:R-:W-:Y:S01]  /*80c0*/  SEL R136, R128, R57, P0 ;  /* 0x0000003980887207 */ /* 0x000fe20000000000 */
[----:B------:R-:W-:Y:S01]  /*80d0*/  IMAD R149, R149, UR37, R58 ;  /* 0x0000002595957c24 */ /* 0x000fe2000f8e023a */
[----:B------:R-:W-:Y:S01]  /*80e0*/  SHFL.IDX PT, R159, R88, R89, 0x1c1f ;  /* 0x001c1f59589f7589 */ /* 0x000fe200000e0000 */
[----:B0-----:R-:W-:Y:S01]  /*80f0*/  @P2 IMAD.HI.U32 R57, R11, R130, RZ ;  /* 0x000000820b392227 */ /* 0x001fe200078e00ff */
[----:B------:R-:W-:-:S02]  /*8100*/  SEL R31, R16, R93, P0 ;  /* 0x0000005d101f7207 */ /* 0x000fc40000000000 */
[----:B------:R-:W-:Y:S01]  /*8110*/  SHFL.IDX PT, R161, R96, R89, 0x1c1f ;  /* 0x001c1f5960a17589 */ /* 0x000fe200000e0000 */
[----:B------:R-:W-:Y:S01]  /*8120*/  IMAD.IADD R149, R7, 0x1, R149 ;  /* 0x0000000107957824 */ /* 0x000fe200078e0295 */
[----:B--2---:R-:W-:Y:S01]  /*8130*/  @P2 SHF.R.U32.HI R53, RZ, R152, R57 ;  /* 0x00000098ff352219 */ /* 0x004fe20000011639 */
[----:B------:R-:W-:Y:S01]  /*8140*/  IMAD R7, R67, UR4, RZ ;  /* 0x0000000443077c24 */ /* 0x000fe2000f8e02ff */
[----:B------:R0:W-:Y:S01]  /*8150*/  SHFL.IDX PT, R127, R110, R89, 0x1c1f ;  /* 0x001c1f596e7f7589 */ /* 0x0001e200000e0000 */
[----:B----4-:R-:W-:Y:S01]  /*8160*/  @P2 IMAD.HI.U32 R140, R11, R140, RZ ;  /* 0x0000008c0b8c2227 */ /* 0x010fe200078e00ff */
[----:B------:R-:W-:Y:S02]  /*8170*/  SEL R29, R93, R16, P0 ;  /* 0x000000105d1d7207 */ /* 0x000fe40000000000 */
[----:B------:R-:W-:Y:S01]  /*8180*/  SHFL.IDX PT, R133, R133, R89, 0x1c1f ;  /* 0x001c1f5985857589 */ /* 0x000fe200000e0000 */
[----:B------:R-:W-:Y:S01]  /*8190*/  IMAD R58, R154, UR5, R7 ;  /* 0x000000059a3a7c24 */ /* 0x000fe2000f8e0207 */
[----:B------:R-:W-:Y:S01]  /*81a0*/  SEL R16, R188, R69, P0 ;  /* 0x00000045bc107207 */ /* 0x000fe20000000000 */
[----:B------:R-:W-:Y:S01]  /*81b0*/  IMAD.WIDE.U32 R6, R154, UR4, R150 ;  /* 0x000000049a067c25 */ /* 0x000fe2000f8e0096 */
[----:B------:R-:W-:Y:S01]  /*81c0*/  ULDC.64 UR4, c[0x0][0xb30] ;  /* 0x0002cc0000047ab9 */ /* 0x000fe20000000a00 */
[----:B------:R-:W-:Y:S01]  /*81d0*/  SHFL.IDX PT, R142, R142, R89, 0x1c1f ;  /* 0x001c1f598e8e7589 */ /* 0x000fe200000e0000 */
[----:B------:R-:W-:Y:S01]  /*81e0*/  SEL R68, R156, R147, P0 ;  /* 0x000000939c447207 */ /* 0x000fe20000000000 */
[----:B------:R-:W-:Y:S01]  /*81f0*/  IMAD.MOV.U32 R57, RZ, RZ, R11 ;  /* 0x000000ffff397224 */ /* 0x000fe200078e000b */
[----:B-1----:R-:W-:Y:S01]  /*8200*/  @P2 SHF.R.U32.HI R57, RZ, R143, R140 ;  /* 0x0000008fff392219 */ /* 0x002fe2000001168c */
[----:B------:R-:W-:Y:S01]  /*8210*/  IMAD R67, R67, UR6, RZ ;  /* 0x0000000643437c24 */ /* 0x000fe2000f8e02ff */
[----:B------:R-:W-:Y:S01]  /*8220*/  IADD3 R140, P2, R53, R6, RZ ;  /* 0x00000006358c7210 */ /* 0x000fe20007f5e0ff */
[C---:B------:R-:W-:Y:S01]  /*8230*/  IMAD.WIDE.U32 R148, R154.reuse, UR6, R148 ;  /* 0x000000069a947c25 */ /* 0x040fe2000f8e0094 */
[----:B------:R-:W-:Y:S01]  /*8240*/  SHF.R.S32.HI R6, RZ, 0x1f, R57 ;  /* 0x0000001fff067819 */ /* 0x000fe20000011439 */
[----:B------:R-:W-:Y:S01]  /*8250*/  SHFL.IDX PT, R138, R138, R89, 0x1c1f ;  /* 0x001c1f598a8a7589 */ /* 0x000fe200000e0000 */
[----:B------:R-:W-:Y:S01]  /*8260*/  SEL R70, R147, R156, P0 ;  /* 0x0000009c93467207 */ /* 0x000fe20000000000 */
[----:B------:R-:W-:Y:S01]  /*8270*/  IMAD R141, R154, UR7, R67 ;  /* 0x000000079a8d7c24 */ /* 0x000fe2000f8e0243 */
[--C-:B------:R-:W-:Y:S01]  /*8280*/  SHF.R.S32.HI R67, RZ, 0x1f, R53.reuse ;  /* 0x0000001fff437819 */ /* 0x100fe20000011435 */
[----:B------:R-:W-:Y:S01]  /*8290*/  IMAD.MOV R53, RZ, RZ, -R53 ;  /* 0x000000ffff357224 */ /* 0x000fe200078e0a35 */
[----:B------:R-:W-:Y:S01]  /*82a0*/  ULDC.64 UR6, c[0x0][0xbc8] ;  /* 0x0002f20000067ab9 */ /* 0x000fe20000000a00 */
[----:B------:R-:W-:Y:S01]  /*82b0*/  IMAD R6, R6, UR4, RZ ;  /* 0x0000000406067c24 */ /* 0x000fe2000f8e02ff */
[----:B0-----:R-:W-:Y:S01]  /*82c0*/  SEL R110, R111, R184, P0 ;  /* 0x000000b86f6e7207 */ /* 0x001fe20000000000 */
[----:B------:R-:W-:Y:S01]  /*82d0*/  IMAD.MOV R126, RZ, RZ, -R57 ;  /* 0x000000ffff7e7224 */ /* 0x000fe200078e0a39 */
[----:B------:R-:W-:Y:S01]  /*82e0*/  SEL R112, R184, R111, P0 ;  /* 0x0000006fb8707207 */ /* 0x000fe20000000000 */
[----:B------:R-:W-:Y:S01]  /*82f0*/  IMAD.IADD R149, R149, 0x1, R141 ;  /* 0x0000000195957824 */ /* 0x000fe200078e028d */
[----:B------:R-:W-:Y:S01]  /*8300*/  IADD3.X R141, R67, R7, R58, P2, !PT ;  /* 0x00000007438d7210 */ /* 0x000fe200017fe43a */
[--C-:B------:R-:W-:Y:S01]  /*8310*/  IMAD R53, R8, R53, R11.reuse ;  /* 0x0000003508357224 */ /* 0x100fe200078e020b */
[----:B---3--:R-:W-:Y:S01]  /*8320*/  SEL R69, R158, R85, P0 ;  /* 0x000000559e457207 */ /* 0x008fe20000000000 */
[----:B------:R-:W-:Y:S01]  /*8330*/  IMAD R67, R57, UR5, R6 ;  /* 0x0000000539437c24 */ /* 0x000fe2000f8e0206 */
[----:B------:R-:W0:Y:S01]  /*8340*/  S2UR UR5, SR_CgaCtaId ;  /* 0x00000000000579c3 */ /* 0x000e220000008800 */
[----:B------:R-:W-:Y:S01]  /*8350*/  IMAD R11, R8, R126, R11 ;  /* 0x0000007e080b7224 */ /* 0x000fe200078e020b */
[----:B------:R-:W-:Y:S01]  /*8360*/  SEL R71, R85, R158, P0 ;  /* 0x0000009e55477207 */ /* 0x000fe20000000000 */
[----:B------:R-:W-:Y:S01]  /*8370*/  IMAD.WIDE.U32 R6, R57, UR4, R148 ;  /* 0x0000000439067c25 */ /* 0x000fe2000f8e0094 */
[----:B------:R-:W-:Y:S01]  /*8380*/  SHF.R.S32.HI R57, RZ, 0x1f, R53 ;  /* 0x0000001fff397819 */ /* 0x000fe20000011435 */
[----:B------:R-:W-:Y:S01]  /*8390*/  UMOV UR4, 0x400 ;  /* 0x0000040000047882 */ /* 0x000fe20000000000 */
[----:B------:R-:W-:Y:S01]  /*83a0*/  SHF.R.S32.HI R58, RZ, 0x1f, R11 ;  /* 0x0000001fff3a7819 */ /* 0x000fe2000001140b */
[----:B------:R-:W-:Y:S01]  /*83b0*/  IMAD.IADD R7, R7, 0x1, R67 ;  /* 0x0000000107077824 */ /* 0x000fe200078e0243 */
[----:B------:R-:W-:Y:S01]  /*83c0*/  SEL R107, R109, R182, P0 ;  /* 0x000000b66d6b7207 */ /* 0x000fe20000000000 */
[----:B------:R-:W-:Y:S01]  /*83d0*/  IMAD R126, R57, UR6, RZ ;  /* 0x00000006397e7c24 */ /* 0x000fe2000f8e02ff */
[----:B------:R-:W-:Y:S01]  /*83e0*/  SEL R111, R113, R180, P0 ;  /* 0x000000b4716f7207 */ /* 0x000fe20000000000 */
[----:B------:R-:W-:Y:S01]  /*83f0*/  IMAD R58, R58, UR8, RZ ;  /* 0x000000083a3a7c24 */ /* 0x000fe2000f8e02ff */
[----:B------:R-:W-:Y:S01]  /*8400*/  SEL R115, R117, R176, P0 ;  /* 0x000000b075737207 */ /* 0x000fe20000000000 */
[----:B------:R-:W-:Y:S01]  /*8410*/  IMAD R57, R53, UR7, R126 ;  /* 0x0000000735397c24 */ /* 0x000fe2000f8e027e */
[----:B------:R-:W-:Y:S01]  /*8420*/  SEL R147, R55, R132, P0 ;  /* 0x0000008437937207 */ /* 0x000fe20000000000 */
[----:B------:R-:W-:Y:S01]  /*8430*/  IMAD.WIDE.U32 R140, R53, UR6, R140 ;  /* 0x00000006358c7c25 */ /* 0x000fe2000f8e008c */
[----:B------:R-:W-:Y:S01]  /*8440*/  ULDC.64 UR6, c[0x0][0xba8] ;  /* 0x0002ea0000067ab9 */ /* 0x000fe20000000a00 */
[----:B------:R-:W-:-:S02]  /*8450*/  SEL R82, R164, R155, P0 ;  /* 0x0000009ba4527207 */ /* 0x000fc40000000000 */
[----:B------:R-:W-:Y:S01]  /*8460*/  IMAD.WIDE.U32 R148, R11, UR8, R6 ;  /* 0x000000080b947c25 */ /* 0x000fe2000f8e0006 */
[----:B------:R-:W-:Y:S01]  /*8470*/  LEA R67, P2, R140, UR6, 0x2 ;  /* 0x000000068c437c11 */ /* 0x000fe2000f8410ff */
[----:B------:R-:W-:Y:S01]  /*8480*/  ULDC UR6, c[0x0][0xa88] ;  /* 0x0002a20000067ab9 */ /* 0x000fe20000000800 */
[----:B------:R-:W-:Y:S01]  /*8490*/  SEL R6, R59, R124, P0 ;  /* 0x0000007c3b067207 */ /* 0x000fe20000000000 */
[----:B------:R-:W-:Y:S01]  /*84a0*/  IMAD R53, R11, UR9, R58 ;  /* 0x000000090b357c24 */ /* 0x000fe2000f8e023a */
[----:B------:R-:W-:Y:S01]  /*84b0*/  ULDC.64 UR8, c[0x0][0xb00] ;  /* 0x0002c00000087ab9 */ /* 0x000fe20000000a00 */
[----:B------:R-:W-:Y:S01]  /*84c0*/  IMAD.IADD R7, R141, 0x1, R57 ;  /* 0x000000018d077824 */ /* 0x000fe200078e0239 */
[----:B------:R-:W-:Y:S01]  /*84d0*/  SEL R58, R124, R59, P0 ;  /* 0x0000003b7c3a7207 */ /* 0x000fe20000000000 */
[----:B------:R-:W-:Y:S01]  /*84e0*/  IMAD.IADD R57, R149, 0x1, R53 ;  /* 0x0000000195397824 */ /* 0x000fe200078e0235 */
[----:B------:R-:W-:Y:S01]  /*84f0*/  LEA R53, P3, R148, UR8, 0x2 ;  /* 0x0000000894357c11 */ /* 0x000fe2000f8610ff */
[----:B------:R-:W-:Y:S01]  /*8500*/  SHFL.IDX PT, R150, R67, 0x1, 0x1c1f ;  /* 0x003c1f0043967f89 */ /* 0x000fe200000e0000 */
[----:B------:R-:W-:Y:S01]  /*8510*/  LEA.HI.X R124, R140, UR7, R7, 0x2, P2 ;  /* 0x000000078c7c7c11 */ /* 0x000fe200090f1407 */
[----:B0-----:R-:W-:Y:S01]  /*8520*/  ULEA UR4, UR5, UR4, 0x18 ;  /* 0x0000000405047291 */ /* 0x001fe2000f8ec03f */
[----:B------:R-:W-:Y:S01]  /*8530*/  LEA.HI.X R57, R148, UR9, R57, 0x2, P3 ;  /* 0x0000000994397c11 */ /* 0x000fe200098f1439 */
[----:B------:R-:W-:Y:S01]  /*8540*/  IMAD R11, R8, UR6, RZ ;  /* 0x00000006080b7c24 */ /* 0x000fe2000f8e02ff */
[----:B------:R-:W-:Y:S01]  /*8550*/  SHFL.IDX PT, R148, R67, RZ, 0x1c1f ;  /* 0x001c1fff43947589 */ /* 0x000fe200000e0000 */
[C---:B------:R-:W-:Y:S01]  /*8560*/  VIADD R8, R10.reuse, 0x8 ;  /* 0x000000080a087836 */ /* 0x040fe20000000000 */
[----:B------:R-:W-:Y:S01]  /*8570*/  UIADD3 UR4, UR4, 0x38820, URZ ;  /* 0x0003882004047890 */ /* 0x000fe2000fffe03f */
[----:B------:R-:W-:Y:S01]  /*8580*/  SEL R7, R61, R60, P0 ;  /* 0x0000003c3d077207 */ /* 0x000fe20000000000 */
[----:B------:R-:W0:Y:S01]  /*8590*/  SHFL.IDX PT, R149, R124, RZ, 0x1c1f ;  /* 0x001c1fff7c957589 */ /* 0x000e2200000e0000 */
[-C--:B------:R-:W-:Y:S01]  /*85a0*/  ISETP.GE.OR P2, PT, R10, R11.reuse, P1 ;  /* 0x0000000b0a00720c */ /* 0x080fe20000f46670 */
[----:B------:R-:W-:Y:S01]  /*85b0*/  UPRMT UR4, URZ, 0x654, UR4 ;  /* 0x000006543f047896 */ /* 0x000fe20008000004 */
[-C--:B------:R-:W-:Y:S01]  /*85c0*/  ISETP.GE.OR P1, PT, R8, R11.reuse, P1 ;  /* 0x0000000b0800720c */ /* 0x080fe20000f26670 */
[----:B------:R-:W1:Y:S01]  /*85d0*/  SHFL.IDX PT, R151, R124, 0x1, 0x1c1f ;  /* 0x003c1f007c977f89 */ /* 0x000e6200000e0000 */
[----:B------:R-:W-:-:S02]  /*85e0*/  ISETP.GE.AND P3, PT, R10, R11, PT ;  /* 0x0000000b0a00720c */ /* 0x000fc40003f66270 */
[----:B------:R-:W-:Y:S01]  /*85f0*/  SEL R59, R60, R61, P0 ;  /* 0x0000003d3c3b7207 */ /* 0x000fe20000000000 */
[----:B------:R2:W3:Y:S01]  /*8600*/  SHFL.IDX PT, R140, R53, RZ, 0x1c1f ;  /* 0x001c1fff358c7589 */ /* 0x0004e200000e0000 */
[----:B------:R-:W-:Y:S02]  /*8610*/  SEL R60, R62, R129, P0 ;  /* 0x000000813e3c7207 */ /* 0x000fe40000000000 */
[----:B------:R-:W-:Y:S01]  /*8620*/  SYNCS.ARRIVE.TRANS64.RED.A1T0 RZ, [UR4], RZ ;  /* 0x000000ffffff79a7 */ /* 0x000fe20008100404 */
[----:B------:R2:W4:Y:S01]  /*8630*/  SHFL.IDX PT, R141, R57, RZ, 0x1c1f ;  /* 0x001c1fff398d7589 */ /* 0x00052200000e0000 */
[----:B------:R-:W-:Y:S02]  /*8640*/  SEL R62, R129, R62, P0 ;  /* 0x0000003e813e7207 */ /* 0x000fe40000000000 */
[----:B------:R-:W-:Y:S02]  /*8650*/  SEL R61, R63, R36, P0 ;  /* 0x000000243f3d7207 */ /* 0x000fe40000000000 */
[----:B------:R-:W-:-:S02]  /*8660*/  SEL R129, R66, R125, P0 ;  /* 0x0000007d42817207 */ /* 0x000fc40000000000 */
[----:B------:R-:W-:Y:S02]  /*8670*/  SEL R84, R155, R164, P0 ;  /* 0x000000a49b547207 */ /* 0x000fe40000000000 */
[----:B------:R-:W-:Y:S02]  /*8680*/  SEL R83, R166, R153, P0 ;  /* 0x00000099a6537207 */ /* 0x000fe40000000000 */
[----:B------:R-:W-:Y:S01]  /*8690*/  SEL R85, R153, R166, P0 ;  /* 0x000000a699557207 */ /* 0x000fe20000000000 */
[----:B0-----:R2:W-:Y:S01]  /*86a0*/  @!P2 ST.E desc[UR46][R148.64], R2 ;  /* 0x000000029400a985 */ /* 0x0015e2000c10192e */
[----:B------:R-:W-:Y:S02]  /*86b0*/  SEL R88, R168, R159, P0 ;  /* 0x0000009fa8587207 */ /* 0x000fe40000000000 */
[----:B------:R-:W-:Y:S01]  /*86c0*/  SEL R92, R159, R168, P0 ;  /* 0x000000a89f5c7207 */ /* 0x000fe20000000000 */
[----:B-1----:R2:W-:Y:S01]  /*86d0*/  @!P1 ST.E desc[UR46][R150.64], R0 ;  /* 0x0000000096009985 */ /* 0x0025e2000c10192e */
        /* <DEDUP_REMOVED lines=11> */
[----:B------:R-:W-:Y:S01]  /*8790*/  SEL R125, R125, R66, P0 ;  /* 0x000000427d7d7207 */ /* 0x000fe20000000000 */
[----:B--234-:R-:W-:Y:S06]  /*87a0*/  @P3 BRA `(.L_x_37) ;  /* 0x0000000800f83947 */ /* 0x01cfec0003800000 */
[----:B------:R-:W-:Y:S01]  /*87b0*/  ULDC UR4, c[0x0][0xac8] ;  /* 0x0002b20000047ab9 */ /* 0x000fe20000000800 */
[C---:B------:R-:W-:Y:S01]  /*87c0*/  VIADD R0, R9.reuse, 0x8 ;  /* 0x0000000809007836 */ /* 0x040fe20000000000 */
[C---:B------:R-:W-:Y:S01]  /*87d0*/  ISETP.GE.AND P1, PT, R9.reuse, UR4, PT ;  /* 0x0000000409007c0c */ /* 0x040fe2000bf26270 */
[C---:B------:R-:W-:Y:S02]  /*87e0*/  VIADD R10, R9.reuse, 0x10 ;  /* 0x00000010090a7836 */ /* 0x040fe40000000000 */
[C---:B------:R-:W-:Y:S01]  /*87f0*/  VIADD R36, R9.reuse, 0x18 ;  /* 0x0000001809247836 */ /* 0x040fe20000000000 */
[----:B------:R-:W-:Y:S01]  /*8800*/  ISETP.GE.AND P4, PT, R0, UR4, PT ;  /* 0x0000000400007c0c */ /* 0x000fe2000bf86270 */
[C---:B------:R-:W-:Y:S01]  /*8810*/  VIADD R44, R9.reuse, 0x20 ;  /* 0x00000020092c7836 */ /* 0x040fe20000000000 */
[----:B------:R-:W-:Y:S01]  /*8820*/  ISETP.GE.AND P5, PT, R10, UR4, PT ;  /* 0x000000040a007c0c */ /* 0x000fe2000bfa6270 */
[C---:B------:R-:W-:Y:S01]  /*8830*/  VIADD R126, R9.reuse, 0x28 ;  /* 0x00000028097e7836 */ /* 0x040fe20000000000 */
[----:B------:R-:W-:Y:S01]  /*8840*/  ISETP.GE.AND P6, PT, R36, UR4, PT ;  /* 0x0000000424007c0c */ /* 0x000fe2000bfc6270 */
[----:B------:R-:W-:-:S03]  /*8850*/  VIADD R130, R9, 0x30 ;  /* 0x0000003009827836 */ /* 0x000fc60000000000 */
[----:B------:R-:W-:Y:S01]  /*8860*/  ISETP.GE.AND P2, PT, R126, UR4, PT ;  /* 0x000000047e007c0c */ /* 0x000fe2000bf46270 */
[----:B------:R-:W-:Y:S01]  /*8870*/  @!P1 IMAD.WIDE R66, R9, 0x4, R140 ;  /* 0x0000000409429825 */ /* 0x000fe200078e028c */
[----:B------:R-:W-:-:S03]  /*8880*/  ISETP.GE.AND P3, PT, R130, UR4, PT ;  /* 0x0000000482007c0c */ /* 0x000fc6000bf66270 */
[----:B------:R-:W-:Y:S01]  /*8890*/  @!P4 LEA.HI R0, R0, R0, RZ, 0x1 ;  /* 0x000000000000c211 */ /* 0x000fe200078f08ff */
[----:B------:R0:W-:Y:S01]  /*88a0*/  @!P1 ST.E.64 desc[UR46][R66.64], R30 ;  /* 0x0000001e42009985 */ /* 0x0001e2000c101b2e */
[----:B------:R-:W-:Y:S02]  /*88b0*/  ISETP.GE.AND P1, PT, R44, UR4, PT ;  /* 0x000000042c007c0c */ /* 0x000fe4000bf26270 */
[----:B------:R-:W-:Y:S02]  /*88c0*/  @!P5 LEA.HI R10, R10, R10, RZ, 0x1 ;  /* 0x0000000a0a0ad211 */ /* 0x000fe400078f08ff */
[----:B------:R-:W-:Y:S02]  /*88d0*/  @!P6 LEA.HI R36, R36, R36, RZ, 0x1 ;  /* 0x000000242424e211 */ /* 0x000fe400078f08ff */
[----:B------:R-:W-:Y:S01]  /*88e0*/  @!P4 LOP3.LUT R65, R0, 0xfffffffe, RZ, 0xc0, !PT ;  /* 0xfffffffe0041c812 */ /* 0x000fe200078ec0ff */
[C---:B------:R-:W-:Y:S01]  /*88f0*/  VIADD R0, R9.reuse, 0x38 ;  /* 0x0000003809007836 */ /* 0x040fe20000000000 */
[----:B------:R-:W-:Y:S01]  /*8900*/  @!P5 LOP3.LUT R143, R10, 0xfffffffe, RZ, 0xc0, !PT ;  /* 0xfffffffe0a8fd812 */ /* 0x000fe200078ec0ff */
[C---:B------:R-:W-:Y:S01]  /*8910*/  VIADD R10, R9.reuse, 0x40 ;  /* 0x00000040090a7836 */ /* 0x040fe20000000000 */
[----:B------:R-:W-:Y:S01]  /*8920*/  @!P6 LOP3.LUT R149, R36, 0xfffffffe, RZ, 0xc0, !PT ;  /* 0xfffffffe2495e812 */ /* 0x000fe200078ec0ff */
[----:B------:R-:W-:Y:S01]  /*8930*/  VIADD R36, R9, 0x48 ;  /* 0x0000004809247836 */ /* 0x000fe20000000000 */
[----:B------:R-:W-:Y:S01]  /*8940*/  @!P2 LEA.HI R126, R126, R126, RZ, 0x1 ;  /* 0x0000007e7e7ea211 */ /* 0x000fe200078f08ff */
[----:B0-----:R-:W-:Y:S01]  /*8950*/  @!P4 IMAD.WIDE R30, R65, 0x4, R140 ;  /* 0x00000004411ec825 */ /* 0x001fe200078e028c */
[----:B------:R-:W-:-:S02]  /*8960*/  @!P1 LEA.HI R44, R44, R44, RZ, 0x1 ;  /* 0x0000002c2c2c9211 */ /* 0x000fc400078f08ff */
[----:B------:R-:W-:Y:S01]  /*8970*/  @!P3 LEA.HI R130, R130, R130, RZ, 0x1 ;  /* 0x000000828282b211 */ /* 0x000fe200078f08ff */
[--C-:B------:R-:W-:Y:S01]  /*8980*/  @!P5 IMAD.WIDE R66, R143, 0x4, R140.reuse ;  /* 0x000000048f42d825 */ /* 0x100fe200078e028c */
[----:B------:R0:W-:Y:S01]  /*8990*/  @!P4 ST.E.64 desc[UR46][R30.64], R28 ;  /* 0x0000001c1e00c985 */ /* 0x0001e2000c101b2e */
[----:B------:R-:W-:Y:S02]  /*89a0*/  @!P1 LOP3.LUT R65, R44, 0xfffffffe, RZ, 0xc0, !PT ;  /* 0xfffffffe2c419812 */ /* 0x000fe400078ec0ff */
[----:B------:R-:W-:Y:S01]  /*89b0*/  @!P6 IMAD.WIDE R148, R149, 0x4, R140 ;  /* 0x000000049594e825 */ /* 0x000fe200078e028c */
[----:B------:R1:W-:Y:S01]  /*89c0*/  @!P5 ST.E.64 desc[UR46][R66.64], R26 ;  /* 0x0000001a4200d985 */ /* 0x0003e2000c101b2e */
[----:B------:R-:W-:Y:S02]  /*89d0*/  ISETP.GE.AND P4, PT, R0, UR4, PT ;  /* 0x0000000400007c0c */ /* 0x000fe4000bf86270 */
[----:B------:R-:W-:Y:S01]  /*89e0*/  ISETP.GE.AND P5, PT, R10, UR4, PT ;  /* 0x000000040a007c0c */ /* 0x000fe2000bfa6270 */
[----:B------:R2:W-:Y:S01]  /*89f0*/  @!P6 ST.E.64 desc[UR46][R148.64], R24 ;  /* 0x000000189400e985 */ /* 0x0005e2000c101b2e */
[----:B------:R-:W-:Y:S01]  /*8a00*/  ISETP.GE.AND P6, PT, R36, UR4, PT ;  /* 0x0000000424007c0c */ /* 0x000fe2000bfc6270 */
[C---:B------:R-:W-:Y:S01]  /*8a10*/  VIADD R44, R9.reuse, 0x58 ;  /* 0x00000058092c7836 */ /* 0x040fe20000000000 */
[----:B0-----:R-:W-:Y:S01]  /*8a20*/  @!P2 LOP3.LUT R29, R126, 0xfffffffe, RZ, 0xc0, !PT ;  /* 0xfffffffe7e1da812 */ /* 0x001fe200078ec0ff */
[----:B------:R-:W-:Y:S01]  /*8a30*/  VIADD R30, R9, 0x50 ;  /* 0x00000050091e7836 */ /* 0x000fe20000000000 */
[----:B------:R-:W-:-:S05]  /*8a40*/  @!P3 LOP3.LUT R31, R130, 0xfffffffe, RZ, 0xc0, !PT ;  /* 0xfffffffe821fb812 */ /* 0x000fca00078ec0ff */
[----:B------:R-:W-:Y:S01]  /*8a50*/  @!P4 LEA.HI R0, R0, R0, RZ, 0x1 ;  /* 0x000000000000c211 */ /* 0x000fe200078f08ff */
[--C-:B-1----:R-:W-:Y:S01]  /*8a60*/  @!P2 IMAD.WIDE R26, R29, 0x4, R140.reuse ;  /* 0x000000041d1aa825 */ /* 0x102fe200078e028c */
[----:B------:R-:W-:Y:S02]  /*8a70*/  @!P5 LEA.HI R10, R10, R10, RZ, 0x1 ;  /* 0x0000000a0a0ad211 */ /* 0x000fe400078f08ff */
[----:B------:R-:W-:Y:S01]  /*8a80*/  @!P6 LEA.HI R36, R36, R36, RZ, 0x1 ;  /* 0x000000242424e211 */ /* 0x000fe200078f08ff */
[----:B--2---:R-:W-:-:S04]  /*8a90*/  @!P1 IMAD.WIDE R24, R65, 0x4, R140 ;  /* 0x0000000441189825 */ /* 0x004fc800078e028c */
[----:B------:R-:W-:Y:S01]  /*8aa0*/  @!P3 IMAD.WIDE R28, R31, 0x4, R140 ;  /* 0x000000041f1cb825 */ /* 0x000fe200078e028c */
[----:B------:R0:W-:Y:S01]  /*8ab0*/  @!P1 ST.E.64 desc[UR46][R24.64], R22 ;  /* 0x0000001618009985 */ /* 0x0001e2000c101b2e */
[----:B------:R-:W-:Y:S02]  /*8ac0*/  @!P4 LOP3.LUT R31, R0, 0xfffffffe, RZ, 0xc0, !PT ;  /* 0xfffffffe001fc812 */ /* 0x000fe400078ec0ff */
[C---:B------:R-:W-:Y:S01]  /*8ad0*/  VIADD R65, R9.reuse, 0x60 ;  /* 0x0000006009417836 */ /* 0x040fe20000000000 */
[----:B------:R1:W-:Y:S01]  /*8ae0*/  @!P2 ST.E.64 desc[UR46][R26.64], R20 ;  /* 0x000000141a00a985 */ /* 0x0003e2000c101b2e */
[----:B------:R-:W-:Y:S01]  /*8af0*/  ISETP.GE.AND P1, PT, R44, UR4, PT ;  /* 0x000000042c007c0c */ /* 0x000fe2000bf26270 */
[----:B------:R-:W-:Y:S02]  /*8b00*/  VIADD R0, R9, 0x68 ;  /* 0x0000006809007836 */ /* 0x000fe40000000000 */
[----:B------:R2:W-:Y:S01]  /*8b10*/  @!P3 ST.E.64 desc[UR46][R28.64], R18 ;  /* 0x000000121c00b985 */ /* 0x0005e2000c101b2e */
[----:B------:R-:W-:-:S02]  /*8b20*/  ISETP.GE.AND P3, PT, R30, UR4, PT ;  /* 0x000000041e007c0c */ /* 0x000fc4000bf66270 */
[----:B------:R-:W-:Y:S02]  /*8b30*/  ISETP.GE.AND P2, PT, R65, UR4, PT ;  /* 0x0000000441007c0c */ /* 0x000fe4000bf46270 */
[----:B0-----:R-:W-:Y:S01]  /*8b40*/  @!P5 LOP3.LUT R23, R10, 0xfffffffe, RZ, 0xc0, !PT ;  /* 0xfffffffe0a17d812 */ /* 0x001fe200078ec0ff */
[C---:B------:R-:W-:Y:S01]  /*8b50*/  VIADD R10, R9.reuse, 0x70 ;  /* 0x00000070090a7836 */ /* 0x040fe20000000000 */
[----:B------:R-:W-:Y:S01]  /*8b60*/  @!P6 LOP3.LUT R25, R36, 0xfffffffe, RZ, 0xc0, !PT ;  /* 0xfffffffe2419e812 */ /* 0x000fe200078ec0ff */
[----:B------:R-:W-:Y:S02]  /*8b70*/  VIADD R24, R9, 0x78 ;  /* 0x0000007809187836 */ /* 0x000fe40000000000 */
[----:B------:R-:W-:Y:S01]  /*8b80*/  @!P1 LEA.HI R44, R44, R44, RZ, 0x1 ;  /* 0x0000002c2c2c9211 */ /* 0x000fe200078f08ff */
[----:B-1----:R-:W-:-:S03]  /*8b90*/  @!P5 IMAD.WIDE R20, R23, 0x4, R140 ;  /* 0x000000041714d825 */ /* 0x002fc600078e028c */
[----:B------:R-:W-:Y:S01]  /*8ba0*/  @!P3 LEA.HI R30, R30, R30, RZ, 0x1 ;  /* 0x0000001e1e1eb211 */ /* 0x000fe200078f08ff */
[----:B--2---:R-:W-:Y:S01]  /*8bb0*/  @!P4 IMAD.WIDE R18, R31, 0x4, R140 ;  /* 0x000000041f12c825 */ /* 0x004fe200078e028c */
[----:B------:R-:W-:-:S03]  /*8bc0*/  @!P2 LEA.HI R65, R65, R65, RZ, 0x1 ;  /* 0x000000414141a211 */ /* 0x000fc600078f08ff */
[----:B------:R-:W-:Y:S01]  /*8bd0*/  @!P6 IMAD.WIDE R22, R25, 0x4, R140 ;  /* 0x000000041916e825 */ /* 0x000fe200078e028c */
[----:B------:R-:W-:Y:S01]  /*8be0*/  @!P3 LOP3.LUT R25, R30, 0xfffffffe, RZ, 0xc0, !PT ;  /* 0xfffffffe1e19b812 */ /* 0x000fe200078ec0ff */
[----:B------:R0:W-:Y:S01]  /*8bf0*/  @!P4 ST.E.64 desc[UR46][R18.64], R16 ;  /* 0x000000101200c985 */ /* 0x0001e2000c101b2e */
[----:B------:R-:W-:-:S03]  /*8c00*/  ISETP.GE.AND P4, PT, R0, UR4, PT ;  /* 0x0000000400007c0c */ /* 0x000fc6000bf86270 */
[----:B------:R1:W-:Y:S01]  /*8c10*/  @!P5 ST.E.64 desc[UR46][R20.64], R14 ;  /* 0x0000000e1400d985 */ /* 0x0003e2000c101b2e */
[----:B------:R-:W-:-:S03]  /*8c20*/  ISETP.GE.AND P5, PT, R10, UR4, PT ;  /* 0x000000040a007c0c */ /* 0x000fc6000bfa6270 */
[----:B------:R2:W-:Y:S01]  /*8c30*/  @!P6 ST.E.64 desc[UR46][R22.64], R34 ;  /* 0x000000221600e985 */ /* 0x0005e2000c101b2e */
[----:B0-----:R-:W-:Y:S02]  /*8c40*/  @!P1 LOP3.LUT R17, R44, 0xfffffffe, RZ, 0xc0, !PT ;  /* 0xfffffffe2c119812 */ /* 0x001fe400078ec0ff */
[----:B------:R-:W-:Y:S01]  /*8c50*/  @!P2 LOP3.LUT R19, R65, 0xfffffffe, RZ, 0xc0, !PT ;  /* 0xfffffffe4113a812 */ /* 0x000fe200078ec0ff */
[----:B-1----:R-:W-:Y:S02]  /*8c60*/  @!P3 IMAD.WIDE R14, R25, 0x4, R140 ;  /* 0x00000004190eb825 */ /* 0x002fe400078e028c */
[----:B------:R-:W-:-:S04]  /*8c70*/  @!P4 LEA.HI R0, R0, R0, RZ, 0x1 ;  /* 0x000000000000c211 */ /* 0x000fc800078f08ff */
[----:B------:R-:W-:Y:S01]  /*8c80*/  @!P5 LEA.HI R10, R10, R10, RZ, 0x1 ;  /* 0x0000000a0a0ad211 */ /* 0x000fe200078f08ff */
[--C-:B------:R-:W-:Y:S01]  /*8c90*/  @!P1 IMAD.WIDE R16, R17, 0x4, R140.reuse ;  /* 0x0000000411109825 */ /* 0x100fe200078e028c */
[----:B------:R0:W-:Y:S01]  /*8ca0*/  @!P3 ST.E.64 desc[UR46][R14.64], R68 ;  /* 0x000000440e00b985 */ /* 0x0001e2000c101b2e */
[----:B------:R-:W-:Y:S02]  /*8cb0*/  ISETP.GE.AND P3, PT, R24, UR4, PT ;  /* 0x0000000418007c0c */ /* 0x000fe4000bf66270 */
[----:B------:R-:W-:Y:S01]  /*8cc0*/  VIADD R20, R9, 0x80 ;  /* 0x0000008009147836 */ /* 0x000fe20000000000 */
[----:B------:R1:W-:Y:S01]  /*8cd0*/  @!P1 ST.E.64 desc[UR46][R16.64], R70 ;  /* 0x0000004610009985 */ /* 0x0003e2000c101b2e */
[----:B------:R-:W-:Y:S01]  /*8ce0*/  @!P2 IMAD.WIDE R18, R19, 0x4, R140 ;  /* 0x000000041312a825 */ /* 0x000fe200078e028c */
[----:B------:R-:W-:Y:S02]  /*8cf0*/  @!P4 LOP3.LUT R21, R0, 0xfffffffe, RZ, 0xc0, !PT ;  /* 0xfffffffe0015c812 */ /* 0x000fe400078ec0ff */
[----:B------:R-:W-:Y:S01]  /*8d00*/  ISETP.GE.AND P6, PT, R20, UR4, PT ;  /* 0x0000000414007c0c */ /* 0x000fe2000bfc6270 */
[C---:B--2---:R-:W-:Y:S01]  /*8d10*/  VIADD R22, R9.reuse, 0x88 ;  /* 0x0000008809167836 */ /* 0x044fe20000000000 */
[----:B------:R2:W-:Y:S01]  /*8d20*/  @!P2 ST.E.64 desc[UR46][R18.64], R74 ;  /* 0x0000004a1200a985 */ /* 0x0005e2000c101b2e */
[----:B------:R-:W-:-:S03]  /*8d30*/  VIADD R0, R9, 0x90 ;  /* 0x0000009009007836 */ /* 0x000fc60000000000 */
[----:B------:R-:W-:Y:S01]  /*8d40*/  @!P3 LEA.HI R24, R24, R24, RZ, 0x1 ;  /* 0x000000181818b211 */ /* 0x000fe200078f08ff */
[--C-:B0-----:R-:W-:Y:S01]  /*8d50*/  @!P4 IMAD.WIDE R14, R21, 0x4, R140.reuse ;  /* 0x00000004150ec825 */ /* 0x101fe200078e028c */
[----:B------:R-:W-:Y:S02]  /*8d60*/  ISETP.GE.AND P1, PT, R22, UR4, PT ;  /* 0x0000000416007c0c */ /* 0x000fe4000bf26270 */
[----:B-1----:R-:W-:Y:S01]  /*8d70*/  @!P5 LOP3.LUT R17, R10, 0xfffffffe, RZ, 0xc0, !PT ;  /* 0xfffffffe0a11d812 */ /* 0x002fe200078ec0ff */
[----:B------:R-:W-:Y:S01]  /*8d80*/  VIADD R10, R9, 0x98 ;  /* 0x00000098090a7836 */ /* 0x000fe20000000000 */
[----:B------:R-:W-:Y:S01]  /*8d90*/  ISETP.GE.AND P2, PT, R0, UR4, PT ;  /* 0x0000000400007c0c */ /* 0x000fe2000bf46270 */
[----:B------:R0:W-:Y:S01]  /*8da0*/  @!P4 ST.E.64 desc[UR46][R14.64], R78 ;  /* 0x0000004e0e00c985 */ /* 0x0001e2000c101b2e */
[----:B------:R-:W-:Y:S01]  /*8db0*/  @!P6 LEA.HI R20, R20, R20, RZ, 0x1 ;  /* 0x000000141414e211 */ /* 0x000fe200078f08ff */
[----:B------:R-:W-:Y:S01]  /*8dc0*/  @!P5 IMAD.WIDE R16, R17, 0x4, R140 ;  /* 0x000000041110d825 */ /* 0x000fe200078e028c */
[----:B--2---:R-:W-:-:S02]  /*8dd0*/  @!P3 LOP3.LUT R19, R24, 0xfffffffe, RZ, 0xc0, !PT ;  /* 0xfffffffe1813b812 */ /* 0x004fc400078ec0ff */
[----:B------:R-:W-:Y:S01]  /*8de0*/  @!P6 LOP3.LUT R21, R20, 0xfffffffe, RZ, 0xc0, !PT ;  /* 0xfffffffe1415e812 */ /* 0x000fe200078ec0ff */
[----:B------:R-:W-:Y:S01]  /*8df0*/  VIADD R24, R9, 0xa0 ;  /* 0x000000a009187836 */ /* 0x000fe20000000000 */
[----:B------:R-:W-:Y:S01]  /*8e00*/  @!P5 ST.E.64 desc[UR46][R16.64], R82 ;  /* 0x000000521000d985 */ /* 0x000fe2000c101b2e */
[--C-:B------:R-:W-:Y:S01]  /*8e10*/  @!P3 IMAD.WIDE R18, R19, 0x4, R140.reuse ;  /* 0x000000041312b825 */ /* 0x100fe200078e028c */
[----:B------:R-:W-:Y:S02]  /*8e20*/  @!P1 LEA.HI R22, R22, R22, RZ, 0x1 ;  /* 0x0000001616169211 */ /* 0x000fe400078f08ff */
[----:B------:R-:W-:Y:S01]  /*8e30*/  ISETP.GE.AND P4, PT, R24, UR4, PT ;  /* 0x0000000418007c0c */ /* 0x000fe2000bf86270 */
[----:B------:R-:W-:Y:S01]  /*8e40*/  @!P6 IMAD.WIDE R20, R21, 0x4, R140 ;  /* 0x000000041514e825 */ /* 0x000fe200078e028c */
[----:B------:R1:W-:Y:S01]  /*8e50*/  @!P3 ST.E.64 desc[UR46][R18.64], R84 ;  /* 0x000000541200b985 */ /* 0x0003e2000c101b2e */
[----:B------:R-:W-:Y:S02]  /*8e60*/  ISETP.GE.AND P3, PT, R10, UR4, PT ;  /* 0x000000040a007c0c */ /* 0x000fe4000bf66270 */
[----:B0-----:R-:W-:Y:S01]  /*8e70*/  @!P1 LOP3.LUT R15, R22, 0xfffffffe, RZ, 0xc0, !PT ;  /* 0xfffffffe160f9812 */ /* 0x001fe200078ec0ff */
[----:B------:R0:W-:Y:S01]  /*8e80*/  @!P6 ST.E.64 desc[UR46][R20.64], R88 ;  /* 0x000000581400e985 */ /* 0x0001e2000c101b2e */
[----:B------:R-:W-:Y:S01]  /*8e90*/  @!P2 LEA.HI R0, R0, R0, RZ, 0x1 ;  /* 0x000000000000a211 */ /* 0x000fe200078f08ff */
[----:B------:R-:W-:-:S02]  /*8ea0*/  VIADD R22, R9, 0xb8 ;  /* 0x000000b809167836 */ /* 0x000fc40000000000 */
[--C-:B------:R-:W-:Y:S01]  /*8eb0*/  @!P1 IMAD.WIDE R14, R15, 0x4, R140.reuse ;  /* 0x000000040f0e9825 */ /* 0x100fe200078e028c */
[----:B------:R-:W-:Y:S02]  /*8ec0*/  @!P2 LOP3.LUT R23, R0, 0xfffffffe, RZ, 0xc0, !PT ;  /* 0xfffffffe0017a812 */ /* 0x000fe400078ec0ff */
[----:B------:R-:W-:Y:S01]  /*8ed0*/  ISETP.GE.AND P5, PT, R22, UR4, PT ;  /* 0x0000000416007c0c */ /* 0x000fe2000bfa6270 */
[C---:B------:R-:W-:Y:S01]  /*8ee0*/  VIADD R0, R9.reuse, 0xa8 ;  /* 0x000000a809007836 */ /* 0x040fe20000000000 */
[----:B------:R2:W-:Y:S01]  /*8ef0*/  @!P1 ST.E.64 desc[UR46][R14.64], R92 ;  /* 0x0000005c0e009985 */ /* 0x0005e2000c101b2e */
[----:B------:R-:W-:Y:S01]  /*8f00*/  @!P3 LEA.HI R10, R10, R10, RZ, 0x1 ;  /* 0x0000000a0a0ab211 */ /* 0x000fe200078f08ff */
[----:B-1----:R-:W-:Y:S01]  /*8f10*/  VIADD R18, R9, 0xb0 ;  /* 0x000000b009127836 */ /* 0x002fe20000000000 */
[----:B------:R-:W-:Y:S01]  /*8f20*/  @!P4 LEA.HI R24, R24, R24, RZ, 0x1 ;  /* 0x000000181818c211 */ /* 0x000fe200078f08ff */
[----:B------:R-:W-:Y:S01]  /*8f30*/  @!P2 IMAD.WIDE R16, R23, 0x4, R140 ;  /* 0x000000041710a825 */ /* 0x000fe200078e028c */
[----:B------:R-:W-:-:S02]  /*8f40*/  ISETP.GE.AND P1, PT, R0, UR4, PT ;  /* 0x0000000400007c0c */ /* 0x000fc4000bf26270 */
[----:B------:R-:W-:Y:S01]  /*8f50*/  @!P3 LOP3.LUT R19, R10, 0xfffffffe, RZ, 0xc0, !PT ;  /* 0xfffffffe0a13b812 */ /* 0x000fe200078ec0ff */
[C---:B0-----:R-:W-:Y:S01]  /*8f60*/  VIADD R20, R9.reuse, 0xc0 ;  /* 0x000000c009147836 */ /* 0x041fe20000000000 */
[----:B------:R-:W-:Y:S01]  /*8f70*/  ISETP.GE.AND P6, PT, R18, UR4, PT ;  /* 0x0000000412007c0c */ /* 0x000fe2000bfc6270 */
[----:B------:R-:W-:Y:S01]  /*8f80*/  VIADD R10, R9, 0xc8 ;  /* 0x000000c8090a7836 */ /* 0x000fe20000000000 */
[----:B------:R0:W-:Y:S01]  /*8f90*/  @!P2 ST.E.64 desc[UR46][R16.64], R94 ;  /* 0x0000005e1000a985 */ /* 0x0001e2000c101b2e */
[----:B------:R-:W-:Y:S01]  /*8fa0*/  @!P5 LEA.HI R22, R22, R22, RZ, 0x1 ;  /* 0x000000161616d211 */ /* 0x000fe200078f08ff */
[----:B--2---:R-:W-:Y:S01]  /*8fb0*/  @!P3 IMAD.WIDE R14, R19, 0x4, R140 ;  /* 0x00000004130eb825 */ /* 0x004fe200078e028c */
[----:B------:R-:W-:Y:S02]  /*8fc0*/  ISETP.GE.AND P2, PT, R20, UR4, PT ;  /* 0x0000000414007c0c */ /* 0x000fe4000bf46270 */
[----:B------:R-:W-:Y:S01]  /*8fd0*/  @!P5 LOP3.LUT R23, R22, 0xfffffffe, RZ, 0xc0, !PT ;  /* 0xfffffffe1617d812 */ /* 0x000fe200078ec0ff */
[----:B------:R-:W-:Y:S01]  /*8fe0*/  VIADD R22, R9, 0xe0 ;  /* 0x000000e009167836 */ /* 0x000fe20000000000 */
[----:B------:R1:W-:Y:S01]  /*8ff0*/  @!P3 ST.E.64 desc[UR46][R14.64], R96 ;  /* 0x000000600e00b985 */ /* 0x0003e2000c101b2e */
[----:B------:R-:W-:-:S02]  /*9000*/  ISETP.GE.AND P3, PT, R10, UR4, PT ;  /* 0x000000040a007c0c */ /* 0x000fc4000bf66270 */
[----:B------:R-:W-:Y:S02]  /*9010*/  @!P1 LEA.HI R0, R0, R0, RZ, 0x1 ;  /* 0x0000000000009211 */ /* 0x000fe400078f08ff */
[----:B0-----:R-:W-:Y:S02]  /*9020*/  @!P4 LOP3.LUT R17, R24, 0xfffffffe, RZ, 0xc0, !PT ;  /* 0xfffffffe1811c812 */ /* 0x001fe400078ec0ff */
[----:B------:R-:W-:Y:S02]  /*9030*/  @!P1 LOP3.LUT R19, R0, 0xfffffffe, RZ, 0xc0, !PT ;  /* 0xfffffffe00139812 */ /* 0x000fe400078ec0ff */
[----:B------:R-:W-:Y:S01]  /*9040*/  @!P6 LEA.HI R0, R18, R18, RZ, 0x1 ;  /* 0x000000121200e211 */ /* 0x000fe200078f08ff */
[--C-:B------:R-:W-:Y:S01]  /*9050*/  @!P4 IMAD.WIDE R16, R17, 0x4, R140.reuse ;  /* 0x000000041110c825 */ /* 0x100fe200078e028c */
[----:B------:R-:W-:Y:S02]  /*9060*/  @!P2 LEA.HI R20, R20, R20, RZ, 0x1 ;  /* 0x000000141414a211 */ /* 0x000fe400078f08ff */
[----:B------:R-:W-:Y:S01]  /*9070*/  @!P6 LOP3.LUT R21, R0, 0xfffffffe, RZ, 0xc0, !PT ;  /* 0xfffffffe0015e812 */ /* 0x000fe200078ec0ff */
[--C-:B------:R-:W-:Y:S01]  /*9080*/  @!P1 IMAD.WIDE R18, R19, 0x4, R140.reuse ;  /* 0x0000000413129825 */ /* 0x100fe200078e028c */
[----:B------:R-:W-:Y:S01]  /*9090*/  @!P3 LEA.HI R10, R10, R10, RZ, 0x1 ;  /* 0x0000000a0a0ab211 */ /* 0x000fe200078f08ff */
[----:B------:R0:W-:Y:S01]  /*90a0*/  @!P4 ST.E.64 desc[UR46][R16.64], R98 ;  /* 0x000000621000c985 */ /* 0x0001e2000c101b2e */
[----:B------:R-:W-:Y:S01]  /*90b0*/  @!P2 LOP3.LUT R25, R20, 0xfffffffe, RZ, 0xc0, !PT ;  /* 0xfffffffe1419a812 */ /* 0x000fe200078ec0ff */
[----:B-1----:R-:W-:-:S02]  /*90c0*/  @!P6 IMAD.WIDE R14, R21, 0x4, R140 ;  /* 0x00000004150ee825 */ /* 0x002fc400078e028c */
[----:B------:R1:W-:Y:S02]  /*90d0*/  @!P1 ST.E.64 desc[UR46][R18.64], R100 ;  /* 0x0000006412009985 */ /* 0x0003e4000c101b2e */
[--C-:B------:R-:W-:Y:S01]  /*90e0*/  @!P5 IMAD.WIDE R20, R23, 0x4, R140.reuse ;  /* 0x000000041714d825 */ /* 0x100fe200078e028c */
[----:B------:R-:W-:Y:S01]  /*90f0*/  @!P3 LOP3.LUT R23, R10, 0xfffffffe, RZ, 0xc0, !PT ;  /* 0xfffffffe0a17b812 */ /* 0x000fe200078ec0ff */
[----:B------:R2:W-:Y:S02]  /*9100*/  @!P6 ST.E.64 desc[UR46][R14.64], R102 ;  /* 0x000000660e00e985 */ /* 0x0005e4000c101b2e */
[C---:B------:R-:W-:Y:S02]  /*9110*/  VIADD R0, R9.reuse, 0xd0 ;  /* 0x000000d009007836 */ /* 0x040fe40000000000 */
[----:B------:R-:W-:Y:S01]  /*9120*/  VIADD R10, R9, 0xd8 ;  /* 0x000000d8090a7836 */ /* 0x000fe20000000000 */
[----:B------:R-:W-:Y:S01]  /*9130*/  @!P5 ST.E.64 desc[UR46][R20.64], R104 ;  /* 0x000000681400d985 */ /* 0x000fe2000c101b2e */
[----:B0-----:R-:W-:Y:S01]  /*9140*/  @!P2 IMAD.WIDE R16, R25, 0x4, R140 ;  /* 0x000000041910a825 */ /* 0x001fe200078e028c */
[----:B------:R-:W-:-:S03]  /*9150*/  ISETP.GE.AND P1, PT, R0, UR4, PT ;  /* 0x0000000400007c0c */ /* 0x000fc6000bf26270 */
[----:B-1----:R-:W-:Y:S01]  /*9160*/  @!P3 IMAD.WIDE R18, R23, 0x4, R140 ;  /* 0x000000041712b825 */ /* 0x002fe200078e028c */
[----:B------:R0:W-:Y:S01]  /*9170*/  @!P2 ST.E.64 desc[UR46][R16.64], R106 ;  /* 0x0000006a1000a985 */ /* 0x0001e2000c101b2e */
[----:B------:R-:W-:Y:S02]  /*9180*/  ISETP.GE.AND P2, PT, R10, UR4, PT ;  /* 0x000000040a007c0c */ /* 0x000fe4000bf46270 */
[C---:B------:R-:W-:Y:S01]  /*9190*/  VIADD R23, R9.reuse, 0xe8 ;  /* 0x000000e809177836 */ /* 0x040fe20000000000 */
[----:B------:R1:W-:Y:S01]  /*91a0*/  @!P3 ST.E.64 desc[UR46][R18.64], R108 ;  /* 0x0000006c1200b985 */ /* 0x0003e2000c101b2e */
[C---:B--2---:R-:W-:Y:S01]  /*91b0*/  VIADD R15, R9.reuse, 0xf8 ;  /* 0x000000f8090f7836 */ /* 0x044fe20000000000 */
[----:B------:R-:W-:Y:S01]  /*91c0*/  ISETP.GE.AND P3, PT, R22, UR4, PT ;  /* 0x0000000416007c0c */ /* 0x000fe2000bf66270 */
[----:B------:R-:W-:Y:S01]  /*91d0*/  VIADD R14, R9, 0xf0 ;  /* 0x000000f0090e7836 */ /* 0x000fe20000000000 */
[----:B------:R-:W-:Y:S02]  /*91e0*/  ISETP.GE.AND P4, PT, R23, UR4, PT ;  /* 0x0000000417007c0c */ /* 0x000fe4000bf86270 */
[----:B------:R-:W-:-:S02]  /*91f0*/  ISETP.GE.AND P6, PT, R15, UR4, PT ;  /* 0x000000040f007c0c */ /* 0x000fc4000bfc6270 */
[----:B------:R-:W-:Y:S02]  /*9200*/  ISETP.GE.AND P5, PT, R14, UR4, PT ;  /* 0x000000040e007c0c */ /* 0x000fe4000bfa6270 */
[----:B------:R-:W-:Y:S02]  /*9210*/  @!P1 LEA.HI R0, R0, R0, RZ, 0x1 ;  /* 0x0000000000009211 */ /* 0x000fe400078f08ff */
[----:B------:R-:W-:-:S03]  /*9220*/  @!P2 LEA.HI R10, R10, R10, RZ, 0x1 ;  /* 0x0000000a0a0aa211 */ /* 0x000fc600078f08ff */
[----:B------:R-:W-:Y:S02]  /*9230*/  @!P3 LEA.HI R22, R22, R22, RZ, 0x1 ;  /* 0x000000161616b211 */ /* 0x000fe400078f08ff */
[----:B------:R-:W-:Y:S02]  /*9240*/  @!P4 LEA.HI R23, R23, R23, RZ, 0x1 ;  /* 0x000000171717c211 */ /* 0x000fe400078f08ff */
[----:B0-----:R-:W-:Y:S02]  /*9250*/  @!P6 LEA.HI R16, R15, R15, RZ, 0x1 ;  /* 0x0000000f0f10e211 */ /* 0x001fe400078f08ff */
[----:B------:R-:W-:Y:S02]  /*9260*/  @!P5 LEA.HI R14, R14, R14, RZ, 0x1 ;  /* 0x0000000e0e0ed211 */ /* 0x000fe400078f08ff */
[----:B------:R-:W-:Y:S02]  /*9270*/  @!P1 LOP3.LUT R15, R0, 0xfffffffe, RZ, 0xc0, !PT ;  /* 0xfffffffe000f9812 */ /* 0x000fe400078ec0ff */
[----:B------:R-:W-:-:S02]  /*9280*/  @!P2 LOP3.LUT R17, R10, 0xfffffffe, RZ, 0xc0, !PT ;  /* 0xfffffffe0a11a812 */ /* 0x000fc400078ec0ff */
[----:B-1----:R-:W-:Y:S02]  /*9290*/  @!P3 LOP3.LUT R19, R22, 0xfffffffe, RZ, 0xc0, !PT ;  /* 0xfffffffe1613b812 */ /* 0x002fe400078ec0ff */
[----:B------:R-:W-:Y:S02]  /*92a0*/  @!P4 LOP3.LUT R21, R23, 0xfffffffe, RZ, 0xc0, !PT ;  /* 0xfffffffe1715c812 */ /* 0x000fe400078ec0ff */
[----:B------:R-:W-:Y:S01]  /*92b0*/  @!P5 LOP3.LUT R23, R14, 0xfffffffe, RZ, 0xc0, !PT ;  /* 0xfffffffe0e17d812 */ /* 0x000fe200078ec0ff */
[----:B------:R-:W-:Y:S01]  /*92c0*/  @!P1 IMAD.WIDE R14, R15, 0x4, R140 ;  /* 0x000000040f0e9825 */ /* 0x000fe200078e028c */
[----:B------:R-:W-:-:S03]  /*92d0*/  @!P6 LOP3.LUT R25, R16, 0xfffffffe, RZ, 0xc0, !PT ;  /* 0xfffffffe1019e812 */ /* 0x000fc600078ec0ff */
[--C-:B------:R-:W-:Y:S01]  /*92e0*/  @!P2 IMAD.WIDE R16, R17, 0x4, R140.reuse ;  /* 0x000000041110a825 */ /* 0x100fe200078e028c */
[----:B------:R0:W-:Y:S03]  /*92f0*/  @!P1 ST.E.64 desc[UR46][R14.64], R110 ;  /* 0x0000006e0e009985 */ /* 0x0001e6000c101b2e */
[--C-:B------:R-:W-:Y:S01]  /*9300*/  @!P3 IMAD.WIDE R18, R19, 0x4, R140.reuse ;  /* 0x000000041312b825 */ /* 0x100fe200078e028c */
[----:B------:R0:W-:Y:S03]  /*9310*/  @!P2 ST.E.64 desc[UR46][R16.64], R112 ;  /* 0x000000701000a985 */ /* 0x0001e6000c101b2e */
[--C-:B------:R-:W-:Y:S01]  /*9320*/  @!P4 IMAD.WIDE R20, R21, 0x4, R140.reuse ;  /* 0x000000041514c825 */ /* 0x100fe200078e028c */
[----:B------:R0:W-:Y:S03]  /*9330*/  @!P3 ST.E.64 desc[UR46][R18.64], R114 ;  /* 0x000000721200b985 */ /* 0x0001e6000c101b2e */
[--C-:B------:R-:W-:Y:S01]  /*9340*/  @!P5 IMAD.WIDE R22, R23, 0x4, R140.reuse ;  /* 0x000000041716d825 */ /* 0x100fe200078e028c */
[----:B------:R0:W-:Y:S03]  /*9350*/  @!P4 ST.E.64 desc[UR46][R20.64], R116 ;  /* 0x000000741400c985 */ /* 0x0001e6000c101b2e */
[----:B------:R-:W-:Y:S01]  /*9360*/  @!P6 IMAD.WIDE R140, R25, 0x4, R140 ;  /* 0x00000004198ce825 */ /* 0x000fe200078e028c */
[----:B------:R0:W-:Y:S04]  /*9370*/  @!P5 ST.E.64 desc[UR46][R22.64], R118 ;  /* 0x000000761600d985 */ /* 0x0001e8000c101b2e */
[----:B------:R0:W-:Y:S02]  /*9380*/  @!P6 ST.E.64 desc[UR46][R140.64], R120 ;  /* 0x000000788c00e985 */ /* 0x0001e4000c101b2e */
.L_x_37:
[----:B------:R-:W-:Y:S05]  /*9390*/  BSYNC B0 ;  /* 0x0000000000007941 */ /* 0x000fea0003800000 */
.L_x_36:
[----:B------:R-:W-:Y:S01]  /*93a0*/  ISETP.GE.AND P1, PT, R8, R11, PT ;  /* 0x0000000b0800720c */ /* 0x000fe20003f26270 */
[----:B0-----:R0:W1:Y:S01]  /*93b0*/  SHFL.IDX PT, R15, R57, 0x1, 0x1c1f ;  /* 0x003c1f00390f7f89 */ /* 0x00106200000e0000 */
[----:B------:R-:W-:Y:S02]  /*93c0*/  SEL R16, R47, R32, P0 ;  /* 0x000000202f107207 */ /* 0x000fe40000000000 */
[----:B------:R-:W-:Y:S01]  /*93d0*/  SEL R18, R32, R47, P0 ;  /* 0x0000002f20127207 */ /* 0x000fe20000000000 */
[----:B------:R0:W2:Y:S01]  /*93e0*/  SHFL.IDX PT, R14, R53, 0x1, 0x1c1f ;  /* 0x003c1f00350e7f89 */ /* 0x0000a200000e0000 */
        /* <DEDUP_REMOVED lines=20> */
[----:B012---:R-:W-:Y:S06]  /*9530*/  @P1 BRA `(.L_x_8) ;  /* 0x0000005c00a41947 */ /* 0x007fec0003800000 */
[C---:B------:R-:W-:Y:S01]  /*9540*/  VIADD R0, R9.reuse, 0x8 ;  /* 0x0000000809007836 */ /* 0x040fe20000000000 */
[----:B------:R-:W-:Y:S01]  /*9550*/  ULDC UR4, c[0x0][0xac8] ;  /* 0x0002b20000047ab9 */ /* 0x000fe20000000800 */
[C---:B------:R-:W-:Y:S01]  /*9560*/  VIADD R8, R9.reuse, 0x10 ;  /* 0x0000001009087836 */ /* 0x040fe20000000000 */
[C---:B------:R-:W-:Y:S01]  /*9570*/  ISETP.GE.AND P3, PT, R9.reuse, UR4, PT ;  /* 0x0000000409007c0c */ /* 0x040fe2000bf66270 */
[C---:B------:R-:W-:Y:S01]  /*9580*/  VIADD R36, R9.reuse, 0x18 ;  /* 0x0000001809247836 */ /* 0x040fe20000000000 */
[----:B------:R-:W-:Y:S01]  /*9590*/  ISETP.GE.AND P4, PT, R0, UR4, PT ;  /* 0x0000000400007c0c */ /* 0x000fe2000bf86270 */
[C---:B------:R-:W-:Y:S01]  /*95a0*/  VIADD R37, R9.reuse, 0x20 ;  /* 0x0000002009257836 */ /* 0x040fe20000000000 */
[----:B------:R-:W-:Y:S01]  /*95b0*/  ISETP.GE.AND P5, PT, R8, UR4, PT ;  /* 0x0000000408007c0c */ /* 0x000fe2000bfa6270 */
[C---:B------:R-:W-:Y:S01]  /*95c0*/  VIADD R38, R9.reuse, 0x28 ;  /* 0x0000002809267836 */ /* 0x040fe20000000000 */
[----:B------:R-:W-:Y:S01]  /*95d0*/  ISETP.GE.AND P0, PT, R36, UR4, PT ;  /* 0x0000000424007c0c */ /* 0x000fe2000bf06270 */
[----:B------:R-:W-:Y:S01]  /*95e0*/  VIADD R40, R9, 0x38 ;  /* 0x0000003809287836 */ /* 0x000fe20000000000 */
[----:B------:R-:W-:Y:S01]  /*95f0*/  ISETP.GE.AND P1, PT, R37, UR4, PT ;  /* 0x0000000425007c0c */ /* 0x000fe2000bf26270 */
[----:B------:R-:W-:Y:S01]  /*9600*/  VIADD R41, R9, 0x40 ;  /* 0x0000004009297836 */ /* 0x000fe20000000000 */
[----:B------:R-:W-:-:S03]  /*9610*/  ISETP.GE.AND P2, PT, R38, UR4, PT ;  /* 0x0000000426007c0c */ /* 0x000fc6000bf46270 */
[C-C-:B------:R-:W-:Y:S02]  /*9620*/  @!P3 IMAD.WIDE R12, R9.reuse, 0x4, R14.reuse ;  /* 0x00000004090cb825 */ /* 0x140fe400078e020e */
[----:B------:R-:W-:Y:S02]  /*9630*/  @!P4 LEA.HI R0, R0, R0, RZ, 0x1 ;  /* 0x000000000000c211 */ /* 0x000fe400078f08ff */
[----:B------:R-:W-:Y:S01]  /*9640*/  @!P5 LEA.HI R8, R8, R8, RZ, 0x1 ;  /* 0x000000080808d211 */ /* 0x000fe200078f08ff */
[----:B------:R0:W-:Y:S01]  /*9650*/  @!P3 ST.E.64 desc[UR46][R12.64], R90 ;  /* 0x0000005a0c00b985 */ /* 0x0001e2000c101b2e */
[----:B------:R-:W-:Y:S02]  /*9660*/  @!P4 LOP3.LUT R31, R0, 0xfffffffe, RZ, 0xc0, !PT ;  /* 0xfffffffe001fc812 */ /* 0x000fe400078ec0ff */
[----:B------:R-:W-:Y:S01]  /*9670*/  @!P5 LOP3.LUT R35, R8, 0xfffffffe, RZ, 0xc0, !PT ;  /* 0xfffffffe0823d812 */ /* 0x000fe200078ec0ff */
[----:B------:R-:W-:Y:S01]  /*9680*/  VIADD R8, R9, 0x30 ;  /* 0x0000003009087836 */ /* 0x000fe20000000000 */
[----:B------:R-:W-:Y:S01]  /*9690*/  @!P0 LEA.HI R36, R36, R36, RZ, 0x1 ;  /* 0x0000002424248211 */ /* 0x000fe200078f08ff */
[----:B------:R-:W-:Y:S01]  /*96a0*/  @!P4 IMAD.WIDE R30, R31, 0x4, R14 ;  /* 0x000000041f1ec825 */ /* 0x000fe200078e020e */
[----:B------:R-:W-:-:S02]  /*96b0*/  @!P1 LEA.HI R0, R37, R37, RZ, 0x1 ;  /* 0x0000002525009211 */ /* 0x000fc400078f08ff */
[----:B------:R-:W-:Y:S01]  /*96c0*/  @!P0 LOP3.LUT R37, R36, 0xfffffffe, RZ, 0xc0, !PT ;  /* 0xfffffffe24258812 */ /* 0x000fe200078ec0ff */
[--C-:B------:R-:W-:Y:S01]  /*96d0*/  @!P5 IMAD.WIDE R34, R35, 0x4, R14.reuse ;  /* 0x000000042322d825 */ /* 0x100fe200078e020e */
[----:B------:R-:W-:Y:S01]  /*96e0*/  ISETP.GE.AND P3, PT, R8, UR4, PT ;  /* 0x0000000408007c0c */ /* 0x000fe2000bf66270 */
[----:B------:R1:W-:Y:S01]  /*96f0*/  @!P4 ST.E.64 desc[UR46][R30.64], R122 ;  /* 0x0000007a1e00c985 */ /* 0x0003e2000c101b2e */
[----:B------:R-:W-:Y:S01]  /*9700*/  @!P1 LOP3.LUT R39, R0, 0xfffffffe, RZ, 0xc0, !PT ;  /* 0xfffffffe00279812 */ /* 0x000fe200078ec0ff */
[----:B0-----:R-:W-:Y:S01]  /*9710*/  @!P0 IMAD.WIDE R12, R37, 0x4, R14 ;  /* 0x00000004250c8825 */ /* 0x001fe200078e020e */
[----:B------:R-:W-:Y:S01]  /*9720*/  ISETP.GE.AND P4, PT, R40, UR4, PT ;  /* 0x0000000428007c0c */ /* 0x000fe2000bf86270 */
[----:B------:R0:W-:Y:S01]  /*9730*/  @!P5 ST.E.64 desc[UR46][R34.64], R80 ;  /* 0x000000502200d985 */ /* 0x0001e2000c101b2e */
[----:B------:R-:W-:Y:S01]  /*9740*/  ISETP.GE.AND P5, PT, R41, UR4, PT ;  /* 0x0000000429007c0c */ /* 0x000fe2000bfa6270 */
[C---:B------:R-:W-:Y:S01]  /*9750*/  VIADD R0, R9.reuse, 0x48 ;  /* 0x0000004809007836 */ /* 0x040fe20000000000 */
[----:B------:R-:W-:Y:S01]  /*9760*/  @!P2 LEA.HI R38, R38, R38, RZ, 0x1 ;  /* 0x000000262626a211 */ /* 0x000fe200078f08ff */
[----:B------:R-:W-:Y:S01]  /*9770*/  VIADD R36, R9, 0x50 ;  /* 0x0000005009247836 */ /* 0x000fe20000000000 */
[----:B------:R2:W-:Y:S02]  /*9780*/  @!P0 ST.E.64 desc[UR46][R12.64], R76 ;  /* 0x0000004c0c008985 */ /* 0x0005e4000c101b2e */
[----:B------:R-:W-:-:S02]  /*9790*/  ISETP.GE.AND P0, PT, R0, UR4, PT ;  /* 0x0000000400007c0c */ /* 0x000fc4000bf06270 */
[----:B------:R-:W-:Y:S01]  /*97a0*/  @!P3 LEA.HI R8, R8, R8, RZ, 0x1 ;  /* 0x000000080808b211 */ /* 0x000fe200078f08ff */
[--C-:B-1----:R-:W-:Y:S02]  /*97b0*/  @!P1 IMAD.WIDE R30, R39, 0x4, R14.reuse ;  /* 0x00000004271e9825 */ /* 0x102fe400078e020e */
[----:B------:R-:W-:Y:S02]  /*97c0*/  @!P4 LEA.HI R40, R40, R40, RZ, 0x1 ;  /* 0x000000282828c211 */ /* 0x000fe400078f08ff */
[----:B0-----:R-:W-:Y:S01]  /*97d0*/  @!P2 LOP3.LUT R35, R38, 0xfffffffe, RZ, 0xc0, !PT ;  /* 0xfffffffe2623a812 */ /* 0x001fe200078ec0ff */
[----:B------:R0:W-:Y:S01]  /*97e0*/  @!P1 ST.E.64 desc[UR46][R30.64], R72 ;  /* 0x000000481e009985 */ /* 0x0001e2000c101b2e */
[----:B------:R-:W-:Y:S01]  /*97f0*/  ISETP.GE.AND P1, PT, R36, UR4, PT ;  /* 0x0000000424007c0c */ /* 0x000fe2000bf26270 */
[----:B------:R-:W-:Y:S01]  /*9800*/  VIADD R38, R9, 0x58 ;  /* 0x0000005809267836 */ /* 0x000fe20000000000 */
[----:B------:R-:W-:Y:S01]  /*9810*/  @!P5 LEA.HI R41, R41, R41, RZ, 0x1 ;  /* 0x000000292929d211 */ /* 0x000fe200078f08ff */
[----:B------:R-:W-:Y:S01]  /*9820*/  @!P2 IMAD.WIDE R34, R35, 0x4, R14 ;  /* 0x000000042322a825 */ /* 0x000fe200078e020e */
[----:B------:R-:W-:-:S02]  /*9830*/  @!P3 LOP3.LUT R37, R8, 0xfffffffe, RZ, 0xc0, !PT ;  /* 0xfffffffe0825b812 */ /* 0x000fc400078ec0ff */
[----:B------:R-:W-:Y:S01]  /*9840*/  @!P4 LOP3.LUT R39, R40, 0xfffffffe, RZ, 0xc0, !PT ;  /* 0xfffffffe2827c812 */ /* 0x000fe200078ec0ff */
[----:B------:R-:W-:Y:S01]  /*9850*/  VIADD R8, R9, 0x60 ;  /* 0x0000006009087836 */ /* 0x000fe20000000000 */
[----:B------:R1:W-:Y:S01]  /*9860*/  @!P2 ST.E.64 desc[UR46][R34.64], R86 ;  /* 0x000000562200a985 */ /* 0x0003e2000c101b2e */
[----:B------:R-:W-:Y:S01]  /*9870*/  ISETP.GE.AND P2, PT, R38, UR4, PT ;  /* 0x0000000426007c0c */ /* 0x000fe2000bf46270 */
[--C-:B--2---:R-:W-:Y:S01]  /*9880*/  @!P3 IMAD.WIDE R12, R37, 0x4, R14.reuse ;  /* 0x00000004250cb825 */ /* 0x104fe200078e020e */
[----:B------:R-:W-:Y:S02]  /*9890*/  @!P0 LEA.HI R0, R0, R0, RZ, 0x1 ;  /* 0x0000000000008211 */ /* 0x000fe400078f08ff */
[----:B------:R-:W-:Y:S01]  /*98a0*/  @!P1 LEA.HI R36, R36, R36, RZ, 0x1 ;  /* 0x0000002424249211 */ /* 0x000fe200078f08ff */
[----:B0-----:R-:W-:Y:S01]  /*98b0*/  @!P4 IMAD.WIDE R30, R39, 0x4, R14 ;  /* 0x00000004271ec825 */ /* 0x001fe200078e020e */
[----:B------:R0:W-:Y:S01]  /*98c0*/  @!P3 ST.E.64 desc[UR46][R12.64], R48 ;  /* 0x000000300c00b985 */ /* 0x0001e2000c101b2e */
[----:B------:R-:W-:-:S02]  /*98d0*/  @!P0 LOP3.LUT R37, R0, 0xfffffffe, RZ, 0xc0, !PT ;  /* 0xfffffffe00258812 */ /* 0x000fc400078ec0ff */
[C---:B------:R-:W-:Y:S01]  /*98e0*/  VIADD R40, R9.reuse, 0x68 ;  /* 0x0000006809287836 */ /* 0x040fe20000000000 */
[----:B------:R-:W-:Y:S01]  /*98f0*/  ISETP.GE.AND P3, PT, R8, UR4, PT ;  /* 0x0000000408007c0c */ /* 0x000fe2000bf66270 */
[----:B------:R2:W-:Y:S01]  /*9900*/  @!P4 ST.E.64 desc[UR46][R30.64], R134 ;  /* 0x000000861e00c985 */ /* 0x0005e2000c101b2e */
[----:B------:R-:W-:Y:S01]  /*9910*/  @!P1 LOP3.LUT R39, R36, 0xfffffffe, RZ, 0xc0, !PT ;  /* 0xfffffffe24279812 */ /* 0x000fe200078ec0ff */
[----:B------:R-:W-:Y:S01]  /*9920*/  VIADD R0, R9, 0x78 ;  /* 0x0000007809007836 */ /* 0x000fe20000000000 */
[----:B-1----:R-:W-:Y:S01]  /*9930*/  @!P5 LOP3.LUT R35, R41, 0xfffffffe, RZ, 0xc0, !PT ;  /* 0xfffffffe2923d812 */ /* 0x002fe200078ec0ff */
[C---:B------:R-:W-:Y:S01]  /*9940*/  VIADD R41, R9.reuse, 0x70 ;  /* 0x0000007009297836 */ /* 0x040fe20000000000 */
[----:B------:R-:W-:Y:S01]  /*9950*/  @!P2 LEA.HI R38, R38, R38, RZ, 0x1 ;  /* 0x000000262626a211 */ /* 0x000fe200078f08ff */
[----:B------:R-:W-:Y:S01]  /*9960*/  VIADD R36, R9, 0x80 ;  /* 0x0000008009247836 */ /* 0x000fe20000000000 */
[----:B------:R-:W-:Y:S01]  /*9970*/  ISETP.GE.AND P6, PT, R0, UR4, PT ;  /* 0x0000000400007c0c */ /* 0x000fe2000bfc6270 */
[----:B------:R-:W-:Y:S01]  /*9980*/  @!P5 IMAD.WIDE R34, R35, 0x4, R14 ;  /* 0x000000042322d825 */ /* 0x000fe200078e020e */
[----:B------:R-:W-:-:S03]  /*9990*/  ISETP.GE.AND P4, PT, R41, UR4, PT ;  /* 0x0000000429007c0c */ /* 0x000fc6000bf86270 */
[--C-:B0-----:R-:W-:Y:S01]  /*99a0*/  @!P0 IMAD.WIDE R12, R37, 0x4, R14.reuse ;  /* 0x00000004250c8825 */ /* 0x101fe200078e020e */
[----:B------:R0:W-:Y:S01]  /*99b0*/  @!P5 ST.E.64 desc[UR46][R34.64], R50 ;  /* 0x000000322200d985 */ /* 0x0001e2000c101b2e */
[----:B------:R-:W-:Y:S02]  /*99c0*/  ISETP.GE.AND P5, PT, R40, UR4, PT ;  /* 0x0000000428007c0c */ /* 0x000fe4000bfa6270 */
[----:B--2---:R-:W-:Y:S01]  /*99d0*/  @!P1 IMAD.WIDE R30, R39, 0x4, R14 ;  /* 0x00000004271e9825 */ /* 0x004fe200078e020e */
[----:B------:R1:W-:Y:S01]  /*99e0*/  @!P0 ST.E.64 desc[UR46][R12.64], R144 ;  /* 0x000000900c008985 */ /* 0x0003e2000c101b2e */
[----:B------:R-:W-:Y:S02]  /*99f0*/  @!P3 LEA.HI R8, R8, R8, RZ, 0x1 ;  /* 0x000000080808b211 */ /* 0x000fe400078f08ff */
[----:B------:R-:W-:Y:S01]  /*9a00*/  @!P6 LEA.HI R0, R0, R0, RZ, 0x1 ;  /* 0x000000000000e211 */ /* 0x000fe200078f08ff */
[----:B------:R2:W-:Y:S01]  /*9a10*/  @!P1 ST.E.64 desc[UR46][R30.64], R146 ;  /* 0x000000921e009985 */ /* 0x0005e2000c101b2e */
[----:B------:R-:W-:-:S02]  /*9a20*/  ISETP.GE.AND P1, PT, R36, UR4, PT ;  /* 0x0000000424007c0c */ /* 0x000fc4000bf26270 */
[----:B------:R-:W-:Y:S01]  /*9a30*/  @!P3 LOP3.LUT R37, R8, 0xfffffffe, RZ, 0xc0, !PT ;  /* 0xfffffffe0825b812 */ /* 0x000fe200078ec0ff */
[----:B------:R-:W-:Y:S01]  /*9a40*/  VIADD R8, R9, 0x90 ;  /* 0x0000009009087836 */ /* 0x000fe20000000000 */
[----:B------:R-:W-:Y:S02]  /*9a50*/  @!P4 LEA.HI R41, R41, R41, RZ, 0x1 ;  /* 0x000000292929c211 */ /* 0x000fe400078f08ff */
[----:B0-----:R-:W-:Y:S01]  /*9a60*/  @!P2 LOP3.LUT R35, R38, 0xfffffffe, RZ, 0xc0, !PT ;  /* 0xfffffffe2623a812 */ /* 0x001fe200078ec0ff */
[----:B------:R-:W-:Y:S01]  /*9a70*/  VIADD R38, R9, 0x88 ;  /* 0x0000008809267836 */ /* 0x000fe20000000000 */
[----:B------:R-:W-:Y:S01]  /*9a80*/  @!P5 LEA.HI R40, R40, R40, RZ, 0x1 ;  /* 0x000000282828d211 */ /* 0x000fe200078f08ff */
[--C-:B-1----:R-:W-:Y:S01]  /*9a90*/  @!P3 IMAD.WIDE R12, R37, 0x4, R14.reuse ;  /* 0x00000004250cb825 */ /* 0x102fe200078e020e */
[----:B------:R-:W-:Y:S02]  /*9aa0*/  @!P6 LOP3.LUT R37, R0, 0xfffffffe, RZ, 0xc0, !PT ;  /* 0xfffffffe0025e812 */ /* 0x000fe400078ec0ff */
[----:B------:R-:W-:Y:S01]  /*9ab0*/  ISETP.GE.AND P0, PT, R38, UR4, PT ;  /* 0x0000000426007c0c */ /* 0x000fe2000bf06270 */
[----:B------:R-:W-:Y:S01]  /*9ac0*/  @!P2 IMAD.WIDE R34, R35, 0x4, R14 ;  /* 0x000000042322a825 */ /* 0x000fe200078e020e */
[----:B------:R-:W-:-:S02]  /*9ad0*/  @!P5 LOP3.LUT R39, R40, 0xfffffffe, RZ, 0xc0, !PT ;  /* 0xfffffffe2827d812 */ /* 0x000fc400078ec0ff */
[----:B------:R-:W-:Y:S01]  /*9ae0*/  @!P1 LEA.HI R36, R36, R36, RZ, 0x1 ;  /* 0x0000002424249211 */ /* 0x000fe200078f08ff */
[----:B------:R-:W-:Y:S01]  /*9af0*/  VIADD R0, R9, 0x98 ;  /* 0x0000009809007836 */ /* 0x000fe20000000000 */
[----:B------:R0:W-:Y:S01]  /*9b00*/  @!P2 ST.E.64 desc[UR46][R34.64], R54 ;  /* 0x000000362200a985 */ /* 0x0001e2000c101b2e */
[----:B--2---:R-:W-:Y:S01]  /*9b10*/  @!P5 IMAD.WIDE R30, R39, 0x4, R14 ;  /* 0x00000004271ed825 */ /* 0x004fe200078e020e */
[----:B------:R-:W-:Y:S02]  /*9b20*/  ISETP.GE.AND P2, PT, R8, UR4, PT ;  /* 0x0000000408007c0c */ /* 0x000fe4000bf46270 */
[----:B------:R1:W-:Y:S01]  /*9b30*/  @!P3 ST.E.64 desc[UR46][R12.64], R4 ;  /* 0x000000040c00b985 */ /* 0x0003e2000c101b2e */
[----:B------:R-:W-:Y:S01]  /*9b40*/  VIADD R39, R9, 0xa0 ;  /* 0x000000a009277836 */ /* 0x000fe20000000000 */
[----:B------:R-:W-:Y:S02]  /*9b50*/  ISETP.GE.AND P3, PT, R0, UR4, PT ;  /* 0x0000000400007c0c */ /* 0x000fe4000bf66270 */
[----:B------:R-:W-:Y:S01]  /*9b60*/  @!P0 LEA.HI R38, R38, R38, RZ, 0x1 ;  /* 0x0000002626268211 */ /* 0x000fe200078f08ff */
[----:B------:R2:W-:Y:S01]  /*9b70*/  @!P5 ST.E.64 desc[UR46][R30.64], R136 ;  /* 0x000000881e00d985 */ /* 0x0005e2000c101b2e */
[----:B0-----:R-:W-:-:S05]  /*9b80*/  @!P4 LOP3.LUT R35, R41, 0xfffffffe, RZ, 0xc0, !PT ;  /* 0xfffffffe2923c812 */ /* 0x001fca00078ec0ff */
[----:B------:R-:W-:Y:S02]  /*9b90*/  @!P2 LEA.HI R8, R8, R8, RZ, 0x1 ;  /* 0x000000080808a211 */ /* 0x000fe400078f08ff */
[----:B-1----:R-:W-:Y:S01]  /*9ba0*/  @!P1 LOP3.LUT R13, R36, 0xfffffffe, RZ, 0xc0, !PT ;  /* 0xfffffffe240d9812 */ /* 0x002fe200078ec0ff */
[--C-:B------:R-:W-:Y:S01]  /*9bb0*/  @!P4 IMAD.WIDE R34, R35, 0x4, R14.reuse ;  /* 0x000000042322c825 */ /* 0x100fe200078e020e */
[----:B------:R-:W-:Y:S02]  /*9bc0*/  @!P3 LEA.HI R0, R0, R0, RZ, 0x1 ;  /* 0x000000000000b211 */ /* 0x000fe400078f08ff */
[----:B--2---:R-:W-:Y:S02]  /*9bd0*/  @!P0 LOP3.LUT R31, R38, 0xfffffffe, RZ, 0xc0, !PT ;  /* 0xfffffffe261f8812 */ /* 0x004fe400078ec0ff */
[----:B------:R0:W-:Y:S01]  /*9be0*/  @!P4 ST.E.64 desc[UR46][R34.64], R6 ;  /* 0x000000062200c985 */ /* 0x0001e2000c101b2e */
[----:B------:R-:W-:Y:S01]  /*9bf0*/  @!P6 IMAD.WIDE R4, R37, 0x4, R14 ;  /* 0x000000042504e825 */ /* 0x000fe200078e020e */
[----:B------:R-:W-:-:S03]  /*9c00*/  ISETP.GE.AND P4, PT, R39, UR4, PT ;  /* 0x0000000427007c0c */ /* 0x000fc6000bf86270 */
[----:B------:R-:W-:Y:S01]  /*9c10*/  VIADD R30, R9, 0xa8 ;  /* 0x000000a8091e7836 */ /* 0x000fe20000000000 */
[----:B------:R1:W-:Y:S04]  /*9c20*/  @!P6 ST.E.64 desc[UR46][R4.64], R58 ;  /* 0x0000003a0400e985 */ /* 0x0003e8000c101b2e */
[----:B------:R-:W-:Y:S01]  /*9c30*/  ISETP.GE.AND P5, PT, R30, UR4, PT ;  /* 0x000000041e007c0c */ /* 0x000fe2000bfa6270 */
[----:B0-----:R-:W-:-:S04]  /*9c40*/  @!P1 IMAD.WIDE R6, R13, 0x4, R14 ;  /* 0x000000040d069825 */ /* 0x001fc800078e020e */
[----:B------:R-:W-:Y:S01]  /*9c50*/  @!P4 LEA.HI R39, R39, R39, RZ, 0x1 ;  /* 0x000000272727c211 */ /* 0x000fe200078f08ff */
[----:B------:R-:W-:Y:S01]  /*9c60*/  VIADD R34, R9, 0xb0 ;  /* 0x000000b009227836 */ /* 0x000fe20000000000 */
[----:B------:R0:W-:Y:S01]  /*9c70*/  @!P1 ST.E.64 desc[UR46][R6.64], R60 ;  /* 0x0000003c06009985 */ /* 0x0001e2000c101b2e */
[--C-:B------:R-:W-:Y:S01]  /*9c80*/  @!P0 IMAD.WIDE R12, R31, 0x4, R14.reuse ;  /* 0x000000041f0c8825 */ /* 0x100fe200078e020e */
[----:B-1----:R-:W-:Y:S02]  /*9c90*/  @!P2 LOP3.LUT R5, R8, 0xfffffffe, RZ, 0xc0, !PT ;  /* 0xfffffffe0805a812 */ /* 0x002fe400078ec0ff */
[----:B------:R-:W-:Y:S01]  /*9ca0*/  ISETP.GE.AND P1, PT, R34, UR4, PT ;  /* 0x0000000422007c0c */ /* 0x000fe2000bf26270 */
[----:B------:R-:W-:Y:S01]  /*9cb0*/  VIADD R35, R9, 0xb8 ;  /* 0x000000b809237836 */ /* 0x000fe20000000000 */
[----:B------:R1:W-:Y:S01]  /*9cc0*/  @!P0 ST.E.64 desc[UR46][R12.64], R62 ;  /* 0x0000003e0c008985 */ /* 0x0003e2000c101b2e */
[----:B------:R-:W-:Y:S01]  /*9cd0*/  @!P5 LEA.HI R30, R30, R30, RZ, 0x1 ;  /* 0x0000001e1e1ed211 */ /* 0x000fe200078f08ff */
[----:B------:R-:W-:-:S02]  /*9ce0*/  @!P2 IMAD.WIDE R4, R5, 0x4, R14 ;  /* 0x000000040504a825 */ /* 0x000fc400078e020e */
[----:B------:R-:W-:Y:S02]  /*9cf0*/  ISETP.GE.AND P0, PT, R35, UR4, PT ;  /* 0x0000000423007c0c */ /* 0x000fe4000bf06270 */
[----:B------:R-:W-:Y:S01]  /*9d00*/  @!P5 LOP3.LUT R31, R30, 0xfffffffe, RZ, 0xc0, !PT ;  /* 0xfffffffe1e1fd812 */ /* 0x000fe200078ec0ff */
[----:B------:R-:W-:Y:S01]  /*9d10*/  VIADD R8, R9, 0xc0 ;  /* 0x000000c009087836 */ /* 0x000fe20000000000 */
[----:B0-----:R-:W-:Y:S01]  /*9d20*/  @!P3 LOP3.LUT R7, R0, 0xfffffffe, RZ, 0xc0, !PT ;  /* 0xfffffffe0007b812 */ /* 0x001fe200078ec0ff */
[----:B------:R0:W-:Y:S02]  /*9d30*/  @!P2 ST.E.64 desc[UR46][R4.64], R128 ;  /* 0x000000800400a985 */ /* 0x0001e4000c101b2e */
[----:B------:R-:W-:Y:S01]  /*9d40*/  @!P1 LEA.HI R34, R34, R34, RZ, 0x1 ;  /* 0x0000002222229211 */ /* 0x000fe200078f08ff */
[--C-:B------:R-:W-:Y:S01]  /*9d50*/  @!P5 IMAD.WIDE R30, R31, 0x4, R14.reuse ;  /* 0x000000041f1ed825 */ /* 0x100fe200078e020e */
[----:B------:R-:W-:Y:S02]  /*9d60*/  ISETP.GE.AND P2, PT, R8, UR4, PT ;  /* 0x0000000408007c0c */ /* 0x000fe4000bf46270 */
[----:B-1----:R-:W-:Y:S01]  /*9d70*/  @!P4 LOP3.LUT R13, R39, 0xfffffffe, RZ, 0xc0, !PT ;  /* 0xfffffffe270dc812 */ /* 0x002fe200078ec0ff */
[----:B------:R-:W-:Y:S01]  /*9d80*/  @!P3 IMAD.WIDE R6, R7, 0x4, R14 ;  /* 0x000000040706b825 */ /* 0x000fe200078e020e */
[----:B------:R-:W-:-:S02]  /*9d90*/  @!P0 LEA.HI R0, R35, R35, RZ, 0x1 ;  /* 0x0000002323008211 */ /* 0x000fc400078f08ff */
[----:B------:R-:W-:Y:S01]  /*9da0*/  @!P1 LOP3.LUT R35, R34, 0xfffffffe, RZ, 0xc0, !PT ;  /* 0xfffffffe22239812 */ /* 0x000fe200078ec0ff */
[--C-:B------:R-:W-:Y:S01]  /*9db0*/  @!P4 IMAD.WIDE R12, R13, 0x4, R14.reuse ;  /* 0x000000040d0cc825 */ /* 0x100fe200078e020e */
[----:B------:R-:W-:Y:S01]  /*9dc0*/  @!P0 LOP3.LUT R37, R0, 0xfffffffe, RZ, 0xc0, !PT ;  /* 0xfffffffe00258812 */ /* 0x000fe200078ec0ff */
[----:B------:R1:W-:Y:S02]  /*9dd0*/  @!P3 ST.E.64 desc[UR46][R6.64], R124 ;  /* 0x0000007c0600b985 */ /* 0x0003e4000c101b2e */
[----:B0-----:R-:W-:Y:S02]  /*9de0*/  @!P1 IMAD.WIDE R4, R35, 0x4, R14 ;  /* 0x0000000423049825 */ /* 0x001fe400078e020e */
[----:B------:R0:W-:Y:S01]  /*9df0*/  @!P4 ST.E.64 desc[UR46][R12.64], R16 ;  /* 0x000000100c00c985 */ /* 0x0001e2000c101b2e */
[----:B------:R-:W-:Y:S01]  /*9e00*/  @!P2 LEA.HI R8, R8, R8, RZ, 0x1 ;  /* 0x000000080808a211 */ /* 0x000fe200078f08ff */
[C---:B------:R-:W-:Y:S02]  /*9e10*/  VIADD R0, R9.reuse, 0xd0 ;  /* 0x000000d009007836 */ /* 0x040fe40000000000 */
[----:B------:R2:W-:Y:S01]  /*9e20*/  @!P5 ST.E.64 desc[UR46][R30.64], R18 ;  /* 0x000000121e00d985 */ /* 0x0005e2000c101b2e */
[----:B------:R-:W-:-:S03]  /*9e30*/  VIADD R34, R9, 0xc8 ;  /* 0x000000c809227836 */ /* 0x000fc60000000000 */
[----:B------:R3:W-:Y:S01]  /*9e40*/  @!P1 ST.E.64 desc[UR46][R4.64], R20 ;  /* 0x0000001404009985 */ /* 0x0007e2000c101b2e */
[----:B------:R-:W-:Y:S01]  /*9e50*/  ISETP.GE.AND P1, PT, R0, UR4, PT ;  /* 0x0000000400007c0c */ /* 0x000fe2000bf26270 */
[----:B-1----:R-:W-:Y:S01]  /*9e60*/  @!P0 IMAD.WIDE R6, R37, 0x4, R14 ;  /* 0x0000000425068825 */ /* 0x002fe200078e020e */
[----:B------:R-:W-:-:S03]  /*9e70*/  ISETP.GE.AND P3, PT, R34, UR4, PT ;  /* 0x0000000422007c0c */ /* 0x000fc6000bf66270 */
[C---:B0-----:R-:W-:Y:S01]  /*9e80*/  VIADD R12, R9.reuse, 0xd8 ;  /* 0x000000d8090c7836 */ /* 0x041fe20000000000 */
[----:B------:R0:W-:Y:S01]  /*9e90*/  @!P0 ST.E.64 desc[UR46][R6.64], R24 ;  /* 0x0000001806008985 */ /* 0x0001e2000c101b2e */
[C---:B------:R-:W-:Y:S01]  /*9ea0*/  VIADD R16, R9.reuse, 0xe0 ;  /* 0x000000e009107836 */ /* 0x040fe20000000000 */
[----:B------:R-:W-:Y:S01]  /*9eb0*/  @!P2 LOP3.LUT R13, R8, 0xfffffffe, RZ, 0xc0, !PT ;  /* 0xfffffffe080da812 */ /* 0x000fe200078ec0ff */
[C---:B--2---:R-:W-:Y:S01]  /*9ec0*/  VIADD R18, R9.reuse, 0xe8 ;  /* 0x000000e809127836 */ /* 0x044fe20000000000 */
[----:B------:R-:W-:Y:S01]  /*9ed0*/  ISETP.GE.AND P0, PT, R12, UR4, PT ;  /* 0x000000040c007c0c */ /* 0x000fe2000bf06270 */
[----:B------:R-:W-:Y:S01]  /*9ee0*/  VIADD R19, R9, 0xf0 ;  /* 0x000000f009137836 */ /* 0x000fe20000000000 */
[----:B------:R-:W-:Y:S01]  /*9ef0*/  ISETP.GE.AND P4, PT, R16, UR4, PT ;  /* 0x0000000410007c0c */ /* 0x000fe2000bf86270 */
[----:B---3--:R-:W-:Y:S01]  /*9f00*/  @!P2 IMAD.WIDE R4, R13, 0x4, R14 ;  /* 0x000000040d04a825 */ /* 0x008fe200078e020e */
[----:B------:R-:W-:Y:S02]  /*9f10*/  ISETP.GE.AND P5, PT, R18, UR4, PT ;  /* 0x0000000412007c0c */ /* 0x000fe4000bfa6270 */
[----:B------:R-:W-:Y:S01]  /*9f20*/  ISETP.GE.AND P6, PT, R19, UR4, PT ;  /* 0x0000000413007c0c */ /* 0x000fe2000bfc6270 */
[----:B------:R-:W-:Y:S01]  /*9f30*/  VIADD R9, R9, 0xf8 ;  /* 0x000000f809097836 */ /* 0x000fe20000000000 */
[----:B------:R-:W-:Y:S01]  /*9f40*/  @!P1 LEA.HI R0, R0, R0, RZ, 0x1 ;  /* 0x0000000000009211 */ /* 0x000fe200078f08ff */
[----:B------:R1:W-:Y:S01]  /*9f50*/  @!P2 ST.E.64 desc[UR46][R4.64], R22 ;  /* 0x000000160400a985 */ /* 0x0003e2000c101b2e */
[----:B------:R-:W-:-:S02]  /*9f60*/  @!P3 LEA.HI R34, R34, R34, RZ, 0x1 ;  /* 0x000000222222b211 */ /* 0x000fc400078f08ff */
[----:B------:R-:W-:Y:S02]  /*9f70*/  @!P1 LOP3.LUT R13, R0, 0xfffffffe, RZ, 0xc0, !PT ;  /* 0xfffffffe000d9812 */ /* 0x000fe400078ec0ff */
[----:B------:R-:W-:Y:S02]  /*9f80*/  @!P0 LEA.HI R0, R12, R12, RZ, 0x1 ;  /* 0x0000000c0c008211 */ /* 0x000fe400078f08ff */
[----:B0-----:R-:W-:Y:S01]  /*9f90*/  @!P3 LOP3.LUT R7, R34, 0xfffffffe, RZ, 0xc0, !PT ;  /* 0xfffffffe2207b812 */ /* 0x001fe200078ec0ff */
[--C-:B------:R-:W-:Y:S01]  /*9fa0*/  @!P1 IMAD.WIDE R12, R13, 0x4, R14.reuse ;  /* 0x000000040d0c9825 */ /* 0x100fe200078e020e */
[----:B------:R-:W-:Y:S02]  /*9fb0*/  @!P4 LEA.HI R16, R16, R16, RZ, 0x1 ;  /* 0x000000101010c211 */ /* 0x000fe400078f08ff */
[----:B------:R-:W-:Y:S01]  /*9fc0*/  @!P0 LOP3.LUT R17, R0, 0xfffffffe, RZ, 0xc0, !PT ;  /* 0xfffffffe00118812 */ /* 0x000fe200078ec0ff */
[----:B------:R-:W-:Y:S01]  /*9fd0*/  @!P3 IMAD.WIDE R6, R7, 0x4, R14 ;  /* 0x000000040706b825 */ /* 0x000fe200078e020e */
[----:B------:R-:W-:-:S02]  /*9fe0*/  @!P5 LEA.HI R18, R18, R18, RZ, 0x1 ;  /* 0x000000121212d211 */ /* 0x000fc400078f08ff */
[----:B------:R-:W-:Y:S02]  /*9ff0*/  @!P6 LEA.HI R0, R19, R19, RZ, 0x1 ;  /* 0x000000131300e211 */ /* 0x000fe400078f08ff */
[----:B------:R-:W-:Y:S01]  /*a000*/  @!P4 LOP3.LUT R19, R16, 0xfffffffe, RZ, 0xc0, !PT ;  /* 0xfffffffe1013c812 */ /* 0x000fe200078ec0ff */
[--C-:B------:R-:W-:Y:S01]  /*a010*/  @!P0 IMAD.WIDE R16, R17, 0x4, R14.reuse ;  /* 0x0000000411108825 */ /* 0x100fe200078e020e */
[----:B------:R-:W-:Y:S01]  /*a020*/  @!P5 LOP3.LUT R21, R18, 0xfffffffe, RZ, 0xc0, !PT ;  /* 0xfffffffe1215d812 */ /* 0x000fe200078ec0ff */
[----:B------:R0:W-:Y:S01]  /*a030*/  @!P3 ST.E.64 desc[UR46][R6.64], R42 ;  /* 0x0000002a0600b985 */ /* 0x0001e2000c101b2e */
[----:B-1----:R-:W-:Y:S01]  /*a040*/  @!P6 LOP3.LUT R23, R0, 0xfffffffe, RZ, 0xc0, !PT ;  /* 0xfffffffe0017e812 */ /* 0x002fe200078ec0ff */
[--C-:B------:R-:W-:Y:S02]  /*a050*/  @!P4 IMAD.WIDE R4, R19, 0x4, R14.reuse ;  /* 0x000000041304c825 */ /* 0x100fe400078e020e */
[----:B------:R1:W-:Y:S02]  /*a060*/  @!P1 ST.E.64 desc[UR46][R12.64], R26 ;  /* 0x0000001a0c009985 */ /* 0x0003e4000c101b2e */
[----:B------:R-:W-:-:S02]  /*a070*/  @!P6 IMAD.WIDE R18, R23, 0x4, R14 ;  /* 0x000000041712e825 */ /* 0x000fc400078e020e */
[----:B------:R1:W-:Y:S01]  /*a080*/  @!P0 ST.E.64 desc[UR46][R16.64], R64 ;  /* 0x0000004010008985 */ /* 0x0003e2000c101b2e */
[----:B------:R-:W-:-:S03]  /*a090*/  ISETP.GE.AND P0, PT, R9, UR4, PT ;  /* 0x0000000409007c0c */ /* 0x000fc6000bf06270 */
[----:B------:R1:W-:Y:S01]  /*a0a0*/  @!P4 ST.E.64 desc[UR46][R4.64], R10 ;  /* 0x0000000a0400c985 */ /* 0x0003e2000c101b2e */
[----:B0-----:R-:W-:-:S05]  /*a0b0*/  @!P5 IMAD.WIDE R6, R21, 0x4, R14 ;  /* 0x000000041506d825 */ /* 0x001fca00078e020e */
[----:B------:R1:W-:Y:S04]  /*a0c0*/  @!P5 ST.E.64 desc[UR46][R6.64], R28 ;  /* 0x0000001c0600d985 */ /* 0x0003e8000c101b2e */
[----:B------:R1:W-:Y:S01]  /*a0d0*/  @!P6 ST.E.64 desc[UR46][R18.64], R32 ;  /* 0x000000201200e985 */ /* 0x0003e2000c101b2e */
[----:B------:R-:W-:Y:S05]  /*a0e0*/  @P0 BRA `(.L_x_8) ;  /* 0x0000005000b80947 */ /* 0x000fea0003800000 */
[----:B------:R-:W-:-:S04]  /*a0f0*/  LEA.HI R9, R9, R9, RZ, 0x1 ;  /* 0x0000000909097211 */ /* 0x000fc800078f08ff */
[----:B------:R-:W-:-:S05]  /*a100*/  LOP3.LUT R9, R9, 0xfffffffe, RZ, 0xc0, !PT ;  /* 0xfffffffe09097812 */ /* 0x000fca00078ec0ff */
[----:B------:R-:W-:-:S05]  /*a110*/  IMAD.WIDE R14, R9, 0x4, R14 ;  /* 0x00000004090e7825 */ /* 0x000fca00078e020e */
[----:B------:R0:W-:Y:S01]  /*a120*/  ST.E.64 desc[UR46][R14.64], R2 ;  /* 0x000000020e007985 */ /* 0x0001e2000c101b2e */
[----:B------:R-:W-:Y:S05]  /*a130*/  BRA `(.L_x_8) ;  /* 0x0000005000a47947 */ /* 0x000fea0003800000 */
.L_x_35:
[----:B------:R-:W0:Y:S02]  /*a140*/  S2R R0, SR_TID.X ;  /* 0x0000000000007919 */ /* 0x000e240000002100 */
[----:B0-----:R-:W-:-:S05]  /*a150*/  VIADD R2, R0, 0xffffff80 ;  /* 0xffffff8000027836 */ /* 0x001fca0000000000 */
[----:B------:R-:W-:-:S13]  /*a160*/  ISETP.GT.AND P0, PT, R2, 0x7f, PT ;  /* 0x0000007f0200780c */ /* 0x000fda0003f04270 */
[----:B------:R-:W-:Y:S05]  /*a170*/  @P0 BRA `(.L_x_8) ;  /* 0x0000005000940947 */ /* 0x000fea0003800000 */
[----:B------:R-:W0:Y:S01]  /*a180*/  S2R R3, SR_CTAID.X ;  /* 0x0000000000037919 */ /* 0x000e220000002500 */
[----:B------:R-:W1:Y:S01]  /*a190*/  LDC R6, c[0x0][0xbe8] ;  /* 0x0002fa00ff067b82 */ /* 0x000e620000000800 */
[----:B------:R-:W-:Y:S01]  /*a1a0*/  ULDC UR4, c[0x0][0xa88] ;  /* 0x0002a20000047ab9 */ /* 0x000fe20000000800 */
[----:B0-----:R-:W-:Y:S02]  /*a1b0*/  IMAD R0, R3, 0x80, R0 ;  /* 0x0000008003007824 */ /* 0x001fe400078e0200 */
[----:B-1----:R-:W-:Y:S02]  /*a1c0*/  IMAD R3, R6, UR4, RZ ;  /* 0x0000000406037c24 */ /* 0x002fe4000f8e02ff */
[----:B------:R-:W-:-:S05]  /*a1d0*/  VIADD R0, R0, 0xffffff80 ;  /* 0xffffff8000007836 */ /* 0x000fca0000000000 */
[----:B------:R-:W-:-:S13]  /*a1e0*/  ISETP.GE.AND P0, PT, R0, R3, PT ;  /* 0x000000030000720c */ /* 0x000fda0003f06270 */
[----:B------:R-:W-:Y:S05]  /*a1f0*/  @P0 BRA `(.L_x_8) ;  /* 0x0000005000740947 */ /* 0x000fea0003800000 */
[----:B------:R-:W-:Y:S01]  /*a200*/  ISETP.NE.AND P0, PT, R6, 0x1, PT ;  /* 0x000000010600780c */ /* 0x000fe20003f05270 */
[----:B------:R-:W0:Y:S01]  /*a210*/  LDC.64 R10, c[0x0][0xbd8] ;  /* 0x0002f600ff0a7b82 */ /* 0x000e220000000a00 */
[----:B------:R-:W-:Y:S01]  /*a220*/  USHF.R.S32.HI UR6, URZ, 0x1f, UR42 ;  /* 0x0000001f3f067899 */ /* 0x000fe2000801142a */
[----:B------:R-:W-:Y:S01]  /*a230*/  IMAD.MOV.U32 R5, RZ, RZ, R0 ;  /* 0x000000ffff057224 */ /* 0x000fe200078e0000 */
[----:B------:R-:W-:Y:S02]  /*a240*/  ULDC.64 UR8, c[0x0][0xbd0] ;  /* 0x0002f40000087ab9 */ /* 0x000fe40000000a00 */
[----:B------:R-:W-:Y:S02]  /*a250*/  UIMAD UR6, UR6, UR8, URZ ;  /* 0x00000008060672a4 */ /* 0x000fe4000f8e023f */
[----:B------:R-:W-:Y:S01]  /*a260*/  UIMAD.WIDE.U32 UR4, UR42, UR8, URZ ;  /* 0x000000082a0472a5 */ /* 0x000fe2000f8e003f */
[----:B------:R-:W1:Y:S01]  /*a270*/  S2UR UR7, SR_CTAID.Y ;  /* 0x00000000000779c3 */ /* 0x000e620000002600 */
[----:B------:R-:W-:-:S04]  /*a280*/  UIMAD UR6, UR42, UR9, UR6 ;  /* 0x000000092a0672a4 */ /* 0x000fc8000f8e0206 */
[----:B------:R-:W-:Y:S02]  /*a290*/  UIADD3 UR6, UR5, UR6, URZ ;  /* 0x0000000605067290 */ /* 0x000fe4000fffe03f */
[----:B------:R-:W-:Y:S01]  /*a2a0*/  IMAD.U32 R3, RZ, RZ, UR5 ;  /* 0x00000005ff037e24 */ /* 0x000fe2000f8e00ff */
[----:B------:R-:W2:Y:S01]  /*a2b0*/  @P0 LDC R7, c[0x0][0xbec] ;  /* 0x0002fb00ff070b82 */ /* 0x000ea20000000800 */
[----:B------:R-:W-:Y:S01]  /*a2c0*/  IMAD.U32 R2, RZ, RZ, UR4 ;  /* 0x00000004ff027e24 */ /* 0x000fe2000f8e00ff */
[----:B------:R-:W-:Y:S01]  /*a2d0*/  ULDC.64 UR4, c[0x0][0xbe0] ;  /* 0x0002f80000047ab9 */ /* 0x000fe20000000a00 */
[----:B------:R-:W-:-:S05]  /*a2e0*/  IMAD.U32 R3, RZ, RZ, UR6 ;  /* 0x00000006ff037e24 */ /* 0x000fca000f8e00ff */
[----:B------:R-:W3:Y:S01]  /*a2f0*/  @P0 LDC R9, c[0x0][0xbf0] ;  /* 0x0002fc00ff090b82 */ /* 0x000ee20000000800 */
[C---:B0-----:R-:W-:Y:S02]  /*a300*/  IMAD R12, R10.reuse, UR38, RZ ;  /* 0x000000260a0c7c24 */ /* 0x041fe4000f8e02ff */
[----:B------:R-:W-:-:S04]  /*a310*/  IMAD.WIDE.U32 R2, R10, UR37, R2 ;  /* 0x000000250a027c25 */ /* 0x000fc8000f8e0002 */
[----:B------:R-:W-:Y:S01]  /*a320*/  IMAD R11, R11, UR37, R12 ;  /* 0x000000250b0b7c24 */ /* 0x000fe2000f8e020c */
[----:B------:R-:W1:Y:S03]  /*a330*/  LDC R8, c[0x0][0xc50] ;  /* 0x00031400ff087b82 */ /* 0x000e660000000800 */
[----:B------:R-:W-:Y:S02]  /*a340*/  IMAD.IADD R3, R11, 0x1, R3 ;  /* 0x000000010b037824 */ /* 0x000fe400078e0203 */
[----:B--2---:R-:W-:-:S04]  /*a350*/  @P0 IMAD.HI.U32 R4, R0, R7, RZ ;  /* 0x0000000700040227 */ /* 0x004fc800078e00ff */
[----:B------:R-:W-:Y:S01]  /*a360*/  IMAD R7, RZ, RZ, -UR42 ;  /* 0x8000002aff077e24 */ /* 0x000fe2000f8e02ff */
[----:B---3--:R-:W-:-:S03]  /*a370*/  @P0 SHF.R.U32.HI R5, RZ, R9, R4 ;  /* 0x00000009ff050219 */ /* 0x008fc60000011604 */
[----:B-1----:R-:W-:Y:S02]  /*a380*/  IMAD R9, R8, R7, UR7 ;  /* 0x0000000708097e24 */ /* 0x002fe4000f8e0207 */
[----:B------:R-:W-:Y:S02]  /*a390*/  IMAD.MOV R7, RZ, RZ, -R5 ;  /* 0x000000ffff077224 */ /* 0x000fe400078e0a05 */
[----:B------:R-:W-:Y:S01]  /*a3a0*/  IMAD.WIDE.U32 R2, R9, UR4, R2 ;  /* 0x0000000409027c25 */ /* 0x000fe2000f8e0002 */
[----:B------:R-:W-:-:S03]  /*a3b0*/  SHF.R.S32.HI R4, RZ, 0x1f, R9 ;  /* 0x0000001fff047819 */ /* 0x000fc60000011409 */
[----:B------:R-:W-:Y:S01]  /*a3c0*/  IMAD R7, R6, R7, R0 ;  /* 0x0000000706077224 */ /* 0x000fe200078e0200 */
[----:B------:R-:W-:Y:S01]  /*a3d0*/  IADD3 R2, P0, R5, R2, RZ ;  /* 0x0000000205027210 */ /* 0x000fe20007f1e0ff */
[----:B------:R-:W-:-:S03]  /*a3e0*/  IMAD R4, R4, UR4, RZ ;  /* 0x0000000404047c24 */ /* 0x000fc6000f8e02ff */
[----:B------:R-:W-:Y:S01]  /*a3f0*/  SHF.R.S32.HI R0, RZ, 0x1f, R7 ;  /* 0x0000001fff007819 */ /* 0x000fe20000011407 */
[----:B------:R-:W-:Y:S01]  /*a400*/  IMAD R4, R9, UR5, R4 ;  /* 0x0000000509047c24 */ /* 0x000fe2000f8e0204 */
[----:B------:R-:W-:Y:S01]  /*a410*/  SHF.R.S32.HI R9, RZ, 0x1f, R5 ;  /* 0x0000001fff097819 */ /* 0x000fe20000011405 */
[----:B------:R-:W-:Y:S02]  /*a420*/  ULDC.64 UR4, c[0x0][0xbc8] ;  /* 0x0002f20000047ab9 */ /* 0x000fe40000000a00 */
[----:B------:R-:W-:Y:S01]  /*a430*/  IMAD R0, R0, UR4, RZ ;  /* 0x0000000400007c24 */ /* 0x000fe2000f8e02ff */
[----:B------:R-:W-:-:S03]  /*a440*/  IADD3.X R3, R9, R3, R4, P0, !PT ;  /* 0x0000000309037210 */ /* 0x000fc600007fe404 */
[C---:B------:R-:W-:Y:S02]  /*a450*/  IMAD R5, R7.reuse, UR5, R0 ;  /* 0x0000000507057c24 */ /* 0x040fe4000f8e0200 */
[----:B------:R-:W-:Y:S01]  /*a460*/  IMAD.WIDE.U32 R2, R7, UR4, R2 ;  /* 0x0000000407027c25 */ /* 0x000fe2000f8e0002 */
[----:B------:R-:W-:-:S03]  /*a470*/  ULDC.64 UR4, c[0x0][0xba8] ;  /* 0x0002ea0000047ab9 */ /* 0x000fc60000000a00 */
[----:B------:R-:W-:Y:S01]  /*a480*/  IMAD.IADD R3, R3, 0x1, R5 ;  /* 0x0000000103037824 */ /* 0x000fe200078e0205 */
[----:B------:R-:W-:-:S04]  /*a490*/  LEA R4, P0, R2, UR4, 0x2 ;  /* 0x0000000402047c11 */ /* 0x000fc8000f8010ff */
[----:B------:R-:W-:Y:S01]  /*a4a0*/  LEA.HI.X R5, R2, UR5, R3, 0x2, P0 ;  /* 0x0000000502057c11 */ /* 0x000fe200080f1403 */
[----:B------:R-:W-:-:S05]  /*a4b0*/  IMAD.MOV.U32 R3, RZ, RZ, -0x800000 ;  /* 0xff800000ff037424 */ /* 0x000fca00078e00ff */
[----:B------:R0:W-:Y:S01]  /*a4c0*/  STG.E desc[UR46][R4.64], R3 ;  /* 0x0000000304007986 */ /* 0x0001e2000c10192e */
[----:B------:R-:W-:Y:S05]  /*a4d0*/  BRA `(.L_x_8) ;  /* 0x0000004c00bc7947 */ /* 0x000fea0003800000 */
.L_x_6:
[----:B------:R-:W-:-:S08]  /*a4e0*/  NOP ;  /* 0x0000000000007918 */ /* 0x000fd00000000000 */
[----:B------:R-:W0:-:S00]  /*a4f0*/  USETMAXREG.DEALLOC.CTAPOOL 0x28 ;  /* 0x00000028000079c8 */ /* 0x000e0000080e0500 */
[----:B0-----:R-:W-:Y:S01]  /*a500*/  LOP3.LUT R22, R0, 0x3, RZ, 0xc0, !PT ;  /* 0x0000000300167812 */ /* 0x001fe200078ec0ff */
[----:B------:R-:W0:Y:S05]  /*a510*/  S2R R24, SR_CTAID.Z ;  /* 0x0000000000187919 */ /* 0x000e2a0000002700 */
[----:B-1----:R-:W1:Y:S01]  /*a520*/  S2UR UR6, SR_CTAID.Y ;  /* 0x00000000000679c3 */ /* 0x002e620000002600 */
[----:B------:R-:W2:Y:S02]  /*a530*/  SHFL.IDX PT, R0, R22, RZ, 0x1f ;  /* 0x00001fff16007589 */ /* 0x000ea400000e0000 */
[----:B--2---:R-:W-:-:S13]  /*a540*/  ISETP.NE.AND P0, PT, R0, RZ, PT ;  /* 0x000000ff0000720c */ /* 0x004fda0003f05270 */
[----:B01----:R-:W-:Y:S05]  /*a550*/  @!P0 BRA `(.L_x_38) ;  /* 0x0000000000288947 */ /* 0x003fea0003800000 */
[----:B------:R-:W-:Y:S01]  /*a560*/  ULDC UR7, c[0x0][0xc50] ;  /* 0x0003140000077ab9 */ /* 0x000fe20000000800 */
[----:B------:R-:W-:Y:S01]  /*a570*/  UMOV UR40, UR6 ;  /* 0x0000000600287c82 */ /* 0x000fe20008000000 */
[----:B------:R-:W-:-:S06]  /*a580*/  UISETP.NE.AND UP0, UPT, UR7, 0x1, UPT ;  /* 0x000000010700788c */ /* 0x000fcc000bf05270 */
[----:B------:R-:W-:-:S13]  /*a590*/  PLOP3.LUT P0, PT, PT, PT, UP0, 0x80, 0x0 ;  /* 0x000000000000781c */ /* 0x000fda0003f0f008 */
[----:B------:R-:W-:Y:S05]  /*a5a0*/  @!P0 BRA `(.L_x_39) ;  /* 0x0000000000308947 */ /* 0x000fea0003800000 */
[----:B------:R-:W-:Y:S01]  /*a5b0*/  ULDC UR4, c[0x0][0xc54] ;  /* 0x0003150000047ab9 */ /* 0x000fe20000000800 */
[----:B------:R-:W-:Y:S01]  /*a5c0*/  ULDC UR40, c[0x0][0xc58] ;  /* 0x0003160000287ab9 */ /* 0x000fe20000000800 */
[----:B------:R-:W-:-:S04]  /*a5d0*/  UIMAD.WIDE.U32 UR4, UR6, UR4, URZ ;  /* 0x00000004060472a5 */ /* 0x000fc8000f8e003f */
[----:B------:R-:W-:Y:S01]  /*a5e0*/  USHF.R.U32.HI UR40, URZ, UR40, UR5 ;  /* 0x000000283f287299 */ /* 0x000fe20008011605 */
[----:B------:R-:W-:Y:S11]  /*a5f0*/  BRA `(.L_x_39) ;  /* 0x00000000001c7947 */ /* 0x000ff60003800000 */
.L_x_38:
[----:B------:R-:W-:Y:S01]  /*a600*/  ULDC UR7, c[0x0][0xc50] ;  /* 0x0003140000077ab9 */ /* 0x000fe20000000800 */
[----:B------:R-:W-:Y:S01]  /*a610*/  UMOV UR40, UR6 ;  /* 0x0000000600287c82 */ /* 0x000fe20008000000 */
[----:B------:R-:W-:-:S11]  /*a620*/  UISETP.NE.AND UP0, UPT, UR7, 0x1, UPT ;  /* 0x000000010700788c */ /* 0x000fd6000bf05270 */
[----:B------:R-:W-:Y:S01]  /*a630*/  @UP0 ULDC UR4, c[0x0][0xc54] ;  /* 0x0003150000040ab9 */ /* 0x000fe20000000800 */
[----:B------:R-:W-:Y:S01]  /*a640*/  @UP0 ULDC UR8, c[0x0][0xc58] ;  /* 0x0003160000080ab9 */ /* 0x000fe20000000800 */
[----:B------:R-:W-:-:S04]  /*a650*/  UIMAD.WIDE.U32 UR4, UR6, UR4, URZ ;  /* 0x00000004060472a5 */ /* 0x000fc8000f8e003f */
[----:B------:R-:W-:-:S12]  /*a660*/  @UP0 USHF.R.U32.HI UR40, URZ, UR8, UR5 ;  /* 0x000000083f280299 */ /* 0x000fd80008011605 */
.L_x_39:
[----:B------:R-:W-:Y:S01]  /*a670*/  ISETP.GE.AND P0, PT, R24, RZ, PT ;  /* 0x000000ff1800720c */ /* 0x000fe20003f06270 */
[----:B------:R-:W-:Y:S01]  /*a680*/  UIADD3 UR4, -UR40, URZ, URZ ;  /* 0x0000003f28047290 */ /* 0x000fe2000fffe13f */
[----:B------:R-:W-:Y:S02]  /*a690*/  IMAD.MOV.U32 R21, RZ, RZ, 0x1 ;  /* 0x00000001ff157424 */ /* 0x000fe400078e00ff */
[----:B------:R-:W-:Y:S01]  /*a6a0*/  IMAD.MOV.U32 R0, RZ, RZ, RZ ;  /* 0x000000ffff007224 */ /* 0x000fe200078e00ff */
[----:B------:R-:W-:Y:S01]  /*a6b0*/  UIMAD UR4, UR7, UR4, UR6 ;  /* 0x00000004070472a4 */ /* 0x000fe2000f8e0206 */
[----:B------:R-:W-:-:S07]  /*a6c0*/  IMAD.MOV.U32 R2, RZ, RZ, 0x1 ;  /* 0x00000001ff027424 */ /* 0x000fce00078e00ff */
[----:B------:R-:W-:Y:S05]  /*a6d0*/  @!P0 BRA `(.L_x_40) ;  /* 0x00000048006c8947 */ /* 0x000fea0003800000 */
[----:B------:R-:W0:Y:S01]  /*a6e0*/  LDC.64 R2, c[0x0][0xa28] ;  /* 0x00028a00ff027b82 */ /* 0x000e220000000a00 */
[----:B------:R-:W-:Y:S01]  /*a6f0*/  ULDC.64 UR6, c[0x0][0x418] ;  /* 0x0001060000067ab9 */ /* 0x000fe20000000a00 */
[----:B------:R-:W-:Y:S01]  /*a700*/  ULDC UR5, c[0x0][0x424] ;  /* 0x0001090000057ab9 */ /* 0x000fe20000000800 */
[----:B------:R-:W-:Y:S01]  /*a710*/  ULDC UR38, c[0x0][0x2f0] ;  /* 0x0000bc0000267ab9 */ /* 0x000fe20000000800 */
[----:B------:R-:W-:Y:S01]  /*a720*/  IMAD.MOV.U32 R16, RZ, RZ, RZ ;  /* 0x000000ffff107224 */ /* 0x000fe200078e00ff */
[----:B0-----:R-:W-:-:S04]  /*a730*/  ISETP.NE.U32.AND P0, PT, R2, RZ, PT ;  /* 0x000000ff0200720c */ /* 0x001fc80003f05070 */
[----:B------:R-:W-:Y:S01]  /*a740*/  ISETP.NE.AND.EX P0, PT, R3, RZ, PT, P0 ;  /* 0x000000ff0300720c */ /* 0x000fe20003f05300 */
[----:B------:R-:W-:-:S12]  /*a750*/  UISETP.NE.U32.AND UP0, UPT, UR6, URZ, UPT ;  /* 0x0000003f0600728c */ /* 0x000fd8000bf05070 */
[----:B------:R-:W0:Y:S01]  /*a760*/  @P0 LDC.64 R2, c[0x0][0xa28] ;  /* 0x00028a00ff020b82 */ /* 0x000e220000000a00 */
[----:B------:R-:W-:-:S04]  /*a770*/  UISETP.NE.AND.EX UP0, UPT, UR7, URZ, UPT, UP0 ;  /* 0x0000003f0700728c */ /* 0x000fc8000bf05300 */
[----:B------:R-:W-:-:S04]  /*a780*/  USEL UR5, UR5, 0x1, UP0 ;  /* 0x0000000105057887 */ /* 0x000fc80008000000 */
[----:B------:R-:W-:Y:S01]  /*a790*/  UIMAD UR38, UR5, UR38, URZ ;  /* 0x00000026052672a4 */ /* 0x000fe2000f8e023f */
[----:B------:R-:W1:Y:S03]  /*a7a0*/  S2R R25, SR_CTAID.X ;  /* 0x0000000000197919 */ /* 0x000e660000002500 */
[----:B------:R-:W-:Y:S02]  /*a7b0*/  UISETP.GE.AND UP0, UPT, UR38, 0x1, UPT ;  /* 0x000000012600788c */ /* 0x000fe4000bf06270 */
[----:B------:R-:W-:Y:S01]  /*a7c0*/  UIADD3 UR5, UR38, 0x7f, URZ ;  /* 0x0000007f26057890 */ /* 0x000fe2000fffe03f */
[----:B0-----:R-:W-:-:S05]  /*a7d0*/  @P0 IMAD.WIDE R2, R24, 0x4, R2 ;  /* 0x0000000418020825 */ /* 0x001fca00078e0202 */
[----:B------:R0:W5:Y:S01]  /*a7e0*/  @P0 LDG.E R16, desc[UR46][R2.64] ;  /* 0x0000002e02100981 */ /* 0x000162000c1e1900 */
[----:B------:R-:W-:Y:S01]  /*a7f0*/  PLOP3.LUT P0, PT, PT, PT, UP0, 0x80, 0x0 ;  /* 0x000000000000781c */ /* 0x000fe20003f0f008 */
[----:B------:R-:W-:Y:S02]  /*a800*/  USHF.R.S32.HI UR6, URZ, 0x1f, UR5 ;  /* 0x0000001f3f067899 */ /* 0x000fe40008011405 */
[----:B------:R-:W-:Y:S02]  /*a810*/  ULOP3.LUT UR44, UR4, 0xffff, URZ, 0xc0, !UPT ;  /* 0x0000ffff042c7892 */ /* 0x000fe4000f8ec03f */
[----:B------:R-:W-:Y:S01]  /*a820*/  ULEA.HI UR6, UR6, UR5, URZ, 0x7 ;  /* 0x0000000506067291 */ /* 0x000fe2000f8f383f */
[----:B------:R-:W-:-:S03]  /*a830*/  UMOV UR37, URZ ;  /* 0x0000003f00257c82 */ /* 0x000fc60008000000 */
[----:B------:R-:W-:-:S04]  /*a840*/  USHF.R.S32.HI UR41, URZ, 0x7, UR6 ;  /* 0x000000073f297899 */ /* 0x000fc80008011406 */
[----:B01----:R-:W-:Y:S08]  /*a850*/  @!P0 BRA `(.L_x_41) ;  /* 0x0000000000848947 */ /* 0x003ff00003800000 */
[----:B------:R-:W-:-:S03]  /*a860*/  USHF.R.U32.HI UR6, URZ, 0x10, UR4 ;  /* 0x000000103f067899 */ /* 0x000fc60008011604 */
[----:B------:R-:W-:Y:S01]  /*a870*/  UMOV UR4, URZ ;  /* 0x0000003f00047c82 */ /* 0x000fe20008000000 */
[----:B------:R-:W-:-:S11]  /*a880*/  UISETP.NE.AND UP0, UPT, UR6, URZ, UPT ;  /* 0x0000003f0600728c */ /* 0x000fd6000bf05270 */
[----:B------:R-:W-:Y:S02]  /*a890*/  @!UP0 ULDC UR6, c[0x0][0x9f0] ;  /* 0x00027c0000068ab9 */ /* 0x000fe40000000800 */
[----:B------:R-:W-:Y:S01]  /*a8a0*/  IABS R0, UR6 ;  /* 0x0000000600007c13 */ /* 0x000fe20008000000 */
[----:B------:R-:W-:Y:S02]  /*a8b0*/  UIADD3 UR7, UR41, -0x1, UR6 ;  /* 0xffffffff29077890 */ /* 0x000fe4000fffe006 */
[----:B------:R-:W-:Y:S02]  /*a8c0*/  IABS R4, UR6 ;  /* 0x0000000600047c13 */ /* 0x000fe40008000000 */
[----:B------:R-:W-:Y:S02]  /*a8d0*/  R2UR UR10, R0 ;  /* 0x00000000000a72ca */ /* 0x000fe400000e0000 */
[----:B------:R-:W-:Y:S01]  /*a8e0*/  IABS R3, UR7 ;  /* 0x0000000700037c13 */ /* 0x000fe20008000000 */
[----:B------:R-:W-:-:S03]  /*a8f0*/  ULOP3.LUT UR7, UR7, UR6, URZ, 0x3c, !UPT ;  /* 0x0000000607077292 */ /* 0x000fc6000f8e3c3f */
[----:B------:R-:W-:-:S07]  /*a900*/  R2UR UR9, R3 ;  /* 0x00000000030972ca */ /* 0x000fce00000e0000 */
        /* <DEDUP_REMOVED lines=18> */
[----:B------:R-:W-:Y:S02]  /*aa30*/  UISETP.NE.AND UP0, UPT, UR6, URZ, UPT ;  /* 0x0000003f0600728c */ /* 0x000fe4000bf05270 */
[----:B------:R-:W-:-:S09]  /*aa40*/  @!UP1 UIADD3 UR5, -UR5, URZ, URZ ;  /* 0x0000003f05059290 */ /* 0x000fd2000fffe13f */
[----:B------:R-:W-:-:S07]  /*aa50*/  @!UP0 ULOP3.LUT UR5, URZ, UR6, URZ, 0x33, !UPT ;  /* 0x000000063f058292 */ /* 0x000fce000f8e333f */
[----:B------:R-:W-:-:S05]  /*aa60*/  UMOV UR37, UR5 ;  /* 0x0000000500257c82 */ /* 0x000fca0008000000 */
.L_x_41:
[----:B------:R-:W-:Y:S02]  /*aa70*/  UIMAD UR45, UR44, UR37, URZ ;  /* 0x000000252c2d72a4 */ /* 0x000fe4000f8e023f */
[----:B------:R-:W-:Y:S02]  /*aa80*/  IMAD.U32 R3, RZ, RZ, UR37 ;  /* 0x00000025ff037e24 */ /* 0x000fe4000f8e00ff */
[----:B------:R-:W-:Y:S02]  /*aa90*/  IMAD.MOV.U32 R2, RZ, RZ, 0x1 ;  /* 0x00000001ff027424 */ /* 0x000fe400078e00ff */
[----:B------:R-:W-:-:S05]  /*aaa0*/  IMAD.U32 R0, RZ, RZ, UR45 ;  /* 0x0000002dff007e24 */ /* 0x000fca000f8e00ff */
[----:B------:R-:W-:-:S04]  /*aab0*/  VIADDMNMX R0, R0, R3, UR41, PT ;  /* 0x0000002900007e46 */ /* 0x000fc8000b800103 */
[----:B------:R-:W-:Y:S01]  /*aac0*/  R2UR UR48, R0 ;  /* 0x00000000003072ca */ /* 0x000fe200000e0000 */
[----:B------:R-:W-:-:S12]  /*aad0*/  IMAD.MOV.U32 R0, RZ, RZ, RZ ;  /* 0x000000ffff007224 */ /* 0x000fd800078e00ff */
[----:B------:R-:W-:-:S06]  /*aae0*/  UISETP.GT.AND UP0, UPT, UR48, UR45, UPT ;  /* 0x0000002d3000728c */ /* 0x000fcc000bf04270 */
[----:B------:R-:W-:-:S13]  /*aaf0*/  PLOP3.LUT P0, PT, PT, PT, UP0, 0x80, 0x0 ;  /* 0x000000000000781c */ /* 0x000fda0003f0f008 */
[----:B------:R-:W-:Y:S05]  /*ab00*/  @!P0 BRA `(.L_x_40) ;  /* 0x0000004400608947 */ /* 0x000fea0003800000 */
[----:B------:R-:W0:Y:S01]  /*ab10*/  S2UR UR4, SR_CgaCtaId ;  /* 0x00000000000479c3 */ /* 0x000e220000008800 */
[----:B------:R-:W-:-:S04]  /*ab20*/  MOV R0, 0x400 ;  /* 0x0000040000007802 */ /* 0x000fc80000000f00 */
[----:B------:R-:W-:-:S13]  /*ab30*/  R2UR UR42, R0 ;  /* 0x00000000002a72ca */ /* 0x000fda00000e0000 */
[----:B0-----:R-:W-:-:S04]  /*ab40*/  ULEA UR42, UR4, UR42, 0x18 ;  /* 0x0000002a042a7291 */ /* 0x001fc8000f8ec03f */
[----:B------:R-:W-:-:S04]  /*ab50*/  UIADD3 UR4, UR42, 0x28400, URZ ;  /* 0x000284002a047890 */ /* 0x000fc8000fffe03f */
[----:B------:R-:W-:-:S06]  /*ab60*/  ULOP3.LUT UP0, URZ, UR4, 0x3ff, URZ, 0xc0, !UPT ;  /* 0x000003ff043f7892 */ /* 0x000fcc000f80c03f */
[----:B------:R-:W-:-:S13]  /*ab70*/  PLOP3.LUT P0, PT, PT, PT, UP0, 0x80, 0x0 ;  /* 0x000000000000781c */ /* 0x000fda0003f0f008 */
[----:B------:R-:W-:Y:S05]  /*ab80*/  @!P0 BRA `(.L_x_42) ;  /* 0x0000000000408947 */ /* 0x000fea0003800000 */
[----:B------:R-:W-:Y:S01]  /*ab90*/  MOV R2, 0x0 ;  /* 0x0000000000027802 */ /* 0x000fe20000000f00 */
[----:B------:R-:W-:Y:S01]  /*aba0*/  ULDC.64 UR4, c[0x4][0xc0] ;  /* 0x0100300000047ab9 */ /* 0x000fe20000000a00 */
[----:B------:R-:W-:Y:S01]  /*abb0*/  ULDC.64 UR6, c[0x4][0xc8] ;  /* 0x0100320000067ab9 */ /* 0x000fe20000000a00 */
[----:B------:R-:W-:Y:S02]  /*abc0*/  IMAD.U32 R4, RZ, RZ, UR4 ;  /* 0x00000004ff047e24 */ /* 0x000fe4000f8e00ff */
[----:B------:R-:W-:Y:S01]  /*abd0*/  IMAD.U32 R5, RZ, RZ, UR5 ;  /* 0x00000005ff057e24 */ /* 0x000fe2000f8e00ff */
[----:B------:R-:W0:Y:S01]  /*abe0*/  LDC.64 R2, c[0x4][R2] ;  /* 0x0100000002027b82 */ /* 0x000e220000000a00 */
[----:B------:R-:W-:Y:S01]  /*abf0*/  ULDC.64 UR4, c[0x4][0x8] ;  /* 0x0100020000047ab9 */ /* 0x000fe20000000a00 */
[----:B------:R-:W-:Y:S02]  /*ac00*/  IMAD.U32 R6, RZ, RZ, UR6 ;  /* 0x00000006ff067e24 */ /* 0x000fe4000f8e00ff */
[----:B------:R-:W-:-:S02]  /*ac10*/  IMAD.U32 R7, RZ, RZ, UR7 ;  /* 0x00000007ff077e24 */ /* 0x000fc4000f8e00ff */
[----:B------:R-:W-:Y:S02]  /*ac20*/  IMAD.U32 R10, RZ, RZ, UR4 ;  /* 0x00000004ff0a7e24 */ /* 0x000fe4000f8e00ff */
[----:B------:R-:W-:Y:S02]  /*ac30*/  IMAD.U32 R11, RZ, RZ, UR5 ;  /* 0x00000005ff0b7e24 */ /* 0x000fe4000f8e00ff */
[----:B------:R-:W-:Y:S02]  /*ac40*/  IMAD.MOV.U32 R8, RZ, RZ, 0x70 ;  /* 0x00000070ff087424 */ /* 0x000fe400078e00ff */
[----:B------:R-:W-:Y:S02]  /*ac50*/  IMAD.MOV.U32 R12, RZ, RZ, 0x1 ;  /* 0x00000001ff0c7424 */ /* 0x000fe400078e00ff */
[----:B------:R-:W-:-:S07]  /*ac60*/  IMAD.MOV.U32 R13, RZ, RZ, RZ ;  /* 0x000000ffff0d7224 */ /* 0x000fce00078e00ff */
[----:B------:R-:W-:-:S07]  /*ac70*/  LEPC R20, `(.L_x_42) ;  /* 0x000000001014794e */ /* 0x000fce0000000000 */
[----:B0----5:R-:W-:Y:S05]  /*ac80*/  CALL.ABS.NOINC R2 ;  /* 0x0000000002007343 */ /* 0x021fea0003c00000 */
.L_x_42:
[----:B------:R-:W-:-:S06]  /*ac90*/  UIADD3 UR4, UR42, 0x10400, URZ ;  /* 0x000104002a047890 */ /* 0x000fcc000fffe03f */
[----:B------:R-:W-:-:S05]  /*aca0*/  IMAD.U32 R17, RZ, RZ, UR4 ;  /* 0x00000004ff117e24 */ /* 0x000fca000f8e00ff */
[----:B------:R-:W-:-:S13]  /*acb0*/  LOP3.LUT P0, RZ, R17, 0x3ff, RZ, 0xc0, !PT ;  /* 0x000003ff11ff7812 */ /* 0x000fda000780c0ff */
        /* <DEDUP_REMOVED lines=17> */
.L_x_43:
        /* <DEDUP_REMOVED lines=20> */
.L_x_44:
        /* <DEDUP_REMOVED lines=18> */
.L_x_45:
[----:B------:R-:W0:Y:S01]  /*b030*/  LDC.64 R2, c[0x0][0x9f8] ;  /* 0x00027e00ff027b82 */ /* 0x000e220000000a00 */
[----:B------:R-:W-:-:S07]  /*b040*/  IMAD.MOV.U32 R36, RZ, RZ, R24 ;  /* 0x000000ffff247224 */ /* 0x000fce00078e0018 */
[----:B------:R-:W1:Y:S01]  /*b050*/  LDC R8, c[0x0][0x430] ;  /* 0x00010c00ff087b82 */ /* 0x000e620000000800 */
[C---:B------:R-:W-:Y:S01]  /*b060*/  IMAD.SHL.U32 R32, R19.reuse, 0x10, RZ ;  /* 0x0000001013207824 */ /* 0x040fe200078e00ff */
[----:B------:R-:W-:Y:S01]  /*b070*/  LOP3.LUT R20, R19, 0x7f, RZ, 0xc0, !PT ;  /* 0x0000007f13147812 */ /* 0x000fe200078ec0ff */
[----:B------:R-:W-:Y:S01]  /*b080*/  IMAD.U32 R10, RZ, RZ, UR48 ;  /* 0x00000030ff0a7e24 */ /* 0x000fe2000f8e00ff */
[----:B------:R-:W-:-:S04]  /*b090*/  LOP3.LUT R23, R23, 0xfffffff7, RZ, 0xc0, !PT ;  /* 0xfffffff717177812 */ /* 0x000fc800078ec0ff */
[----:B------:R-:W2:Y:S01]  /*b0a0*/  LDC R21, c[0x0][0x2f4] ;  /* 0x0000bd00ff157b82 */ /* 0x000ea20000000800 */
[----:B0-----:R-:W-:-:S04]  /*b0b0*/  ISETP.NE.U32.AND P0, PT, R2, RZ, PT ;  /* 0x000000ff0200720c */ /* 0x001fc80003f05070 */
[----:B------:R-:W-:-:S13]  /*b0c0*/  ISETP.NE.AND.EX P0, PT, R3, RZ, PT, P0 ;  /* 0x000000ff0300720c */ /* 0x000fda0003f05300 */
[----:B------:R-:W0:Y:S02]  /*b0d0*/  @P0 LDC.64 R2, c[0x0][0x9f8] ;  /* 0x00027e00ff020b82 */ /* 0x000e240000000a00 */
[----:B0-----:R-:W-:-:S05]  /*b0e0*/  @P0 IMAD.WIDE R2, R24, 0x4, R2 ;  /* 0x0000000418020825 */ /* 0x001fca00078e0202 */
[----:B------:R0:W3:Y:S01]  /*b0f0*/  @P0 LDG.E R36, desc[UR46][R2.64] ;  /* 0x0000002e02240981 */ /* 0x0000e2000c1e1900 */
[----:B-1----:R-:W-:Y:S02]  /*b100*/  ISETP.NE.AND P1, PT, R8, 0x1, PT ;  /* 0x000000010800780c */ /* 0x002fe40003f25270 */
[----:B------:R-:W-:Y:S02]  /*b110*/  LOP3.LUT R32, R32, 0x70, RZ, 0xc0, !PT ;  /* 0x0000007020207812 */ /* 0x000fe400078ec0ff */
[----:B------:R-:W-:Y:S02]  /*b120*/  LEA R10, R10, 0xffffff80, 0x7 ;  /* 0xffffff800a0a7811 */ /* 0x000fe400078e38ff */
[----:B------:R-:W-:-:S04]  /*b130*/  SHF.R.U32.HI R18, RZ, 0x3, R20 ;  /* 0x00000003ff127819 */ /* 0x000fc80000011614 */
[----:B------:R-:W-:-:S03]  /*b140*/  IADD3 R5, R32, R18, R10 ;  /* 0x0000001220057210 */ /* 0x000fc60007ffe00a */
[----:B------:R-:W1:Y:S01]  /*b150*/  @P1 LDC R0, c[0x0][0x434] ;  /* 0x00010d00ff001b82 */ /* 0x000e620000000800 */
[C---:B------:R-:W-:Y:S01]  /*b160*/  ISETP.GE.AND P0, PT, R5.reuse, UR38, PT ;  /* 0x0000002605007c0c */ /* 0x040fe2000bf06270 */
[----:B-----5:R-:W-:Y:S01]  /*b170*/  IMAD.IADD R11, R5, 0x1, R16 ;  /* 0x00000001050b7824 */ /* 0x020fe200078e0210 */
[----:B------:R-:W-:-:S03]  /*b180*/  @P1 LOP3.LUT R23, R23, 0x8, RZ, 0xfc, !PT ;  /* 0x0000000817171812 */ /* 0x000fc600078efcff */
[----:B------:R-:W-:Y:S02]  /*b190*/  IMAD.MOV.U32 R9, RZ, RZ, R11 ;  /* 0x000000ffff097224 */ /* 0x000fe400078e000b */
[----:B0-----:R-:W0:Y:S08]  /*b1a0*/  @P1 LDC R3, c[0x0][0x438] ;  /* 0x00010e00ff031b82 */ /* 0x001e300000000800 */
[----:B------:R-:W4:Y:S08]  /*b1b0*/  @!P0 LDC.64 R6, c[0x0][0x428] ;  /* 0x00010a00ff068b82 */ /* 0x000f300000000a00 */
[----:B------:R-:W2:Y:S01]  /*b1c0*/  @!P0 LDC.64 R4, c[0x0][0x418] ;  /* 0x00010600ff048b82 */ /* 0x000ea20000000a00 */
[----:B-1----:R-:W-:-:S05]  /*b1d0*/  @P1 IMAD.HI.U32 R0, R11, R0, RZ ;  /* 0x000000000b001227 */ /* 0x002fca00078e00ff */
[----:B0-----:R-:W-:-:S04]  /*b1e0*/  @P1 SHF.R.U32.HI R9, RZ, R3, R0 ;  /* 0x00000003ff091219 */ /* 0x001fc80000011600 */
[--C-:B------:R-:W-:Y:S01]  /*b1f0*/  @!P0 SHF.R.S32.HI R3, RZ, 0x1f, R9.reuse ;  /* 0x0000001fff038819 */ /* 0x100fe20000011409 */
[----:B------:R-:W-:Y:S01]  /*b200*/  @!P0 IMAD.MOV.U32 R2, RZ, RZ, R9 ;  /* 0x000000ffff028224 */ /* 0x000fe200078e0009 */
[----:B------:R-:W-:Y:S01]  /*b210*/  UMOV UR4, 0xffffffff ;  /* 0xffffffff00047882 */ /* 0x000fe20000000000 */
[----:B------:R-:W-:Y:S01]  /*b220*/  IMAD.MOV.U32 R35, RZ, RZ, 0x20 ;  /* 0x00000020ff237424 */ /* 0x000fe200078e00ff */
[----:B---3--:R-:W-:Y:S01]  /*b230*/  SHF.R.S32.HI R12, RZ, 0x1f, R36 ;  /* 0x0000001fff0c7819 */ /* 0x008fe20000011424 */
[----:B----4-:R-:W-:-:S04]  /*b240*/  @!P0 IMAD.WIDE.U32 R2, R36, R6, R2 ;  /* 0x0000000624028225 */ /* 0x010fc800078e0002 */
[----:B------:R-:W-:Y:S01]  /*b250*/  @!P0 IMAD R0, R12, R6, RZ ;  /* 0x000000060c008224 */ /* 0x000fe200078e02ff */
[----:B--2---:R-:W-:Y:S01]  /*b260*/  @!P0 LEA R4, P1, R2, R4, 0x2 ;  /* 0x0000000402048211 */ /* 0x004fe200078210ff */
[----:B------:R-:W-:Y:S02]  /*b270*/  STL [R1+0x4], R12 ;  /* 0x0000040c01007387 */ /* 0x000fe40000100800 */
[----:B------:R-:W-:-:S04]  /*b280*/  @!P0 IMAD R7, R36, R7, R0 ;  /* 0x0000000724078224 */ /* 0x000fc800078e0200 */
[----:B------:R-:W-:-:S05]  /*b290*/  @!P0 IMAD.IADD R0, R3, 0x1, R7 ;  /* 0x0000000103008824 */ /* 0x000fca00078e0207 */
[----:B------:R-:W-:Y:S01]  /*b2a0*/  @!P0 LEA.HI.X R5, R2, R5, R0, 0x2, P1 ;  /* 0x0000000502058211 */ /* 0x000fe200008f1400 */
[----:B------:R-:W-:Y:S02]  /*b2b0*/  IMAD.MOV.U32 R0, RZ, RZ, RZ ;  /* 0x000000ffff007224 */ /* 0x000fe400078e00ff */
[----:B------:R-:W-:-:S04]  /*b2c0*/  IMAD.MOV R2, RZ, RZ, -R9 ;  /* 0x000000ffff027224 */ /* 0x000fc800078e0a09 */
[----:B------:R0:W5:Y:S01]  /*b2d0*/  @!P0 LDG.E R0, desc[UR46][R4.64] ;  /* 0x0000002e04008981 */ /* 0x000162000c1e1900 */
[----:B------:R-:W-:Y:S01]  /*b2e0*/  R2P PR, R19, 0x6 ;  /* 0x0000000613007804 */ /* 0x000fe20000000000 */
[----:B------:R-:W-:Y:S01]  /*b2f0*/  IMAD.MOV.U32 R7, RZ, RZ, 0x40 ;  /* 0x00000040ff077424 */ /* 0x000fe200078e00ff */
[----:B------:R-:W-:-:S03]  /*b300*/  SHF.R.U32.HI R3, RZ, 0x5, R20 ;  /* 0x00000005ff037819 */ /* 0x000fc60000011614 */
[----:B------:R-:W-:Y:S01]  /*b310*/  SEL R35, R35, 0xffffffe0, !P1 ;  /* 0xffffffe023237807 */ /* 0x000fe20004800000 */
[----:B0-----:R-:W-:Y:S01]  /*b320*/  IMAD R4, R8, R2, R11 ;  /* 0x0000000208047224 */ /* 0x001fe200078e020b */
[----:B------:R-:W-:Y:S01]  /*b330*/  SEL R5, R7, 0xffffffc0, !P2 ;  /* 0xffffffc007057807 */ /* 0x000fe20005000000 */
[----:B------:R-:W-:-:S04]  /*b340*/  IMAD.SHL.U32 R2, R19, 0x80, RZ ;  /* 0x0000008013027824 */ /* 0x000fc800078e00ff */
[----:B------:R0:W-:Y:S01]  /*b350*/  STL [R1], R5 ;  /* 0x0000000501007387 */ /* 0x0001e20000100800 */
[C---:B------:R-:W-:Y:S02]  /*b360*/  LOP3.LUT R8, R2.reuse, 0x400, RZ, 0xc0, !PT ;  /* 0x0000040002087812 */ /* 0x040fe400078ec0ff */
[----:B------:R-:W-:-:S03]  /*b370*/  LOP3.LUT R6, R2, 0x380, RZ, 0xc0, !PT ;  /* 0x0000038002067812 */ /* 0x000fc600078ec0ff */
[C---:B------:R-:W-:Y:S02]  /*b380*/  IMAD R8, R3.reuse, 0x800, R8 ;  /* 0x0000080003087824 */ /* 0x040fe400078e0208 */
[----:B------:R-:W-:Y:S01]  /*b390*/  IMAD R3, R3, 0x10, R6 ;  /* 0x0000001003037824 */ /* 0x000fe200078e0206 */
[----:B0-----:R-:W-:-:S04]  /*b3a0*/  LOP3.LUT R5, R6, 0x10, R19, 0xf8, !PT ;  /* 0x0000001006057812 */ /* 0x001fc800078ef813 */
[----:B------:R-:W-:Y:S01]  /*b3b0*/  LOP3.LUT R3, R3, R32, RZ, 0x3c, !PT ;  /* 0x0000002003037212 */ /* 0x000fe200078e3cff */
[----:B------:R-:W-:Y:S06]  /*b3c0*/  BRA.DIV UR4, `(.L_x_46) ;  /* 0x0000004204887947 */ /* 0x000fec000b800000 */
.L_x_98:
[----:B------:R-:W-:Y:S01]  /*b3d0*/  ULOP3.LUT UR4, UR36, 0x2, URZ, 0xfc, !UPT ;  /* 0x0000000224047892 */ /* 0x000fe2000f8efc3f */
[----:B------:R-:W-:Y:S01]  /*b3e0*/  LOP3.LUT R5, R5, R32, RZ, 0x3c, !PT ;  /* 0x0000002005057212 */ /* 0x000fe200078e3cff */
[----:B------:R-:W-:Y:S01]  /*b3f0*/  IMAD.U32 R34, RZ, RZ, UR40 ;  /* 0x00000028ff227e24 */ /* 0x000fe2000f8e00ff */
[----:B------:R-:W-:Y:S02]  /*b400*/  LOP3.LUT R6, R3, 0xc00, R2, 0xf8, !PT ;  /* 0x00000c0003067812 */ /* 0x000fe400078ef802 */
[----:B------:R-:W-:Y:S01]  /*b410*/  ISETP.GE.AND P2, PT, R32, R21, PT ;  /* 0x000000152000720c */ /* 0x000fe20003f46270 */
[----:B------:R-:W-:Y:S01]  /*b420*/  IMAD.U32 R2, RZ, RZ, UR4 ;  /* 0x00000004ff027e24 */ /* 0x000fe2000f8e00ff */
[----:B------:R-:W-:Y:S01]  /*b430*/  LOP3.LUT R23, R23, 0xfffffffb, RZ, 0xc0, !PT ;  /* 0xfffffffb17177812 */ /* 0x000fe200078ec0ff */
[----:B------:R-:W-:Y:S01]  /*b440*/  IMAD.IADD R3, R8, 0x1, R5 ;  /* 0x0000000108037824 */ /* 0x000fe200078e0205 */
[----:B------:R0:W-:Y:S01]  /*b450*/  STL [R1+0x8], R6 ;  /* 0x0000080601007387 */ /* 0x0001e20000100800 */
[----:B------:R-:W-:-:S02]  /*b460*/  LOP3.LUT R17, R32, 0x80, RZ, 0xfc, !PT ;  /* 0x0000008020117812 */ /* 0x000fc400078efcff */
[----:B------:R-:W-:Y:S01]  /*b470*/  ISETP.NE.AND P0, PT, R2, 0x3, PT ;  /* 0x000000030200780c */ /* 0x000fe20003f05270 */
[----:B------:R0:W-:Y:S01]  /*b480*/  STL [R1+0xc], R3 ;  /* 0x00000c0301007387 */ /* 0x0001e20000100800 */
[----:B------:R-:W-:Y:S02]  /*b490*/  LOP3.LUT R23, R23, 0xfffffffd, RZ, 0xc0, !PT ;  /* 0xfffffffd17177812 */ /* 0x000fe400078ec0ff */
[----:B------:R-:W-:Y:S02]  /*b4a0*/  ISETP.GE.AND P1, PT, R17, R21, PT ;  /* 0x000000151100720c */ /* 0x000fe40003f26270 */
[----:B------:R-:W-:Y:S02]  /*b4b0*/  @P2 LOP3.LUT R23, R23, 0x2, RZ, 0xfc, !PT ;  /* 0x0000000217172812 */ /* 0x000fe400078efcff */
[----:B------:R-:W-:Y:S02]  /*b4c0*/  SHF.R.U32.HI R5, RZ, 0x3, R19 ;  /* 0x00000003ff057819 */ /* 0x000fe40000011613 */
[----:B------:R-:W-:-:S03]  /*b4d0*/  SHF.R.S32.HI R34, RZ, 0x1f, R34 ;  /* 0x0000001fff227819 */ /* 0x000fc60000011422 */
[----:B------:R-:W-:-:S04]  /*b4e0*/  @P0 LOP3.LUT R23, R23, 0x4, RZ, 0xfc, !PT ;  /* 0x0000000417170812 */ /* 0x000fc800078efcff */
[----:B------:R-:W-:-:S04]  /*b4f0*/  LOP3.LUT R23, R23, 0xfffffffe, RZ, 0xc0, !PT ;  /* 0xfffffffe17177812 */ /* 0x000fc800078ec0ff */
[----:B------:R-:W-:Y:S01]  /*b500*/  @P1 LOP3.LUT R23, R23, 0x1, RZ, 0xfc, !PT ;  /* 0x0000000117171812 */ /* 0x000fe200078efcff */
[----:B0-----:R-:W-:Y:S06]  /*b510*/  @!P0 BRA `(.L_x_47) ;  /* 0x0000000000048947 */ /* 0x001fec0003800000 */
[----:B------:R-:W-:Y:S01]  /*b520*/  BPT.TRAP 0x1 ;  /* 0x000000040000795c */ /* 0x000fe20000300000 */
.L_x_47:
[----:B------:R-:W-:Y:S01]  /*b530*/  IMAD.MOV.U32 R19, RZ, RZ, 0x1 ;  /* 0x00000001ff137424 */ /* 0x000fe200078e00ff */
[----:B------:R-:W-:-:S04]  /*b540*/  SHF.R.S32.HI R8, RZ, 0x1f, R4 ;  /* 0x0000001fff087819 */ /* 0x000fc80000011404 */
[----:B------:R-:W-:-:S04]  /*b550*/  SHF.L.U32 R19, R19, 0x1f, RZ ;  /* 0x0000001f13137819 */ /* 0x000fc800000006ff */
[----:B------:R-:W0:Y:S02]  /*b560*/  SYNCS.PHASECHK.TRANS64.TRYWAIT P0, [UR42+0x38880], R19 ;  /* 0x03888013ff0075a7 */ /* 0x000e24000800016a */
[----:B0-----:R-:W-:Y:S05]  /*b570*/  @!P0 BRA `(.L_x_48) ;  /* 0x00000040003c8947 */ /* 0x001fea0003800000 */
.L_x_99:
[----:B------:R-:W-:Y:S01]  /*b580*/  ULDC.64 UR4, c[0x0][0x328] ;  /* 0x0000ca0000047ab9 */ /* 0x000fe20000000a00 */
[----:B-----5:R-:W-:Y:S01]  /*b590*/  SHF.R.S32.HI R9, RZ, 0x1f, R0 ;  /* 0x0000001fff097819 */ /* 0x020fe20000011400 */
[----:B------:R-:W-:Y:S01]  /*b5a0*/  IMAD R3, R8, UR4, RZ ;  /* 0x0000000408037c24 */ /* 0x000fe2000f8e02ff */
[----:B------:R-:W-:Y:S01]  /*b5b0*/  R2UR UR6, R34 ;  /* 0x00000000220672ca */ /* 0x000fe200000e0000 */
[----:B------:R-:W-:Y:S01]  /*b5c0*/  IMAD.SHL.U32 R37, R20, 0x10, RZ ;  /* 0x0000001014257824 */ /* 0x000fe200078e00ff */
[----:B------:R-:W-:Y:S01]  /*b5d0*/  LOP3.LUT R23, R23, 0xffffff7f, RZ, 0xc0, !PT ;  /* 0xffffff7f17177812 */ /* 0x000fe200078ec0ff */
[C---:B------:R-:W-:Y:S02]  /*b5e0*/  IMAD R7, R4.reuse, UR5, R3 ;  /* 0x0000000504077c24 */ /* 0x040fe4000f8e0203 */
[----:B0-----:R-:W-:Y:S01]  /*b5f0*/  IMAD.WIDE.U32 R2, R4, UR4, RZ ;  /* 0x0000000404027c25 */ /* 0x001fe2000f8e00ff */
[----:B------:R-:W-:-:S03]  /*b600*/  ULDC.64 UR4, c[0x0][0x338] ;  /* 0x0000ce0000047ab9 */ /* 0x000fc60000000a00 */
[----:B------:R-:W-:Y:S02]  /*b610*/  IMAD.IADD R3, R3, 0x1, R7 ;  /* 0x0000000103037824 */ /* 0x000fe400078e0207 */
[----:B------:R-:W-:Y:S02]  /*b620*/  IMAD R7, R9, UR4, RZ ;  /* 0x0000000409077c24 */ /* 0x000fe4000f8e02ff */
[----:B------:R-:W-:-:S04]  /*b630*/  IMAD.WIDE.U32 R2, R0, UR4, R2 ;  /* 0x0000000400027c25 */ /* 0x000fc8000f8e0002 */
[----:B------:R-:W-:Y:S01]  /*b640*/  IMAD R7, R0, UR5, R7 ;  /* 0x0000000500077c24 */ /* 0x000fe2000f8e0207 */
[----:B------:R-:W-:-:S03]  /*b650*/  ULDC.64 UR4, c[0x0][0x330] ;  /* 0x0000cc0000047ab9 */ /* 0x000fc60000000a00 */
[----:B------:R-:W-:Y:S02]  /*b660*/  IMAD.IADD R3, R3, 0x1, R7 ;  /* 0x0000000103037824 */ /* 0x000fe400078e0207 */
[----:B------:R-:W-:Y:S01]  /*b670*/  IMAD.U32 R7, RZ, RZ, UR4 ;  /* 0x00000004ff077e24 */ /* 0x000fe2000f8e00ff */
[----:B------:R-:W-:-:S03]  /*b680*/  UIMAD UR4, UR6, UR4, URZ ;  /* 0x00000004060472a4 */ /* 0x000fc6000f8e023f */
[----:B------:R-:W-:Y:S01]  /*b690*/  IMAD.WIDE.U32 R2, R7, UR40, R2 ;  /* 0x0000002807027c25 */ /* 0x000fe2000f8e0002 */
[----:B------:R-:W-:Y:S01]  /*b6a0*/  ULDC.64 UR6, c[0x0][0x318] ;  /* 0x0000c60000067ab9 */ /* 0x000fe20000000a00 */
[----:B------:R-:W-:Y:S02]  /*b6b0*/  UIMAD UR4, UR40, UR5, UR4 ;  /* 0x00000005280472a4 */ /* 0x000fe4000f8e0204 */
[----:B------:R-:W-:Y:S01]  /*b6c0*/  IMAD.U32 R7, RZ, RZ, UR7 ;  /* 0x00000007ff077e24 */ /* 0x000fe2000f8e00ff */
[----:B------:R-:W-:Y:S01]  /*b6d0*/  IADD3 R6, P0, R2, UR6, RZ ;  /* 0x0000000602067c10 */ /* 0x000fe2000ff1e0ff */
[----:B------:R-:W-:-:S03]  /*b6e0*/  IMAD.SHL.U32 R2, R5, 0x10, RZ ;  /* 0x0000001005027824 */ /* 0x000fc600078e00ff */
[----:B------:R-:W-:Y:S01]  /*b6f0*/  IADD3.X R7, R7, UR4, R3, P0, !PT ;  /* 0x0000000407077c10 */ /* 0x000fe200087fe403 */
[----:B------:R-:W-:Y:S01]  /*b700*/  IMAD.SHL.U32 R3, R5, 0x80, RZ ;  /* 0x0000008005037824 */ /* 0x000fe200078e00ff */
[----:B------:R-:W-:Y:S01]  /*b710*/  IADD3 R5, -R18, UR38, -R10 ;  /* 0x0000002612057c10 */ /* 0x000fe2000fffe90a */
[----:B------:R-:W-:-:S03]  /*b720*/  UMOV UR4, 0xffffffff ;  /* 0xffffffff00047882 */ /* 0x000fc60000000000 */
[----:B------:R-:W-:Y:S02]  /*b730*/  ISETP.GE.AND P0, PT, R5, 0x1, PT ;  /* 0x000000010500780c */ /* 0x000fe40003f06270 */
[----:B------:R-:W-:-:S04]  /*b740*/  LOP3.LUT R3, R32, 0x380, R3, 0xf8, !PT ;  /* 0x0000038020037812 */ /* 0x000fc800078ef803 */
[----:B------:R-:W-:-:S04]  /*b750*/  LOP3.LUT R2, R3, 0x70, R2, 0x78, !PT ;  /* 0x0000007003027812 */ /* 0x000fc800078e7802 */
[----:B------:R-:W-:-:S03]  /*b760*/  LOP3.LUT R37, R2, 0x400, R37, 0xf8, !PT ;  /* 0x0000040002257812 */ /* 0x000fc600078ef825 */
[----:B------:R-:W-:Y:S01]  /*b770*/  @P0 LOP3.LUT R23, R23, 0x80, RZ, 0xfc, !PT ;  /* 0x0000008017170812 */ /* 0x000fe200078efcff */
[----:B------:R-:W-:Y:S06]  /*b780*/  BRA.DIV UR4, `(.L_x_49) ;  /* 0x0000003e04d07947 */ /* 0x000fec000b800000 */
[----:B------:R-:W0:Y:S01]  /*b790*/  SHFL.IDX PT, R14, R6, RZ, 0x181f ;  /* 0x00181fff060e7589 */ /* 0x000e2200000e0000 */
[----:B------:R-:W1:Y:S01]  /*b7a0*/  LDC R11, c[0x0][0x2f4] ;  /* 0x0000bd00ff0b7b82 */ /* 0x000e620000000800 */
[----:B------:R-:W-:Y:S01]  /*b7b0*/  VIADD R22, R37, UR42 ;  /* 0x0000002a25167c36 */ /* 0x000fe20008000000 */
[----:B------:R-:W-:Y:S01]  /*b7c0*/  ISETP.GE.AND P3, PT, R5, 0x11, PT ;  /* 0x000000110500780c */ /* 0x000fe20003f66270 */
[----:B------:R-:W2:Y:S01]  /*b7d0*/  SHFL.IDX PT, R3, R7, RZ, 0x181f ;  /* 0x00181fff07037589 */ /* 0x000ea200000e0000 */
[----:B------:R-:W-:Y:S02]  /*b7e0*/  LOP3.LUT R23, R23, 0xffffffdf, RZ, 0xc0, !PT ;  /* 0xffffffdf17177812 */ /* 0x000fe400078ec0ff */
[C---:B------:R-:W-:Y:S01]  /*b7f0*/  ISETP.GE.AND P6, PT, R5.reuse, 0x71, PT ;  /* 0x000000710500780c */ /* 0x040fe20003fc6270 */
[----:B------:R-:W-:Y:S01]  /*b800*/  SHFL.IDX PT, R10, R7, 0x7, 0x181f ;  /* 0x00f81f00070a7f89 */ /* 0x000fe200000e0000 */
[C---:B------:R-:W-:Y:S02]  /*b810*/  ISETP.GE.AND P5, PT, R5.reuse, 0x31, PT ;  /* 0x000000310500780c */ /* 0x040fe40003fa6270 */
[----:B------:R-:W-:-:S05]  /*b820*/  ISETP.GE.AND P4, PT, R5, 0x41, PT ;  /* 0x000000410500780c */ /* 0x000fca0003f86270 */
[----:B------:R-:W-:Y:S02]  /*b830*/  @P3 LOP3.LUT R23, R23, 0x20, RZ, 0xfc, !PT ;  /* 0x0000002017173812 */ /* 0x000fe400078efcff */
[----:B------:R-:W-:Y:S02]  /*b840*/  ISETP.GE.AND P3, PT, R5, 0x51, PT ;  /* 0x000000510500780c */ /* 0x000fe40003f66270 */
[----:B------:R-:W-:Y:S02]  /*b850*/  LOP3.LUT R23, R23, 0xffffffef, RZ, 0xc0, !PT ;  /* 0xffffffef17177812 */ /* 0x000fe400078ec0ff */
[C---:B0-----:R-:W-:Y:S02]  /*b860*/  IADD3 R2, P0, R32.reuse, R14, RZ ;  /* 0x0000000e20027210 */ /* 0x041fe40007f1e0ff */
[----:B-1----:R-:W-:Y:S01]  /*b870*/  ISETP.GE.AND P1, PT, R32, R11, PT ;  /* 0x0000000b2000720c */ /* 0x002fe20003f26270 */
[----:B------:R-:W0:Y:S02]  /*b880*/  SHFL.IDX PT, R14, R6, 0x1, 0x181f ;  /* 0x00381f00060e7f89 */ /* 0x000e2400000e0000 */
[----:B--2---:R-:W-:Y:S01]  /*b890*/  IMAD.X R3, RZ, RZ, R3, P0 ;  /* 0x000000ffff037224 */ /* 0x004fe200000e0603 */
[----:B------:R-:W-:-:S13]  /*b8a0*/  ISETP.LT.OR P0, PT, R5, 0x1, P1 ;  /* 0x000000010500780c */ /* 0x000fda0000f01670 */
[----:B------:R-:W-:Y:S01]  /*b8b0*/  LDGSTS.E.BYPASS.LTC128B.128 [R22+0x10400], desc[UR46][R2.64], !P0 ;  /* 0x1040000002167fae */ /* 0x000fe2000c101d6e */
[----:B------:R-:W-:-:S04]  /*b8c0*/  ISETP.GE.AND P0, PT, R17, R11, PT ;  /* 0x0000000b1100720c */ /* 0x000fc80003f06270 */
[----:B------:R-:W-:-:S13]  /*b8d0*/  ISETP.LT.OR P2, PT, R5, 0x1, P0 ;  /* 0x000000010500780c */ /* 0x000fda0000741670 */
[----:B------:R1:W-:Y:S04]  /*b8e0*/  LDGSTS.E.BYPASS.LTC128B.128 [R22+0x14400], desc[UR46][R2.64+0x80], !P2 ;  /* 0x1440008002167fae */ /* 0x0003e8000d101d6e */
[----:B-1----:R-:W1:Y:S01]  /*b8f0*/  SHFL.IDX PT, R3, R7, 0x1, 0x181f ;  /* 0x00381f0007037f89 */ /* 0x002e6200000e0000 */
[----:B0-----:R-:W-:-:S03]  /*b900*/  IADD3 R2, P2, R32, R14, RZ ;  /* 0x0000000e20027210 */ /* 0x001fc60007f5e0ff */
[----:B------:R-:W0:Y:S02]  /*b910*/  SHFL.IDX PT, R14, R6, 0x2, 0x181f ;  /* 0x00581f00060e7f89 */ /* 0x000e2400000e0000 */
[----:B-1----:R-:W-:Y:S01]  /*b920*/  IMAD.X R3, RZ, RZ, R3, P2 ;  /* 0x000000ffff037224 */ /* 0x002fe200010e0603 */
[----:B------:R-:W-:-:S13]  /*b930*/  ISETP.LT.OR P2, PT, R5, 0x11, P1 ;  /* 0x000000110500780c */ /* 0x000fda0000f41670 */
[----:B------:R-:W-:Y:S01]  /*b940*/  LDGSTS.E.BYPASS.LTC128B.128 [R22+0x10c00], desc[UR46][R2.64], !P2 ;  /* 0x10c0000002167fae */ /* 0x000fe2000d101d6e */
        /* <DEDUP_REMOVED lines=36> */
[----:B------:R0:W2:Y:S02]  /*bb90*/  SHFL.IDX PT, R14, R6, 0x7, 0x181f ;  /* 0x00f81f00060e7f89 */ /* 0x0000a400000e0000 */
[----:B-1----:R-:W-:Y:S01]  /*bba0*/  IMAD.X R3, RZ, RZ, R3, P2 ;  /* 0x000000ffff037224 */ /* 0x002fe200010e0603 */
[----:B------:R-:W-:-:S13]  /*bbb0*/  ISETP.LT.OR P2, PT, R5, 0x61, P1 ;  /* 0x000000610500780c */ /* 0x000fda0000f41670 */
[----:B------:R0:W-:Y:S01]  /*bbc0*/  LDGSTS.E.BYPASS.LTC128B.128 [R22+0x13400], desc[UR46][R2.64], !P2 ;  /* 0x1340000002167fae */ /* 0x0001e2000d101d6e */
[----:B------:R-:W-:-:S13]  /*bbd0*/  ISETP.LT.OR P2, PT, R5, 0x61, P0 ;  /* 0x000000610500780c */ /* 0x000fda0000741670 */
[----:B------:R0:W-:Y:S01]  /*bbe0*/  LDGSTS.E.BYPASS.LTC128B.128 [R22+0x17400], desc[UR46][R2.64+0x80], !P2 ;  /* 0x1740008002167fae */ /* 0x0001e2000d101d6e */
[----:B------:R-:W-:-:S13]  /*bbf0*/  ISETP.GE.AND P2, PT, R5, 0x21, PT ;  /* 0x000000210500780c */ /* 0x000fda0003f46270 */
[----:B------:R-:W-:Y:S02]  /*bc00*/  @P2 LOP3.LUT R23, R23, 0x10, RZ, 0xfc, !PT ;  /* 0x0000001017172812 */ /* 0x000fe400078efcff */
[----:B------:R-:W-:Y:S02]  /*bc10*/  ISETP.GE.AND P2, PT, R5, 0x61, PT ;  /* 0x000000610500780c */ /* 0x000fe40003f46270 */
[----:B------:R-:W-:-:S04]  /*bc20*/  LOP3.LUT R23, R23, 0xffffffbf, RZ, 0xc0, !PT ;  /* 0xffffffbf17177812 */ /* 0x000fc800078ec0ff */
[----:B0-2---:R-:W-:-:S07]  /*bc30*/  @P6 LOP3.LUT R23, R23, 0x40, RZ, 0xfc, !PT ;  /* 0x0000004017176812 */ /* 0x005fce00078efcff */
.L_x_117:
[C---:B------:R-:W-:Y:S02]  /*bc40*/  ISETP.LT.OR P1, PT, R5.reuse, 0x71, P1 ;  /* 0x000000710500780c */ /* 0x040fe40000f21670 */
[----:B------:R-:W-:Y:S02]  /*bc50*/  ISETP.LT.OR P0, PT, R5, 0x71, P0 ;  /* 0x000000710500780c */ /* 0x000fe40000701670 */
[----:B------:R-:W-:-:S05]  /*bc60*/  IADD3 R2, P6, R32, R14, RZ ;  /* 0x0000000e20027210 */ /* 0x000fca0007fde0ff */
[----:B------:R-:W-:-:S05]  /*bc70*/  IMAD.X R3, RZ, RZ, R10, P6 ;  /* 0x000000ffff037224 */ /* 0x000fca00030e060a */
[----:B------:R-:W-:Y:S01]  /*bc80*/  @!PT LDS RZ, [RZ] ;  /* 0x00000000fffff984 */ /* 0x000fe20000000800 */
[----:B------:R-:W-:Y:S01]  /*bc90*/  @!PT LDS RZ, [RZ] ;  /* 0x00000000fffff984 */ /* 0x000fe20000000800 */
[----:B------:R-:W-:Y:S01]  /*bca0*/  @!PT LDS RZ, [RZ] ;  /* 0x00000000fffff984 */ /* 0x000fe20000000800 */
[----:B------:R0:W-:Y:S04]  /*bcb0*/  LDGSTS.E.BYPASS.LTC128B.128 [R22+0x13c00], desc[UR46][R2.64], !P1 ;  /* 0x13c0000002167fae */ /* 0x0001e8000c901d6e */
[----:B------:R0:W-:Y:S01]  /*bcc0*/  LDGSTS.E.BYPASS.LTC128B.128 [R22+0x17c00], desc[UR46][R2.64+0x80], !P0 ;  /* 0x17c0008002167fae */ /* 0x0001e2000c101d6e */
[----:B------:R-:W-:Y:S01]  /*bcd0*/  NOP ;  /* 0x0000000000007918 */ /* 0x000fe20000000000 */
[----:B------:R-:W-:Y:S02]  /*bce0*/  SYNCS.ARRIVE.TRANS64.RED.A0T1 RZ, [UR42+0x38870], RZ ;  /* 0x038870ffffff79a7 */ /* 0x000fe4000820042a */
[----:B------:R-:W-:Y:S01]  /*bcf0*/  ARRIVES.LDGSTSBAR.64.TRANSCNT [UR42+0x38870] ;  /* 0x03887000ff0079b0 */ /* 0x000fe20008000aaa */
[----:B------:R-:W-:Y:S01]  /*bd00*/  NOP ;  /* 0x0000000000007918 */ /* 0x000fe20000000000 */
[----:B------:R-:W-:-:S06]  /*bd10*/  ULOP3.LUT UR4, UR36, 0x2, URZ, 0xfc, !UPT ;  /* 0x0000000224047892 */ /* 0x000fcc000f8efc3f */
[----:B------:R-:W-:-:S05]  /*bd20*/  IMAD.U32 R6, RZ, RZ, UR4 ;  /* 0x00000004ff067e24 */ /* 0x000fca000f8e00ff */
[----:B------:R-:W-:-:S13]  /*bd30*/  ISETP.NE.AND P6, PT, R6, 0x3, PT ;  /* 0x000000030600780c */ /* 0x000fda0003fc5270 */
[----:B0-----:R-:W-:Y:S05]  /*bd40*/  @!P6 BRA `(.L_x_50) ;  /* 0x000000000004e947 */ /* 0x001fea0003800000 */
[----:B------:R-:W-:Y:S01]  /*bd50*/  BPT.TRAP 0x1 ;  /* 0x000000040000795c */ /* 0x000fe20000300000 */
.L_x_50:
[----:B------:R-:W-:Y:S01]  /*bd60*/  SYNCS.ARRIVE.TRANS64.A1T0 RZ, [UR42+0x38870], RZ ;  /* 0x038870ffffff79a7 */ /* 0x000fe2000810002a */
[----:B------:R-:W-:Y:S05]  /*bd70*/  @!P6 BRA `(.L_x_51) ;  /* 0x000000000004e947 */ /* 0x000fea0003800000 */
[----:B------:R-:W-:Y:S01]  /*bd80*/  BPT.TRAP 0x1 ;  /* 0x000000040000795c */ /* 0x000fe20000300000 */
.L_x_51:
[----:B------:R-:W0:Y:S02]  /*bd90*/  SYNCS.PHASECHK.TRANS64.TRYWAIT P0, [UR42+0x38840], R19 ;  /* 0x03884013ff0075a7 */ /* 0x000e24000800016a */
[----:B0-----:R-:W-:Y:S05]  /*bda0*/  @!P0 BRA `(.L_x_52) ;  /* 0x0000004000f48947 */ /* 0x001fea0003800000 */
.L_x_118:
[----:B------:R-:W-:Y:S01]  /*bdb0*/  ULDC.64 UR4, c[0x0][0x300] ;  /* 0x0000c00000047ab9 */ /* 0x000fe20000000a00 */
[----:B------:R-:W-:Y:S01]  /*bdc0*/  R2UR UR6, R34 ;  /* 0x00000000220672ca */ /* 0x000fe200000e0000 */
[----:B------:R-:W-:Y:S01]  /*bdd0*/  IMAD R3, R8, UR4, RZ ;  /* 0x0000000408037c24 */ /* 0x000fe2000f8e02ff */
[----:B------:R-:W1:Y:S03]  /*bde0*/  LDC R10, c[0x0][0x2f4] ;  /* 0x0000bd00ff0a7b82 */ /* 0x000e660000000800 */
[C---:B------:R-:W-:Y:S02]  /*bdf0*/  IMAD R5, R4.reuse, UR5, R3 ;  /* 0x0000000504057c24 */ /* 0x040fe4000f8e0203 */
[----:B0-----:R-:W-:Y:S01]  /*be00*/  IMAD.WIDE.U32 R2, R4, UR4, RZ ;  /* 0x0000000404027c25 */ /* 0x001fe2000f8e00ff */
[----:B------:R-:W-:-:S03]  /*be10*/  ULDC.64 UR4, c[0x0][0x310] ;  /* 0x0000c40000047ab9 */ /* 0x000fc60000000a00 */
[----:B------:R-:W-:Y:S02]  /*be20*/  IMAD.IADD R3, R3, 0x1, R5 ;  /* 0x0000000103037824 */ /* 0x000fe400078e0205 */
[----:B------:R-:W-:Y:S02]  /*be30*/  IMAD R9, R9, UR4, RZ ;  /* 0x0000000409097c24 */ /* 0x000fe4000f8e02ff */
[----:B------:R-:W-:-:S04]  /*be40*/  IMAD.WIDE.U32 R2, R0, UR4, R2 ;  /* 0x0000000400027c25 */ /* 0x000fc8000f8e0002 */
[----:B------:R-:W-:Y:S01]  /*be50*/  IMAD R9, R0, UR5, R9 ;  /* 0x0000000500097c24 */ /* 0x000fe2000f8e0209 */
[----:B------:R-:W-:Y:S02]  /*be60*/  ULDC.64 UR4, c[0x0][0x308] ;  /* 0x0000c20000047ab9 */ /* 0x000fe40000000a00 */
[----:B------:R-:W-:Y:S01]  /*be70*/  IMAD.U32 R5, RZ, RZ, UR4 ;  /* 0x00000004ff057e24 */ /* 0x000fe2000f8e00ff */
[----:B------:R-:W-:Y:S01]  /*be80*/  UIMAD UR4, UR6, UR4, URZ ;  /* 0x00000004060472a4 */ /* 0x000fe2000f8e023f */
[----:B------:R-:W-:Y:S02]  /*be90*/  IMAD.IADD R3, R3, 0x1, R9 ;  /* 0x0000000103037824 */ /* 0x000fe400078e0209 */
[----:B------:R-:W-:Y:S01]  /*bea0*/  ULDC.64 UR6, c[0x0][0x2e8] ;  /* 0x0000ba0000067ab9 */ /* 0x000fe20000000a00 */
[----:B------:R-:W-:Y:S02]  /*beb0*/  UIMAD UR4, UR40, UR5, UR4 ;  /* 0x00000005280472a4 */ /* 0x000fe4000f8e0204 */
[----:B------:R-:W-:Y:S01]  /*bec0*/  IMAD.WIDE.U32 R2, R5, UR40, R2 ;  /* 0x0000002805027c25 */ /* 0x000fe2000f8e0002 */
[----:B-1----:R-:W-:-:S03]  /*bed0*/  ISETP.GE.AND P1, PT, R17, R10, PT ;  /* 0x0000000a1100720c */ /* 0x002fc60003f26270 */
[----:B------:R-:W-:Y:S01]  /*bee0*/  IMAD.U32 R5, RZ, RZ, UR7 ;  /* 0x00000007ff057e24 */ /* 0x000fe2000f8e00ff */
[----:B------:R-:W-:-:S04]  /*bef0*/  IADD3 R0, P0, R2, UR6, RZ ;  /* 0x0000000602007c10 */ /* 0x000fc8000ff1e0ff */
[----:B------:R-:W-:Y:S01]  /*bf00*/  IADD3.X R4, R5, UR4, R3, P0, !PT ;  /* 0x0000000405047c10 */ /* 0x000fe200087fe403 */
[----:B------:R-:W-:-:S03]  /*bf10*/  UMOV UR4, 0xffffffff ;  /* 0xffffffff00047882 */ /* 0x000fc60000000000 */
[----:B------:R-:W-:Y:S05]  /*bf20*/  BRA.DIV UR4, `(.L_x_53) ;  /* 0x0000004204ac7947 */ /* 0x000fea000b800000 */
[----:B------:R-:W0:Y:S01]  /*bf30*/  SHFL.IDX PT, R14, R0, RZ, 0x181f ;  /* 0x00181fff000e7589 */ /* 0x000e2200000e0000 */
[----:B------:R-:W-:Y:S02]  /*bf40*/  P2R R5, PR, RZ, 0x10 ;  /* 0x00000010ff057803 */ /* 0x000fe40000000000 */
[C---:B------:R-:W-:Y:S01]  /*bf50*/  LOP3.LUT P4, RZ, R23.reuse, 0x80, RZ, 0xc0, !PT ;  /* 0x0000008017ff7812 */ /* 0x040fe2000788c0ff */
[----:B------:R-:W1:Y:S01]  /*bf60*/  SHFL.IDX PT, R2, R4, RZ, 0x181f ;  /* 0x00181fff04027589 */ /* 0x000e6200000e0000 */
[----:B------:R-:W-:Y:S02]  /*bf70*/  ISETP.GE.AND P6, PT, R32, R10, PT ;  /* 0x0000000a2000720c */ /* 0x000fe40003fc6270 */
[----:B------:R-:W-:Y:S02]  /*bf80*/  P2R R7, PR, RZ, 0x8 ;  /* 0x00000008ff077803 */ /* 0x000fe40000000000 */
[----:B------:R-:W-:Y:S02]  /*bf90*/  LOP3.LUT P3, RZ, R23, 0x20, RZ, 0xc0, !PT ;  /* 0x0000002017ff7812 */ /* 0x000fe4000786c0ff */
[----:B------:R-:W-:-:S02]  /*bfa0*/  P2R R6, PR, RZ, 0x4 ;  /* 0x00000004ff067803 */ /* 0x000fc40000000000 */
[----:B------:R-:W-:-:S03]  /*bfb0*/  LOP3.LUT P2, RZ, R23, 0x10, RZ, 0xc0, !PT ;  /* 0x0000001017ff7812 */ /* 0x000fc6000784c0ff */
[----:B0-----:R-:W-:-:S05]  /*bfc0*/  @P4 IADD3 R14, P0, R32, R14, RZ ;  /* 0x0000000e200e4210 */ /* 0x001fca0007f1e0ff */
[----:B-1----:R-:W-:Y:S02]  /*bfd0*/  @P4 IMAD.X R3, RZ, RZ, R2, P0 ;  /* 0x000000ffff034224 */ /* 0x002fe400000e0602 */
[----:B------:R-:W-:Y:S02]  /*bfe0*/  @P4 IMAD.MOV.U32 R2, RZ, RZ, R14 ;  /* 0x000000ffff024224 */ /* 0x000fe400078e000e */
[----:B------:R-:W0:Y:S04]  /*bff0*/  SHFL.IDX PT, R14, R0, 0x1, 0x181f ;  /* 0x00381f00000e7f89 */ /* 0x000e2800000e0000 */
[----:B------:R-:W-:Y:S04]  /*c000*/  @P4 LDGSTS.E.BYPASS.LTC128B.128 [R22+0x28400], desc[UR46][R2.64], !P6 ;  /* 0x2840000002164fae */ /* 0x000fe8000f101d6e */
[----:B------:R1:W-:Y:S01]  /*c010*/  @P4 LDGSTS.E.BYPASS.LTC128B.128 [R22+0x2c400], desc[UR46][R2.64+0x80], !P1 ;  /* 0x2c40008002164fae */ /* 0x0003e2000c901d6e */
[----:B------:R-:W-:-:S03]  /*c020*/  ISETP.NE.AND P4, PT, R5, RZ, PT ;  /* 0x000000ff0500720c */ /* 0x000fc60003f85270 */
[----:B------:R-:W2:Y:S01]  /*c030*/  SHFL.IDX PT, R5, R4, 0x1, 0x181f ;  /* 0x00381f0004057f89 */ /* 0x000ea200000e0000 */
[----:B0-----:R-:W-:-:S05]  /*c040*/  @P3 IADD3 R14, P0, R32, R14, RZ ;  /* 0x0000000e200e3210 */ /* 0x001fca0007f1e0ff */
[----:B-1----:R-:W-:Y:S02]  /*c050*/  @P3 IMAD.MOV.U32 R2, RZ, RZ, R14 ;  /* 0x000000ffff023224 */ /* 0x002fe400078e000e */
[----:B------:R-:W0:Y:S01]  /*c060*/  SHFL.IDX PT, R14, R0, 0x2, 0x181f ;  /* 0x00581f00000e7f89 */ /* 0x000e2200000e0000 */
[----:B--2---:R-:W-:-:S04]  /*c070*/  @P3 IMAD.X R5, RZ, RZ, R5, P0 ;  /* 0x000000ffff053224 */ /* 0x004fc800000e0605 */
[----:B------:R-:W-:Y:S02]  /*c080*/  @P3 IMAD.MOV.U32 R3, RZ, RZ, R5 ;  /* 0x000000ffff033224 */ /* 0x000fe400078e0005 */
[----:B------:R-:W1:Y:S04]  /*c090*/  SHFL.IDX PT, R5, R4, 0x2, 0x181f ;  /* 0x00581f0004057f89 */ /* 0x000e6800000e0000 */
[----:B------:R-:W-:Y:S04]  /*c0a0*/  @P3 LDGSTS.E.BYPASS.LTC128B.128 [R22+0x28c00], desc[UR46][R2.64], !P6 ;  /* 0x28c0000002163fae */ /* 0x000fe8000f101d6e */
[----:B------:R2:W-:Y:S01]  /*c0b0*/  @P3 LDGSTS.E.BYPASS.LTC128B.128 [R22+0x2cc00], desc[UR46][R2.64+0x80], !P1 ;  /* 0x2cc0008002163fae */ /* 0x0005e2000c901d6e */
[----:B------:R-:W-:-:S02]  /*c0c0*/  ISETP.NE.AND P3, PT, R7, RZ, PT ;  /* 0x000000ff0700720c */ /* 0x000fc40003f65270 */
[----:B0-----:R-:W-:-:S05]  /*c0d0*/  @P2 IADD3 R14, P0, R32, R14, RZ ;  /* 0x0000000e200e2210 */ /* 0x001fca0007f1e0ff */
[----:B--2---:R-:W-:Y:S02]  /*c0e0*/  @P2 IMAD.MOV.U32 R2, RZ, RZ, R14 ;  /* 0x000000ffff022224 */ /* 0x004fe400078e000e */
[----:B------:R-:W0:Y:S01]  /*c0f0*/  SHFL.IDX PT, R14, R0, 0x3, 0x181f ;  /* 0x00781f00000e7f89 */ /* 0x000e2200000e0000 */
[----:B-1----:R-:W-:-:S04]  /*c100*/  @P2 IMAD.X R5, RZ, RZ, R5, P0 ;  /* 0x000000ffff052224 */ /* 0x002fc800000e0605 */
        /* <DEDUP_REMOVED lines=13> */
[----:B0-----:R-:W-:-:S05]  /*c1e0*/  @P4 IADD3 R14, P0, R32, R14, RZ ;  /* 0x0000000e200e4210 */ /* 0x001fca0007f1e0ff */
[----:B--2---:R-:W-:Y:S02]  /*c1f0*/  @P4 IMAD.MOV.U32 R2, RZ, RZ, R14 ;  /* 0x000000ffff024224 */ /* 0x004fe400078e000e */
[----:B-1----:R-:W-:Y:S01]  /*c200*/  @P4 IMAD.X R5, RZ, RZ, R5, P0 ;  /* 0x000000ffff054224 */ /* 0x002fe200000e0605 */
[----:B------:R-:W0:Y:S03]  /*c210*/  SHFL.IDX PT, R14, R0, 0x5, 0x181f ;  /* 0x00b81f00000e7f89 */ /* 0x000e2600000e0000 */
[----:B------:R-:W-:Y:S02]  /*c220*/  @P4 IMAD.MOV.U32 R3, RZ, RZ, R5 ;  /* 0x000000ffff034224 */ /* 0x000fe400078e0005 */
[----:B------:R-:W1:Y:S04]  /*c230*/  SHFL.IDX PT, R5, R4, 0x5, 0x181f ;  /* 0x00b81f0004057f89 */ /* 0x000e6800000e0000 */
[----:B------:R-:W-:Y:S04]  /*c240*/  @P4 LDGSTS.E.BYPASS.LTC128B.128 [R22+0x2a400], desc[UR46][R2.64], !P6 ;  /* 0x2a40000002164fae */ /* 0x000fe8000f101d6e */
[----:B------:R2:W-:Y:S01]  /*c250*/  @P4 LDGSTS.E.BYPASS.LTC128B.128 [R22+0x2e400], desc[UR46][R2.64+0x80], !P1 ;  /* 0x2e40008002164fae */ /* 0x0005e2000c901d6e */
[----:B0-----:R-:W-:-:S03]  /*c260*/  @P3 IADD3 R6, P0, R32, R14, RZ ;  /* 0x0000000e20063210 */ /* 0x001fc60007f1e0ff */
[----:B------:R-:W0:Y:S02]  /*c270*/  SHFL.IDX PT, R14, R0, 0x6, 0x181f ;  /* 0x00d81f00000e7f89 */ /* 0x000e2400000e0000 */
[----:B-1----:R-:W-:Y:S02]  /*c280*/  @P3 IMAD.X R7, RZ, RZ, R5, P0 ;  /* 0x000000ffff073224 */ /* 0x002fe400000e0605 */
[----:B------:R-:W1:Y:S01]  /*c290*/  SHFL.IDX PT, R5, R4, 0x6, 0x181f ;  /* 0x00d81f0004057f89 */ /* 0x000e6200000e0000 */
[----:B--2---:R-:W-:Y:S02]  /*c2a0*/  @P3 IMAD.MOV.U32 R2, RZ, RZ, R6 ;  /* 0x000000ffff023224 */ /* 0x004fe400078e0006 */
[----:B------:R-:W-:-:S05]  /*c2b0*/  @P3 IMAD.MOV.U32 R3, RZ, RZ, R7 ;  /* 0x000000ffff033224 */ /* 0x000fca00078e0007 */
[----:B------:R-:W-:Y:S04]  /*c2c0*/  @P3 LDGSTS.E.BYPASS.LTC128B.128 [R22+0x2ac00], desc[UR46][R2.64], !P6 ;  /* 0x2ac0000002163fae */ /* 0x000fe8000f101d6e */
[----:B------:R2:W-:Y:S01]  /*c2d0*/  @P3 LDGSTS.E.BYPASS.LTC128B.128 [R22+0x2ec00], desc[UR46][R2.64+0x80], !P1 ;  /* 0x2ec0008002163fae */ /* 0x0005e2000c901d6e */
[----:B0-----:R-:W-:-:S05]  /*c2e0*/  @P2 IADD3 R14, P0, R32, R14, RZ ;  /* 0x0000000e200e2210 */ /* 0x001fca0007f1e0ff */
[----:B-1----:R-:W-:Y:S02]  /*c2f0*/  @P2 IMAD.X R5, RZ, RZ, R5, P0 ;  /* 0x000000ffff052224 */ /* 0x002fe400000e0605 */
[----:B--2---:R-:W-:Y:S02]  /*c300*/  @P2 IMAD.MOV.U32 R2, RZ, RZ, R14 ;  /* 0x000000ffff022224 */ /* 0x004fe400078e000e */
[----:B------:R-:W-:Y:S01]  /*c310*/  @P2 IMAD.MOV.U32 R3, RZ, RZ, R5 ;  /* 0x000000ffff032224 */ /* 0x000fe200078e0005 */
[----:B------:R0:W1:Y:S04]  /*c320*/  SHFL.IDX PT, R14, R0, 0x7, 0x181f ;  /* 0x00f81f00000e7f89 */ /* 0x00006800000e0000 */
[----:B------:R0:W-:Y:S04]  /*c330*/  @P2 LDGSTS.E.BYPASS.LTC128B.128 [R22+0x2b400], desc[UR46][R2.64], !P6 ;  /* 0x2b40000002162fae */ /* 0x0001e8000f101d6e */
[----:B------:R0:W-:Y:S04]  /*c340*/  @P2 LDGSTS.E.BYPASS.LTC128B.128 [R22+0x2f400], desc[UR46][R2.64+0x80], !P1 ;  /* 0x2f40008002162fae */ /* 0x0001e8000c901d6e */
[----:B------:R0:W2:Y:S02]  /*c350*/  SHFL.IDX PT, R5, R4, 0x7, 0x181f ;  /* 0x00f81f0004057f89 */ /* 0x0000a400000e0000 */
.L_x_136:
[----:B------:R-:W-:Y:S02]  /*c360*/  LOP3.LUT P2, RZ, R23, 0x40, RZ, 0xc0, !PT ;  /* 0x0000004017ff7812 */ /* 0x000fe4000784c0ff */
[----:B------:R-:W-:-:S11]  /*c370*/  ISETP.GE.AND P3, PT, R32, R10, PT ;  /* 0x0000000a2000720c */ /* 0x000fd60003f66270 */
[----:B01----:R-:W-:-:S05]  /*c380*/  @P2 IADD3 R2, P0, R32, R14, RZ ;  /* 0x0000000e20022210 */ /* 0x003fca0007f1e0ff */
[----:B--2---:R-:W-:-:S05]  /*c390*/  @P2 IMAD.X R3, RZ, RZ, R5, P0 ;  /* 0x000000ffff032224 */ /* 0x004fca00000e0605 */
[----:B------:R-:W-:Y:S01]  /*c3a0*/  @!PT LDS RZ, [RZ] ;  /* 0x00000000fffff984 */ /* 0x000fe20000000800 */
[----:B------:R-:W-:Y:S01]  /*c3b0*/  @!PT LDS RZ, [RZ] ;  /* 0x00000000fffff984 */ /* 0x000fe20000000800 */
[----:B------:R-:W-:Y:S01]  /*c3c0*/  @!PT LDS RZ, [RZ] ;  /* 0x00000000fffff984 */ /* 0x000fe20000000800 */
[----:B------:R0:W-:Y:S04]  /*c3d0*/  @P2 LDGSTS.E.BYPASS.LTC128B.128 [R22+0x2bc00], desc[UR46][R2.64], !P3 ;  /* 0x2bc0000002162fae */ /* 0x0001e8000d901d6e */
[----:B------:R0:W-:Y:S01]  /*c3e0*/  @P2 LDGSTS.E.BYPASS.LTC128B.128 [R22+0x2fc00], desc[UR46][R2.64+0x80], !P1 ;  /* 0x2fc0008002162fae */ /* 0x0001e2000c901d6e */
        /* <DEDUP_REMOVED lines=9> */
.L_x_54:
[----:B------:R-:W-:Y:S01]  /*c480*/  SYNCS.ARRIVE.TRANS64.A1T0 RZ, [UR42+0x38830], RZ ;  /* 0x038830ffffff79a7 */ /* 0x000fe2000810002a */
[----:B------:R-:W-:Y:S05]  /*c490*/  WARPSYNC.ALL ;  /* 0x0000000000007948 */ /* 0x000fea0003800000 */
[----:B------:R-:W-:Y:S01]  /*c4a0*/  UIADD3 UR5, UR42, 0x20400, URZ ;  /* 0x000204002a057890 */ /* 0x000fe2000fffe03f */
[----:B------:R-:W-:Y:S01]  /*c4b0*/  R2UR UR4, R34 ;  /* 0x00000000220472ca */ /* 0x000fe200000e0000 */
[----:B------:R-:W-:Y:S01]  /*c4c0*/  ULDC.64 UR6, c[0x0][0x2d8] ;  /* 0x0000b60000067ab9 */ /* 0x000fe20000000a00 */
[----:B------:R-:W-:Y:S01]  /*c4d0*/  SHF.R.S32.HI R19, RZ, 0x1f, R24 ;  /* 0x0000001fff137819 */ /* 0x000fe20000011418 */
[----:B------:R-:W-:Y:S02]  /*c4e0*/  ULOP3.LUT UP0, URZ, UR5, 0x3ff, URZ, 0xc0, !UPT ;  /* 0x000003ff053f7892 */ /* 0x000fe4000f80c03f */
[----:B------:R-:W-:Y:S01]  /*c4f0*/  UIMAD.WIDE.U32 UR38, UR40, UR6, URZ ;  /* 0x00000006282672a5 */ /* 0x000fe2000f8e003f */
[----:B------:R-:W-:Y:S03]  /*c500*/  BAR.SYNC.DEFER_BLOCKING 0x8, 0x180 ;  /* 0x0206000000007b1d */ /* 0x000fe60000010000 */
[----:B------:R-:W-:-:S04]  /*c510*/  PLOP3.LUT P0, PT, PT, PT, UP0, 0x80, 0x0 ;  /* 0x000000000000781c */ /* 0x000fc80003f0f008 */
[----:B------:R-:W-:-:S04]  /*c520*/  UIMAD UR4, UR4, UR6, URZ ;  /* 0x00000006040472a4 */ /* 0x000fc8000f8e023f */
[----:B------:R-:W-:-:S04]  /*c530*/  UIMAD UR4, UR40, UR7, UR4 ;  /* 0x00000007280472a4 */ /* 0x000fc8000f8e0204 */
[----:B------:R-:W-:Y:S01]  /*c540*/  UIADD3 UR43, UR39, UR4, URZ ;  /* 0x00000004272b7290 */ /* 0x000fe2000fffe03f */
[----:B------:R-:W-:Y:S11]  /*c550*/  @!P0 BRA `(.L_x_55) ;  /* 0x0000000000408947 */ /* 0x000ff60003800000 */
[----:B------:R-:W-:Y:S01]  /*c560*/  MOV R2, 0x0 ;  /* 0x0000000000027802 */ /* 0x000fe20000000f00 */
[----:B------:R-:W-:Y:S01]  /*c570*/  ULDC.64 UR6, c[0x4][0xc0] ;  /* 0x0100300000067ab9 */ /* 0x000fe20000000a00 */
[----:B------:R-:W-:Y:S01]  /*c580*/  ULDC.64 UR8, c[0x4][0xc8] ;  /* 0x0100320000087ab9 */ /* 0x000fe20000000a00 */
[----:B------:R-:W-:Y:S01]  /*c590*/  ULDC.64 UR4, c[0x4][0x28] ;  /* 0x01000a0000047ab9 */ /* 0x000fe20000000a00 */
[----:B------:R-:W-:Y:S02]  /*c5a0*/  IMAD.U32 R4, RZ, RZ, UR6 ;  /* 0x00000006ff047e24 */ /* 0x000fe4000f8e00ff */
[----:B------:R-:W0:Y:S01]  /*c5b0*/  LDC.64 R2, c[0x4][R2] ;  /* 0x0100000002027b82 */ /* 0x000e220000000a00 */
[----:B------:R-:W-:Y:S02]  /*c5c0*/  IMAD.U32 R5, RZ, RZ, UR7 ;  /* 0x00000007ff057e24 */ /* 0x000fe4000f8e00ff */
        /* <DEDUP_REMOVED lines=8> */
[----:B0-----:R-:W-:Y:S05]  /*c650*/  CALL.ABS.NOINC R2 ;  /* 0x0000000002007343 */ /* 0x001fea0003c00000 */
.L_x_55:
[----:B------:R-:W0:Y:S01]  /*c660*/  LDC R6, c[0x0][0x448] ;  /* 0x00011200ff067b82 */ /* 0x000e220000000800 */
[----:B------:R-:W-:Y:S01]  /*c670*/  IMAD.IADD R0, R32, 0x1, R18 ;  /* 0x0000000120007824 */ /* 0x000fe200078e0212 */
[----:B------:R-:W-:Y:S01]  /*c680*/  ULDC.64 UR4, c[0x0][0x2e0] ;  /* 0x0000b80000047ab9 */ /* 0x000fe20000000a00 */
[----:B------:R-:W-:Y:S01]  /*c690*/  IMAD.U32 R4, RZ, RZ, UR38 ;  /* 0x00000026ff047e24 */ /* 0x000fe2000f8e00ff */
[----:B------:R-:W-:Y:S01]  /*c6a0*/  ULDC.64 UR6, c[0x0][0x2c8] ;  /* 0x0000b20000067ab9 */ /* 0x000fe20000000a00 */
[----:B------:R-:W-:Y:S02]  /*c6b0*/  IMAD R7, R25, 0x80, R0 ;  /* 0x0000008019077824 */ /* 0x000fe400078e0200 */
[----:B------:R-:W-:Y:S02]  /*c6c0*/  IMAD.U32 R5, RZ, RZ, UR39 ;  /* 0x00000027ff057e24 */ /* 0x000fe4000f8e00ff */
[----:B------:R-:W-:Y:S02]  /*c6d0*/  IMAD.MOV.U32 R5, RZ, RZ, R7 ;  /* 0x000000ffff057224 */ /* 0x000fe400078e0007 */
[----:B------:R-:W-:-:S02]  /*c6e0*/  IMAD R19, R19, UR4, RZ ;  /* 0x0000000413137c24 */ /* 0x000fc4000f8e02ff */
[----:B------:R-:W-:Y:S02]  /*c6f0*/  IMAD.U32 R3, RZ, RZ, UR43 ;  /* 0x0000002bff037e24 */ /* 0x000fe4000f8e00ff */
[----:B------:R-:W-:Y:S02]  /*c700*/  IMAD.MOV.U32 R2, RZ, RZ, R4 ;  /* 0x000000ffff027224 */ /* 0x000fe400078e0004 */
[C---:B------:R-:W-:Y:S02]  /*c710*/  IMAD R19, R24.reuse, UR5, R19 ;  /* 0x0000000518137c24 */ /* 0x040fe4000f8e0213 */
[----:B------:R-:W-:Y:S01]  /*c720*/  IMAD.WIDE.U32 R2, R24, UR4, R2 ;  /* 0x0000000418027c25 */ /* 0x000fe2000f8e0002 */
[----:B------:R-:W-:-:S03]  /*c730*/  ULDC.64 UR4, c[0x0][0x2d0] ;  /* 0x0000b40000047ab9 */ /* 0x000fc60000000a00 */
[----:B------:R-:W-:Y:S01]  /*c740*/  IMAD.IADD R3, R3, 0x1, R19 ;  /* 0x0000000103037824 */ /* 0x000fe200078e0213 */
[----:B0-----:R-:W-:-:S13]  /*c750*/  ISETP.NE.AND P0, PT, R6, 0x1, PT ;  /* 0x000000010600780c */ /* 0x001fda0003f05270 */
[----:B------:R-:W0:Y:S08]  /*c760*/  @P0 LDC R8, c[0x0][0x44c] ;  /* 0x00011300ff080b82 */ /* 0x000e300000000800 */
[----:B------:R-:W1:Y:S01]  /*c770*/  @P0 LDC R9, c[0x0][0x450] ;  /* 0x00011400ff090b82 */ /* 0x000e620000000800 */
[----:B0-----:R-:W-:-:S05]  /*c780*/  @P0 IMAD.HI.U32 R0, R7, R8, RZ ;  /* 0x0000000807000227 */ /* 0x001fca00078e00ff */
[----:B-1----:R-:W-:-:S04]  /*c790*/  @P0 SHF.R.U32.HI R5, RZ, R9, R0 ;  /* 0x00000009ff050219 */ /* 0x002fc80000011600 */
[----:B------:R-:W-:Y:S01]  /*c7a0*/  SHF.R.S32.HI R0, RZ, 0x1f, R5 ;  /* 0x0000001fff007819 */ /* 0x000fe20000011405 */
[----:B------:R-:W-:-:S04]  /*c7b0*/  IMAD.WIDE.U32 R2, R5, UR4, R2 ;  /* 0x0000000405027c25 */ /* 0x000fc8000f8e0002 */
[----:B------:R-:W-:Y:S01]  /*c7c0*/  IMAD R0, R0, UR4, RZ ;  /* 0x0000000400007c24 */ /* 0x000fe2000f8e02ff */
[----:B------:R-:W-:Y:S02]  /*c7d0*/  ULDC UR4, c[0x0][0x2b8] ;  /* 0x0000ae0000047ab9 */ /* 0x000fe40000000800 */
[----:B------:R-:W-:Y:S01]  /*c7e0*/  ISETP.GE.AND P0, PT, R17, UR4, PT ;  /* 0x0000000411007c0c */ /* 0x000fe2000bf06270 */
[----:B------:R-:W-:Y:S01]  /*c7f0*/  IMAD R9, R5, UR5, R0 ;  /* 0x0000000505097c24 */ /* 0x000fe2000f8e0200 */
[----:B------:R-:W-:Y:S01]  /*c800*/  ISETP.GE.AND P1, PT, R32, UR4, PT ;  /* 0x0000000420007c0c */ /* 0x000fe2000bf26270 */
[----:B------:R-:W-:Y:S01]  /*c810*/  IMAD.MOV R0, RZ, RZ, -R5 ;  /* 0x000000ffff007224 */ /* 0x000fe200078e0a05 */
[----:B------:R-:W-:Y:S01]  /*c820*/  UMOV UR4, 0xffffffff ;  /* 0xffffffff00047882 */ /* 0x000fe20000000000 */
[----:B------:R-:W-:Y:S02]  /*c830*/  IMAD.IADD R3, R3, 0x1, R9 ;  /* 0x0000000103037824 */ /* 0x000fe400078e0209 */
[----:B------:R-:W-:-:S04]  /*c840*/  IMAD R7, R6, R0, R7 ;  /* 0x0000000006077224 */ /* 0x000fc800078e0207 */
[----:B------:R-:W-:Y:S01]  /*c850*/  IMAD.WIDE.U32 R2, R7, UR6, R2 ;  /* 0x0000000607027c25 */ /* 0x000fe2000f8e0002 */
[----:B------:R-:W-:-:S05]  /*c860*/  SHF.R.S32.HI R0, RZ, 0x1f, R7 ;  /* 0x0000001fff007819 */ /* 0x000fca0000011407 */
[----:B------:R-:W-:-:S04]  /*c870*/  IMAD R0, R0, UR6, RZ ;  /* 0x0000000600007c24 */ /* 0x000fc8000f8e02ff */
[----:B------:R-:W-:Y:S01]  /*c880*/  IMAD R7, R7, UR7, R0 ;  /* 0x0000000707077c24 */ /* 0x000fe2000f8e0200 */
[----:B------:R-:W-:Y:S02]  /*c890*/  ULDC.64 UR6, c[0x0][0x280] ;  /* 0x0000a00000067ab9 */ /* 0x000fe40000000a00 */
[----:B------:R-:W-:-:S04]  /*c8a0*/  IADD3 R0, P2, R2, UR6, RZ ;  /* 0x0000000602007c10 */ /* 0x000fc8000ff5e0ff */
[----:B------:R-:W-:Y:S01]  /*c8b0*/  IADD3.X R4, R3, UR7, R7, P2, !PT ;  /* 0x0000000703047c10 */ /* 0x000fe200097fe407 */
[----:B------:R-:W-:Y:S08]  /*c8c0*/  BRA.DIV UR4, `(.L_x_56) ;  /* 0x0000004204c87947 */ /* 0x000ff0000b800000 */
[----:B------:R-:W0:Y:S01]  /*c8d0*/  SHFL.IDX PT, R14, R0, RZ, 0x181f ;  /* 0x00181fff000e7589 */ /* 0x000e2200000e0000 */
[----:B------:R-:W-:Y:S02]  /*c8e0*/  ULDC UR4, c[0x0][0x288] ;  /* 0x0000a20000047ab9 */ /* 0x000fe40000000800 */
[----:B------:R-:W-:Y:S01]  /*c8f0*/  IMAD R5, R6, UR4, RZ ;  /* 0x0000000406057c24 */ /* 0x000fe2000f8e02ff */
[----:B------:R-:W1:Y:S01]  /*c900*/  SHFL.IDX PT, R2, R4, RZ, 0x181f ;  /* 0x00181fff04027589 */ /* 0x000e6200000e0000 */
[----:B------:R-:W-:-:S03]  /*c910*/  IMAD R6, R25, 0x80, R18 ;  /* 0x0000008019067824 */ /* 0x000fc600078e0212 */
[----:B------:R-:W-:Y:S01]  /*c920*/  SHFL.IDX PT, R7, R4, 0x1, 0x181f ;  /* 0x00381f0004077f89 */ /* 0x000fe200000e0000 */
[C---:B------:R-:W-:Y:S01]  /*c930*/  VIADD R8, R6.reuse, 0x10 ;  /* 0x0000001006087836 */ /* 0x040fe20000000000 */
[----:B------:R-:W-:-:S13]  /*c940*/  ISETP.GE.AND P2, PT, R6, R5, PT ;  /* 0x000000050600720c */ /* 0x000fda0003f46270 */
[----:B0-----:R-:W-:-:S05]  /*c950*/  @!P2 IADD3 R14, P3, R32, R14, RZ ;  /* 0x0000000e200ea210 */ /* 0x001fca0007f7e0ff */
[----:B-1----:R-:W-:Y:S02]  /*c960*/  @!P2 IMAD.X R3, RZ, RZ, R2, P3 ;  /* 0x000000ffff03a224 */ /* 0x002fe400018e0602 */
[----:B------:R-:W-:Y:S02]  /*c970*/  @!P2 IMAD.MOV.U32 R2, RZ, RZ, R14 ;  /* 0x000000ffff02a224 */ /* 0x000fe400078e000e */
[----:B------:R-:W0:Y:S04]  /*c980*/  SHFL.IDX PT, R14, R0, 0x1, 0x181f ;  /* 0x00381f00000e7f89 */ /* 0x000e2800000e0000 */
[----:B------:R-:W-:Y:S04]  /*c990*/  @!P2 LDGSTS.E.BYPASS.LTC128B.128 [R22+0x20400], desc[UR46][R2.64], !P1 ;  /* 0x204000000216afae */ /* 0x000fe8000c901d6e */
[----:B------:R1:W-:Y:S01]  /*c9a0*/  @!P2 LDGSTS.E.BYPASS.LTC128B.128 [R22+0x24400], desc[UR46][R2.64+0x80], !P0 ;  /* 0x244000800216afae */ /* 0x0003e2000c101d6e */
[----:B------:R-:W-:Y:S01]  /*c9b0*/  ISETP.GE.AND P2, PT, R8, R5, PT ;  /* 0x000000050800720c */ /* 0x000fe20003f46270 */
[----:B------:R-:W-:-:S12]  /*c9c0*/  VIADD R8, R6, 0x20 ;  /* 0x0000002006087836 */ /* 0x000fd80000000000 */
[----:B0-----:R-:W-:-:S05]  /*c9d0*/  @!P2 IADD3 R14, P3, R32, R14, RZ ;  /* 0x0000000e200ea210 */ /* 0x001fca0007f7e0ff */
[----:B------:R-:W-:Y:S02]  /*c9e0*/  @!P2 IMAD.X R7, RZ, RZ, R7, P3 ;  /* 0x000000ffff07a224 */ /* 0x000fe400018e0607 */
[----:B-1----:R-:W-:Y:S02]  /*c9f0*/  @!P2 IMAD.MOV.U32 R2, RZ, RZ, R14 ;  /* 0x000000ffff02a224 */ /* 0x002fe400078e000e */
[----:B------:R-:W0:Y:S01]  /*ca00*/  SHFL.IDX PT, R14, R0, 0x2, 0x181f ;  /* 0x00581f00000e7f89 */ /* 0x000e2200000e0000 */
[----:B------:R-:W-:-:S03]  /*ca10*/  @!P2 IMAD.MOV.U32 R3, RZ, RZ, R7 ;  /* 0x000000ffff03a224 */ /* 0x000fc600078e0007 */
[----:B------:R-:W1:Y:S04]  /*ca20*/  SHFL.IDX PT, R7, R4, 0x2, 0x181f ;  /* 0x00581f0004077f89 */ /* 0x000e6800000e0000 */
[----:B------:R-:W-:Y:S04]  /*ca30*/  @!P2 LDGSTS.E.BYPASS.LTC128B.128 [R22+0x20c00], desc[UR46][R2.64], !P1 ;  /* 0x20c000000216afae */ /* 0x000fe8000c901d6e */
[----:B------:R2:W-:Y:S01]  /*ca40*/  @!P2 LDGSTS.E.BYPASS.LTC128B.128 [R22+0x24c00], desc[UR46][R2.64+0x80], !P0 ;  /* 0x24c000800216afae */ /* 0x0005e2000c101d6e */
[----:B------:R-:W-:Y:S01]  /*ca50*/  ISETP.GE.AND P2, PT, R8, R5, PT ;  /* 0x000000050800720c */ /* 0x000fe20003f46270 */
[----:B------:R-:W-:-:S12]  /*ca60*/  VIADD R8, R6, 0x30 ;  /* 0x0000003006087836 */ /* 0x000fd80000000000 */
[----:B0-----:R-:W-:-:S05]  /*ca70*/  @!P2 IADD3 R14, P3, R32, R14, RZ ;  /* 0x0000000e200ea210 */ /* 0x001fca0007f7e0ff */
[----:B-1----:R-:W-:Y:S02]  /*ca80*/  @!P2 IMAD.X R7, RZ, RZ, R7, P3 ;  /* 0x000000ffff07a224 */ /* 0x002fe400018e0607 */
[----:B--2---:R-:W-:Y:S02]  /*ca90*/  @!P2 IMAD.MOV.U32 R2, RZ, RZ, R14 ;  /* 0x000000ffff02a224 */ /* 0x004fe400078e000e */
        /* <DEDUP_REMOVED lines=35> */
[----:B------:R-:W-:-:S13]  /*ccd0*/  ISETP.GE.AND P2, PT, R8, R5, PT ;  /* 0x000000050800720c */ /* 0x000fda0003f46270 */
[----:B0-----:R-:W-:-:S05]  /*cce0*/  @!P2 IADD3 R14, P3, R32, R14, RZ ;  /* 0x0000000e200ea210 */ /* 0x001fca0007f7e0ff */
[----:B-1----:R-:W-:Y:S02]  /*ccf0*/  @!P2 IMAD.X R7, RZ, RZ, R7, P3 ;  /* 0x000000ffff07a224 */ /* 0x002fe400018e0607 */
[----:B--2---:R-:W-:Y:S02]  /*cd00*/  @!P2 IMAD.MOV.U32 R2, RZ, RZ, R14 ;  /* 0x000000ffff02a224 */ /* 0x004fe400078e000e */
[----:B------:R-:W-:Y:S01]  /*cd10*/  @!P2 IMAD.MOV.U32 R3, RZ, RZ, R7 ;  /* 0x000000ffff03a224 */ /* 0x000fe200078e0007 */
[----:B------:R0:W1:Y:S04]  /*cd20*/  SHFL.IDX PT, R14, R0, 0x7, 0x181f ;  /* 0x00f81f00000e7f89 */ /* 0x00006800000e0000 */
[----:B------:R0:W-:Y:S04]  /*cd30*/  @!P2 LDGSTS.E.BYPASS.LTC128B.128 [R22+0x23400], desc[UR46][R2.64], !P1 ;  /* 0x234000000216afae */ /* 0x0001e8000c901d6e */
[----:B------:R0:W-:Y:S04]  /*cd40*/  @!P2 LDGSTS.E.BYPASS.LTC128B.128 [R22+0x27400], desc[UR46][R2.64+0x80], !P0 ;  /* 0x274000800216afae */ /* 0x0001e8000c101d6e */
[----:B------:R0:W2:Y:S02]  /*cd50*/  SHFL.IDX PT, R7, R4, 0x7, 0x181f ;  /* 0x00f81f0004077f89 */ /* 0x0000a400000e0000 */
.L_x_153:
[----:B------:R-:W-:Y:S01]  /*cd60*/  VIADD R6, R6, 0x70 ;  /* 0x0000007006067836 */ /* 0x000fe20000000000 */
[----:B------:R-:W-:Y:S01]  /*cd70*/  BSSY B0, `(.L_x_57) ;  /* 0x000000c000007945 */ /* 0x000fe20003800000 */
[----:B0-----:R-:W-:-:S03]  /*cd80*/  IMAD.MOV.U32 R0, RZ, RZ, 0x1 ;  /* 0x00000001ff007424 */ /* 0x001fc600078e00ff */
[----:B------:R-:W-:Y:S02]  /*cd90*/  ISETP.GE.AND P2, PT, R6, R5, PT ;  /* 0x000000050600720c */ /* 0x000fe40003f46270 */
[----:B------:R-:W-:-:S11]  /*cda0*/  SHF.L.U32 R0, R0, 0x1f, RZ ;  /* 0x0000001f00007819 */ /* 0x000fd600000006ff */
[----:B------:R-:W-:Y:S05]  /*cdb0*/  @P2 BRA `(.L_x_58) ;  /* 0x00000000001c2947 */ /* 0x000fea0003800000 */
[----:B-1----:R-:W-:-:S05]  /*cdc0*/  IADD3 R2, P2, R32, R14, RZ ;  /* 0x0000000e20027210 */ /* 0x002fca0007f5e0ff */
[----:B--2---:R-:W-:-:S05]  /*cdd0*/  IMAD.X R3, RZ, RZ, R7, P2 ;  /* 0x000000ffff037224 */ /* 0x004fca00010e0607 */
[----:B------:R-:W-:Y:S01]  /*cde0*/  @!PT LDS RZ, [RZ] ;  /* 0x00000000fffff984 */ /* 0x000fe20000000800 */
[----:B------:R-:W-:Y:S01]  /*cdf0*/  @!PT LDS RZ, [RZ] ;  /* 0x00000000fffff984 */ /* 0x000fe20000000800 */
[----:B------:R-:W-:Y:S01]  /*ce00*/  @!PT LDS RZ, [RZ] ;  /* 0x00000000fffff984 */ /* 0x000fe20000000800 */
[----:B------:R0:W-:Y:S04]  /*ce10*/  LDGSTS.E.BYPASS.LTC128B.128 [R22+0x23c00], desc[UR46][R2.64], !P1 ;  /* 0x23c0000002167fae */ /* 0x0001e8000c901d6e */
[----:B------:R0:W-:Y:S02]  /*ce20*/  LDGSTS.E.BYPASS.LTC128B.128 [R22+0x27c00], desc[UR46][R2.64+0x80], !P0 ;  /* 0x27c0008002167fae */ /* 0x0001e4000c101d6e */
.L_x_58:
[----:B------:R-:W-:Y:S05]  /*ce30*/  BSYNC B0 ;  /* 0x0000000000007941 */ /* 0x000fea0003800000 */
.L_x_57:
[----:B------:R-:W-:Y:S01]  /*ce40*/  NOP ;  /* 0x0000000000007918 */ /* 0x000fe20000000000 */
[----:B------:R-:W-:Y:S01]  /*ce50*/  SYNCS.ARRIVE.TRANS64.RED.A0T1 RZ, [UR42+0x38800], RZ ;  /* 0x038800ffffff79a7 */ /* 0x000fe2000820042a */
[----:B------:R-:W-:Y:S01]  /*ce60*/  ARRIVES.LDGSTSBAR.64.TRANSCNT [UR42+0x38800] ;  /* 0x03880000ff0079b0 */ /* 0x000fe20008000aaa */
[----:B------:R-:W-:Y:S01]  /*ce70*/  NOP ;  /* 0x0000000000007918 */ /* 0x000fe20000000000 */
[----:B------:R-:W-:Y:S01]  /*ce80*/  SYNCS.ARRIVE.TRANS64.A1T0 RZ, [UR42+0x38800], RZ ;  /* 0x038800ffffff79a7 */ /* 0x000fe2000810002a */
[----:B------:R-:W3:Y:S02]  /*ce90*/  SYNCS.PHASECHK.TRANS64.TRYWAIT P0, [UR42+0x38820], R0 ;  /* 0x03882000ff0075a7 */ /* 0x000ee4000800016a */
[----:B---3--:R-:W-:Y:S05]  /*cea0*/  @!P0 BRA `(.L_x_59) ;  /* 0x0000004400d48947 */ /* 0x008fea0003800000 */
.L_x_154:
[----:B------:R-:W-:Y:S01]  /*ceb0*/  UIADD3 UR4, UR48, -0x2, URZ ;  /* 0xfffffffe30047890 */ /* 0x000fe2000fffe03f */
[----:B------:R-:W-:-:S03]  /*cec0*/  IMAD.MOV.U32 R21, RZ, RZ, 0x1 ;  /* 0x00000001ff157424 */ /* 0x000fc600078e00ff */
[----:B------:R-:W-:-:S06]  /*ced0*/  UISETP.GE.AND UP0, UPT, UR4, UR45, UPT ;  /* 0x0000002d0400728c */ /* 0x000fcc000bf06270 */
[----:B------:R-:W-:-:S13]  /*cee0*/  PLOP3.LUT P0, PT, PT, PT, UP0, 0x80, 0x0 ;  /* 0x000000000000781c */ /* 0x000fda0003f0f008 */
[----:B------:R-:W-:Y:S05]  /*cef0*/  @!P0 BRA `(.L_x_60) ;  /* 0x0000001400f88947 */ /* 0x000fea0003800000 */
[----:B------:R-:W-:Y:S01]  /*cf00*/  UIADD3 UR4, UR44, 0x1, URZ ;  /* 0x000000012c047890 */ /* 0x000fe2000fffe03f */
[----:B------:R-:W-:Y:S01]  /*cf10*/  IADD3 R16, R32, R16, R18 ;  /* 0x0000001020107210 */ /* 0x000fe20007ffe012 */
[----:B------:R-:W-:Y:S01]  /*cf20*/  IMAD.MOV.U32 R10, RZ, RZ, RZ ;  /* 0x000000ffff0a7224 */ /* 0x000fe200078e00ff */
[----:B0-----:R-:W-:Y:S01]  /*cf30*/  LOP3.LUT R3, RZ, UR41, RZ, 0x33, !PT ;  /* 0x00000029ff037c12 */ /* 0x001fe2000f8e33ff */
[----:B------:R-:W-:Y:S02]  /*cf40*/  UIMAD UR4, UR4, UR37, URZ ;  /* 0x00000025040472a4 */ /* 0x000fe4000f8e023f */
[----:B------:R-:W-:Y:S02]  /*cf50*/  VIADD R5, R16, 0xfffffe80 ;  /* 0xfffffe8010057836 */ /* 0x000fe40000000000 */
[----:B------:R-:W-:Y:S02]  /*cf60*/  IMAD.MOV.U32 R16, RZ, RZ, 0x1 ;  /* 0x00000001ff107424 */ /* 0x000fe400078e00ff */
[----:B------:R-:W-:-:S04]  /*cf70*/  LOP3.LUT R0, RZ, UR4, RZ, 0x33, !PT ;  /* 0x00000004ff007c12 */ /* 0x000fc8000f8e33ff */
[----:B------:R-:W-:-:S04]  /*cf80*/  VIMNMX R0, R0, R3, !PT ;  /* 0x0000000300007248 */ /* 0x000fc80007fe0100 */
[C---:B------:R-:W-:Y:S01]  /*cf90*/  IADD3 R33, -R0.reuse, -0x2, RZ ;  /* 0xfffffffe00217810 */ /* 0x040fe20007ffe1ff */
[----:B------:R-:W-:-:S07]  /*cfa0*/  IMAD R20, R0, -0x80, R5 ;  /* 0xffffff8000147824 */ /* 0x000fce00078e0205 */
.L_x_75:
[----:B------:R-:W3:Y:S01]  /*cfb0*/  LDL R4, [R1+0x4] ;  /* 0x0000040001047983 */ /* 0x000ee20000100800 */
[----:B0-----:R-:W0:Y:S01]  /*cfc0*/  LDC R0, c[0x0][0x430] ;  /* 0x00010c00ff007b82 */ /* 0x001e220000000800 */
[----:B--2---:R-:W-:Y:S01]  /*cfd0*/  IMAD.MOV.U32 R7, RZ, RZ, R20 ;  /* 0x000000ffff077224 */ /* 0x004fe200078e0014 */
[----:B------:R-:W-:Y:S01]  /*cfe0*/  ULDC.64 UR4, c[0x0][0x428] ;  /* 0x00010a0000047ab9 */ /* 0x000fe20000000a00 */
[----:B0-----:R-:W-:-:S13]  /*cff0*/  ISETP.NE.AND P0, PT, R0, 0x1, PT ;  /* 0x000000010000780c */ /* 0x001fda0003f05270 */
[----:B------:R-:W0:Y:S08]  /*d000*/  @P0 LDC R3, c[0x0][0x434] ;  /* 0x00010d00ff030b82 */ /* 0x000e300000000800 */
[----:B------:R-:W2:Y:S01]  /*d010*/  @P0 LDC R5, c[0x0][0x438] ;  /* 0x00010e00ff050b82 */ /* 0x000ea20000000800 */
[----:B0-----:R-:W-:-:S05]  /*d020*/  @P0 IMAD.HI.U32 R0, R20, R3, RZ ;  /* 0x0000000314000227 */ /* 0x001fca00078e00ff */
[----:B--2---:R-:W-:-:S04]  /*d030*/  @P0 SHF.R.U32.HI R7, RZ, R5, R0 ;  /* 0x00000005ff070219 */ /* 0x004fc80000011600 */
[--C-:B------:R-:W-:Y:S01]  /*d040*/  SHF.R.S32.HI R3, RZ, 0x1f, R7.reuse ;  /* 0x0000001fff037819 */ /* 0x100fe20000011407 */
[----:B------:R-:W-:-:S04]  /*d050*/  IMAD.MOV.U32 R2, RZ, RZ, R7 ;  /* 0x000000ffff027224 */ /* 0x000fc800078e0007 */
[----:B------:R-:W-:-:S04]  /*d060*/  IMAD.WIDE.U32 R2, R36, UR4, R2 ;  /* 0x0000000424027c25 */ /* 0x000fc8000f8e0002 */
[----:B---3--:R-:W-:-:S04]  /*d070*/  IMAD R5, R4, UR4, RZ ;  /* 0x0000000404057c24 */ /* 0x008fc8000f8e02ff */
[----:B------:R-:W-:Y:S01]  /*d080*/  IMAD R5, R36, UR5, R5 ;  /* 0x0000000524057c24 */ /* 0x000fe2000f8e0205 */
[----:B------:R-:W-:Y:S02]  /*d090*/  ULDC.64 UR4, c[0x0][0x418] ;  /* 0x0001060000047ab9 */ /* 0x000fe40000000a00 */
[----:B------:R-:W-:Y:S01]  /*d0a0*/  LEA R4, P0, R2, UR4, 0x2 ;  /* 0x0000000402047c11 */ /* 0x000fe2000f8010ff */
[----:B------:R-:W-:-:S05]  /*d0b0*/  IMAD.IADD R3, R5, 0x1, R3 ;  /* 0x0000000105037824 */ /* 0x000fca00078e0203 */
[----:B------:R-:W-:-:S06]  /*d0c0*/  LEA.HI.X R5, R2, UR5, R3, 0x2, P0 ;  /* 0x0000000502057c11 */ /* 0x000fcc00080f1403 */
[----:B------:R-:W2:Y:S01]  /*d0d0*/  LDG.E R5, desc[UR46][R4.64] ;  /* 0x0000002e04057981 */ /* 0x000ea2000c1e1900 */
[----:B------:R-:W-:-:S06]  /*d0e0*/  ULOP3.LUT UR6, UR36, 0x2, URZ, 0xfc, !UPT ;  /* 0x0000000224067892 */ /* 0x000fcc000f8efc3f */
[----:B------:R-:W-:Y:S02]  /*d0f0*/  IMAD.U32 R6, RZ, RZ, UR6 ;  /* 0x00000006ff067e24 */ /* 0x000fe4000f8e00ff */
[----:B------:R-:W-:-:S03]  /*d100*/  VIADD R0, R10, 0x1 ;  /* 0x000000010a007836 */ /* 0x000fc60000000000 */
[----:B------:R-:W-:Y:S02]  /*d110*/  ISETP.NE.AND P2, PT, R6, 0x3, PT ;  /* 0x000000030600780c */ /* 0x000fe40003f45270 */
[----:B------:R-:W-:Y:S01]  /*d120*/  ISETP.NE.AND P1, PT, R0, 0x2, PT ;  /* 0x000000020000780c */ /* 0x000fe20003f25270 */
[----:B------:R-:W-:-:S03]  /*d130*/  VIADD R33, R33, 0xffffffff ;  /* 0xffffffff21217836 */ /* 0x000fc60000000000 */
[----:B------:R-:W-:Y:S02]  /*d140*/  SEL R21, RZ, 0x1, P1 ;  /* 0x00000001ff157807 */ /* 0x000fe40000800000 */
[----:B------:R-:W-:Y:S02]  /*d150*/  ISETP.GT.AND P0, PT, R33, UR45, PT ;  /* 0x0000002d21007c0c */ /* 0x000fe4000bf04270 */
[----:B------:R-:W-:Y:S02]  /*d160*/  SEL R0, R0, RZ, P1 ;  /* 0x000000ff00007207 */ /* 0x000fe40000800000 */
[----:B------:R-:W-:Y:S02]  /*d170*/  LOP3.LUT R21, R16, R21, RZ, 0x3c, !PT ;  /* 0x0000001510157212 */ /* 0x000fe400078e3cff */
[----:B--2---:R-:W-:Y:S01]  /*d180*/  SHF.R.S32.HI R18, RZ, 0x1f, R5 ;  /* 0x0000001fff127819 */ /* 0x004fe20000011405 */
[----:B------:R-:W-:Y:S06]  /*d190*/  @!P2 BRA `(.L_x_61) ;  /* 0x000000000004a947 */ /* 0x000fec0003800000 */
[----:B------:R-:W-:Y:S01]  /*d1a0*/  BPT.TRAP 0x1 ;  /* 0x000000040000795c */ /* 0x000fe20000300000 */
.L_x_61:
[----:B------:R-:W-:Y:S02]  /*d1b0*/  LEA R4, R0, UR42, 0x3 ;  /* 0x0000002a00047c11 */ /* 0x000fe4000f8e18ff */
[----:B------:R-:W-:-:S04]  /*d1c0*/  SHF.L.U32 R19, R21, 0x1f, RZ ;  /* 0x0000001f15137819 */ /* 0x000fc800000006ff */
[----:B------:R-:W0:Y:S02]  /*d1d0*/  SYNCS.PHASECHK.TRANS64.TRYWAIT P1, [R4+URZ+0x38880], R19 ;  /* 0x03888013040075a7 */ /* 0x000e24000802017f */
[----:B0-----:R-:W-:Y:S05]  /*d1e0*/  @!P1 BRA `(.L_x_62) ;  /* 0x00000044001c9947 */ /* 0x001fea0003800000 */
.L_x_155:
[----:B------:R-:W-:Y:S01]  /*d1f0*/  ULDC UR4, c[0x0][0x430] ;  /* 0x00010c0000047ab9 */ /* 0x000fe20000000800 */
[----:B------:R-:W-:Y:S01]  /*d200*/  R2UR UR6, R34 ;  /* 0x00000000220672ca */ /* 0x000fe200000e0000 */
[----:B------:R-:W-:Y:S01]  /*d210*/  UIADD3 UR4, -UR4, URZ, URZ ;  /* 0x0000003f04047290 */ /* 0x000fe2000fffe13f */
[----:B------:R-:W2:Y:S01]  /*d220*/  LDC R11, c[0x0][0x2f4] ;  /* 0x0000bd00ff0b7b82 */ /* 0x000ea20000000800 */
[----:B------:R-:W-:-:S04]  /*d230*/  LOP3.LUT P2, RZ, R23, 0x1, RZ, 0xc0, !PT ;  /* 0x0000000117ff7812 */ /* 0x000fc8000784c0ff */
[----:B------:R-:W-:Y:S01]  /*d240*/  IMAD R6, R7, UR4, R20 ;  /* 0x0000000407067c24 */ /* 0x000fe2000f8e0214 */
[----:B------:R-:W-:-:S04]  /*d250*/  ULDC.64 UR4, c[0x0][0x328] ;  /* 0x0000ca0000047ab9 */ /* 0x000fc80000000a00 */
[----:B------:R-:W-:-:S05]  /*d260*/  SHF.R.S32.HI R17, RZ, 0x1f, R6 ;  /* 0x0000001fff117819 */ /* 0x000fca0000011406 */
[----:B------:R-:W-:-:S04]  /*d270*/  IMAD R3, R17, UR4, RZ ;  /* 0x0000000411037c24 */ /* 0x000fc8000f8e02ff */
[C---:B------:R-:W-:Y:S02]  /*d280*/  IMAD R7, R6.reuse, UR5, R3 ;  /* 0x0000000506077c24 */ /* 0x040fe4000f8e0203 */
[----:B------:R-:W-:Y:S01]  /*d290*/  IMAD.WIDE.U32 R2, R6, UR4, RZ ;  /* 0x0000000406027c25 */ /* 0x000fe2000f8e00ff */
[----:B------:R-:W-:Y:S01]  /*d2a0*/  ULDC.64 UR4, c[0x0][0x338] ;  /* 0x0000ce0000047ab9 */ /* 0x000fe20000000a00 */
[----:B--2---:R-:W-:Y:S02]  /*d2b0*/  ISETP.GE.AND P3, PT, R32, R11, PT ;  /* 0x0000000b2000720c */ /* 0x004fe40003f66270 */
        /* <DEDUP_REMOVED lines=12> */
[----:B------:R-:W-:-:S04]  /*d380*/  IADD3 R9, P1, R2, UR6, RZ ;  /* 0x0000000602097c10 */ /* 0x000fc8000ff3e0ff */
[----:B------:R-:W-:Y:S01]  /*d390*/  IADD3.X R8, R7, UR4, R3, P1, !PT ;  /* 0x0000000407087c10 */ /* 0x000fe20008ffe403 */
[----:B------:R-:W-:-:S03]  /*d3a0*/  UMOV UR4, 0xffffffff ;  /* 0xffffffff00047882 */ /* 0x000fc60000000000 */
[----:B------:R-:W-:Y:S05]  /*d3b0*/  BRA.DIV UR4, `(.L_x_63) ;  /* 0x0000004204bc7947 */ /* 0x000fea000b800000 */
[----:B-1----:R-:W1:Y:S01]  /*d3c0*/  SHFL.IDX PT, R14, R9, RZ, 0x181f ;  /* 0x00181fff090e7589 */ /* 0x002e6200000e0000 */
[----:B------:R-:W-:-:S03]  /*d3d0*/  IMAD R7, R0, 0x8000, R22 ;  /* 0x0000800000077824 */ /* 0x000fc600078e0216 */
[----:B------:R-:W2:Y:S04]  /*d3e0*/  SHFL.IDX PT, R3, R8, RZ, 0x181f ;  /* 0x00181fff08037589 */ /* 0x000ea800000e0000 */
[----:B------:R-:W3:Y:S04]  /*d3f0*/  SHFL.IDX PT, R11, R9, 0x1, 0x181f ;  /* 0x00381f00090b7f89 */ /* 0x000ee800000e0000 */
[----:B------:R-:W4:Y:S04]  /*d400*/  SHFL.IDX PT, R24, R8, 0x1, 0x181f ;  /* 0x00381f0008187f89 */ /* 0x000f2800000e0000 */
[----:B------:R-:W5:Y:S04]  /*d410*/  SHFL.IDX PT, R12, R9, 0x2, 0x181f ;  /* 0x00581f00090c7f89 */ /* 0x000f6800000e0000 */
[----:B------:R-:W0:Y:S01]  /*d420*/  SHFL.IDX PT, R25, R8, 0x2, 0x181f ;  /* 0x00581f0008197f89 */ /* 0x000e2200000e0000 */
[----:B-1----:R-:W-:-:S03]  /*d430*/  IADD3 R2, P1, R32, R14, RZ ;  /* 0x0000000e20027210 */ /* 0x002fc60007f3e0ff */
[----:B------:R-:W-:Y:S02]  /*d440*/  SHFL.IDX PT, R14, R9, 0x7, 0x181f ;  /* 0x00f81f00090e7f89 */ /* 0x000fe400000e0000 */
[----:B--2---:R-:W-:-:S05]  /*d450*/  IMAD.X R3, RZ, RZ, R3, P1 ;  /* 0x000000ffff037224 */ /* 0x004fca00008e0603 */
[----:B------:R-:W-:Y:S04]  /*d460*/  LDGSTS.E.BYPASS.LTC128B.128 [R7+0x10400], desc[UR46][R2.64], !P3 ;  /* 0x1040000002077fae */ /* 0x000fe8000d901d6e */
[----:B------:R3:W-:Y:S02]  /*d470*/  LDGSTS.E.BYPASS.LTC128B.128 [R7+0x14400], desc[UR46][R2.64+0x80], !P2 ;  /* 0x1440008002077fae */ /* 0x0007e4000d101d6e */
[----:B---3--:R-:W-:Y:S02]  /*d480*/  IADD3 R2, P1, R32, R11, RZ ;  /* 0x0000000b20027210 */ /* 0x008fe40007f3e0ff */
[----:B------:R-:W1:Y:S03]  /*d490*/  SHFL.IDX PT, R11, R9, 0x3, 0x181f ;  /* 0x00781f00090b7f89 */ /* 0x000e6600000e0000 */
[----:B----4-:R-:W-:-:S02]  /*d4a0*/  IMAD.X R3, RZ, RZ, R24, P1 ;  /* 0x000000ffff037224 */ /* 0x010fc400008e0618 */
[----:B------:R-:W2:Y:S04]  /*d4b0*/  SHFL.IDX PT, R24, R8, 0x3, 0x181f ;  /* 0x00781f0008187f89 */ /* 0x000ea800000e0000 */
[----:B------:R-:W-:Y:S04]  /*d4c0*/  LDGSTS.E.BYPASS.LTC128B.128 [R7+0x10c00], desc[UR46][R2.64], !P3 ;  /* 0x10c0000002077fae */ /* 0x000fe8000d901d6e */
[----:B------:R5:W-:Y:S02]  /*d4d0*/  LDGSTS.E.BYPASS.LTC128B.128 [R7+0x14c00], desc[UR46][R2.64+0x80], !P2 ;  /* 0x14c0008002077fae */ /* 0x000be4000d101d6e */
[----:B-----5:R-:W-:-:S02]  /*d4e0*/  IADD3 R2, P1, R32, R12, RZ ;  /* 0x0000000c20027210 */ /* 0x020fc40007f3e0ff */
[----:B------:R-:W-:Y:S03]  /*d4f0*/  SHFL.IDX PT, R12, R9, 0x5, 0x181f ;  /* 0x00b81f00090c7f89 */ /* 0x000fe600000e0000 */
[----:B0-----:R-:W-:Y:S02]  /*d500*/  IMAD.X R3, RZ, RZ, R25, P1 ;  /* 0x000000ffff037224 */ /* 0x001fe400008e0619 */
[----:B------:R-:W-:Y:S04]  /*d510*/  SHFL.IDX PT, R25, R8, 0x5, 0x181f ;  /* 0x00b81f0008197f89 */ /* 0x000fe800000e0000 */
[----:B------:R-:W-:Y:S04]  /*d520*/  LDGSTS.E.BYPASS.LTC128B.128 [R7+0x11400], desc[UR46][R2.64], !P3 ;  /* 0x1140000002077fae */ /* 0x000fe8000d901d6e */
[----:B------:R1:W-:Y:S02]  /*d530*/  LDGSTS.E.BYPASS.LTC128B.128 [R7+0x15400], desc[UR46][R2.64+0x80], !P2 ;  /* 0x1540008002077fae */ /* 0x0003e4000d101d6e */
[----:B-1----:R-:W-:-:S02]  /*d540*/  IADD3 R2, P1, R32, R11, RZ ;  /* 0x0000000b20027210 */ /* 0x002fc40007f3e0ff */
[----:B------:R-:W0:Y:S03]  /*d550*/  SHFL.IDX PT, R11, R9, 0x4, 0x181f ;  /* 0x00981f00090b7f89 */ /* 0x000e2600000e0000 */
[----:B--2---:R-:W-:Y:S02]  /*d560*/  IMAD.X R3, RZ, RZ, R24, P1 ;  /* 0x000000ffff037224 */ /* 0x004fe400008e0618 */
[----:B------:R-:W1:Y:S04]  /*d570*/  SHFL.IDX PT, R24, R8, 0x4, 0x181f ;  /* 0x00981f0008187f89 */ /* 0x000e6800000e0000 */
[----:B------:R-:W-:Y:S04]  /*d580*/  LDGSTS.E.BYPASS.LTC128B.128 [R7+0x11c00], desc[UR46][R2.64], !P3 ;  /* 0x11c0000002077fae */ /* 0x000fe8000d901d6e */
[----:B------:R0:W-:Y:S02]  /*d590*/  LDGSTS.E.BYPASS.LTC128B.128 [R7+0x15c00], desc[UR46][R2.64+0x80], !P2 ;  /* 0x15c0008002077fae */ /* 0x0001e4000d101d6e */
[----:B0-----:R-:W-:-:S02]  /*d5a0*/  IADD3 R2, P1, R32, R11, RZ ;  /* 0x0000000b20027210 */ /* 0x001fc40007f3e0ff */
[----:B------:R-:W0:Y:S03]  /*d5b0*/  SHFL.IDX PT, R11, R9, 0x6, 0x181f ;  /* 0x00d81f00090b7f89 */ /* 0x000e2600000e0000 */
[----:B-1----:R-:W-:Y:S02]  /*d5c0*/  IMAD.X R3, RZ, RZ, R24, P1 ;  /* 0x000000ffff037224 */ /* 0x002fe400008e0618 */
[----:B------:R-:W1:Y:S04]  /*d5d0*/  SHFL.IDX PT, R24, R8, 0x6, 0x181f ;  /* 0x00d81f0008187f89 */ /* 0x000e6800000e0000 */
[----:B------:R-:W-:Y:S04]  /*d5e0*/  LDGSTS.E.BYPASS.LTC128B.128 [R7+0x12400], desc[UR46][R2.64], !P3 ;  /* 0x1240000002077fae */ /* 0x000fe8000d901d6e */
[----:B------:R2:W-:Y:S04]  /*d5f0*/  LDGSTS.E.BYPASS.LTC128B.128 [R7+0x16400], desc[UR46][R2.64+0x80], !P2 ;  /* 0x1640008002077fae */ /* 0x0005e8000d101d6e */
[----:B------:R-:W3:Y:S01]  /*d600*/  SHFL.IDX PT, R8, R8, 0x7, 0x181f ;  /* 0x00f81f0008087f89 */ /* 0x000ee200000e0000 */
[----:B--2---:R-:W-:-:S05]  /*d610*/  IADD3 R2, P1, R32, R12, RZ ;  /* 0x0000000c20027210 */ /* 0x004fca0007f3e0ff */
[----:B------:R-:W-:-:S05]  /*d620*/  IMAD.X R3, RZ, RZ, R25, P1 ;  /* 0x000000ffff037224 */ /* 0x000fca00008e0619 */
[----:B------:R-:W-:Y:S04]  /*d630*/  LDGSTS.E.BYPASS.LTC128B.128 [R7+0x12c00], desc[UR46][R2.64], !P3 ;  /* 0x12c0000002077fae */ /* 0x000fe8000d901d6e */
[----:B------:R0:W-:Y:S02]  /*d640*/  LDGSTS.E.BYPASS.LTC128B.128 [R7+0x16c00], desc[UR46][R2.64+0x80], !P2 ;  /* 0x16c0008002077fae */ /* 0x0001e4000d101d6e */
[----:B0-----:R-:W-:-:S05]  /*d650*/  IADD3 R2, P1, R32, R11, RZ ;  /* 0x0000000b20027210 */ /* 0x001fca0007f3e0ff */
[----:B-1----:R-:W-:-:S05]  /*d660*/  IMAD.X R3, RZ, RZ, R24, P1 ;  /* 0x000000ffff037224 */ /* 0x002fca00008e0618 */
[----:B------:R0:W-:Y:S04]  /*d670*/  LDGSTS.E.BYPASS.LTC128B.128 [R7+0x13400], desc[UR46][R2.64], !P3 ;  /* 0x1340000002077fae */ /* 0x0001e8000d901d6e */
[----:B---3--:R0:W-:Y:S02]  /*d680*/  LDGSTS.E.BYPASS.LTC128B.128 [R7+0x17400], desc[UR46][R2.64+0x80], !P2 ;  /* 0x1740008002077fae */ /* 0x0081e4000d101d6e */
.L_x_173:
[----:B0-----:R-:W-:Y:S02]  /*d690*/  IADD3 R2, P1, R32, R14, RZ ;  /* 0x0000000e20027210 */ /* 0x001fe40007f3e0ff */
[----:B------:R-:W-:-:S03]  /*d6a0*/  R2UR UR4, R4 ;  /* 0x00000000040472ca */ /* 0x000fc600000e0000 */
        /* <DEDUP_REMOVED lines=15> */
.L_x_64:
[----:B------:R0:W-:Y:S01]  /*d7a0*/  SYNCS.ARRIVE.TRANS64.A1T0 RZ, [R4+URZ+0x38870], RZ ;  /* 0x038870ff04ff79a7 */ /* 0x0001e2000810003f */
[----:B------:R-:W-:Y:S05]  /*d7b0*/  @!P2 BRA `(.L_x_65) ;  /* 0x000000000004a947 */ /* 0x000fea0003800000 */
[----:B------:R-:W-:Y:S01]  /*d7c0*/  BPT.TRAP 0x1 ;  /* 0x000000040000795c */ /* 0x000fe20000300000 */
.L_x_65:
[----:B------:R-:W1:Y:S02]  /*d7d0*/  SYNCS.PHASECHK.TRANS64.TRYWAIT P1, [R4+URZ+0x38840], R19 ;  /* 0x03884013040075a7 */ /* 0x000e64000802017f */
[----:B-1----:R-:W-:Y:S05]  /*d7e0*/  @!P1 BRA `(.L_x_66) ;  /* 0x0000004800009947 */ /* 0x002fea0003800000 */
.L_x_174:
[----:B------:R-:W-:Y:S01]  /*d7f0*/  ULDC.64 UR4, c[0x0][0x300] ;  /* 0x0000c00000047ab9 */ /* 0x000fe20000000a00 */
[----:B------:R-:W-:Y:S01]  /*d800*/  R2UR UR6, R34 ;  /* 0x00000000220672ca */ /* 0x000fe200000e0000 */
[----:B------:R-:W-:Y:S01]  /*d810*/  IMAD R17, R17, UR4, RZ ;  /* 0x0000000411117c24 */ /* 0x000fe2000f8e02ff */
[----:B------:R-:W2:Y:S01]  /*d820*/  LDC R8, c[0x0][0x2f4] ;  /* 0x0000bd00ff087b82 */ /* 0x000ea20000000800 */
[----:B------:R-:W-:Y:S01]  /*d830*/  IMAD.WIDE.U32 R2, R6, UR4, RZ ;  /* 0x0000000406027c25 */ /* 0x000fe2000f8e00ff */
[----:B------:R-:W-:-:S03]  /*d840*/  LOP3.LUT P2, RZ, R23, 0x1, RZ, 0xc0, !PT ;  /* 0x0000000117ff7812 */ /* 0x000fc6000784c0ff */
[----:B------:R-:W-:Y:S01]  /*d850*/  IMAD R17, R6, UR5, R17 ;  /* 0x0000000506117c24 */ /* 0x000fe2000f8e0211 */
[----:B------:R-:W-:Y:S02]  /*d860*/  ULDC.64 UR4, c[0x0][0x310] ;  /* 0x0000c40000047ab9 */ /* 0x000fe40000000a00 */
[----:B------:R-:W-:Y:S02]  /*d870*/  IMAD R18, R18, UR4, RZ ;  /* 0x0000000412127c24 */ /* 0x000fe4000f8e02ff */
[----:B------:R-:W-:Y:S02]  /*d880*/  IMAD.IADD R3, R3, 0x1, R17 ;  /* 0x0000000103037824 */ /* 0x000fe400078e0211 */
[C---:B------:R-:W-:Y:S02]  /*d890*/  IMAD R7, R5.reuse, UR5, R18 ;  /* 0x0000000505077c24 */ /* 0x040fe4000f8e0212 */
[----:B------:R-:W-:Y:S01]  /*d8a0*/  IMAD.WIDE.U32 R2, R5, UR4, R2 ;  /* 0x0000000405027c25 */ /* 0x000fe2000f8e0002 */
[----:B------:R-:W-:-:S03]  /*d8b0*/  ULDC.64 UR4, c[0x0][0x308] ;  /* 0x0000c20000047ab9 */ /* 0x000fc60000000a00 */
[----:B------:R-:W-:Y:S02]  /*d8c0*/  IMAD.IADD R3, R3, 0x1, R7 ;  /* 0x0000000103037824 */ /* 0x000fe400078e0207 */
[----:B------:R-:W-:Y:S01]  /*d8d0*/  IMAD.U32 R5, RZ, RZ, UR4 ;  /* 0x00000004ff057e24 */ /* 0x000fe2000f8e00ff */
[----:B------:R-:W-:-:S03]  /*d8e0*/  UIMAD UR4, UR6, UR4, URZ ;  /* 0x00000004060472a4 */ /* 0x000fc6000f8e023f */
[----:B------:R-:W-:Y:S01]  /*d8f0*/  IMAD.WIDE.U32 R2, R5, UR40, R2 ;  /* 0x0000002805027c25 */ /* 0x000fe2000f8e0002 */
[----:B------:R-:W-:Y:S01]  /*d900*/  ULDC.64 UR6, c[0x0][0x2e8] ;  /* 0x0000ba0000067ab9 */ /* 0x000fe20000000a00 */
[----:B------:R-:W-:Y:S01]  /*d910*/  UIMAD UR4, UR40, UR5, UR4 ;  /* 0x00000005280472a4 */ /* 0x000fe2000f8e0204 */
[----:B--2---:R-:W-:Y:S01]  /*d920*/  ISETP.GE.AND P3, PT, R32, R8, PT ;  /* 0x000000082000720c */ /* 0x004fe20003f66270 */
[----:B------:R-:W-:Y:S01]  /*d930*/  IMAD.U32 R5, RZ, RZ, UR7 ;  /* 0x00000007ff057e24 */ /* 0x000fe2000f8e00ff */
[----:B------:R-:W-:-:S04]  /*d940*/  IADD3 R7, P1, R2, UR6, RZ ;  /* 0x0000000602077c10 */ /* 0x000fc8000ff3e0ff */
[----:B------:R-:W-:Y:S01]  /*d950*/  IADD3.X R6, R5, UR4, R3, P1, !PT ;  /* 0x0000000405067c10 */ /* 0x000fe20008ffe403 */
[----:B------:R-:W-:-:S03]  /*d960*/  UMOV UR4, 0xffffffff ;  /* 0xffffffff00047882 */ /* 0x000fc60000000000 */
[----:B------:R-:W-:Y:S05]  /*d970*/  BRA.DIV UR4, `(.L_x_67) ;  /* 0x0000004604b07947 */ /* 0x000fea000b800000 */
[----:B------:R-:W2:Y:S01]  /*d980*/  SHFL.IDX PT, R14, R7, RZ, 0x181f ;  /* 0x00181fff070e7589 */ /* 0x000ea200000e0000 */
[----:B------:R-:W-:-:S03]  /*d990*/  IMAD R5, R0, 0x8000, R37 ;  /* 0x0000800000057824 */ /* 0x000fc600078e0225 */
[----:B------:R-:W3:Y:S01]  /*d9a0*/  SHFL.IDX PT, R3, R6, RZ, 0x181f ;  /* 0x00181fff06037589 */ /* 0x000ee200000e0000 */
[----:B------:R-:W-:-:S03]  /*d9b0*/  VIADD R5, R5, UR42 ;  /* 0x0000002a05057c36 */ /* 0x000fc60008000000 */
[----:B------:R-:W-:Y:S04]  /*d9c0*/  SHFL.IDX PT, R8, R6, 0x1, 0x181f ;  /* 0x00381f0006087f89 */ /* 0x000fe800000e0000 */
[----:B------:R-:W-:Y:S04]  /*d9d0*/  SHFL.IDX PT, R17, R7, 0x2, 0x181f ;  /* 0x00581f0007117f89 */ /* 0x000fe800000e0000 */
[----:B------:R-:W-:Y:S01]  /*d9e0*/  SHFL.IDX PT, R9, R6, 0x2, 0x181f ;  /* 0x00581f0006097f89 */ /* 0x000fe200000e0000 */
[----:B--2---:R-:W-:-:S03]  /*d9f0*/  IADD3 R2, P1, R32, R14, RZ ;  /* 0x0000000e20027210 */ /* 0x004fc60007f3e0ff */
[----:B------:R-:W2:Y:S02]  /*da00*/  SHFL.IDX PT, R14, R7, 0x1, 0x181f ;  /* 0x00381f00070e7f89 */ /* 0x000ea400000e0000 */
[----:B---3--:R-:W-:-:S05]  /*da10*/  IMAD.X R3, RZ, RZ, R3, P1 ;  /* 0x000000ffff037224 */ /* 0x008fca00008e0603 */
[----:B------:R-:W-:Y:S04]  /*da20*/  LDGSTS.E.BYPASS.LTC128B.128 [R5+0x28400], desc[UR46][R2.64], !P3 ;  /* 0x2840000002057fae */ /* 0x000fe8000d901d6e */
[----:B------:R2:W-:Y:S02]  /*da30*/  LDGSTS.E.BYPASS.LTC128B.128 [R5+0x2c400], desc[UR46][R2.64+0x80], !P2 ;  /* 0x2c40008002057fae */ /* 0x0005e4000d101d6e */
[----:B--2---:R-:W-:Y:S02]  /*da40*/  IADD3 R2, P1, R32, R14, RZ ;  /* 0x0000000e20027210 */ /* 0x004fe40007f3e0ff */
[----:B------:R-:W2:Y:S03]  /*da50*/  SHFL.IDX PT, R14, R7, 0x3, 0x181f ;  /* 0x00781f00070e7f89 */ /* 0x000ea600000e0000 */
[----:B------:R-:W-:-:S02]  /*da60*/  IMAD.X R3, RZ, RZ, R8, P1 ;  /* 0x000000ffff037224 */ /* 0x000fc400008e0608 */
[----:B------:R-:W3:Y:S04]  /*da70*/  SHFL.IDX PT, R8, R6, 0x3, 0x181f ;  /* 0x00781f0006087f89 */ /* 0x000ee800000e0000 */
[----:B------:R-:W-:Y:S04]  /*da80*/  LDGSTS.E.BYPASS.LTC128B.128 [R5+0x28c00], desc[UR46][R2.64], !P3 ;  /* 0x28c0000002057fae */ /* 0x000fe8000d901d6e */
[----:B------:R4:W-:Y:S02]  /*da90*/  LDGSTS.E.BYPASS.LTC128B.128 [R5+0x2cc00], desc[UR46][R2.64+0x80], !P2 ;  /* 0x2cc0008002057fae */ /* 0x0009e4000d101d6e */
[----:B----4-:R-:W-:-:S02]  /*daa0*/  IADD3 R2, P1, R32, R17, RZ ;  /* 0x0000001120027210 */ /* 0x010fc40007f3e0ff */
[----:B------:R-:W-:Y:S03]  /*dab0*/  SHFL.IDX PT, R17, R7, 0x5, 0x181f ;  /* 0x00b81f0007117f89 */ /* 0x000fe600000e0000 */
[----:B------:R-:W-:Y:S02]  /*dac0*/  IMAD.X R3, RZ, RZ, R9, P1 ;  /* 0x000000ffff037224 */ /* 0x000fe400008e0609 */
[----:B------:R-:W-:Y:S04]  /*dad0*/  SHFL.IDX PT, R9, R6, 0x5, 0x181f ;  /* 0x00b81f0006097f89 */ /* 0x000fe800000e0000 */
[----:B------:R-:W-:Y:S04]  /*dae0*/  LDGSTS.E.BYPASS.LTC128B.128 [R5+0x29400], desc[UR46][R2.64], !P3 ;  /* 0x2940000002057fae */ /* 0x000fe8000d901d6e */
[----:B------:R2:W-:Y:S02]  /*daf0*/  LDGSTS.E.BYPASS.LTC128B.128 [R5+0x2d400], desc[UR46][R2.64+0x80], !P2 ;  /* 0x2d40008002057fae */ /* 0x0005e4000d101d6e */
[----:B--2---:R-:W-:-:S02]  /*db00*/  IADD3 R2, P1, R32, R14, RZ ;  /* 0x0000000e20027210 */ /* 0x004fc40007f3e0ff */
[----:B------:R-:W2:Y:S03]  /*db10*/  SHFL.IDX PT, R14, R7, 0x4, 0x181f ;  /* 0x00981f00070e7f89 */ /* 0x000ea600000e0000 */
[----:B---3--:R-:W-:Y:S02]  /*db20*/  IMAD.X R3, RZ, RZ, R8, P1 ;  /* 0x000000ffff037224 */ /* 0x008fe400008e0608 */
[----:B------:R-:W3:Y:S04]  /*db30*/  SHFL.IDX PT, R8, R6, 0x4, 0x181f ;  /* 0x00981f0006087f89 */ /* 0x000ee800000e0000 */
[----:B------:R-:W-:Y:S04]  /*db40*/  LDGSTS.E.BYPASS.LTC128B.128 [R5+0x29c00], desc[UR46][R2.64], !P3 ;  /* 0x29c0000002057fae */ /* 0x000fe8000d901d6e */
[----:B------:R2:W-:Y:S02]  /*db50*/  LDGSTS.E.BYPASS.LTC128B.128 [R5+0x2dc00], desc[UR46][R2.64+0x80], !P2 ;  /* 0x2dc0008002057fae */ /* 0x0005e4000d101d6e */
[----:B--2---:R-:W-:-:S02]  /*db60*/  IADD3 R2, P1, R32, R14, RZ ;  /* 0x0000000e20027210 */ /* 0x004fc40007f3e0ff */
[----:B------:R-:W2:Y:S03]  /*db70*/  SHFL.IDX PT, R14, R7, 0x6, 0x181f ;  /* 0x00d81f00070e7f89 */ /* 0x000ea600000e0000 */
[----:B---3--:R-:W-:Y:S02]  /*db80*/  IMAD.X R3, RZ, RZ, R8, P1 ;  /* 0x000000ffff037224 */ /* 0x008fe400008e0608 */
[----:B------:R-:W3:Y:S04]  /*db90*/  SHFL.IDX PT, R8, R6, 0x6, 0x181f ;  /* 0x00d81f0006087f89 */ /* 0x000ee800000e0000 */
[----:B------:R-:W-:Y:S04]  /*dba0*/  LDGSTS.E.BYPASS.LTC128B.128 [R5+0x2a400], desc[UR46][R2.64], !P3 ;  /* 0x2a40000002057fae */ /* 0x000fe8000d901d6e */
[----:B------:R4:W-:Y:S04]  /*dbb0*/  LDGSTS.E.BYPASS.LTC128B.128 [R5+0x2e400], desc[UR46][R2.64+0x80], !P2 ;  /* 0x2e40008002057fae */ /* 0x0009e8000d101d6e */
[----:B------:R-:W0:Y:S01]  /*dbc0*/  SHFL.IDX PT, R6, R6, 0x7, 0x181f ;  /* 0x00f81f0006067f89 */ /* 0x000e2200000e0000 */
[----:B----4-:R-:W-:-:S05]  /*dbd0*/  IADD3 R2, P1, R32, R17, RZ ;  /* 0x0000001120027210 */ /* 0x010fca0007f3e0ff */
[----:B------:R-:W-:-:S05]  /*dbe0*/  IMAD.X R3, RZ, RZ, R9, P1 ;  /* 0x000000ffff037224 */ /* 0x000fca00008e0609 */
[----:B------:R-:W-:Y:S04]  /*dbf0*/  LDGSTS.E.BYPASS.LTC128B.128 [R5+0x2ac00], desc[UR46][R2.64], !P3 ;  /* 0x2ac0000002057fae */ /* 0x000fe8000d901d6e */
[----:B------:R2:W-:Y:S02]  /*dc00*/  LDGSTS.E.BYPASS.LTC128B.128 [R5+0x2ec00], desc[UR46][R2.64+0x80], !P2 ;  /* 0x2ec0008002057fae */ /* 0x0005e4000d101d6e */
[----:B--2---:R-:W-:Y:S02]  /*dc10*/  IADD3 R2, P1, R32, R14, RZ ;  /* 0x0000000e20027210 */ /* 0x004fe40007f3e0ff */
[----:B------:R2:W4:Y:S03]  /*dc20*/  SHFL.IDX PT, R14, R7, 0x7, 0x181f ;  /* 0x00f81f00070e7f89 */ /* 0x00052600000e0000 */
[----:B---3--:R-:W-:-:S05]  /*dc30*/  IMAD.X R3, RZ, RZ, R8, P1 ;  /* 0x000000ffff037224 */ /* 0x008fca00008e0608 */
[----:B------:R2:W-:Y:S04]  /*dc40*/  LDGSTS.E.BYPASS.LTC128B.128 [R5+0x2b400], desc[UR46][R2.64], !P3 ;  /* 0x2b40000002057fae */ /* 0x0005e8000d901d6e */
[----:B0-----:R2:W-:Y:S02]  /*dc50*/  LDGSTS.E.BYPASS.LTC128B.128 [R5+0x2f400], desc[UR46][R2.64+0x80], !P2 ;  /* 0x2f40008002057fae */ /* 0x0015e4000d101d6e */
.L_x_192:
[----:B--2-4-:R-:W-:Y:S02]  /*dc60*/  IADD3 R2, P1, R32, R14, RZ ;  /* 0x0000000e20027210 */ /* 0x014fe40007f3e0ff */
        /* <DEDUP_REMOVED lines=16> */
.L_x_68:
[----:B------:R-:W-:Y:S01]  /*dd70*/  IMAD.U32 R2, RZ, RZ, UR36 ;  /* 0x00000024ff027e24 */ /* 0x000fe2000f8e00ff */
[----:B------:R0:W-:Y:S04]  /*dd80*/  SYNCS.ARRIVE.TRANS64.A1T0 RZ, [R4+URZ+0x38830], RZ ;  /* 0x038830ff04ff79a7 */ /* 0x0001e8000810003f */
[----:B------:R-:W-:-:S04]  /*dd90*/  LOP3.LUT R2, R2, 0x1, RZ, 0xfc, !PT ;  /* 0x0000000102027812 */ /* 0x000fc800078efcff */
[----:B------:R-:W-:-:S13]  /*dda0*/  ISETP.NE.AND P1, PT, R2, 0x3, PT ;  /* 0x000000030200780c */ /* 0x000fda0003f25270 */
[----:B0-----:R-:W-:Y:S05]  /*ddb0*/  @!P1 BRA `(.L_x_69) ;  /* 0x0000000000049947 */ /* 0x001fea0003800000 */
[----:B------:R-:W-:Y:S01]  /*ddc0*/  BPT.TRAP 0x1 ;  /* 0x000000040000795c */ /* 0x000fe20000300000 */
.L_x_69:
[----:B------:R-:W-:Y:S02]  /*ddd0*/  LOP3.LUT R2, R16, 0x1, RZ, 0x3c, !PT ;  /* 0x0000000110027812 */ /* 0x000fe400078e3cff */
[----:B------:R-:W-:Y:S02]  /*dde0*/  LEA R5, R10, UR42, 0x3 ;  /* 0x0000002a0a057c11 */ /* 0x000fe4000f8e18ff */
[----:B------:R-:W-:-:S04]  /*ddf0*/  SHF.L.U32 R2, R2, 0x1f, RZ ;  /* 0x0000001f02027819 */ /* 0x000fc800000006ff */
[----:B------:R-:W0:Y:S02]  /*de00*/  SYNCS.PHASECHK.TRANS64.TRYWAIT P2, [R5+URZ+0x38870], R2 ;  /* 0x03887002050075a7 */ /* 0x000e24000804017f */
[----:B0-----:R-:W-:Y:S05]  /*de10*/  @!P2 BRA `(.L_x_70) ;  /* 0x0000004800bca947 */ /* 0x001fea0003800000 */
.L_x_193:
[----:B------:R-:W-:-:S06]  /*de20*/  ULOP3.LUT UR4, UR36, 0x2, URZ, 0xfc, !UPT ;  /* 0x0000000224047892 */ /* 0x000fcc000f8efc3f */
[----:B------:R-:W-:-:S05]  /*de30*/  IMAD.U32 R3, RZ, RZ, UR4 ;  /* 0x00000004ff037e24 */ /* 0x000fca000f8e00ff */
[----:B------:R-:W-:-:S13]  /*de40*/  ISETP.NE.AND P2, PT, R3, 0x3, PT ;  /* 0x000000030300780c */ /* 0x000fda0003f45270 */
[----:B------:R-:W-:Y:S05]  /*de50*/  @!P2 BRA `(.L_x_71) ;  /* 0x000000000004a947 */ /* 0x000fea0003800000 */
[----:B------:R-:W-:Y:S01]  /*de60*/  BPT.TRAP 0x1 ;  /* 0x000000040000795c */ /* 0x000fe20000300000 */
.L_x_71:
[----:B0-----:R-:W-:Y:S01]  /*de70*/  SHF.L.U32 R2, R16, 0x1f, RZ ;  /* 0x0000001f10027819 */ /* 0x001fe200000006ff */
[----:B------:R-:W-:-:S03]  /*de80*/  IMAD.SHL.U32 R3, R10, 0x8000, RZ ;  /* 0x000080000a037824 */ /* 0x000fc600078e00ff */
[----:B------:R-:W0:Y:S02]  /*de90*/  SYNCS.PHASECHK.TRANS64.TRYWAIT P2, [R5+URZ+0x38860], R2 ;  /* 0x03886002050075a7 */ /* 0x000e24000804017f */
[----:B0-----:R-:W-:Y:S05]  /*dea0*/  @!P2 BRA `(.L_x_72) ;  /* 0x0000004800aca947 */ /* 0x001fea0003800000 */
.L_x_194:
[----:B-1----:R-:W2:Y:S04]  /*deb0*/  LDL R4, [R1+0x8] ;  /* 0x0000080001047983 */ /* 0x002ea80000100800 */
[----:B------:R-:W3:Y:S04]  /*dec0*/  LDL R7, [R1] ;  /* 0x0000000001077983 */ /* 0x000ee80000100800 */
[----:B------:R-:W4:Y:S01]  /*ded0*/  LDL R6, [R1+0xc] ;  /* 0x00000c0001067983 */ /* 0x000f220000100800 */
[----:B------:R-:W-:Y:S05]  /*dee0*/  WARPSYNC.ALL ;  /* 0x0000000000007948 */ /* 0x000fea0003800000 */
[----:B--2---:R-:W-:-:S05]  /*def0*/  LOP3.LUT R4, R3, R4, RZ, 0xfc, !PT ;  /* 0x0000000403047212 */ /* 0x004fca00078efcff */
[----:B0-----:R-:W-:Y:S01]  /*df00*/  VIADD R2, R4, UR42 ;  /* 0x0000002a04027c36 */ /* 0x001fe20008000000 */
[----:B------:R-:W0:Y:S03]  /*df10*/  LDSM.16.MT88.4 R16, [R4+UR42+0x10400] ;  /* 0x0104002a0410783b */ /* 0x000e260008004200 */
[----:B---3--:R-:W-:-:S05]  /*df20*/  IMAD.IADD R2, R7, 0x1, R2 ;  /* 0x0000000107027824 */ /* 0x008fca00078e0202 */
[----:B------:R-:W1:Y:S01]  /*df30*/  LDSM.16.MT88.4 R8, [R2+0x10400] ;  /* 0x010400000208783b */ /* 0x000e620000004200 */
[----:B----4-:R-:W-:Y:S02]  /*df40*/  IADD3 R3, R3, UR42, R6 ;  /* 0x0000002a03037c10 */ /* 0x010fe4000fffe006 */
[C-C-:B0-----:R-:W-:Y:S02]  /*df50*/  PRMT R12, R16.reuse, 0x6420, R17.reuse ;  /* 0x00006420100c7816 */ /* 0x141fe40000000011 */
[----:B------:R-:W-:Y:S02]  /*df60*/  PRMT R13, R16, 0x7531, R17 ;  /* 0x00007531100d7816 */ /* 0x000fe40000000011 */
[C-C-:B------:R-:W-:Y:S02]  /*df70*/  PRMT R14, R18.reuse, 0x6420, R19.reuse ;  /* 0x00006420120e7816 */ /* 0x140fe40000000013 */
[----:B------:R-:W-:Y:S02]  /*df80*/  PRMT R15, R18, 0x7531, R19 ;  /* 0x00007531120f7816 */ /* 0x000fe40000000013 */
[----:B-1----:R-:W-:-:S02]  /*df90*/  PRMT R24, R8, 0x6420, R9 ;  /* 0x0000642008187816 */ /* 0x002fc40000000009 */
[----:B------:R-:W-:Y:S02]  /*dfa0*/  PRMT R25, R8, 0x7531, R9 ;  /* 0x0000753108197816 */ /* 0x000fe40000000009 */
[C-C-:B------:R-:W-:Y:S02]  /*dfb0*/  PRMT R26, R10.reuse, 0x6420, R11.reuse ;  /* 0x000064200a1a7816 */ /* 0x140fe4000000000b */
[----:B------:R-:W-:Y:S01]  /*dfc0*/  PRMT R27, R10, 0x7531, R11 ;  /* 0x000075310a1b7816 */ /* 0x000fe2000000000b */
[----:B------:R-:W-:Y:S04]  /*dfd0*/  STSM.16.M88.4 [R3+0x400], R12 ;  /* 0x0004000c03007844 */ /* 0x000fe80000000200 */
[----:B------:R-:W-:Y:S04]  /*dfe0*/  STSM.16.M88.4 [R3+0x2400], R24 ;  /* 0x0024001803007844 */ /* 0x000fe80000000200 */
[----:B------:R-:W0:Y:S04]  /*dff0*/  LDSM.16.MT88.4 R8, [R4+UR42+0x14400] ;  /* 0x0144002a0408783b */ /* 0x000e280008004200 */
[----:B------:R-:W1:Y:S01]  /*e000*/  LDSM.16.MT88.4 R12, [R2+0x14400] ;  /* 0x01440000020c783b */ /* 0x000e620000004200 */
[----:B0-----:R-:W-:-:S02]  /*e010*/  PRMT R16, R8, 0x6420, R9 ;  /* 0x0000642008107816 */ /* 0x001fc40000000009 */
[----:B------:R-:W-:Y:S02]  /*e020*/  PRMT R17, R8, 0x7531, R9 ;  /* 0x0000753108117816 */ /* 0x000fe40000000009 */
[C-C-:B------:R-:W-:Y:S02]  /*e030*/  PRMT R18, R10.reuse, 0x6420, R11.reuse ;  /* 0x000064200a127816 */ /* 0x140fe4000000000b */
[----:B------:R-:W-:Y:S02]  /*e040*/  PRMT R19, R10, 0x7531, R11 ;  /* 0x000075310a137816 */ /* 0x000fe4000000000b */
[C-C-:B-1----:R-:W-:Y:S02]  /*e050*/  PRMT R28, R12.reuse, 0x6420, R13.reuse ;  /* 0x000064200c1c7816 */ /* 0x142fe4000000000d */
[----:B------:R-:W-:Y:S02]  /*e060*/  PRMT R29, R12, 0x7531, R13 ;  /* 0x000075310c1d7816 */ /* 0x000fe4000000000d */
[----:B------:R-:W-:-:S02]  /*e070*/  PRMT R30, R14, 0x6420, R15 ;  /* 0x000064200e1e7816 */ /* 0x000fc4000000000f */
[----:B------:R-:W-:Y:S01]  /*e080*/  PRMT R31, R14, 0x7531, R15 ;  /* 0x000075310e1f7816 */ /* 0x000fe2000000000f */
[----:B------:R-:W-:Y:S04]  /*e090*/  STSM.16.M88.4 [R3+0x4400], R16 ;  /* 0x0044001003007844 */ /* 0x000fe80000000200 */
[----:B------:R-:W-:Y:S04]  /*e0a0*/  STSM.16.M88.4 [R3+0x6400], R28 ;  /* 0x0064001c03007844 */ /* 0x000fe80000000200 */
[----:B------:R-:W0:Y:S04]  /*e0b0*/  LDSM.16.MT88.4 R8, [R4+UR42+0x11400] ;  /* 0x0114002a0408783b */ /* 0x000e280008004200 */
[----:B------:R-:W1:Y:S01]  /*e0c0*/  LDSM.16.MT88.4 R12, [R2+0x11400] ;  /* 0x01140000020c783b */ /* 0x000e620000004200 */
[----:B------:R-:W-:-:S02]  /*e0d0*/  IADD3 R6, R35, 0x400, R3 ;  /* 0x0000040023067810 */ /* 0x000fc40007ffe003 */
[C-C-:B0-----:R-:W-:Y:S02]  /*e0e0*/  PRMT R16, R8.reuse, 0x6420, R9.reuse ;  /* 0x0000642008107816 */ /* 0x141fe40000000009 */
[----:B------:R-:W-:Y:S02]  /*e0f0*/  PRMT R17, R8, 0x7531, R9 ;  /* 0x0000753108117816 */ /* 0x000fe40000000009 */
[C-C-:B------:R-:W-:Y:S02]  /*e100*/  PRMT R18, R10.reuse, 0x6420, R11.reuse ;  /* 0x000064200a127816 */ /* 0x140fe4000000000b */
[----:B------:R-:W-:Y:S02]  /*e110*/  PRMT R19, R10, 0x7531, R11 ;  /* 0x000075310a137816 */ /* 0x000fe4000000000b */
[C-C-:B-1----:R-:W-:Y:S02]  /*e120*/  PRMT R24, R12.reuse, 0x6420, R13.reuse ;  /* 0x000064200c187816 */ /* 0x142fe4000000000d */
[----:B------:R-:W-:-:S02]  /*e130*/  PRMT R25, R12, 0x7531, R13 ;  /* 0x000075310c197816 */ /* 0x000fc4000000000d */
[C-C-:B------:R-:W-:Y:S02]  /*e140*/  PRMT R26, R14.reuse, 0x6420, R15.reuse ;  /* 0x000064200e1a7816 */ /* 0x140fe4000000000f */
[----:B------:R-:W-:Y:S01]  /*e150*/  PRMT R27, R14, 0x7531, R15 ;  /* 0x000075310e1b7816 */ /* 0x000fe2000000000f */
[----:B------:R-:W-:Y:S04]  /*e160*/  STSM.16.M88.4 [R6], R16 ;  /* 0x0000001006007844 */ /* 0x000fe80000000200 */
        /* <DEDUP_REMOVED lines=37> */
[----:B------:R0:W-:Y:S04]  /*e3c0*/  STSM.16.M88.4 [R3+0x6000], R28 ;  /* 0x0060001c03007844 */ /* 0x0001e80000000200 */
[----:B------:R-:W1:Y:S04]  /*e3d0*/  LDSM.16.MT88.4 R8, [R4+UR42+0x13400] ;  /* 0x0134002a0408783b */ /* 0x000e680008004200 */
[----:B------:R-:W2:Y:S01]  /*e3e0*/  LDSM.16.MT88.4 R12, [R2+0x13400] ;  /* 0x01340000020c783b */ /* 0x000ea20000004200 */
[----:B0-----:R-:W-:Y:S01]  /*e3f0*/  IMAD.IADD R3, R35, 0x1, R3 ;  /* 0x0000000123037824 */ /* 0x001fe200078e0203 */
[----:B-1----:R-:W-:-:S02]  /*e400*/  PRMT R16, R8, 0x6420, R9 ;  /* 0x0000642008107816 */ /* 0x002fc40000000009 */
[----:B------:R-:W-:Y:S02]  /*e410*/  PRMT R17, R8, 0x7531, R9 ;  /* 0x0000753108117816 */ /* 0x000fe40000000009 */
[C-C-:B------:R-:W-:Y:S02]  /*e420*/  PRMT R18, R10.reuse, 0x6420, R11.reuse ;  /* 0x000064200a127816 */ /* 0x140fe4000000000b */
[----:B------:R-:W-:Y:S02]  /*e430*/  PRMT R19, R10, 0x7531, R11 ;  /* 0x000075310a137816 */ /* 0x000fe4000000000b */
[C-C-:B--2---:R-:W-:Y:S02]  /*e440*/  PRMT R8, R12.reuse, 0x6420, R13.reuse ;  /* 0x000064200c087816 */ /* 0x144fe4000000000d */
[----:B------:R-:W-:Y:S02]  /*e450*/  PRMT R9, R12, 0x7531, R13 ;  /* 0x000075310c097816 */ /* 0x000fe4000000000d */
[----:B------:R-:W-:-:S02]  /*e460*/  PRMT R10, R14, 0x6420, R15 ;  /* 0x000064200e0a7816 */ /* 0x000fc4000000000f */
[----:B------:R-:W-:Y:S01]  /*e470*/  PRMT R11, R14, 0x7531, R15 ;  /* 0x000075310e0b7816 */ /* 0x000fe2000000000f */
[----:B------:R-:W-:Y:S04]  /*e480*/  STSM.16.M88.4 [R3], R16 ;  /* 0x0000001003007844 */ /* 0x000fe80000000200 */
[----:B------:R-:W-:Y:S04]  /*e490*/  STSM.16.M88.4 [R3+0x2000], R8 ;  /* 0x0020000803007844 */ /* 0x000fe80000000200 */
[----:B------:R-:W0:Y:S04]  /*e4a0*/  LDSM.16.MT88.4 R8, [R4+UR42+0x17400] ;  /* 0x0174002a0408783b */ /* 0x000e280008004200 */
[----:B------:R-:W1:Y:S01]  /*e4b0*/  LDSM.16.MT88.4 R12, [R2+0x17400] ;  /* 0x01740000020c783b */ /* 0x000e620000004200 */
[----:B------:R-:W-:-:S06]  /*e4c0*/  ULOP3.LUT UR4, UR36, 0x2, URZ, 0xfc, !UPT ;  /* 0x0000000224047892 */ /* 0x000fcc000f8efc3f */
[----:B------:R-:W-:-:S05]  /*e4d0*/  IMAD.U32 R6, RZ, RZ, UR4 ;  /* 0x00000004ff067e24 */ /* 0x000fca000f8e00ff */
[----:B------:R-:W-:Y:S02]  /*e4e0*/  ISETP.NE.AND P2, PT, R6, 0x3, PT ;  /* 0x000000030600780c */ /* 0x000fe40003f45270 */
        /* <DEDUP_REMOVED lines=8> */
[----:B------:R0:W-:Y:S04]  /*e570*/  STSM.16.M88.4 [R3+0x4000], R16 ;  /* 0x0040001003007844 */ /* 0x0001e80000000200 */
[----:B------:R0:W-:Y:S01]  /*e580*/  STSM.16.M88.4 [R3+0x6000], R8 ;  /* 0x0060000803007844 */ /* 0x0001e20000000200 */
[----:B------:R-:W-:Y:S01]  /*e590*/  @!PT LDS RZ, [RZ] ;  /* 0x00000000fffff984 */ /* 0x000fe20000000800 */
[----:B------:R-:W-:Y:S01]  /*e5a0*/  @!PT LDS RZ, [RZ] ;  /* 0x00000000fffff984 */ /* 0x000fe20000000800 */
[----:B------:R-:W-:Y:S01]  /*e5b0*/  @!PT LDS RZ, [RZ] ;  /* 0x00000000fffff984 */ /* 0x000fe20000000800 */
[----:B------:R-:W-:Y:S01]  /*e5c0*/  @!PT LDS RZ, [RZ] ;  /* 0x00000000fffff984 */ /* 0x000fe20000000800 */
[----:B------:R1:W-:Y:S06]  /*e5d0*/  MEMBAR.ALL.CTA ;  /* 0x0000000000007992 */ /* 0x0003ec0000008000 */
[----:B-1----:R-:W1:Y:S01]  /*e5e0*/  FENCE.VIEW.ASYNC.S ;  /* 0x00000000000073c6 */ /* 0x002e620000000000 */
[----:B------:R-:W-:Y:S05]  /*e5f0*/  @!P2 BRA `(.L_x_73) ;  /* 0x000000000004a947 */ /* 0x000fea0003800000 */
[----:B------:R-:W-:Y:S01]  /*e600*/  BPT.TRAP 0x1 ;  /* 0x000000040000795c */ /* 0x000fe20000300000 */
.L_x_73:
[----:B-1----:R1:W-:Y:S01]  /*e610*/  SYNCS.ARRIVE.TRANS64.A1T0 RZ, [R5+URZ+0x38850], RZ ;  /* 0x038850ff05ff79a7 */ /* 0x0023e2000810003f */
[----:B------:R-:W-:Y:S06]  /*e620*/  BAR.SYNC.DEFER_BLOCKING 0x2, 0x80 ;  /* 0x0082000000007b1d */ /* 0x000fec0000010000 */
[----:B------:R-:W-:Y:S05]  /*e630*/  @!P1 BRA `(.L_x_74) ;  /* 0x0000000000049947 */ /* 0x000fea0003800000 */
[----:B------:R-:W-:Y:S01]  /*e640*/  BPT.TRAP 0x1 ;  /* 0x000000040000795c */ /* 0x000fe20000300000 */
.L_x_74:
[----:B------:R-:W2:Y:S01]  /*e650*/  S2R R2, SR_CgaCtaId ;  /* 0x0000000000027919 */ /* 0x000ea20000008800 */
[----:B-1----:R-:W-:Y:S02]  /*e660*/  VIADD R5, R5, 0x38880 ;  /* 0x0003888005057836 */ /* 0x002fe40000000000 */
[----:B------:R-:W-:Y:S02]  /*e670*/  VIADD R20, R20, 0xffffff80 ;  /* 0xffffff8014147836 */ /* 0x000fe40000000000 */
[----:B0-----:R-:W-:Y:S02]  /*e680*/  IMAD.MOV.U32 R10, RZ, RZ, R0 ;  /* 0x000000ffff0a7224 */ /* 0x001fe400078e0000 */
[----:B------:R-:W-:Y:S01]  /*e690*/  IMAD.MOV.U32 R16, RZ, RZ, R21 ;  /* 0x000000ffff107224 */ /* 0x000fe200078e0015 */
[----:B--2---:R-:W-:-:S04]  /*e6a0*/  PRMT R5, R2, 0x654, R5 ;  /* 0x0000065402057816 */ /* 0x004fc80000000005 */
[----:B------:R0:W-:Y:S01]  /*e6b0*/  SYNCS.ARRIVE.TRANS64.RED.A1T0 RZ, [R5+URZ], RZ ;  /* 0x000000ff05ff79a7 */ /* 0x0001e2000810043f */
[----:B------:R-:W-:Y:S05]  /*e6c0*/  @P0 BRA `(.L_x_75) ;  /* 0xffffffe800380947 */ /* 0x000fea000383ffff */
[----:B------:R-:W-:Y:S05]  /*e6d0*/  BRA `(.L_x_76) ;  /* 0x0000000000047947 */ /* 0x000fea0003800000 */
.L_x_60:
[----:B0-----:R-:W-:-:S07]  /*e6e0*/  IMAD.MOV.U32 R0, RZ, RZ, RZ ;  /* 0x000000ffff007224 */ /* 0x001fce00078e00ff */
.L_x_76:
[----:B------:R-:W-:-:S06]  /*e6f0*/  ULOP3.LUT UR4, UR36, 0x1, URZ, 0xfc, !UPT ;  /* 0x0000000124047892 */ /* 0x000fcc000f8efc3f */
[----:B------:R-:W-:-:S05]  /*e700*/  IMAD.U32 R2, RZ, RZ, UR4 ;  /* 0x00000004ff027e24 */ /* 0x000fca000f8e00ff */
[----:B------:R-:W-:-:S13]  /*e710*/  ISETP.NE.AND P1, PT, R2, 0x3, PT ;  /* 0x000000030200780c */ /* 0x000fda0003f25270 */
[----:B------:R-:W-:Y:S05]  /*e720*/  @!P1 BRA `(.L_x_77) ;  /* 0x0000000000049947 */ /* 0x000fea0003800000 */
[----:B------:R-:W-:Y:S01]  /*e730*/  BPT.TRAP 0x1 ;  /* 0x000000040000795c */ /* 0x000fe20000300000 */
.L_x_77:
[----:B------:R-:W-:Y:S01]  /*e740*/  LOP3.LUT R2, R21, 0x1, RZ, 0x3c, !PT ;  /* 0x0000000115027812 */ /* 0x000fe200078e3cff */
[----:B------:R-:W-:Y:S01]  /*e750*/  BSSY B0, `(.L_x_78) ;  /* 0x0000005000007945 */ /* 0x000fe20003800000 */
[----:B------:R-:W-:Y:S02]  /*e760*/  LEA R17, R0, UR42, 0x3 ;  /* 0x0000002a00117c11 */ /* 0x000fe4000f8e18ff */
[----:B------:R-:W-:-:S04]  /*e770*/  SHF.L.U32 R2, R2, 0x1f, RZ ;  /* 0x0000001f02027819 */ /* 0x000fc800000006ff */
[----:B------:R-:W3:Y:S02]  /*e780*/  SYNCS.PHASECHK.TRANS64.TRYWAIT P0, [R17+URZ+0x38870], R2 ;  /* 0x03887002110075a7 */ /* 0x000ee4000800017f */
[----:B---3--:R-:W-:Y:S05]  /*e790*/  @!P0 BRA `(.L_x_79) ;  /* 0x0000004000848947 */ /* 0x008fea0003800000 */
.L_x_195:
[----:B------:R-:W-:Y:S05]  /*e7a0*/  BSYNC B0 ;  /* 0x0000000000007941 */ /* 0x000fea0003800000 */
.L_x_78:
[----:B------:R-:W-:-:S06]  /*e7b0*/  ULOP3.LUT UR4, UR36, 0x2, URZ, 0xfc, !UPT ;  /* 0x0000000224047892 */ /* 0x000fcc000f8efc3f */
[----:B------:R-:W-:-:S05]  /*e7c0*/  IMAD.U32 R3, RZ, RZ, UR4 ;  /* 0x00000004ff037e24 */ /* 0x000fca000f8e00ff */
[----:B------:R-:W-:-:S13]  /*e7d0*/  ISETP.NE.AND P0, PT, R3, 0x3, PT ;  /* 0x000000030300780c */ /* 0x000fda0003f05270 */
[----:B------:R-:W-:Y:S05]  /*e7e0*/  @!P0 BRA `(.L_x_80) ;  /* 0x0000000000048947 */ /* 0x000fea0003800000 */
[----:B------:R-:W-:Y:S01]  /*e7f0*/  BPT.TRAP 0x1 ;  /* 0x000000040000795c */ /* 0x000fe20000300000 */
.L_x_80:
[----:B---3--:R-:W3:Y:S04]  /*e800*/  LDL.LU R2, [R1+0x8] ;  /* 0x0000080001027983 */ /* 0x008ee80000300800 */
[----:B0-----:R-:W4:Y:S01]  /*e810*/  LDL R5, [R1] ;  /* 0x0000000001057983 */ /* 0x001f220000100800 */
[----:B------:R-:W-:Y:S01]  /*e820*/  SHF.L.U32 R4, R21, 0x1f, RZ ;  /* 0x0000001f15047819 */ /* 0x000fe200000006ff */
[----:B------:R-:W-:-:S03]  /*e830*/  IMAD.SHL.U32 R16, R0, 0x8000, RZ ;  /* 0x0000800000107824 */ /* 0x000fc600078e00ff */
[----:B------:R-:W0:Y:S02]  /*e840*/  SYNCS.PHASECHK.TRANS64.TRYWAIT P0, [R17+URZ+0x38860], R4 ;  /* 0x03886004110075a7 */ /* 0x000e24000800017f */
[----:B---3--:R-:W-:-:S05]  /*e850*/  LOP3.LUT R2, R16, R2, RZ, 0xfc, !PT ;  /* 0x0000000210027212 */ /* 0x008fca00078efcff */
[----:B------:R-:W-:-:S04]  /*e860*/  VIADD R3, R2, UR42 ;  /* 0x0000002a02037c36 */ /* 0x000fc80008000000 */
[----:B----4-:R-:W-:Y:S01]  /*e870*/  IMAD.IADD R3, R5, 0x1, R3 ;  /* 0x0000000105037824 */ /* 0x010fe200078e0203 */
[----:B0-----:R-:W-:Y:S06]  /*e880*/  @!P0 BRA `(.L_x_81) ;  /* 0x00000040005c8947 */ /* 0x001fec0003800000 */
.L_x_196:
[----:B------:R-:W3:Y:S01]  /*e890*/  LDL.LU R5, [R1+0xc] ;  /* 0x00000c0001057983 */ /* 0x000ee20000300800 */
[----:B------:R-:W-:Y:S05]  /*e8a0*/  WARPSYNC.ALL ;  /* 0x0000000000007948 */ /* 0x000fea0003800000 */
[----:B------:R-:W4:Y:S04]  /*e8b0*/  LDL.LU R19, [R1] ;  /* 0x0000000001137983 */ /* 0x000f280000300800 */
[----:B-1----:R-:W0:Y:S04]  /*e8c0*/  LDSM.16.MT88.4 R12, [R2+UR42+0x10400] ;  /* 0x0104002a020c783b */ /* 0x002e280008004200 */
[----:B------:R-:W1:Y:S01]  /*e8d0*/  LDSM.16.MT88.4 R8, [R3+0x10400] ;  /* 0x010400000308783b */ /* 0x000e620000004200 */
[----:B0-----:R-:W-:-:S02]  /*e8e0*/  PRMT R4, R12, 0x6420, R13 ;  /* 0x000064200c047816 */ /* 0x001fc4000000000d */
[C-C-:B------:R-:W-:Y:S02]  /*e8f0*/  PRMT R6, R14.reuse, 0x6420, R15.reuse ;  /* 0x000064200e067816 */ /* 0x140fe4000000000f */
[----:B--2---:R-:W-:Y:S02]  /*e900*/  PRMT R7, R14, 0x7531, R15 ;  /* 0x000075310e077816 */ /* 0x004fe4000000000f */
[C-C-:B-1----:R-:W-:Y:S02]  /*e910*/  PRMT R14, R10.reuse, 0x6420, R11.reuse ;  /* 0x000064200a0e7816 */ /* 0x142fe4000000000b */
[----:B------:R-:W-:Y:S02]  /*e920*/  PRMT R15, R10, 0x7531, R11 ;  /* 0x000075310a0f7816 */ /* 0x000fe4000000000b */
[----:B---3--:R-:W-:Y:S02]  /*e930*/  IADD3 R16, R16, UR42, R5 ;  /* 0x0000002a10107c10 */ /* 0x008fe4000fffe005 */
[----:B------:R-:W-:-:S02]  /*e940*/  PRMT R5, R12, 0x7531, R13 ;  /* 0x000075310c057816 */ /* 0x000fc4000000000d */
        /* <DEDUP_REMOVED lines=43> */
[----:B----4-:R-:W-:-:S02]  /*ec00*/  IADD3 R16, R19, 0x400, R16 ;  /* 0x0000040013107810 */ /* 0x010fc40007ffe010 */
        /* <DEDUP_REMOVED lines=58> */
.L_x_82:
[----:B-1----:R1:W-:Y:S01]  /*efb0*/  SYNCS.ARRIVE.TRANS64.A1T0 RZ, [R17+URZ+0x38850], RZ ;  /* 0x038850ff11ff79a7 */ /* 0x0023e2000810003f */
[----:B------:R-:W-:Y:S06]  /*efc0*/  BAR.SYNC.DEFER_BLOCKING 0x2, 0x80 ;  /* 0x0082000000007b1d */ /* 0x000fec0000010000 */
[----:B------:R-:W-:Y:S05]  /*efd0*/  @!P1 BRA `(.L_x_83) ;  /* 0x0000000000049947 */ /* 0x000fea0003800000 */
[----:B------:R-:W-:Y:S01]  /*efe0*/  BPT.TRAP 0x1 ;  /* 0x000000040000795c */ /* 0x000fe20000300000 */
.L_x_83:
[----:B------:R-:W2:Y:S01]  /*eff0*/  S2R R2, SR_CgaCtaId ;  /* 0x0000000000027919 */ /* 0x000ea20000008800 */
[----:B-1----:R-:W-:Y:S02]  /*f000*/  VIADD R17, R17, 0x38880 ;  /* 0x0003888011117836 */ /* 0x002fe40000000000 */
[----:B------:R-:W-:-:S05]  /*f010*/  VIADD R0, R0, 0x1 ;  /* 0x0000000100007836 */ /* 0x000fca0000000000 */
[----:B------:R-:W-:-:S04]  /*f020*/  ISETP.NE.AND P0, PT, R0, 0x2, PT ;  /* 0x000000020000780c */ /* 0x000fc80003f05270 */
[----:B0-----:R-:W-:Y:S02]  /*f030*/  SEL R4, RZ, 0x1, P0 ;  /* 0x00000001ff047807 */ /* 0x001fe40000000000 */
[----:B------:R-:W-:Y:S02]  /*f040*/  SEL R0, R0, RZ, P0 ;  /* 0x000000ff00007207 */ /* 0x000fe40000000000 */
[----:B------:R-:W-:Y:S02]  /*f050*/  LOP3.LUT R21, R21, R4, RZ, 0x3c, !PT ;  /* 0x0000000415157212 */ /* 0x000fe400078e3cff */
[----:B--2---:R-:W-:Y:S01]  /*f060*/  PRMT R17, R2, 0x654, R17 ;  /* 0x0000065402117816 */ /* 0x004fe20000000011 */
[----:B------:R-:W-:-:S03]  /*f070*/  IMAD.MOV.U32 R2, RZ, RZ, RZ ;  /* 0x000000ffff027224 */ /* 0x000fc600078e00ff */
[----:B------:R0:W-:Y:S04]  /*f080*/  SYNCS.ARRIVE.TRANS64.RED.A1T0 RZ, [R17+URZ], RZ ;  /* 0x000000ff11ff79a7 */ /* 0x0001e8000810043f */
.L_x_40:
[----:B------:R-:W1:Y:S01]  /*f090*/  S2R R4, SR_CgaCtaId ;  /* 0x0000000000047919 */ /* 0x000e620000008800 */
[----:B------:R-:W-:Y:S02]  /*f0a0*/  MOV R3, 0x400 ;  /* 0x0000040000037802 */ /* 0x000fe40000000f00 */
[----:B------:R-:W-:Y:S02]  /*f0b0*/  SHF.L.U32 R2, R2, 0x1f, RZ ;  /* 0x0000001f02027819 */ /* 0x000fe400000006ff */
[----:B-1----:R-:W-:-:S04]  /*f0c0*/  LEA R5, R4, R3, 0x18 ;  /* 0x0000000304057211 */ /* 0x002fc800078ec0ff */
[----:B------:R-:W1:Y:S02]  /*f0d0*/  SYNCS.PHASECHK.TRANS64.TRYWAIT P0, [R5+URZ+0x38820], R2 ;  /* 0x03882002050075a7 */ /* 0x000e64000800017f */
[----:B-1----:R-:W-:Y:S05]  /*f0e0*/  @!P0 BRA `(.L_x_84) ;  /* 0x0000003800588947 */ /* 0x002fea0003800000 */
.L_x_197:
[----:B------:R-:W2:Y:S02]  /*f0f0*/  S2R R3, SR_TID.X ;  /* 0x0000000000037919 */ /* 0x000ea40000002100 */
[----:B--2---:R-:W-:-:S04]  /*f100*/  SHF.R.U32.HI R3, RZ, 0x5, R3 ;  /* 0x00000005ff037819 */ /* 0x004fc80000011603 */
[----:B------:R-:W-:-:S05]  /*f110*/  LOP3.LUT R3, R3, 0x3, RZ, 0xc0, !PT ;  /* 0x0000000303037812 */ /* 0x000fca00078ec0ff */
[----:B-1----:R-:W1:Y:S02]  /*f120*/  SHFL.IDX PT, R2, R3, RZ, 0x1f ;  /* 0x00001fff03027589 */ /* 0x002e6400000e0000 */
[----:B-1----:R-:W-:-:S13]  /*f130*/  ISETP.NE.AND P0, PT, R2, RZ, PT ;  /* 0x000000ff0200720c */ /* 0x002fda0003f05270 */
[----:B------:R-:W-:Y:S05]  /*f140*/  @P0 BRA `(.L_x_8) ;  /* 0x0000000000a00947 */ /* 0x000fea0003800000 */
[----:B------:R-:W-:-:S13]  /*f150*/  ELECT P0, URZ, PT ;  /* 0x00000000003f782f */ /* 0x000fda0003800000 */
[----:B------:R-:W-:Y:S05]  /*f160*/  @!P0 BRA `(.L_x_8) ;  /* 0x0000000000988947 */ /* 0x000fea0003800000 */
[----:B------:R-:W-:-:S06]  /*f170*/  ULOP3.LUT UR4, UR36, 0x2, URZ, 0xfc, !UPT ;  /* 0x0000000224047892 */ /* 0x000fcc000f8efc3f */
[----:B------:R-:W-:-:S05]  /*f180*/  IMAD.U32 R2, RZ, RZ, UR4 ;  /* 0x00000004ff027e24 */ /* 0x000fca000f8e00ff */
[----:B------:R-:W-:-:S13]  /*f190*/  ISETP.NE.AND P0, PT, R2, 0x3, PT ;  /* 0x000000030200780c */ /* 0x000fda0003f05270 */
[----:B------:R-:W-:Y:S05]  /*f1a0*/  @!P0 BRA `(.L_x_85) ;  /* 0x0000000000048947 */ /* 0x000fea0003800000 */
[----:B------:R-:W-:Y:S01]  /*f1b0*/  BPT.TRAP 0x1 ;  /* 0x000000040000795c */ /* 0x000fe20000300000 */
.L_x_85:
[C---:B------:R-:W-:Y:S01]  /*f1c0*/  IMAD R4, R0.reuse, 0x8, R5 ;  /* 0x0000000800047824 */ /* 0x040fe200078e0205 */
[----:B------:R-:W-:Y:S01]  /*f1d0*/  SHF.L.U32 R3, R21, 0x1f, RZ ;  /* 0x0000001f15037819 */ /* 0x000fe200000006ff */
[----:B------:R-:W-:-:S03]  /*f1e0*/  VIADD R0, R0, 0x1 ;  /* 0x0000000100007836 */ /* 0x000fc60000000000 */
[----:B------:R-:W1:Y:S02]  /*f1f0*/  SYNCS.PHASECHK.TRANS64.TRYWAIT P1, [R4+URZ+0x38840], R3 ;  /* 0x03884003040075a7 */ /* 0x000e64000802017f */
[----:B------:R-:W-:-:S04]  /*f200*/  ISETP.NE.AND P2, PT, R0, 0x2, PT ;  /* 0x000000020000780c */ /* 0x000fc80003f45270 */
[----:B------:R-:W-:Y:S01]  /*f210*/  SEL R2, RZ, 0x1, P2 ;  /* 0x00000001ff027807 */ /* 0x000fe20001000000 */
[----:B-1----:R-:W-:Y:S08]  /*f220*/  @!P1 BRA `(.L_x_86) ;  /* 0x00000038001c9947 */ /* 0x002ff00003800000 */
.L_x_198:
[----:B------:R-:W-:Y:S02]  /*f230*/  SEL R0, R0, RZ, P2 ;  /* 0x000000ff00007207 */ /* 0x000fe40001000000 */
[----:B------:R-:W-:Y:S01]  /*f240*/  LOP3.LUT R2, R21, R2, RZ, 0x3c, !PT ;  /* 0x0000000215027212 */ /* 0x000fe200078e3cff */
[----:B------:R-:W-:Y:S06]  /*f250*/  @!P0 BRA `(.L_x_87) ;  /* 0x0000000000048947 */ /* 0x000fec0003800000 */
[----:B------:R-:W-:Y:S01]  /*f260*/  BPT.TRAP 0x1 ;  /* 0x000000040000795c */ /* 0x000fe20000300000 */
.L_x_87:
[----:B------:R-:W-:Y:S01]  /*f270*/  IMAD R5, R0, 0x8, R5 ;  /* 0x0000000800057824 */ /* 0x000fe200078e0205 */
[----:B------:R-:W-:-:S04]  /*f280*/  SHF.L.U32 R0, R2, 0x1f, RZ ;  /* 0x0000001f02007819 */ /* 0x000fc800000006ff */
[----:B------:R-:W2:Y:S02]  /*f290*/  SYNCS.PHASECHK.TRANS64.TRYWAIT P1, [R5+URZ+0x38840], R0 ;  /* 0x03884000050075a7 */ /* 0x000ea4000802017f */
[----:B--2---:R-:W-:Y:S05]  /*f2a0*/  @!P1 BRA `(.L_x_88) ;  /* 0x0000003800109947 */ /* 0x004fea0003800000 */
.L_x_199:
[----:B------:R-:W-:Y:S05]  /*f2b0*/  @!P0 BRA `(.L_x_89) ;  /* 0x0000000000048947 */ /* 0x000fea0003800000 */
[----:B------:R-:W-:Y:S01]  /*f2c0*/  BPT.TRAP 0x1 ;  /* 0x000000040000795c */ /* 0x000fe20000300000 */
.L_x_89:
[----:B------:R-:W3:Y:S02]  /*f2d0*/  SYNCS.PHASECHK.TRANS64.TRYWAIT P1, [R4+URZ+0x38860], R3 ;  /* 0x03886003040075a7 */ /* 0x000ee4000802017f */
[----:B---3--:R-:W-:Y:S05]  /*f2e0*/  @!P1 BRA `(.L_x_90) ;  /* 0x0000003800149947 */ /* 0x008fea0003800000 */
.L_x_200:
[----:B------:R-:W-:Y:S05]  /*f2f0*/  @!P0 BRA `(.L_x_91) ;  /* 0x0000000000048947 */ /* 0x000fea0003800000 */
[----:B------:R-:W-:Y:S01]  /*f300*/  BPT.TRAP 0x1 ;  /* 0x000000040000795c */ /* 0x000fe20000300000 */
.L_x_91:
[----:B------:R-:W4:Y:S02]  /*f310*/  SYNCS.PHASECHK.TRANS64.TRYWAIT P1, [R5+URZ+0x38860], R0 ;  /* 0x03886000050075a7 */ /* 0x000f24000802017f */
[----:B----4-:R-:W-:Y:S05]  /*f320*/  @!P1 BRA `(.L_x_92) ;  /* 0x0000003800189947 */ /* 0x010fea0003800000 */
.L_x_201:
[----:B------:R-:W-:Y:S05]  /*f330*/  @!P0 BRA `(.L_x_93) ;  /* 0x0000000000048947 */ /* 0x000fea0003800000 */
[----:B------:R-:W-:Y:S01]  /*f340*/  BPT.TRAP 0x1 ;  /* 0x000000040000795c */ /* 0x000fe20000300000 */
.L_x_93:
[----:B------:R-:W0:Y:S02]  /*f350*/  SYNCS.PHASECHK.TRANS64.TRYWAIT P1, [R4+URZ+0x38880], R3 ;  /* 0x03888003040075a7 */ /* 0x000e24000802017f */
[----:B0-----:R-:W-:Y:S05]  /*f360*/  @!P1 BRA `(.L_x_94) ;  /* 0x00000038001c9947 */ /* 0x001fea0003800000 */
.L_x_202:
[----:B------:R-:W-:Y:S05]  /*f370*/  @!P0 BRA `(.L_x_95) ;  /* 0x0000000000048947 */ /* 0x000fea0003800000 */
[----:B------:R-:W-:Y:S01]  /*f380*/  BPT.TRAP 0x1 ;  /* 0x000000040000795c */ /* 0x000fe20000300000 */
.L_x_95:
[----:B------:R0:W0:Y:S02]  /*f390*/  SYNCS.PHASECHK.TRANS64.TRYWAIT P0, [R5+URZ+0x38880], R0 ;  /* 0x03888000050075a7 */ /* 0x000024000800017f */
[----:B0-----:R-:W-:Y:S05]  /*f3a0*/  @!P0 NANOSLEEP.SYNCS 0x989680 ;  /* 0x009896800000895d */ /* 0x001fea0003900000 */
[----:B------:R-:W0:Y:S02]  /*f3b0*/  @!P0 SYNCS.PHASECHK.TRANS64 P0, [R5+URZ+0x38880], R0 ;  /* 0x03888000050085a7 */ /* 0x000e24000800007f */
[----:B0-----:R-:W-:Y:S05]  /*f3c0*/  @!P0 BRA `(.L_x_95) ;  /* 0xfffffffc00f08947 */ /* 0x001fea000383ffff */
.L_x_8:
[----:B------:R-:W-:Y:S05]  /*f3d0*/  BSYNC B6 ;  /* 0x0000000000067941 */ /* 0x000fea0003800000 */
.L_x_5:
[----:B------:R-:W-:Y:S05]  /*f3e0*/  EXIT ;  /* 0x000000000000794d */ /* 0x000fea0003800000 */
.L_x_12:
[----:B0-----:R-:W-:-:S04]  /*f3f0*/  IMAD.U32 R3, RZ, RZ, UR41 ;  /* 0x00000029ff037e24 */ /* 0x001fc8000f8e00ff */
[----:B------:R0:W1:Y:S03]  /*f400*/  SYNCS.PHASECHK.TRANS64.TRYWAIT P0, [R3+URZ+0x38800], R6 ;  /* 0x03880006030075a7 */ /* 0x000066000800017f */
[----:B-1----:R-:W-:Y:S05]  /*f410*/  @!P0 NANOSLEEP.SYNCS 0x989680 ;  /* 0x009896800000895d */ /* 0x002fea0003900000 */
[----:B------:R-:W1:Y:S02]  /*f420*/  @!P0 SYNCS.PHASECHK.TRANS64 P0, [R3+URZ+0x38800], R6 ;  /* 0x03880006030085a7 */ /* 0x000e64000800007f */
[----:B-1----:R-:W-:Y:S05]  /*f430*/  @!P0 BRA `(.L_x_12) ;  /* 0xfffffffc00ec8947 */ /* 0x002fea000383ffff */
[----:B------:R-:W-:Y:S05]  /*f440*/  BRA `(.L_x_96) ;  /* 0xffffff2000c87947 */ /* 0x000fea000383ffff */
.L_x_16:
[----:B0-----:R-:W-:-:S04]  /*f450*/  IMAD.U32 R3, RZ, RZ, UR41 ;  /* 0x00000029ff037e24 */ /* 0x001fc8000f8e00ff */
[----:B------:R0:W2:Y:S03]  /*f460*/  SYNCS.PHASECHK.TRANS64.TRYWAIT P1, [R3+URZ+0x38830], R6 ;  /* 0x03883006030075a7 */ /* 0x0000a6000802017f */
[----:B--2---:R-:W-:Y:S05]  /*f470*/  @!P1 NANOSLEEP.SYNCS 0x989680 ;  /* 0x009896800000995d */ /* 0x004fea0003900000 */
[----:B------:R-:W2:Y:S02]  /*f480*/  @!P1 SYNCS.PHASECHK.TRANS64 P1, [R3+URZ+0x38830], R6 ;  /* 0x03883006030095a7 */ /* 0x000ea4000802007f */
[----:B--2---:R-:W-:Y:S05]  /*f490*/  @!P1 BRA `(.L_x_16) ;  /* 0xfffffffc00ec9947 */ /* 0x004fea000383ffff */
[----:B------:R-:W-:Y:S05]  /*f4a0*/  BRA `(.L_x_15) ;  /* 0xffffff2000e47947 */ /* 0x000fea000383ffff */
.L_x_21:
[----:B-1----:R-:W-:-:S04]  /*f4b0*/  IMAD.U32 R7, RZ, RZ, UR41 ;  /* 0x00000029ff077e24 */ /* 0x002fc8000f8e00ff */
[----:B------:R1:W2:Y:S03]  /*f4c0*/  SYNCS.PHASECHK.TRANS64.TRYWAIT P1, [R7+URZ+0x38850], R6 ;  /* 0x03885006070075a7 */ /* 0x0002a6000802017f */
[----:B--2---:R-:W-:Y:S05]  /*f4d0*/  @!P1 NANOSLEEP.SYNCS 0x989680 ;  /* 0x009896800000995d */ /* 0x004fea0003900000 */
[----:B------:R-:W2:Y:S02]  /*f4e0*/  @!P1 SYNCS.PHASECHK.TRANS64 P1, [R7+URZ+0x38850], R6 ;  /* 0x03885006070095a7 */ /* 0x000ea4000802007f */
[----:B--2---:R-:W-:Y:S05]  /*f4f0*/  @!P1 BRA `(.L_x_21) ;  /* 0xfffffffc00ec9947 */ /* 0x004fea000383ffff */
[----:B------:R-:W-:Y:S05]  /*f500*/  BRA `(.L_x_20) ;  /* 0xffffff40008c7947 */ /* 0x000fea000383ffff */
.L_x_27:
[----:B0-----:R-:W-:Y:S02]  /*f510*/  IMAD.U32 R0, RZ, RZ, UR49 ;  /* 0x00000031ff007e24 */ /* 0x001fe4000f8e00ff */
[----:B------:R-:W-:-:S04]  /*f520*/  IMAD.U32 R3, RZ, RZ, UR52 ;  /* 0x00000034ff037e24 */ /* 0x000fc8000f8e00ff */
[----:B------:R0:W1:Y:S03]  /*f530*/  SYNCS.PHASECHK.TRANS64.TRYWAIT P2, [R0+URZ+0x38830], R3 ;  /* 0x03883003000075a7 */ /* 0x000066000804017f */
[----:B-1----:R-:W-:Y:S05]  /*f540*/  @!P2 NANOSLEEP.SYNCS 0x989680 ;  /* 0x009896800000a95d */ /* 0x002fea0003900000 */
[----:B------:R-:W1:Y:S02]  /*f550*/  @!P2 SYNCS.PHASECHK.TRANS64 P2, [R0+URZ+0x38830], R3 ;  /* 0x038830030000a5a7 */ /* 0x000e64000804007f */
[----:B-1----:R-:W-:Y:S05]  /*f560*/  @!P2 BRA `(.L_x_27) ;  /* 0xfffffffc00e8a947 */ /* 0x002fea000383ffff */
[----:B------:R-:W-:Y:S05]  /*f570*/  BRA `(.L_x_26) ;  /* 0xffffff44006c7947 */ /* 0x000fea000383ffff */
.L_x_32:
[----:B-1----:R-:W-:Y:S02]  /*f580*/  IMAD.U32 R6, RZ, RZ, UR49 ;  /* 0x00000031ff067e24 */ /* 0x002fe4000f8e00ff */
[----:B------:R-:W-:-:S04]  /*f590*/  IMAD.U32 R7, RZ, RZ, UR52 ;  /* 0x00000034ff077e24 */ /* 0x000fc8000f8e00ff */
[----:B------:R1:W2:Y:S03]  /*f5a0*/  SYNCS.PHASECHK.TRANS64.TRYWAIT P2, [R6+URZ+0x38850], R7 ;  /* 0x03885007060075a7 */ /* 0x0002a6000804017f */
[----:B--2---:R-:W-:Y:S05]  /*f5b0*/  @!P2 NANOSLEEP.SYNCS 0x989680 ;  /* 0x009896800000a95d */ /* 0x004fea0003900000 */
[----:B------:R-:W2:Y:S02]  /*f5c0*/  @!P2 SYNCS.PHASECHK.TRANS64 P2, [R6+URZ+0x38850], R7 ;  /* 0x038850070600a5a7 */ /* 0x000ea4000804007f */
[----:B--2---:R-:W-:Y:S05]  /*f5d0*/  @!P2 BRA `(.L_x_32) ;  /* 0xfffffffc00e8a947 */ /* 0x004fea000383ffff */
[----:B------:R-:W-:Y:S05]  /*f5e0*/  BRA `(.L_x_31) ;  /* 0xffffff6000fc7947 */ /* 0x000fea000383ffff */
.L_x_46:
[----:B------:R-:W-:Y:S02]  /*f5f0*/  IMAD.MOV.U32 R13, RZ, RZ, R22 ;  /* 0x000000ffff0d7224 */ /* 0x000fe400078e0016 */
[----:B------:R-:W-:Y:S02]  /*f600*/  IMAD.MOV.U32 R12, RZ, RZ, RZ ;  /* 0x000000ffff0c7224 */ /* 0x000fe400078e00ff */
[----:B------:R-:W-:Y:S02]  /*f610*/  IMAD.MOV.U32 R11, RZ, RZ, 0x1f ;  /* 0x0000001fff0b7424 */ /* 0x000fe400078e00ff */
[----:B------:R-:W-:-:S07]  /*f620*/  IMAD.MOV.U32 R15, RZ, RZ, -0x1 ;  /* 0xffffffffff0f7424 */ /* 0x000fce00078e00ff */
[----:B-----5:R-:W-:Y:S05]  /*f630*/  WARPSYNC.COLLECTIVE R15, `(.L_x_97) ;  /* 0x000000000f087348 */ /* 0x020fea0003c00000 */
[----:B------:R0:W1:Y:S02]  /*f640*/  SHFL.IDX P6, R14, R13, R12, R11 ;  /* 0x0000000c0d0e7389 */ /* 0x00006400000c000b */
[----:B01---5:R-:W-:Y:S01]  /*f650*/  ENDCOLLECTIVE ;  /* 0x000000000000791b */ /* 0x023fe20003800000 */
.L_x_97:
[----:B------:R-:W-:Y:S05]  /*f660*/  BRA `(.L_x_98) ;  /* 0xffffffbc00587947 */ /* 0x000fea000383ffff */
.L_x_48:
[----:B0-----:R-:W-:-:S04]  /*f670*/  IMAD.U32 R2, RZ, RZ, UR42 ;  /* 0x0000002aff027e24 */ /* 0x001fc8000f8e00ff */
[----:B------:R0:W1:Y:S03]  /*f680*/  SYNCS.PHASECHK.TRANS64.TRYWAIT P0, [R2+URZ+0x38880], R19 ;  /* 0x03888013020075a7 */ /* 0x000066000800017f */
[----:B-1----:R-:W-:Y:S05]  /*f690*/  @!P0 NANOSLEEP.SYNCS 0x989680 ;  /* 0x009896800000895d */ /* 0x002fea0003900000 */
[----:B------:R-:W1:Y:S02]  /*f6a0*/  @!P0 SYNCS.PHASECHK.TRANS64 P0, [R2+URZ+0x38880], R19 ;  /* 0x03888013020085a7 */ /* 0x000e64000800007f */
[----:B-1----:R-:W-:Y:S05]  /*f6b0*/  @!P0 BRA `(.L_x_48) ;  /* 0xfffffffc00ec8947 */ /* 0x002fea000383ffff */
[----:B------:R-:W-:Y:S05]  /*f6c0*/  BRA `(.L_x_99) ;  /* 0xffffffbc00ac7947 */ /* 0x000fea000383ffff */
.L_x_49:
[----:B------:R-:W-:Y:S01]  /*f6d0*/  BSSY B0, `(.L_x_100) ;  /* 0x0000008000007945 */ /* 0x000fe20003800000 */
[----:B------:R-:W-:Y:S02]  /*f6e0*/  IMAD.MOV.U32 R13, RZ, RZ, R7 ;  /* 0x000000ffff0d7224 */ /* 0x000fe400078e0007 */
[----:B------:R-:W-:Y:S02]  /*f6f0*/  IMAD.MOV.U32 R12, RZ, RZ, RZ ;  /* 0x000000ffff0c7224 */ /* 0x000fe400078e00ff */
[----:B------:R-:W-:Y:S02]  /*f700*/  IMAD.MOV.U32 R11, RZ, RZ, 0x181f ;  /* 0x0000181fff0b7424 */ /* 0x000fe400078e00ff */
[----:B------:R-:W-:-:S07]  /*f710*/  IMAD.MOV.U32 R15, RZ, RZ, -0x1 ;  /* 0xffffffffff0f7424 */ /* 0x000fce00078e00ff */
[----:B------:R-:W-:Y:S05]  /*f720*/  WARPSYNC.COLLECTIVE R15, `(.L_x_101) ;  /* 0x000000000f087348 */ /* 0x000fea0003c00000 */
[----:B------:R0:W1:Y:S02]  /*f730*/  SHFL.IDX P6, R14, R13, R12, R11 ;  /* 0x0000000c0d0e7389 */ /* 0x00006400000c000b */
[----:B01----:R-:W-:Y:S01]  /*f740*/  ENDCOLLECTIVE ;  /* 0x000000000000791b */ /* 0x003fe20003800000 */
.L_x_101:
[----:B------:R-:W-:Y:S05]  /*f750*/  BSYNC B0 ;  /* 0x0000000000007941 */ /* 0x000fea0003800000 */
.L_x_100:
[----:B------:R-:W0:Y:S01]  /*f760*/  LDC R21, c[0x0][0x2f4] ;  /* 0x0000bd00ff157b82 */ /* 0x000e220000000800 */
[----:B------:R-:W-:Y:S01]  /*f770*/  IMAD.MOV.U32 R13, RZ, RZ, R6 ;  /* 0x000000ffff0d7224 */ /* 0x000fe200078e0006 */
[----:B------:R-:W-:Y:S01]  /*f780*/  ISETP.GE.AND P3, PT, R5, 0x11, PT ;  /* 0x000000110500780c */ /* 0x000fe20003f66270 */
[----:B------:R-:W-:Y:S01]  /*f790*/  IMAD.MOV.U32 R12, RZ, RZ, RZ ;  /* 0x000000ffff0c7224 */ /* 0x000fe200078e00ff */
[----:B------:R-:W-:Y:S01]  /*f7a0*/  LOP3.LUT R23, R23, 0xffffffdf, RZ, 0xc0, !PT ;  /* 0xffffffdf17177812 */ /* 0x000fe200078ec0ff */
[----:B------:R-:W-:Y:S01]  /*f7b0*/  IMAD.MOV.U32 R11, RZ, RZ, 0x181f ;  /* 0x0000181fff0b7424 */ /* 0x000fe200078e00ff */
[C---:B------:R-:W-:Y:S01]  /*f7c0*/  ISETP.GE.AND P5, PT, R5.reuse, 0x31, PT ;  /* 0x000000310500780c */ /* 0x040fe20003fa6270 */
[----:B------:R-:W-:Y:S01]  /*f7d0*/  IMAD.MOV.U32 R15, RZ, RZ, -0x1 ;  /* 0xffffffffff0f7424 */ /* 0x000fe200078e00ff */
[----:B------:R-:W-:Y:S01]  /*f7e0*/  ISETP.GE.AND P4, PT, R5, 0x41, PT ;  /* 0x000000410500780c */ /* 0x000fe20003f86270 */
[----:B------:R-:W-:Y:S02]  /*f7f0*/  IMAD.MOV.U32 R3, RZ, RZ, R14 ;  /* 0x000000ffff037224 */ /* 0x000fe400078e000e */
[----:B------:R-:W-:-:S10]  /*f800*/  VIADD R22, R37, UR42 ;  /* 0x0000002a25167c36 */ /* 0x000fd40008000000 */
[----:B0-----:R-:W-:Y:S05]  /*f810*/  WARPSYNC.COLLECTIVE R15, `(.L_x_102) ;  /* 0x000000000f087348 */ /* 0x001fea0003c00000 */
[----:B------:R1:W2:Y:S02]  /*f820*/  SHFL.IDX P6, R14, R13, R12, R11 ;  /* 0x0000000c0d0e7389 */ /* 0x0002a400000c000b */
[----:B012---:R-:W-:Y:S01]  /*f830*/  ENDCOLLECTIVE ;  /* 0x000000000000791b */ /* 0x007fe20003800000 */
.L_x_102:
[----:B------:R-:W-:Y:S02]  /*f840*/  @P3 LOP3.LUT R23, R23, 0x20, RZ, 0xfc, !PT ;  /* 0x0000002017173812 */ /* 0x000fe400078efcff */
[----:B------:R-:W-:Y:S02]  /*f850*/  ISETP.GE.AND P3, PT, R5, 0x51, PT ;  /* 0x000000510500780c */ /* 0x000fe40003f66270 */
[----:B------:R-:W-:Y:S02]  /*f860*/  LOP3.LUT R23, R23, 0xffffffef, RZ, 0xc0, !PT ;  /* 0xffffffef17177812 */ /* 0x000fe400078ec0ff */
[----:B------:R-:W-:Y:S01]  /*f870*/  ISETP.GE.AND P1, PT, R32, R21, PT ;  /* 0x000000152000720c */ /* 0x000fe20003f26270 */
[----:B------:R-:W-:Y:S02]  /*f880*/  IMAD.MOV.U32 R13, RZ, RZ, R7 ;  /* 0x000000ffff0d7224 */ /* 0x000fe400078e0007 */
[----:B------:R-:W-:Y:S01]  /*f890*/  IMAD.MOV.U32 R12, RZ, RZ, 0x1 ;  /* 0x00000001ff0c7424 */ /* 0x000fe200078e00ff */
[----:B------:R-:W-:-:S02]  /*f8a0*/  ISETP.LT.OR P2, PT, R5, 0x1, P1 ;  /* 0x000000010500780c */ /* 0x000fc40000f41670 */
[----:B------:R-:W-:-:S13]  /*f8b0*/  IADD3 R2, P0, R32, R14, RZ ;  /* 0x0000000e20027210 */ /* 0x000fda0007f1e0ff */
[----:B------:R-:W-:Y:S05]  /*f8c0*/  WARPSYNC.COLLECTIVE R15, `(.L_x_103) ;  /* 0x000000000f087348 */ /* 0x000fea0003c00000 */
[----:B------:R0:W1:Y:S02]  /*f8d0*/  SHFL.IDX P6, R14, R13, R12, R11 ;  /* 0x0000000c0d0e7389 */ /* 0x00006400000c000b */
[----:B01----:R-:W-:Y:S01]  /*f8e0*/  ENDCOLLECTIVE ;  /* 0x000000000000791b */ /* 0x003fe20003800000 */
.L_x_103:
[----:B------:R-:W-:Y:S01]  /*f8f0*/  IMAD.X R3, RZ, RZ, R3, P0 ;  /* 0x000000ffff037224 */ /* 0x000fe200000e0603 */
[----:B------:R-:W-:-:S04]  /*f900*/  ISETP.GE.AND P0, PT, R17, R21, PT ;  /* 0x000000151100720c */ /* 0x000fc80003f06270 */
[----:B------:R-:W-:Y:S01]  /*f910*/  @!PT LDS RZ, [RZ] ;  /* 0x00000000fffff984 */ /* 0x000fe20000000800 */
[----:B------:R-:W-:Y:S01]  /*f920*/  @!PT LDS RZ, [RZ] ;  /* 0x00000000fffff984 */ /* 0x000fe20000000800 */
[----:B------:R-:W-:Y:S01]  /*f930*/  @!PT LDS RZ, [RZ] ;  /* 0x00000000fffff984 */ /* 0x000fe20000000800 */
[----:B------:R-:W-:Y:S01]  /*f940*/  LDGSTS.E.BYPASS.LTC128B.128 [R22+0x10400], desc[UR46][R2.64], !P2 ;  /* 0x1040000002167fae */ /* 0x000fe2000d101d6e */
[----:B------:R-:W-:Y:S01]  /*f950*/  ISETP.LT.OR P2, PT, R5, 0x1, P0 ;  /* 0x000000010500780c */ /* 0x000fe20000741670 */
[----:B------:R-:W-:-:S12]  /*f960*/  IMAD.MOV.U32 R13, RZ, RZ, R6 ;  /* 0x000000ffff0d7224 */ /* 0x000fd800078e0006 */
[----:B------:R0:W-:Y:S02]  /*f970*/  LDGSTS.E.BYPASS.LTC128B.128 [R22+0x14400], desc[UR46][R2.64+0x80], !P2 ;  /* 0x1440008002167fae */ /* 0x0001e4000d101d6e */
[----:B0-----:R-:W-:-:S07]  /*f980*/  IMAD.MOV.U32 R3, RZ, RZ, R14 ;  /* 0x000000ffff037224 */ /* 0x001fce00078e000e */
[----:B------:R-:W-:Y:S05]  /*f990*/  WARPSYNC.COLLECTIVE R15, `(.L_x_104) ;  /* 0x000000000f087348 */ /* 0x000fea0003c00000 */
[----:B------:R0:W1:Y:S02]  /*f9a0*/  SHFL.IDX P6, R14, R13, R12, R11 ;  /* 0x0000000c0d0e7389 */ /* 0x00006400000c000b */
[----:B01----:R-:W-:Y:S01]  /*f9b0*/  ENDCOLLECTIVE ;  /* 0x000000000000791b */ /* 0x003fe20003800000 */
.L_x_104:
[----:B------:R-:W-:Y:S02]  /*f9c0*/  IMAD.MOV.U32 R13, RZ, RZ, R7 ;  /* 0x000000ffff0d7224 */ /* 0x000fe400078e0007 */
[----:B------:R-:W-:Y:S01]  /*f9d0*/  IMAD.MOV.U32 R12, RZ, RZ, 0x2 ;  /* 0x00000002ff0c7424 */ /* 0x000fe200078e00ff */
[----:B------:R-:W-:-:S13]  /*f9e0*/  IADD3 R2, P2, R32, R14, RZ ;  /* 0x0000000e20027210 */ /* 0x000fda0007f5e0ff */
[----:B------:R-:W-:Y:S05]  /*f9f0*/  WARPSYNC.COLLECTIVE R15, `(.L_x_105) ;  /* 0x000000000f087348 */ /* 0x000fea0003c00000 */
[----:B------:R0:W1:Y:S02]  /*fa00*/  SHFL.IDX P6, R14, R13, R12, R11 ;  /* 0x0000000c0d0e7389 */ /* 0x00006400000c000b */
[----:B01----:R-:W-:Y:S01]  /*fa10*/  ENDCOLLECTIVE ;  /* 0x000000000000791b */ /* 0x003fe20003800000 */
.L_x_105:
[----:B------:R-:W-:Y:S01]  /*fa20*/  IMAD.X R3, RZ, RZ, R3, P2 ;  /* 0x000000ffff037224 */ /* 0x000fe200010e0603 */
[----:B------:R-:W-:Y:S01]  /*fa30*/  ISETP.LT.OR P2, PT, R5, 0x11, P1 ;  /* 0x000000110500780c */ /* 0x000fe20000f41670 */
[----:B------:R-:W-:-:S12]  /*fa40*/  IMAD.MOV.U32 R13, RZ, RZ, R6 ;  /* 0x000000ffff0d7224 */ /* 0x000fd800078e0006 */
[----:B------:R-:W-:Y:S01]  /*fa50*/  @!PT LDS RZ, [RZ] ;  /* 0x00000000fffff984 */ /* 0x000fe20000000800 */
[----:B------:R-:W-:Y:S01]  /*fa60*/  @!PT LDS RZ, [RZ] ;  /* 0x00000000fffff984 */ /* 0x000fe20000000800 */
[----:B------:R-:W-:Y:S01]  /*fa70*/  @!PT LDS RZ, [RZ] ;  /* 0x00000000fffff984 */ /* 0x000fe20000000800 */
[----:B------:R-:W-:Y:S01]  /*fa80*/  LDGSTS.E.BYPASS.LTC128B.128 [R22+0x10c00], desc[UR46][R2.64], !P2 ;  /* 0x10c0000002167fae */ /* 0x000fe2000d101d6e */
[----:B------:R-:W-:-:S13]  /*fa90*/  ISETP.LT.OR P2, PT, R5, 0x11, P0 ;  /* 0x000000110500780c */ /* 0x000fda0000741670 */
[----:B------:R0:W-:Y:S02]  /*faa0*/  LDGSTS.E.BYPASS.LTC128B.128 [R22+0x14c00], desc[UR46][R2.64+0x80], !P2 ;  /* 0x14c0008002167fae */ /* 0x0001e4000d101d6e */
[----:B0-----:R-:W-:-:S07]  /*fab0*/  IMAD.MOV.U32 R3, RZ, RZ, R14 ;  /* 0x000000ffff037224 */ /* 0x001fce00078e000e */
[----:B------:R-:W-:Y:S05]  /*fac0*/  WARPSYNC.COLLECTIVE R15, `(.L_x_106) ;  /* 0x000000000f087348 */ /* 0x000fea0003c00000 */
[----:B------:R0:W1:Y:S02]  /*fad0*/  SHFL.IDX P6, R14, R13, R12, R11 ;  /* 0x0000000c0d0e7389 */ /* 0x00006400000c000b */
[----:B01----:R-:W-:Y:S01]  /*fae0*/  ENDCOLLECTIVE ;  /* 0x000000000000791b */ /* 0x003fe20003800000 */
.L_x_106:
[----:B------:R-:W-:Y:S02]  /*faf0*/  IMAD.MOV.U32 R13, RZ, RZ, R7 ;  /* 0x000000ffff0d7224 */ /* 0x000fe400078e0007 */
[----:B------:R-:W-:Y:S01]  /*fb00*/  IMAD.MOV.U32 R12, RZ, RZ, 0x3 ;  /* 0x00000003ff0c7424 */ /* 0x000fe200078e00ff */
[----:B------:R-:W-:-:S13]  /*fb10*/  IADD3 R2, P2, R32, R14, RZ ;  /* 0x0000000e20027210 */ /* 0x000fda0007f5e0ff */
[----:B------:R-:W-:Y:S05]  /*fb20*/  WARPSYNC.COLLECTIVE R15, `(.L_x_107) ;  /* 0x000000000f087348 */ /* 0x000fea0003c00000 */
[----:B------:R0:W1:Y:S02]  /*fb30*/  SHFL.IDX P6, R14, R13, R12, R11 ;  /* 0x0000000c0d0e7389 */ /* 0x00006400000c000b */
[----:B01----:R-:W-:Y:S01]  /*fb40*/  ENDCOLLECTIVE ;  /* 0x000000000000791b */ /* 0x003fe20003800000 */
.L_x_107:
        /* <DEDUP_REMOVED lines=13> */
.L_x_108:
[----:B------:R-:W-:Y:S02]  /*fc20*/  IMAD.MOV.U32 R13, RZ, RZ, R7 ;  /* 0x000000ffff0d7224 */ /* 0x000fe400078e0007 */
[----:B------:R-:W-:Y:S01]  /*fc30*/  IMAD.MOV.U32 R12, RZ, RZ, 0x4 ;  /* 0x00000004ff0c7424 */ /* 0x000fe200078e00ff */
[----:B------:R-:W-:-:S13]  /*fc40*/  IADD3 R2, P2, R32, R14, RZ ;  /* 0x0000000e20027210 */ /* 0x000fda0007f5e0ff */
[----:B------:R-:W-:Y:S05]  /*fc50*/  WARPSYNC.COLLECTIVE R15, `(.L_x_109) ;  /* 0x000000000f087348 */ /* 0x000fea0003c00000 */
[----:B------:R0:W1:Y:S02]  /*fc60*/  SHFL.IDX P6, R14, R13, R12, R11 ;  /* 0x0000000c0d0e7389 */ /* 0x00006400000c000b */
[----:B01----:R-:W-:Y:S01]  /*fc70*/  ENDCOLLECTIVE ;  /* 0x000000000000791b */ /* 0x003fe20003800000 */
.L_x_109:
        /* <DEDUP_REMOVED lines=13> */
.L_x_110:
[----:B------:R-:W-:Y:S02]  /*fd50*/  IMAD.MOV.U32 R13, RZ, RZ, R7 ;  /* 0x000000ffff0d7224 */ /* 0x000fe400078e0007 */
[----:B------:R-:W-:Y:S01]  /*fd60*/  IMAD.MOV.U32 R12, RZ, RZ, 0x5 ;  /* 0x00000005ff0c7424 */ /* 0x000fe200078e00ff */
[----:B------:R-:W-:-:S13]  /*fd70*/  IADD3 R2, P2, R32, R14, RZ ;  /* 0x0000000e20027210 */ /* 0x000fda0007f5e0ff */
[----:B------:R-:W-:Y:S05]  /*fd80*/  WARPSYNC.COLLECTIVE R15, `(.L_x_111) ;  /* 0x000000000f087348 */ /* 0x000fea0003c00000 */
[----:B------:R0:W1:Y:S02]  /*fd90*/  SHFL.IDX P6, R14, R13, R12, R11 ;  /* 0x0000000c0d0e7389 */ /* 0x00006400000c000b */
[----:B01----:R-:W-:Y:S01]  /*fda0*/  ENDCOLLECTIVE ;  /* 0x000000000000791b */ /* 0x003fe20003800000 */
.L_x_111:
        /* <DEDUP_REMOVED lines=13> */
.L_x_112:
[----:B------:R-:W-:Y:S02]  /*fe80*/  IMAD.MOV.U32 R13, RZ, RZ, R7 ;  /* 0x000000ffff0d7224 */ /* 0x000fe400078e0007 */
[----:B------:R-:W-:Y:S01]  /*fe90*/  IMAD.MOV.U32 R12, RZ, RZ, 0x6 ;  /* 0x00000006ff0c7424 */ /* 0x000fe200078e00ff */
[----:B------:R-:W-:-:S13]  /*fea0*/  IADD3 R2, P2, R32, R14, RZ ;  /* 0x0000000e20027210 */ /* 0x000fda0007f5e0ff */
[----:B------:R-:W-:Y:S05]  /*feb0*/  WARPSYNC.COLLECTIVE R15, `(.L_x_113) ;  /* 0x000000000f087348 */ /* 0x000fea0003c00000 */
[----:B------:R0:W1:Y:S02]  /*fec0*/  SHFL.IDX P6, R14, R13, R12, R11 ;  /* 0x0000000c0d0e7389 */ /* 0x00006400000c000b */
[----:B01----:R-:W-:Y:S01]  /*fed0*/  ENDCOLLECTIVE ;  /* 0x000000000000791b */ /* 0x003fe20003800000 */
.L_x_113:
        /* <DEDUP_REMOVED lines=13> */
.L_x_114:
[----:B------:R-:W-:Y:S02]  /*ffb0*/  IMAD.MOV.U32 R13, RZ, RZ, R7 ;  /* 0x000000ffff0d7224 */ /* 0x000fe400078e0007 */
[----:B------:R-:W-:Y:S01]  /*ffc0*/  IMAD.MOV.U32 R12, RZ, RZ, 0x7 ;  /* 0x00000007ff0c7424 */ /* 0x000fe200078e00ff */
[----:B------:R-:W-:-:S13]  /*ffd0*/  IADD3 R2, P2, R32, R14, RZ ;  /* 0x0000000e20027210 */ /* 0x000fda0007f5e0ff */
[----:B------:R-:W-:Y:S05]  /*ffe0*/  WARPSYNC.COLLECTIVE R15, `(.L_x_115) ;  /* 0x000000000f087348 */ /* 0x000fea0003c00000 */
[----:B------:R0:W1:Y:S02]  /*fff0*/  SHFL.IDX P6, R14, R13, R12, R11 ;  /* 0x0000000c0d0e7389 */ /* 0x00006400000c000b */
[----:B01----:R-:W-:Y:S01]  /*10000*/  ENDCOLLECTIVE ;  /* 0x000000000000791b */ /* 0x003fe20003800000 */
.L_x_115:
[----:B------:R-:W-:Y:S01]  /*10010*/  IMAD.X R3, RZ, RZ, R3, P2 ;  /* 0x000000ffff037224 */ /* 0x000fe200010e0603 */
[----:B------:R-:W-:Y:S01]  /*10020*/  ISETP.LT.OR P2, PT, R5, 0x61, P1 ;  /* 0x000000610500780c */ /* 0x000fe20000f41670 */
[----:B------:R-:W-:-:S12]  /*10030*/  IMAD.MOV.U32 R13, RZ, RZ, R6 ;  /* 0x000000ffff0d7224 */ /* 0x000fd800078e0006 */
[----:B------:R-:W-:Y:S01]  /*10040*/  @!PT LDS RZ, [RZ] ;  /* 0x00000000fffff984 */ /* 0x000fe20000000800 */
[----:B------:R-:W-:Y:S01]  /*10050*/  @!PT LDS RZ, [RZ] ;  /* 0x00000000fffff984 */ /* 0x000fe20000000800 */
[----:B------:R-:W-:Y:S01]  /*10060*/  @!PT LDS RZ, [RZ] ;  /* 0x00000000fffff984 */ /* 0x000fe20000000800 */
[----:B------:R0:W-:Y:S01]  /*10070*/  LDGSTS.E.BYPASS.LTC128B.128 [R22+0x13400], desc[UR46][R2.64], !P2 ;  /* 0x1340000002167fae */ /* 0x0001e2000d101d6e */
[----:B------:R-:W-:Y:S01]  /*10080*/  ISETP.LT.OR P2, PT, R5, 0x61, P0 ;  /* 0x000000610500780c */ /* 0x000fe20000741670 */
[----:B------:R-:W-:-:S12]  /*10090*/  IMAD.MOV.U32 R10, RZ, RZ, R14 ;  /* 0x000000ffff0a7224 */ /* 0x000fd800078e000e */
[----:B0-----:R-:W-:Y:S05]  /*100a0*/  WARPSYNC.COLLECTIVE R15, `(.L_x_116) ;  /* 0x000000000f087348 */ /* 0x001fea0003c00000 */
[----:B------:R1:W2:Y:S02]  /*100b0*/  SHFL.IDX P6, R14, R13, R12, R11 ;  /* 0x0000000c0d0e7389 */ /* 0x0002a400000c000b */
[----:B012---:R-:W-:Y:S01]  /*100c0*/  ENDCOLLECTIVE ;  /* 0x000000000000791b */ /* 0x007fe20003800000 */
.L_x_116:
[----:B------:R-:W-:Y:S01]  /*100d0*/  @!PT LDS RZ, [RZ] ;  /* 0x00000000fffff984 */ /* 0x000fe20000000800 */
[----:B------:R-:W-:Y:S01]  /*100e0*/  @!PT LDS RZ, [RZ] ;  /* 0x00000000fffff984 */ /* 0x000fe20000000800 */
[----:B------:R-:W-:Y:S01]  /*100f0*/  @!PT LDS RZ, [RZ] ;  /* 0x00000000fffff984 */ /* 0x000fe20000000800 */
[----:B------:R0:W-:Y:S01]  /*10100*/  LDGSTS.E.BYPASS.LTC128B.128 [R22+0x17400], desc[UR46][R2.64+0x80], !P2 ;  /* 0x1740008002167fae */ /* 0x0001e2000d101d6e */
[----:B------:R-:W-:-:S13]  /*10110*/  ISETP.GE.AND P2, PT, R5, 0x21, PT ;  /* 0x000000210500780c */ /* 0x000fda0003f46270 */
[----:B------:R-:W-:Y:S02]  /*10120*/  @P2 LOP3.LUT R23, R23, 0x10, RZ, 0xfc, !PT ;  /* 0x0000001017172812 */ /* 0x000fe400078efcff */
[----:B------:R-:W-:Y:S02]  /*10130*/  ISETP.GE.AND P2, PT, R5, 0x61, PT ;  /* 0x000000610500780c */ /* 0x000fe40003f46270 */
[----:B------:R-:W-:Y:S02]  /*10140*/  LOP3.LUT R23, R23, 0xffffffbf, RZ, 0xc0, !PT ;  /* 0xffffffbf17177812 */ /* 0x000fe400078ec0ff */
[----:B------:R-:W-:-:S13]  /*10150*/  ISETP.GE.AND P6, PT, R5, 0x71, PT ;  /* 0x000000710500780c */ /* 0x000fda0003fc6270 */
[----:B------:R-:W-:Y:S01]  /*10160*/  @P6 LOP3.LUT R23, R23, 0x40, RZ, 0xfc, !PT ;  /* 0x0000004017176812 */ /* 0x000fe200078efcff */
[----:B0-----:R-:W-:Y:S06]  /*10170*/  BRA `(.L_x_117) ;  /* 0xffffffb800b07947 */ /* 0x001fec000383ffff */
.L_x_52:
[----:B0-----:R-:W-:-:S04]  /*10180*/  IMAD.U32 R2, RZ, RZ, UR42 ;  /* 0x0000002aff027e24 */ /* 0x001fc8000f8e00ff */
[----:B------:R0:W1:Y:S03]  /*10190*/  SYNCS.PHASECHK.TRANS64.TRYWAIT P0, [R2+URZ+0x38840], R19 ;  /* 0x03884013020075a7 */ /* 0x000066000800017f */
[----:B-1----:R-:W-:Y:S05]  /*101a0*/  @!P0 NANOSLEEP.SYNCS 0x989680 ;  /* 0x009896800000895d */ /* 0x002fea0003900000 */
[----:B------:R-:W1:Y:S02]  /*101b0*/  @!P0 SYNCS.PHASECHK.TRANS64 P0, [R2+URZ+0x38840], R19 ;  /* 0x03884013020085a7 */ /* 0x000e64000800007f */
[----:B-1----:R-:W-:Y:S05]  /*101c0*/  @!P0 BRA `(.L_x_52) ;  /* 0xfffffffc00ec8947 */ /* 0x002fea000383ffff */
[----:B------:R-:W-:Y:S05]  /*101d0*/  BRA `(.L_x_118) ;  /* 0xffffffb800f47947 */ /* 0x000fea000383ffff */
.L_x_53:
        /* <DEDUP_REMOVED lines=8> */
.L_x_120:
[----:B------:R-:W-:Y:S05]  /*10260*/  BSYNC B0 ;  /* 0x0000000000007941 */ /* 0x000fea0003800000 */
.L_x_119:
[----:B------:R-:W-:Y:S02]  /*10270*/  IMAD.MOV.U32 R13, RZ, RZ, R0 ;  /* 0x000000ffff0d7224 */ /* 0x000fe400078e0000 */
[----:B------:R-:W-:Y:S02]  /*10280*/  IMAD.MOV.U32 R12, RZ, RZ, RZ ;  /* 0x000000ffff0c7224 */ /* 0x000fe400078e00ff */
[----:B------:R-:W-:Y:S02]  /*10290*/  IMAD.MOV.U32 R11, RZ, RZ, 0x181f ;  /* 0x0000181fff0b7424 */ /* 0x000fe400078e00ff */
[----:B------:R-:W-:Y:S02]  /*102a0*/  IMAD.MOV.U32 R15, RZ, RZ, -0x1 ;  /* 0xffffffffff0f7424 */ /* 0x000fe400078e00ff */
[----:B------:R-:W-:-:S07]  /*102b0*/  IMAD.MOV.U32 R2, RZ, RZ, R14 ;  /* 0x000000ffff027224 */ /* 0x000fce00078e000e */
[----:B------:R-:W-:Y:S05]  /*102c0*/  WARPSYNC.COLLECTIVE R15, `(.L_x_121) ;  /* 0x000000000f087348 */ /* 0x000fea0003c00000 */
[----:B------:R0:W1:Y:S02]  /*102d0*/  SHFL.IDX P6, R14, R13, R12, R11 ;  /* 0x0000000c0d0e7389 */ /* 0x00006400000c000b */
[----:B01----:R-:W-:Y:S01]  /*102e0*/  ENDCOLLECTIVE ;  /* 0x000000000000791b */ /* 0x003fe20003800000 */
.L_x_121:
[----:B------:R-:W-:Y:S02]  /*102f0*/  IMAD.MOV.U32 R13, RZ, RZ, R4 ;  /* 0x000000ffff0d7224 */ /* 0x000fe400078e0004 */
[----:B------:R-:W-:Y:S01]  /*10300*/  IMAD.MOV.U32 R12, RZ, RZ, 0x1 ;  /* 0x00000001ff0c7424 */ /* 0x000fe200078e00ff */
[----:B------:R-:W-:-:S13]  /*10310*/  LOP3.LUT P6, RZ, R23, 0x80, RZ, 0xc0, !PT ;  /* 0x0000008017ff7812 */ /* 0x000fda00078cc0ff */
[----:B------:R-:W-:-:S05]  /*10320*/  @P6 IADD3 R14, P0, R32, R14, RZ ;  /* 0x0000000e200e6210 */ /* 0x000fca0007f1e0ff */
[----:B------:R-:W-:Y:S01]  /*10330*/  @P6 IMAD.X R3, RZ, RZ, R2, P0 ;  /* 0x000000ffff036224 */ /* 0x000fe200000e0602 */
[----:B------:R-:W-:Y:S01]  /*10340*/  ISETP.GE.AND P0, PT, R32, R10, PT ;  /* 0x0000000a2000720c */ /* 0x000fe20003f06270 */
[----:B------:R-:W-:-:S12]  /*10350*/  @P6 IMAD.MOV.U32 R2, RZ, RZ, R14 ;  /* 0x000000ffff026224 */ /* 0x000fd800078e000e */
[----:B------:R-:W-:Y:S01]  /*10360*/  @!PT LDS RZ, [RZ] ;  /* 0x00000000fffff984 */ /* 0x000fe20000000800 */
[----:B------:R-:W-:Y:S01]  /*10370*/  @!PT LDS RZ, [RZ] ;  /* 0x00000000fffff984 */ /* 0x000fe20000000800 */
[----:B------:R-:W-:Y:S01]  /*10380*/  @!PT LDS RZ, [RZ] ;  /* 0x00000000fffff984 */ /* 0x000fe20000000800 */
[----:B------:R0:W-:Y:S04]  /*10390*/  @P6 LDGSTS.E.BYPASS.LTC128B.128 [R22+0x28400], desc[UR46][R2.64], !P0 ;  /* 0x2840000002166fae */ /* 0x0001e8000c101d6e */
[----:B------:R0:W-:Y:S02]  /*103a0*/  @P6 LDGSTS.E.BYPASS.LTC128B.128 [R22+0x2c400], desc[UR46][R2.64+0x80], !P1 ;  /* 0x2c40008002166fae */ /* 0x0001e4000c901d6e */
[----:B0-----:R-:W-:Y:S05]  /*103b0*/  WARPSYNC.COLLECTIVE R15, `(.L_x_122) ;  /* 0x000000000f087348 */ /* 0x001fea0003c00000 */
[----:B------:R1:W2:Y:S02]  /*103c0*/  SHFL.IDX P6, R14, R13, R12, R11 ;  /* 0x0000000c0d0e7389 */ /* 0x0002a400000c000b */
[----:B012---:R-:W-:Y:S01]  /*103d0*/  ENDCOLLECTIVE ;  /* 0x000000000000791b */ /* 0x007fe20003800000 */
.L_x_122:
[----:B------:R-:W-:Y:S02]  /*103e0*/  IMAD.MOV.U32 R13, RZ, RZ, R0 ;  /* 0x000000ffff0d7224 */ /* 0x000fe400078e0000 */
[----:B------:R-:W-:-:S07]  /*103f0*/  IMAD.MOV.U32 R5, RZ, RZ, R14 ;  /* 0x000000ffff057224 */ /* 0x000fce00078e000e */
[----:B------:R-:W-:Y:S05]  /*10400*/  WARPSYNC.COLLECTIVE R15, `(.L_x_123) ;  /* 0x000000000f087348 */ /* 0x000fea0003c00000 */
[----:B------:R0:W1:Y:S02]  /*10410*/  SHFL.IDX P6, R14, R13, R12, R11 ;  /* 0x0000000c0d0e7389 */ /* 0x00006400000c000b */
[----:B01----:R-:W-:Y:S01]  /*10420*/  ENDCOLLECTIVE ;  /* 0x000000000000791b */ /* 0x003fe20003800000 */
.L_x_123:
[----:B------:R-:W-:Y:S02]  /*10430*/  IMAD.MOV.U32 R13, RZ, RZ, R4 ;  /* 0x000000ffff0d7224 */ /* 0x000fe400078e0004 */
[----:B------:R-:W-:Y:S01]  /*10440*/  IMAD.MOV.U32 R12, RZ, RZ, 0x2 ;  /* 0x00000002ff0c7424 */ /* 0x000fe200078e00ff */
[----:B------:R-:W-:-:S13]  /*10450*/  LOP3.LUT P6, RZ, R23, 0x20, RZ, 0xc0, !PT ;  /* 0x0000002017ff7812 */ /* 0x000fda00078cc0ff */
[----:B------:R-:W-:-:S05]  /*10460*/  @P6 IADD3 R14, P0, R32, R14, RZ ;  /* 0x0000000e200e6210 */ /* 0x000fca0007f1e0ff */
[----:B------:R-:W-:Y:S01]  /*10470*/  @P6 IMAD.X R5, RZ, RZ, R5, P0 ;  /* 0x000000ffff056224 */ /* 0x000fe200000e0605 */
[----:B------:R-:W-:Y:S01]  /*10480*/  ISETP.GE.AND P0, PT, R32, R10, PT ;  /* 0x0000000a2000720c */ /* 0x000fe20003f06270 */
[----:B------:R-:W-:Y:S02]  /*10490*/  @P6 IMAD.MOV.U32 R2, RZ, RZ, R14 ;  /* 0x000000ffff026224 */ /* 0x000fe400078e000e */
[----:B------:R-:W-:-:S10]  /*104a0*/  @P6 IMAD.MOV.U32 R3, RZ, RZ, R5 ;  /* 0x000000ffff036224 */ /* 0x000fd400078e0005 */
        /* <DEDUP_REMOVED lines=8> */
.L_x_124:
[----:B------:R-:W-:Y:S02]  /*10530*/  IMAD.MOV.U32 R13, RZ, RZ, R0 ;  /* 0x000000ffff0d7224 */ /* 0x000fe400078e0000 */
[----:B------:R-:W-:-:S07]  /*10540*/  IMAD.MOV.U32 R5, RZ, RZ, R14 ;  /* 0x000000ffff057224 */ /* 0x000fce00078e000e */
[----:B------:R-:W-:Y:S05]  /*10550*/  WARPSYNC.COLLECTIVE R15, `(.L_x_125) ;  /* 0x000000000f087348 */ /* 0x000fea0003c00000 */
[----:B------:R0:W1:Y:S02]  /*10560*/  SHFL.IDX P6, R14, R13, R12, R11 ;  /* 0x0000000c0d0e7389 */ /* 0x00006400000c000b */
[----:B01----:R-:W-:Y:S01]  /*10570*/  ENDCOLLECTIVE ;  /* 0x000000000000791b */ /* 0x003fe20003800000 */
.L_x_125:
        /* <DEDUP_REMOVED lines=16> */
.L_x_126:
[----:B------:R-:W-:Y:S02]  /*10680*/  IMAD.MOV.U32 R13, RZ, RZ, R0 ;  /* 0x000000ffff0d7224 */ /* 0x000fe400078e0000 */
[----:B------:R-:W-:-:S07]  /*10690*/  IMAD.MOV.U32 R5, RZ, RZ, R14 ;  /* 0x000000ffff057224 */ /* 0x000fce00078e000e */
[----:B------:R-:W-:Y:S05]  /*106a0*/  WARPSYNC.COLLECTIVE R15, `(.L_x_127) ;  /* 0x000000000f087348 */ /* 0x000fea0003c00000 */
[----:B------:R0:W1:Y:S02]  /*106b0*/  SHFL.IDX P6, R14, R13, R12, R11 ;  /* 0x0000000c0d0e7389 */ /* 0x00006400000c000b */
[----:B01----:R-:W-:Y:S01]  /*106c0*/  ENDCOLLECTIVE ;  /* 0x000000000000791b */ /* 0x003fe20003800000 */
.L_x_127:
[----:B------:R-:W-:Y:S02]  /*106d0*/  IMAD.MOV.U32 R13, RZ, RZ, R4 ;  /* 0x000000ffff0d7224 */ /* 0x000fe400078e0004 */
[----:B------:R-:W-:Y:S01]  /*106e0*/  IMAD.MOV.U32 R12, RZ, RZ, 0x4 ;  /* 0x00000004ff0c7424 */ /* 0x000fe200078e00ff */
[C---:B------:R-:W-:Y:S02]  /*106f0*/  @P5 IADD3 R14, P0, R32.reuse, R14, RZ ;  /* 0x0000000e200e5210 */ /* 0x040fe40007f1e0ff */
[----:B------:R-:W-:-:S03]  /*10700*/  ISETP.GE.AND P6, PT, R32, R10, PT ;  /* 0x0000000a2000720c */ /* 0x000fc60003fc6270 */
[----:B------:R-:W-:Y:S02]  /*10710*/  @P5 IMAD.X R5, RZ, RZ, R5, P0 ;  /* 0x000000ffff055224 */ /* 0x000fe400000e0605 */
[----:B------:R-:W-:Y:S02]  /*10720*/  @P5 IMAD.MOV.U32 R2, RZ, RZ, R14 ;  /* 0x000000ffff025224 */ /* 0x000fe400078e000e */
[----:B------:R-:W-:-:S06]  /*10730*/  @P5 IMAD.MOV.U32 R3, RZ, RZ, R5 ;  /* 0x000000ffff035224 */ /* 0x000fcc00078e0005 */
[----:B------:R-:W-:Y:S01]  /*10740*/  @!PT LDS RZ, [RZ] ;  /* 0x00000000fffff984 */ /* 0x000fe20000000800 */
[----:B------:R-:W-:Y:S01]  /*10750*/  @!PT LDS RZ, [RZ] ;  /* 0x00000000fffff984 */ /* 0x000fe20000000800 */
[----:B------:R-:W-:Y:S01]  /*10760*/  @!PT LDS RZ, [RZ] ;  /* 0x00000000fffff984 */ /* 0x000fe20000000800 */
[----:B------:R0:W-:Y:S02]  /*10770*/  @P5 LDGSTS.E.BYPASS.LTC128B.128 [R22+0x29c00], desc[UR46][R2.64], !P6 ;  /* 0x29c0000002165fae */ /* 0x0001e4000f101d6e */
[----:B0-----:R-:W-:Y:S05]  /*10780*/  WARPSYNC.COLLECTIVE R15, `(.L_x_128) ;  /* 0x000000000f087348 */ /* 0x001fea0003c00000 */
[----:B------:R1:W2:Y:S02]  /*10790*/  SHFL.IDX P6, R14, R13, R12, R11 ;  /* 0x0000000c0d0e7389 */ /* 0x0002a400000c000b */
[----:B012---:R-:W-:Y:S01]  /*107a0*/  ENDCOLLECTIVE ;  /* 0x000000000000791b */ /* 0x007fe20003800000 */
.L_x_128:
[----:B------:R-:W-:Y:S01]  /*107b0*/  @!PT LDS RZ, [RZ] ;  /* 0x00000000fffff984 */ /* 0x000fe20000000800 */
[----:B------:R-:W-:Y:S01]  /*107c0*/  @!PT LDS RZ, [RZ] ;  /* 0x00000000fffff984 */ /* 0x000fe20000000800 */
[----:B------:R-:W-:Y:S01]  /*107d0*/  @!PT LDS RZ, [RZ] ;  /* 0x00000000fffff984 */ /* 0x000fe20000000800 */
[----:B------:R0:W-:Y:S01]  /*107e0*/  @P5 LDGSTS.E.BYPASS.LTC128B.128 [R22+0x2dc00], desc[UR46][R2.64+0x80], !P1 ;  /* 0x2dc0008002165fae */ /* 0x0001e2000c901d6e */
[----:B------:R-:W-:Y:S01]  /*107f0*/  ISETP.GE.AND P5, PT, R32, R10, PT ;  /* 0x0000000a2000720c */ /* 0x000fe20003fa6270 */
[----:B------:R-:W-:Y:S02]  /*10800*/  IMAD.MOV.U32 R13, RZ, RZ, R0 ;  /* 0x000000ffff0d7224 */ /* 0x000fe400078e0000 */
[----:B------:R-:W-:-:S10]  /*10810*/  IMAD.MOV.U32 R5, RZ, RZ, R14 ;  /* 0x000000ffff057224 */ /* 0x000fd400078e000e */
[----:B0-----:R-:W-:Y:S05]  /*10820*/  WARPSYNC.COLLECTIVE R15, `(.L_x_129) ;  /* 0x000000000f087348 */ /* 0x001fea0003c00000 */
[----:B------:R1:W2:Y:S02]  /*10830*/  SHFL.IDX P6, R14, R13, R12, R11 ;  /* 0x0000000c0d0e7389 */ /* 0x0002a400000c000b */
[----:B012---:R-:W-:Y:S01]  /*10840*/  ENDCOLLECTIVE ;  /* 0x000000000000791b */ /* 0x007fe20003800000 */
.L_x_129:
[----:B------:R-:W-:Y:S02]  /*10850*/  IMAD.MOV.U32 R13, RZ, RZ, R4 ;  /* 0x000000ffff0d7224 */ /* 0x000fe400078e0004 */
[----:B------:R-:W-:Y:S01]  /*10860*/  IMAD.MOV.U32 R12, RZ, RZ, 0x5 ;  /* 0x00000005ff0c7424 */ /* 0x000fe200078e00ff */
[----:B------:R-:W-:-:S05]  /*10870*/  @P4 IADD3 R14, P0, R32, R14, RZ ;  /* 0x0000000e200e4210 */ /* 0x000fca0007f1e0ff */
[----:B------:R-:W-:-:S08]  /*10880*/  @P4 IMAD.MOV.U32 R2, RZ, RZ, R14 ;  /* 0x000000ffff024224 */ /* 0x000fd000078e000e */
[----:B------:R-:W-:Y:S05]  /*10890*/  WARPSYNC.COLLECTIVE R15, `(.L_x_130) ;  /* 0x000000000f087348 */ /* 0x000fea0003c00000 */
[----:B------:R0:W1:Y:S02]  /*108a0*/  SHFL.IDX P6, R14, R13, R12, R11 ;  /* 0x0000000c0d0e7389 */ /* 0x00006400000c000b */
[----:B01----:R-:W-:Y:S01]  /*108b0*/  ENDCOLLECTIVE ;  /* 0x000000000000791b */ /* 0x003fe20003800000 */
.L_x_130:
[----:B------:R-:W-:-:S04]  /*108c0*/  @P4 IMAD.X R5, RZ, RZ, R5, P0 ;  /* 0x000000ffff054224 */ /* 0x000fc800000e0605 */
[----:B------:R-:W-:-:S05]  /*108d0*/  @P4 IMAD.MOV.U32 R3, RZ, RZ, R5 ;  /* 0x000000ffff034224 */ /* 0x000fca00078e0005 */
[----:B------:R-:W-:Y:S01]  /*108e0*/  @!PT LDS RZ, [RZ] ;  /* 0x00000000fffff984 */ /* 0x000fe20000000800 */
[----:B------:R-:W-:Y:S01]  /*108f0*/  @!PT LDS RZ, [RZ] ;  /* 0x00000000fffff984 */ /* 0x000fe20000000800 */
[----:B------:R-:W-:Y:S01]  /*10900*/  @!PT LDS RZ, [RZ] ;  /* 0x00000000fffff984 */ /* 0x000fe20000000800 */
[----:B------:R0:W-:Y:S01]  /*10910*/  @P4 LDGSTS.E.BYPASS.LTC128B.128 [R22+0x2a400], desc[UR46][R2.64], !P5 ;  /* 0x2a40000002164fae */ /* 0x0001e2000e901d6e */
[----:B------:R-:W-:-:S03]  /*10920*/  IMAD.MOV.U32 R13, RZ, RZ, R0 ;  /* 0x000000ffff0d7224 */ /* 0x000fc600078e0000 */
[----:B------:R0:W-:Y:S01]  /*10930*/  @P4 LDGSTS.E.BYPASS.LTC128B.128 [R22+0x2e400], desc[UR46][R2.64+0x80], !P1 ;  /* 0x2e40008002164fae */ /* 0x0001e2000c901d6e */
[----:B------:R-:W-:-:S07]  /*10940*/  IMAD.MOV.U32 R5, RZ, RZ, R14 ;  /* 0x000000ffff057224 */ /* 0x000fce00078e000e */
[----:B0-----:R-:W-:Y:S05]  /*10950*/  WARPSYNC.COLLECTIVE R15, `(.L_x_131) ;  /* 0x000000000f087348 */ /* 0x001fea0003c00000 */
[----:B------:R1:W2:Y:S02]  /*10960*/  SHFL.IDX P6, R14, R13, R12, R11 ;  /* 0x0000000c0d0e7389 */ /* 0x0002a400000c000b */
[----:B012---:R-:W-:Y:S01]  /*10970*/  ENDCOLLECTIVE ;  /* 0x000000000000791b */ /* 0x007fe20003800000 */
.L_x_131:
[----:B------:R-:W-:Y:S02]  /*10980*/  IMAD.MOV.U32 R13, RZ, RZ, R4 ;  /* 0x000000ffff0d7224 */ /* 0x000fe400078e0004 */
[----:B------:R-:W-:Y:S01]  /*10990*/  IMAD.MOV.U32 R12, RZ, RZ, 0x6 ;  /* 0x00000006ff0c7424 */ /* 0x000fe200078e00ff */
[----:B------:R-:W-:-:S13]  /*109a0*/  @P3 IADD3 R6, P0, R32, R14, RZ ;  /* 0x0000000e20063210 */ /* 0x000fda0007f1e0ff */
[----:B------:R-:W-:Y:S05]  /*109b0*/  WARPSYNC.COLLECTIVE R15, `(.L_x_132) ;  /* 0x000000000f087348 */ /* 0x000fea0003c00000 */
[----:B------:R0:W1:Y:S02]  /*109c0*/  SHFL.IDX P6, R14, R13, R12, R11 ;  /* 0x0000000c0d0e7389 */ /* 0x00006400000c000b */
[----:B01----:R-:W-:Y:S01]  /*109d0*/  ENDCOLLECTIVE ;  /* 0x000000000000791b */ /* 0x003fe20003800000 */
.L_x_132:
[----:B------:R-:W-:Y:S02]  /*109e0*/  @P3 IMAD.X R7, RZ, RZ, R5, P0 ;  /* 0x000000ffff073224 */ /* 0x000fe400000e0605 */
[----:B------:R-:W-:Y:S02]  /*109f0*/  @P3 IMAD.MOV.U32 R2, RZ, RZ, R6 ;  /* 0x000000ffff023224 */ /* 0x000fe400078e0006 */
        /* <DEDUP_REMOVED lines=11> */
.L_x_133:
[----:B------:R-:W-:Y:S02]  /*10ab0*/  IMAD.MOV.U32 R13, RZ, RZ, R4 ;  /* 0x000000ffff0d7224 */ /* 0x000fe400078e0004 */
[----:B------:R-:W-:Y:S01]  /*10ac0*/  IMAD.MOV.U32 R12, RZ, RZ, 0x7 ;  /* 0x00000007ff0c7424 */ /* 0x000fe200078e00ff */
[----:B------:R-:W-:-:S05]  /*10ad0*/  @P2 IADD3 R14, P0, R32, R14, RZ ;  /* 0x0000000e200e2210 */ /* 0x000fca0007f1e0ff */
[----:B------:R-:W-:-:S08]  /*10ae0*/  @P2 IMAD.MOV.U32 R2, RZ, RZ, R14 ;  /* 0x000000ffff022224 */ /* 0x000fd000078e000e */
[----:B------:R-:W-:Y:S05]  /*10af0*/  WARPSYNC.COLLECTIVE R15, `(.L_x_134) ;  /* 0x000000000f087348 */ /* 0x000fea0003c00000 */
[----:B------:R0:W1:Y:S02]  /*10b00*/  SHFL.IDX P6, R14, R13, R12, R11 ;  /* 0x0000000c0d0e7389 */ /* 0x00006400000c000b */
[----:B01----:R-:W-:Y:S01]  /*10b10*/  ENDCOLLECTIVE ;  /* 0x000000000000791b */ /* 0x003fe20003800000 */
.L_x_134:
        /* <DEDUP_REMOVED lines=12> */
.L_x_135:
[----:B------:R-:W-:Y:S05]  /*10be0*/  BRA `(.L_x_136) ;  /* 0xffffffb400dc7947 */ /* 0x000fea000383ffff */
.L_x_56:
[----:B------:R-:W-:Y:S02]  /*10bf0*/  IMAD.MOV.U32 R13, RZ, RZ, R4 ;  /* 0x000000ffff0d7224 */ /* 0x000fe400078e0004 */
[----:B------:R-:W-:Y:S02]  /*10c00*/  IMAD.MOV.U32 R12, RZ, RZ, RZ ;  /* 0x000000ffff0c7224 */ /* 0x000fe400078e00ff */
[----:B------:R-:W-:Y:S02]  /*10c10*/  IMAD.MOV.U32 R11, RZ, RZ, 0x181f ;  /* 0x0000181fff0b7424 */ /* 0x000fe400078e00ff */
[----:B------:R-:W-:-:S07]  /*10c20*/  IMAD.MOV.U32 R15, RZ, RZ, -0x1 ;  /* 0xffffffffff0f7424 */ /* 0x000fce00078e00ff */
[----:B------:R-:W-:Y:S05]  /*10c30*/  WARPSYNC.COLLECTIVE R15, `(.L_x_137) ;  /* 0x000000000f087348 */ /* 0x000fea0003c00000 */
[----:B------:R0:W1:Y:S02]  /*10c40*/  SHFL.IDX P6, R14, R13, R12, R11 ;  /* 0x0000000c0d0e7389 */ /* 0x00006400000c000b */
[----:B01----:R-:W-:Y:S01]  /*10c50*/  ENDCOLLECTIVE ;  /* 0x000000000000791b */ /* 0x003fe20003800000 */
.L_x_137:
[----:B------:R-:W-:Y:S02]  /*10c60*/  IMAD.MOV.U32 R13, RZ, RZ, R0 ;  /* 0x000000ffff0d7224 */ /* 0x000fe400078e0000 */
[----:B------:R-:W-:-:S07]  /*10c70*/  IMAD.MOV.U32 R2, RZ, RZ, R14 ;  /* 0x000000ffff027224 */ /* 0x000fce00078e000e */
[----:B------:R-:W-:Y:S05]  /*10c80*/  WARPSYNC.COLLECTIVE R15, `(.L_x_138) ;  /* 0x000000000f087348 */ /* 0x000fea0003c00000 */
[----:B------:R0:W1:Y:S02]  /*10c90*/  SHFL.IDX P6, R14, R13, R12, R11 ;  /* 0x0000000c0d0e7389 */ /* 0x00006400000c000b */
[----:B01----:R-:W-:Y:S01]  /*10ca0*/  ENDCOLLECTIVE ;  /* 0x000000000000791b */ /* 0x003fe20003800000 */
.L_x_138:
[----:B------:R-:W-:Y:S02]  /*10cb0*/  ULDC UR4, c[0x0][0x288] ;  /* 0x0000a20000047ab9 */ /* 0x000fe40000000800 */
[----:B------:R-:W-:Y:S02]  /*10cc0*/  IMAD R5, R6, UR4, RZ ;  /* 0x0000000406057c24 */ /* 0x000fe4000f8e02ff */
[----:B------:R-:W-:-:S04]  /*10cd0*/  IMAD R6, R25, 0x80, R18 ;  /* 0x0000008019067824 */ /* 0x000fc800078e0212 */
[C---:B------:R-:W-:Y:S01]  /*10ce0*/  VIADD R8, R6.reuse, 0x10 ;  /* 0x0000001006087836 */ /* 0x040fe20000000000 */
[----:B------:R-:W-:Y:S01]  /*10cf0*/  ISETP.GE.AND P2, PT, R6, R5, PT ;  /* 0x000000050600720c */ /* 0x000fe20003f46270 */
[----:B------:R-:W-:Y:S02]  /*10d00*/  IMAD.MOV.U32 R13, RZ, RZ, R4 ;  /* 0x000000ffff0d7224 */ /* 0x000fe400078e0004 */
[----:B------:R-:W-:-:S10]  /*10d10*/  IMAD.MOV.U32 R12, RZ, RZ, 0x1 ;  /* 0x00000001ff0c7424 */ /* 0x000fd400078e00ff */
[----:B------:R-:W-:-:S05]  /*10d20*/  @!P2 IADD3 R14, P3, R32, R14, RZ ;  /* 0x0000000e200ea210 */ /* 0x000fca0007f7e0ff */
[----:B------:R-:W-:Y:S02]  /*10d30*/  @!P2 IMAD.X R3, RZ, RZ, R2, P3 ;  /* 0x000000ffff03a224 */ /* 0x000fe400018e0602 */
[----:B------:R-:W-:-:S07]  /*10d40*/  @!P2 IMAD.MOV.U32 R2, RZ, RZ, R14 ;  /* 0x000000ffff02a224 */ /* 0x000fce00078e000e */
[----:B------:R-:W-:Y:S05]  /*10d50*/  WARPSYNC.COLLECTIVE R15, `(.L_x_139) ;  /* 0x000000000f087348 */ /* 0x000fea0003c00000 */
[----:B------:R0:W1:Y:S02]  /*10d60*/  SHFL.IDX P6, R14, R13, R12, R11 ;  /* 0x0000000c0d0e7389 */ /* 0x00006400000c000b */
[----:B01----:R-:W-:Y:S01]  /*10d70*/  ENDCOLLECTIVE ;  /* 0x000000000000791b */ /* 0x003fe20003800000 */
.L_x_139:
[----:B------:R-:W-:Y:S01]  /*10d80*/  @!PT LDS RZ, [RZ] ;  /* 0x00000000fffff984 */ /* 0x000fe20000000800 */
[----:B------:R-:W-:Y:S01]  /*10d90*/  @!PT LDS RZ, [RZ] ;  /* 0x00000000fffff984 */ /* 0x000fe20000000800 */
[----:B------:R-:W-:Y:S01]  /*10da0*/  @!PT LDS RZ, [RZ] ;  /* 0x00000000fffff984 */ /* 0x000fe20000000800 */
[----:B------:R0:W-:Y:S04]  /*10db0*/  @!P2 LDGSTS.E.BYPASS.LTC128B.128 [R22+0x20400], desc[UR46][R2.64], !P1 ;  /* 0x204000000216afae */ /* 0x0001e8000c901d6e */
[----:B------:R0:W-:Y:S01]  /*10dc0*/  @!P2 LDGSTS.E.BYPASS.LTC128B.128 [R22+0x24400], desc[UR46][R2.64+0x80], !P0 ;  /* 0x244000800216afae */ /* 0x0001e2000c101d6e */
[----:B------:R-:W-:Y:S01]  /*10dd0*/  ISETP.GE.AND P2, PT, R8, R5, PT ;  /* 0x000000050800720c */ /* 0x000fe20003f46270 */
[----:B------:R-:W-:Y:S02]  /*10de0*/  VIADD R8, R6, 0x20 ;  /* 0x0000002006087836 */ /* 0x000fe40000000000 */
[----:B------:R-:W-:Y:S02]  /*10df0*/  IMAD.MOV.U32 R13, RZ, RZ, R0 ;  /* 0x000000ffff0d7224 */ /* 0x000fe400078e0000 */
[----:B------:R-:W-:-:S08]  /*10e00*/  IMAD.MOV.U32 R7, RZ, RZ, R14 ;  /* 0x000000ffff077224 */ /* 0x000fd000078e000e */
[----:B0-----:R-:W-:Y:S05]  /*10e10*/  WARPSYNC.COLLECTIVE R15, `(.L_x_140) ;  /* 0x000000000f087348 */ /* 0x001fea0003c00000 */
[----:B------:R1:W2:Y:S02]  /*10e20*/  SHFL.IDX P6, R14, R13, R12, R11 ;  /* 0x0000000c0d0e7389 */ /* 0x0002a400000c000b */
[----:B012---:R-:W-:Y:S01]  /*10e30*/  ENDCOLLECTIVE ;  /* 0x000000000000791b */ /* 0x007fe20003800000 */
.L_x_140:
[----:B------:R-:W-:Y:S02]  /*10e40*/  IMAD.MOV.U32 R13, RZ, RZ, R4 ;  /* 0x000000ffff0d7224 */ /* 0x000fe400078e0004 */
[----:B------:R-:W-:Y:S01]  /*10e50*/  IMAD.MOV.U32 R12, RZ, RZ, 0x2 ;  /* 0x00000002ff0c7424 */ /* 0x000fe200078e00ff */
[----:B------:R-:W-:-:S05]  /*10e60*/  @!P2 IADD3 R14, P3, R32, R14, RZ ;  /* 0x0000000e200ea210 */ /* 0x000fca0007f7e0ff */
[----:B------:R-:W-:-:S08]  /*10e70*/  @!P2 IMAD.MOV.U32 R2, RZ, RZ, R14 ;  /* 0x000000ffff02a224 */ /* 0x000fd000078e000e */
[----:B------:R-:W-:Y:S05]  /*10e80*/  WARPSYNC.COLLECTIVE R15, `(.L_x_141) ;  /* 0x000000000f087348 */ /* 0x000fea0003c00000 */
[----:B------:R0:W1:Y:S02]  /*10e90*/  SHFL.IDX P6, R14, R13, R12, R11 ;  /* 0x0000000c0d0e7389 */ /* 0x00006400000c000b */
[----:B01----:R-:W-:Y:S01]  /*10ea0*/  ENDCOLLECTIVE ;  /* 0x000000000000791b */ /* 0x003fe20003800000 */
.L_x_141:
[----:B------:R-:W-:-:S04]  /*10eb0*/  @!P2 IMAD.X R7, RZ, RZ, R7, P3 ;  /* 0x000000ffff07a224 */ /* 0x000fc800018e0607 */
[----:B------:R-:W-:-:S05]  /*10ec0*/  @!P2 IMAD.MOV.U32 R3, RZ, RZ, R7 ;  /* 0x000000ffff03a224 */ /* 0x000fca00078e0007 */
[----:B------:R-:W-:Y:S01]  /*10ed0*/  @!PT LDS RZ, [RZ] ;  /* 0x00000000fffff984 */ /* 0x000fe20000000800 */
[----:B------:R-:W-:Y:S01]  /*10ee0*/  @!PT LDS RZ, [RZ] ;  /* 0x00000000fffff984 */ /* 0x000fe20000000800 */
[----:B------:R-:W-:Y:S01]  /*10ef0*/  @!PT LDS RZ, [RZ] ;  /* 0x00000000fffff984 */ /* 0x000fe20000000800 */
[----:B------:R0:W-:Y:S01]  /*10f00*/  @!P2 LDGSTS.E.BYPASS.LTC128B.128 [R22+0x20c00], desc[UR46][R2.64], !P1 ;  /* 0x20c000000216afae */ /* 0x0001e2000c901d6e */
[----:B------:R-:W-:-:S03]  /*10f10*/  IMAD.MOV.U32 R13, RZ, RZ, R0 ;  /* 0x000000ffff0d7224 */ /* 0x000fc600078e0000 */
[----:B------:R0:W-:Y:S01]  /*10f20*/  @!P2 LDGSTS.E.BYPASS.LTC128B.128 [R22+0x24c00], desc[UR46][R2.64+0x80], !P0 ;  /* 0x24c000800216afae */ /* 0x0001e2000c101d6e */
[----:B------:R-:W-:Y:S01]  /*10f30*/  ISETP.GE.AND P2, PT, R8, R5, PT ;  /* 0x000000050800720c */ /* 0x000fe20003f46270 */
[----:B------:R-:W-:Y:S02]  /*10f40*/  VIADD R8, R6, 0x30 ;  /* 0x0000003006087836 */ /* 0x000fe40000000000 */
[----:B------:R-:W-:-:S10]  /*10f50*/  IMAD.MOV.U32 R7, RZ, RZ, R14 ;  /* 0x000000ffff077224 */ /* 0x000fd400078e000e */
[----:B0-----:R-:W-:Y:S05]  /*10f60*/  WARPSYNC.COLLECTIVE R15, `(.L_x_142) ;  /* 0x000000000f087348 */ /* 0x001fea0003c00000 */
[----:B------:R1:W2:Y:S02]  /*10f70*/  SHFL.IDX P6, R14, R13, R12, R11 ;  /* 0x0000000c0d0e7389 */ /* 0x0002a400000c000b */
[----:B012---:R-:W-:Y:S01]  /*10f80*/  ENDCOLLECTIVE ;  /* 0x000000000000791b */ /* 0x007fe20003800000 */
.L_x_142:
[----:B------:R-:W-:Y:S02]  /*10f90*/  IMAD.MOV.U32 R13, RZ, RZ, R4 ;  /* 0x000000ffff0d7224 */ /* 0x000fe400078e0004 */
[----:B------:R-:W-:Y:S01]  /*10fa0*/  IMAD.MOV.U32 R12, RZ, RZ, 0x3 ;  /* 0x00000003ff0c7424 */ /* 0x000fe200078e00ff */
[----:B------:R-:W-:-:S05]  /*10fb0*/  @!P2 IADD3 R14, P3, R32, R14, RZ ;  /* 0x0000000e200ea210 */ /* 0x000fca0007f7e0ff */
[----:B------:R-:W-:-:S08]  /*10fc0*/  @!P2 IMAD.MOV.U32 R2, RZ, RZ, R14 ;  /* 0x000000ffff02a224 */ /* 0x000fd000078e000e */
[----:B------:R-:W-:Y:S05]  /*10fd0*/  WARPSYNC.COLLECTIVE R15, `(.L_x_143) ;  /* 0x000000000f087348 */ /* 0x000fea0003c00000 */
[----:B------:R0:W1:Y:S02]  /*10fe0*/  SHFL.IDX P6, R14, R13, R12, R11 ;  /* 0x0000000c0d0e7389 */ /* 0x00006400000c000b */
[----:B01----:R-:W-:Y:S01]  /*10ff0*/  ENDCOLLECTIVE ;  /* 0x000000000000791b */ /* 0x003fe20003800000 */
.L_x_143:
        /* <DEDUP_REMOVED lines=14> */
.L_x_144:
[----:B------:R-:W-:Y:S02]  /*110e0*/  IMAD.MOV.U32 R13, RZ, RZ, R4 ;  /* 0x000000ffff0d7224 */ /* 0x000fe400078e0004 */
[----:B------:R-:W-:Y:S01]  /*110f0*/  IMAD.MOV.U32 R12, RZ, RZ, 0x4 ;  /* 0x00000004ff0c7424 */ /* 0x000fe200078e00ff */
[----:B------:R-:W-:-:S05]  /*11100*/  @!P2 IADD3 R14, P3, R32, R14, RZ ;  /* 0x0000000e200ea210 */ /* 0x000fca0007f7e0ff */
[----:B------:R-:W-:-:S08]  /*11110*/  @!P2 IMAD.MOV.U32 R2, RZ, RZ, R14 ;  /* 0x000000ffff02a224 */ /* 0x000fd000078e000e */
[----:B------:R-:W-:Y:S05]  /*11120*/  WARPSYNC.COLLECTIVE R15, `(.L_x_145) ;  /* 0x000000000f087348 */ /* 0x000fea0003c00000 */
[----:B------:R0:W1:Y:S02]  /*11130*/  SHFL.IDX P6, R14, R13, R12, R11 ;  /* 0x0000000c0d0e7389 */ /* 0x00006400000c000b */
[----:B01----:R-:W-:Y:S01]  /*11140*/  ENDCOLLECTIVE ;  /* 0x000000000000791b */ /* 0x003fe20003800000 */
.L_x_145:
        /* <DEDUP_REMOVED lines=14> */
.L_x_146:
[----:B------:R-:W-:Y:S02]  /*11230*/  IMAD.MOV.U32 R13, RZ, RZ, R4 ;  /* 0x000000ffff0d7224 */ /* 0x000fe400078e0004 */
[----:B------:R-:W-:Y:S01]  /*11240*/  IMAD.MOV.U32 R12, RZ, RZ, 0x5 ;  /* 0x00000005ff0c7424 */ /* 0x000fe200078e00ff */
[----:B------:R-:W-:-:S05]  /*11250*/  @!P2 IADD3 R14, P3, R32, R14, RZ ;  /* 0x0000000e200ea210 */ /* 0x000fca0007f7e0ff */
[----:B------:R-:W-:-:S08]  /*11260*/  @!P2 IMAD.MOV.U32 R2, RZ, RZ, R14 ;  /* 0x000000ffff02a224 */ /* 0x000fd000078e000e */
[----:B------:R-:W-:Y:S05]  /*11270*/  WARPSYNC.COLLECTIVE R15, `(.L_x_147) ;  /* 0x000000000f087348 */ /* 0x000fea0003c00000 */
[----:B------:R0:W1:Y:S02]  /*11280*/  SHFL.IDX P6, R14, R13, R12, R11 ;  /* 0x0000000c0d0e7389 */ /* 0x00006400000c000b */
[----:B01----:R-:W-:Y:S01]  /*11290*/  ENDCOLLECTIVE ;  /* 0x000000000000791b */ /* 0x003fe20003800000 */
.L_x_147:
        /* <DEDUP_REMOVED lines=14> */
.L_x_148:
[----:B------:R-:W-:Y:S02]  /*11380*/  IMAD.MOV.U32 R13, RZ, RZ, R4 ;  /* 0x000000ffff0d7224 */ /* 0x000fe400078e0004 */
[----:B------:R-:W-:Y:S01]  /*11390*/  IMAD.MOV.U32 R12, RZ, RZ, 0x6 ;  /* 0x00000006ff0c7424 */ /* 0x000fe200078e00ff */
[----:B------:R-:W-:-:S05]  /*113a0*/  @!P2 IADD3 R14, P3, R32, R14, RZ ;  /* 0x0000000e200ea210 */ /* 0x000fca0007f7e0ff */
[----:B------:R-:W-:-:S08]  /*113b0*/  @!P2 IMAD.MOV.U32 R2, RZ, RZ, R14 ;  /* 0x000000ffff02a224 */ /* 0x000fd000078e000e */
[----:B------:R-:W-:Y:S05]  /*113c0*/  WARPSYNC.COLLECTIVE R15, `(.L_x_149) ;  /* 0x000000000f087348 */ /* 0x000fea0003c00000 */
[----:B------:R0:W1:Y:S02]  /*113d0*/  SHFL.IDX P6, R14, R13, R12, R11 ;  /* 0x0000000c0d0e7389 */ /* 0x00006400000c000b */
[----:B01----:R-:W-:Y:S01]  /*113e0*/  ENDCOLLECTIVE ;  /* 0x000000000000791b */ /* 0x003fe20003800000 */
.L_x_149:
        /* <DEDUP_REMOVED lines=9> */
[----:B------:R-:W-:-:S12]  /*11480*/  IMAD.MOV.U32 R7, RZ, RZ, R14 ;  /* 0x000000ffff077224 */ /* 0x000fd800078e000e */
[----:B0-----:R-:W-:Y:S05]  /*11490*/  WARPSYNC.COLLECTIVE R15, `(.L_x_150) ;  /* 0x000000000f087348 */ /* 0x001fea0003c00000 */
[----:B------:R1:W2:Y:S02]  /*114a0*/  SHFL.IDX P6, R14, R13, R12, R11 ;  /* 0x0000000c0d0e7389 */ /* 0x0002a400000c000b */
[----:B012---:R-:W-:Y:S01]  /*114b0*/  ENDCOLLECTIVE ;  /* 0x000000000000791b */ /* 0x007fe20003800000 */
.L_x_150:
[----:B------:R-:W-:Y:S02]  /*114c0*/  IMAD.MOV.U32 R13, RZ, RZ, R4 ;  /* 0x000000ffff0d7224 */ /* 0x000fe400078e0004 */
[----:B------:R-:W-:Y:S01]  /*114d0*/  IMAD.MOV.U32 R12, RZ, RZ, 0x7 ;  /* 0x00000007ff0c7424 */ /* 0x000fe200078e00ff */
[----:B------:R-:W-:-:S05]  /*114e0*/  @!P2 IADD3 R14, P3, R32, R14, RZ ;  /* 0x0000000e200ea210 */ /* 0x000fca0007f7e0ff */
[----:B------:R-:W-:-:S08]  /*114f0*/  @!P2 IMAD.MOV.U32 R2, RZ, RZ, R14 ;  /* 0x000000ffff02a224 */ /* 0x000fd000078e000e */
[----:B------:R-:W-:Y:S05]  /*11500*/  WARPSYNC.COLLECTIVE R15, `(.L_x_151) ;  /* 0x000000000f087348 */ /* 0x000fea0003c00000 */
[----:B------:R0:W1:Y:S02]  /*11510*/  SHFL.IDX P6, R14, R13, R12, R11 ;  /* 0x0000000c0d0e7389 */ /* 0x00006400000c000b */
[----:B01----:R-:W-:Y:S01]  /*11520*/  ENDCOLLECTIVE ;  /* 0x000000000000791b */ /* 0x003fe20003800000 */
.L_x_151:
        /* <DEDUP_REMOVED lines=8> */
[----:B------:R-:W-:-:S07]  /*115b0*/  IMAD.MOV.U32 R7, RZ, RZ, R14 ;  /* 0x000000ffff077224 */ /* 0x000fce00078e000e */
[----:B0-----:R-:W-:Y:S05]  /*115c0*/  WARPSYNC.COLLECTIVE R15, `(.L_x_152) ;  /* 0x000000000f087348 */ /* 0x001fea0003c00000 */
[----:B------:R1:W2:Y:S02]  /*115d0*/  SHFL.IDX P6, R14, R13, R12, R11 ;  /* 0x0000000c0d0e7389 */ /* 0x0002a400000c000b */
[----:B012---:R-:W-:Y:S01]  /*115e0*/  ENDCOLLECTIVE ;  /* 0x000000000000791b */ /* 0x007fe20003800000 */
.L_x_152:
[----:B------:R-:W-:Y:S05]  /*115f0*/  BRA `(.L_x_153) ;  /* 0xffffffb400d87947 */ /* 0x000fea000383ffff */
.L_x_59:
[----:B0-----:R-:W-:-:S04]  /*11600*/  IMAD.U32 R3, RZ, RZ, UR42 ;  /* 0x0000002aff037e24 */ /* 0x001fc8000f8e00ff */
[----:B------:R0:W3:Y:S03]  /*11610*/  SYNCS.PHASECHK.TRANS64.TRYWAIT P0, [R3+URZ+0x38820], R0 ;  /* 0x03882000030075a7 */ /* 0x0000e6000800017f */
[----:B---3--:R-:W-:Y:S05]  /*11620*/  @!P0 NANOSLEEP.SYNCS 0x989680 ;  /* 0x009896800000895d */ /* 0x008fea0003900000 */
[----:B------:R-:W3:Y:S02]  /*11630*/  @!P0 SYNCS.PHASECHK.TRANS64 P0, [R3+URZ+0x38820], R0 ;  /* 0x03882000030085a7 */ /* 0x000ee4000800007f */
[----:B---3--:R-:W-:Y:S05]  /*11640*/  @!P0 BRA `(.L_x_59) ;  /* 0xfffffffc00ec8947 */ /* 0x008fea000383ffff */
[----:B------:R-:W-:Y:S05]  /*11650*/  BRA `(.L_x_154) ;  /* 0xffffffb800147947 */ /* 0x000fea000383ffff */
.L_x_62:
[----:B0-----:R0:W2:Y:S02]  /*11660*/  SYNCS.PHASECHK.TRANS64.TRYWAIT P1, [R4+URZ+0x38880], R19 ;  /* 0x03888013040075a7 */ /* 0x0010a4000802017f */
[----:B--2---:R-:W-:Y:S05]  /*11670*/  @!P1 NANOSLEEP.SYNCS 0x989680 ;  /* 0x009896800000995d */ /* 0x004fea0003900000 */
[----:B------:R-:W2:Y:S02]  /*11680*/  @!P1 SYNCS.PHASECHK.TRANS64 P1, [R4+URZ+0x38880], R19 ;  /* 0x03888013040095a7 */ /* 0x000ea4000802007f */
[----:B--2---:R-:W-:Y:S05]  /*11690*/  @!P1 BRA `(.L_x_62) ;  /* 0xfffffffc00f09947 */ /* 0x004fea000383ffff */
[----:B------:R-:W-:Y:S05]  /*116a0*/  BRA `(.L_x_155) ;  /* 0xffffffb800d07947 */ /* 0x000fea000383ffff */
.L_x_63:
[----:B------:R-:W-:Y:S01]  /*116b0*/  BSSY B0, `(.L_x_156) ;  /* 0x0000008000007945 */ /* 0x000fe20003800000 */
[----:B------:R-:W-:Y:S02]  /*116c0*/  IMAD.MOV.U32 R13, RZ, RZ, R8 ;  /* 0x000000ffff0d7224 */ /* 0x000fe400078e0008 */
[----:B------:R-:W-:Y:S02]  /*116d0*/  IMAD.MOV.U32 R12, RZ, RZ, RZ ;  /* 0x000000ffff0c7224 */ /* 0x000fe400078e00ff */
[----:B------:R-:W-:Y:S02]  /*116e0*/  IMAD.MOV.U32 R11, RZ, RZ, 0x181f ;  /* 0x0000181fff0b7424 */ /* 0x000fe400078e00ff */
[----:B------:R-:W-:-:S07]  /*116f0*/  IMAD.MOV.U32 R15, RZ, RZ, -0x1 ;  /* 0xffffffffff0f7424 */ /* 0x000fce00078e00ff */
[----:B01----:R-:W-:Y:S05]  /*11700*/  WARPSYNC.COLLECTIVE R15, `(.L_x_157) ;  /* 0x000000000f087348 */ /* 0x003fea0003c00000 */
[----:B-1----:R1:W2:Y:S02]  /*11710*/  SHFL.IDX P6, R14, R13, R12, R11 ;  /* 0x0000000c0d0e7389 */ /* 0x0022a400000c000b */
[----:B012---:R-:W-:Y:S01]  /*11720*/  ENDCOLLECTIVE ;  /* 0x000000000000791b */ /* 0x007fe20003800000 */
.L_x_157:
[----:B------:R-:W-:Y:S05]  /*11730*/  BSYNC B0 ;  /* 0x0000000000007941 */ /* 0x000fea0003800000 */
.L_x_156:
[----:B------:R-:W-:Y:S02]  /*11740*/  IMAD.MOV.U32 R13, RZ, RZ, R9 ;  /* 0x000000ffff0d7224 */ /* 0x000fe400078e0009 */
[----:B------:R-:W-:Y:S02]  /*11750*/  IMAD.MOV.U32 R12, RZ, RZ, RZ ;  /* 0x000000ffff0c7224 */ /* 0x000fe400078e00ff */
[----:B------:R-:W-:Y:S02]  /*11760*/  IMAD.MOV.U32 R11, RZ, RZ, 0x181f ;  /* 0x0000181fff0b7424 */ /* 0x000fe400078e00ff */
[----:B------:R-:W-:Y:S02]  /*11770*/  IMAD.MOV.U32 R15, RZ, RZ, -0x1 ;  /* 0xffffffffff0f7424 */ /* 0x000fe400078e00ff */
[----:B------:R-:W-:Y:S02]  /*11780*/  IMAD.MOV.U32 R3, RZ, RZ, R14 ;  /* 0x000000ffff037224 */ /* 0x000fe400078e000e */
[----:B------:R-:W-:-:S07]  /*11790*/  IMAD R7, R0, 0x8000, R22 ;  /* 0x0000800000077824 */ /* 0x000fce00078e0216 */
[----:B------:R-:W-:Y:S05]  /*117a0*/  WARPSYNC.COLLECTIVE R15, `(.L_x_158) ;  /* 0x000000000f087348 */ /* 0x000fea0003c00000 */
[----:B------:R0:W1:Y:S02]  /*117b0*/  SHFL.IDX P6, R14, R13, R12, R11 ;  /* 0x0000000c0d0e7389 */ /* 0x00006400000c000b */
[----:B01----:R-:W-:Y:S01]  /*117c0*/  ENDCOLLECTIVE ;  /* 0x000000000000791b */ /* 0x003fe20003800000 */
.L_x_158:
[----:B------:R-:W-:Y:S02]  /*117d0*/  IMAD.MOV.U32 R13, RZ, RZ, R8 ;  /* 0x000000ffff0d7224 */ /* 0x000fe400078e0008 */
[----:B------:R-:W-:Y:S01]  /*117e0*/  IMAD.MOV.U32 R12, RZ, RZ, 0x1 ;  /* 0x00000001ff0c7424 */ /* 0x000fe200078e00ff */
[----:B------:R-:W-:-:S13]  /*117f0*/  IADD3 R2, P1, R32, R14, RZ ;  /* 0x0000000e20027210 */ /* 0x000fda0007f3e0ff */
[----:B------:R-:W-:Y:S05]  /*11800*/  WARPSYNC.COLLECTIVE R15, `(.L_x_159) ;  /* 0x000000000f087348 */ /* 0x000fea0003c00000 */
[----:B------:R0:W1:Y:S02]  /*11810*/  SHFL.IDX P6, R14, R13, R12, R11 ;  /* 0x0000000c0d0e7389 */ /* 0x00006400000c000b */
[----:B01----:R-:W-:Y:S01]  /*11820*/  ENDCOLLECTIVE ;  /* 0x000000000000791b */ /* 0x003fe20003800000 */
.L_x_159:
[----:B------:R-:W-:-:S05]  /*11830*/  IMAD.X R3, RZ, RZ, R3, P1 ;  /* 0x000000ffff037224 */ /* 0x000fca00008e0603 */
[----:B------:R-:W-:Y:S01]  /*11840*/  @!PT LDS RZ, [RZ] ;  /* 0x00000000fffff984 */ /* 0x000fe20000000800 */
[----:B------:R-:W-:Y:S01]  /*11850*/  @!PT LDS RZ, [RZ] ;  /* 0x00000000fffff984 */ /* 0x000fe20000000800 */
[----:B------:R-:W-:Y:S01]  /*11860*/  @!PT LDS RZ, [RZ] ;  /* 0x00000000fffff984 */ /* 0x000fe20000000800 */
[----:B------:R0:W-:Y:S04]  /*11870*/  LDGSTS.E.BYPASS.LTC128B.128 [R7+0x10400], desc[UR46][R2.64], !P3 ;  /* 0x1040000002077fae */ /* 0x0001e8000d901d6e */
[----:B------:R0:W-:Y:S01]  /*11880*/  LDGSTS.E.BYPASS.LTC128B.128 [R7+0x14400], desc[UR46][R2.64+0x80], !P2 ;  /* 0x1440008002077fae */ /* 0x0001e2000d101d6e */
[----:B------:R-:W-:Y:S02]  /*11890*/  IMAD.MOV.U32 R13, RZ, RZ, R9 ;  /* 0x000000ffff0d7224 */ /* 0x000fe400078e0009 */
[----:B------:R-:W-:-:S07]  /*118a0*/  IMAD.MOV.U32 R24, RZ, RZ, R14 ;  /* 0x000000ffff187224 */ /* 0x000fce00078e000e */
[----:B0-----:R-:W-:Y:S05]  /*118b0*/  WARPSYNC.COLLECTIVE R15, `(.L_x_160) ;  /* 0x000000000f087348 */ /* 0x001fea0003c00000 */
[----:B------:R1:W2:Y:S02]  /*118c0*/  SHFL.IDX P6, R14, R13, R12, R11 ;  /* 0x0000000c0d0e7389 */ /* 0x0002a400000c000b */
[----:B012---:R-:W-:Y:S01]  /*118d0*/  ENDCOLLECTIVE ;  /* 0x000000000000791b */ /* 0x007fe20003800000 */
.L_x_160:
[----:B------:R-:W-:Y:S02]  /*118e0*/  IMAD.MOV.U32 R13, RZ, RZ, R8 ;  /* 0x000000ffff0d7224 */ /* 0x000fe400078e0008 */
[----:B------:R-:W-:Y:S02]  /*118f0*/  IMAD.MOV.U32 R12, RZ, RZ, 0x2 ;  /* 0x00000002ff0c7424 */ /* 0x000fe400078e00ff */
[----:B------:R-:W-:-:S05]  /*11900*/  IMAD.MOV.U32 R11, RZ, RZ, R14 ;  /* 0x000000ffff0b7224 */ /* 0x000fca00078e000e */
[----:B------:R-:W-:Y:S01]  /*11910*/  IADD3 R2, P1, R32, R11, RZ ;  /* 0x0000000b20027210 */ /* 0x000fe20007f3e0ff */
[----:B------:R-:W-:-:S04]  /*11920*/  IMAD.MOV.U32 R11, RZ, RZ, 0x181f ;  /* 0x0000181fff0b7424 */ /* 0x000fc800078e00ff */
[----:B------:R-:W-:-:S08]  /*11930*/  IMAD.X R3, RZ, RZ, R24, P1 ;  /* 0x000000ffff037224 */ /* 0x000fd000008e0618 */
[----:B------:R-:W-:Y:S05]  /*11940*/  WARPSYNC.COLLECTIVE R15, `(.L_x_161) ;  /* 0x000000000f087348 */ /* 0x000fea0003c00000 */
[----:B------:R0:W1:Y:S02]  /*11950*/  SHFL.IDX P6, R14, R13, R12, R11 ;  /* 0x0000000c0d0e7389 */ /* 0x00006400000c000b */
[----:B01----:R-:W-:Y:S01]  /*11960*/  ENDCOLLECTIVE ;  /* 0x000000000000791b */ /* 0x003fe20003800000 */
.L_x_161:
        /* <DEDUP_REMOVED lines=10> */
.L_x_162:
[----:B------:R-:W-:Y:S02]  /*11a10*/  IMAD.MOV.U32 R13, RZ, RZ, R8 ;  /* 0x000000ffff0d7224 */ /* 0x000fe400078e0008 */
[----:B------:R-:W-:-:S05]  /*11a20*/  IMAD.MOV.U32 R12, RZ, RZ, R14 ;  /* 0x000000ffff0c7224 */ /* 0x000fca00078e000e */
[----:B------:R-:W-:Y:S01]  /*11a30*/  IADD3 R2, P1, R32, R12, RZ ;  /* 0x0000000c20027210 */ /* 0x000fe20007f3e0ff */
[----:B------:R-:W-:-:S04]  /*11a40*/  IMAD.MOV.U32 R12, RZ, RZ, 0x3 ;  /* 0x00000003ff0c7424 */ /* 0x000fc800078e00ff */
[----:B------:R-:W-:-:S08]  /*11a50*/  IMAD.X R3, RZ, RZ, R25, P1 ;  /* 0x000000ffff037224 */ /* 0x000fd000008e0619 */
[----:B------:R-:W-:Y:S05]  /*11a60*/  WARPSYNC.COLLECTIVE R15, `(.L_x_163) ;  /* 0x000000000f087348 */ /* 0x000fea0003c00000 */
[----:B------:R0:W1:Y:S02]  /*11a70*/  SHFL.IDX P6, R14, R13, R12, R11 ;  /* 0x0000000c0d0e7389 */ /* 0x00006400000c000b */
[----:B01----:R-:W-:Y:S01]  /*11a80*/  ENDCOLLECTIVE ;  /* 0x000000000000791b */ /* 0x003fe20003800000 */
.L_x_163:
        /* <DEDUP_REMOVED lines=10> */
.L_x_164:
        /* <DEDUP_REMOVED lines=9> */
.L_x_165:
        /* <DEDUP_REMOVED lines=10> */
.L_x_166:
        /* <DEDUP_REMOVED lines=9> */
.L_x_167:
        /* <DEDUP_REMOVED lines=10> */
.L_x_168:
        /* <DEDUP_REMOVED lines=8> */
.L_x_169:
        /* <DEDUP_REMOVED lines=10> */
.L_x_170:
        /* <DEDUP_REMOVED lines=9> */
.L_x_171:
        /* <DEDUP_REMOVED lines=10> */
.L_x_172:
[----:B------:R-:W-:Y:S05]  /*11fe0*/  BRA `(.L_x_173) ;  /* 0xffffffb400a87947 */ /* 0x000fea000383ffff */
.L_x_66:
[----:B-1----:R1:W2:Y:S02]  /*11ff0*/  SYNCS.PHASECHK.TRANS64.TRYWAIT P1, [R4+URZ+0x38840], R19 ;  /* 0x03884013040075a7 */ /* 0x0022a4000802017f */
[----:B--2---:R-:W-:Y:S05]  /*12000*/  @!P1 NANOSLEEP.SYNCS 0x989680 ;  /* 0x009896800000995d */ /* 0x004fea0003900000 */
[----:B------:R-:W2:Y:S02]  /*12010*/  @!P1 SYNCS.PHASECHK.TRANS64 P1, [R4+URZ+0x38840], R19 ;  /* 0x03884013040095a7 */ /* 0x000ea4000802007f */
[----:B--2---:R-:W-:Y:S05]  /*12020*/  @!P1 BRA `(.L_x_66) ;  /* 0xfffffffc00f09947 */ /* 0x004fea000383ffff */
[----:B------:R-:W-:Y:S05]  /*12030*/  BRA `(.L_x_174) ;  /* 0xffffffb400ec7947 */ /* 0x000fea000383ffff */
.L_x_67:
[----:B------:R-:W-:Y:S01]  /*12040*/  BSSY B0, `(.L_x_175) ;  /* 0x0000008000007945 */ /* 0x000fe20003800000 */
[----:B------:R-:W-:Y:S02]  /*12050*/  IMAD.MOV.U32 R13, RZ, RZ, R6 ;  /* 0x000000ffff0d7224 */ /* 0x000fe400078e0006 */
[----:B------:R-:W-:Y:S02]  /*12060*/  IMAD.MOV.U32 R12, RZ, RZ, RZ ;  /* 0x000000ffff0c7224 */ /* 0x000fe400078e00ff */
[----:B------:R-:W-:Y:S02]  /*12070*/  IMAD.MOV.U32 R11, RZ, RZ, 0x181f ;  /* 0x0000181fff0b7424 */ /* 0x000fe400078e00ff */
[----:B------:R-:W-:-:S07]  /*12080*/  IMAD.MOV.U32 R15, RZ, RZ, -0x1 ;  /* 0xffffffffff0f7424 */ /* 0x000fce00078e00ff */
[----:B01----:R-:W-:Y:S05]  /*12090*/  WARPSYNC.COLLECTIVE R15, `(.L_x_176) ;  /* 0x000000000f087348 */ /* 0x003fea0003c00000 */
[----:B------:R2:W3:Y:S02]  /*120a0*/  SHFL.IDX P6, R14, R13, R12, R11 ;  /* 0x0000000c0d0e7389 */ /* 0x0004e400000c000b */
[----:B0123--:R-:W-:Y:S01]  /*120b0*/  ENDCOLLECTIVE ;  /* 0x000000000000791b */ /* 0x00ffe20003800000 */
.L_x_176:
[----:B------:R-:W-:Y:S05]  /*120c0*/  BSYNC B0 ;  /* 0x0000000000007941 */ /* 0x000fea0003800000 */
.L_x_175:
        /* <DEDUP_REMOVED lines=9> */
.L_x_177:
[----:B------:R-:W-:Y:S02]  /*12160*/  VIADD R5, R5, UR42 ;  /* 0x0000002a05057c36 */ /* 0x000fe40008000000 */
[----:B------:R-:W-:Y:S02]  /*12170*/  IMAD.MOV.U32 R13, RZ, RZ, R6 ;  /* 0x000000ffff0d7224 */ /* 0x000fe400078e0006 */
[----:B------:R-:W-:Y:S01]  /*12180*/  IMAD.MOV.U32 R12, RZ, RZ, 0x1 ;  /* 0x00000001ff0c7424 */ /* 0x000fe200078e00ff */
[----:B------:R-:W-:-:S13]  /*12190*/  IADD3 R2, P1, R32, R14, RZ ;  /* 0x0000000e20027210 */ /* 0x000fda0007f3e0ff */
[----:B------:R-:W-:Y:S05]  /*121a0*/  WARPSYNC.COLLECTIVE R15, `(.L_x_178) ;  /* 0x000000000f087348 */ /* 0x000fea0003c00000 */
[----:B------:R0:W1:Y:S02]  /*121b0*/  SHFL.IDX P6, R14, R13, R12, R11 ;  /* 0x0000000c0d0e7389 */ /* 0x00006400000c000b */
[----:B01----:R-:W-:Y:S01]  /*121c0*/  ENDCOLLECTIVE ;  /* 0x000000000000791b */ /* 0x003fe20003800000 */
.L_x_178:
        /* <DEDUP_REMOVED lines=11> */
.L_x_179:
[----:B------:R-:W-:Y:S02]  /*12280*/  IMAD.MOV.U32 R13, RZ, RZ, R6 ;  /* 0x000000ffff0d7224 */ /* 0x000fe400078e0006 */
[----:B------:R-:W-:Y:S01]  /*12290*/  IMAD.MOV.U32 R12, RZ, RZ, 0x2 ;  /* 0x00000002ff0c7424 */ /* 0x000fe200078e00ff */
[----:B------:R-:W-:-:S13]  /*122a0*/  IADD3 R2, P1, R32, R14, RZ ;  /* 0x0000000e20027210 */ /* 0x000fda0007f3e0ff */
[----:B------:R-:W-:Y:S05]  /*122b0*/  WARPSYNC.COLLECTIVE R15, `(.L_x_180) ;  /* 0x000000000f087348 */ /* 0x000fea0003c00000 */
[----:B------:R0:W1:Y:S02]  /*122c0*/  SHFL.IDX P6, R14, R13, R12, R11 ;  /* 0x0000000c0d0e7389 */ /* 0x00006400000c000b */
[----:B01----:R-:W-:Y:S01]  /*122d0*/  ENDCOLLECTIVE ;  /* 0x000000000000791b */ /* 0x003fe20003800000 */
.L_x_180:
        /* <DEDUP_REMOVED lines=11> */
.L_x_181:
[----:B------:R-:W-:Y:S02]  /*12390*/  IMAD.MOV.U32 R13, RZ, RZ, R6 ;  /* 0x000000ffff0d7224 */ /* 0x000fe400078e0006 */
[----:B------:R-:W-:Y:S02]  /*123a0*/  IMAD.MOV.U32 R12, RZ, RZ, 0x3 ;  /* 0x00000003ff0c7424 */ /* 0x000fe400078e00ff */
[----:B------:R-:W-:-:S07]  /*123b0*/  IMAD.MOV.U32 R17, RZ, RZ, R14 ;  /* 0x000000ffff117224 */ /* 0x000fce00078e000e */
[----:B------:R-:W-:Y:S05]  /*123c0*/  WARPSYNC.COLLECTIVE R15, `(.L_x_182) ;  /* 0x000000000f087348 */ /* 0x000fea0003c00000 */
[----:B------:R0:W1:Y:S02]  /*123d0*/  SHFL.IDX P6, R14, R13, R12, R11 ;  /* 0x0000000c0d0e7389 */ /* 0x00006400000c000b */
[----:B01----:R-:W-:Y:S01]  /*123e0*/  ENDCOLLECTIVE ;  /* 0x000000000000791b */ /* 0x003fe20003800000 */
.L_x_182:
[----:B------:R-:W-:-:S05]  /*123f0*/  IADD3 R2, P1, R32, R17, RZ ;  /* 0x0000001120027210 */ /* 0x000fca0007f3e0ff */
[----:B------:R-:W-:-:S05]  /*12400*/  IMAD.X R3, RZ, RZ, R9, P1 ;  /* 0x000000ffff037224 */ /* 0x000fca00008e0609 */
[----:B------:R-:W-:Y:S01]  /*12410*/  @!PT LDS RZ, [RZ] ;  /* 0x00000000fffff984 */ /* 0x000fe20000000800 */
[----:B------:R-:W-:Y:S01]  /*12420*/  @!PT LDS RZ, [RZ] ;  /* 0x00000000fffff984 */ /* 0x000fe20000000800 */
[----:B------:R-:W-:Y:S01]  /*12430*/  @!PT LDS RZ, [RZ] ;  /* 0x00000000fffff984 */ /* 0x000fe20000000800 */
[----:B------:R0:W-:Y:S01]  /*12440*/  LDGSTS.E.BYPASS.LTC128B.128 [R5+0x29400], desc[UR46][R2.64], !P3 ;  /* 0x2940000002057fae */ /* 0x0001e2000d901d6e */
[----:B------:R-:W-:-:S03]  /*12450*/  IMAD.MOV.U32 R13, RZ, RZ, R7 ;  /* 0x000000ffff0d7224 */ /* 0x000fc600078e0007 */
[----:B------:R0:W-:Y:S01]  /*12460*/  LDGSTS.E.BYPASS.LTC128B.128 [R5+0x2d400], desc[UR46][R2.64+0x80], !P2 ;  /* 0x2d40008002057fae */ /* 0x0001e2000d101d6e */
[----:B------:R-:W-:-:S07]  /*12470*/  IMAD.MOV.U32 R8, RZ, RZ, R14 ;  /* 0x000000ffff087224 */ /* 0x000fce00078e000e */
[----:B0-----:R-:W-:Y:S05]  /*12480*/  WARPSYNC.COLLECTIVE R15, `(.L_x_183) ;  /* 0x000000000f087348 */ /* 0x001fea0003c00000 */
[----:B------:R1:W2:Y:S02]  /*12490*/  SHFL.IDX P6, R14, R13, R12, R11 ;  /* 0x0000000c0d0e7389 */ /* 0x0002a400000c000b */
[----:B012---:R-:W-:Y:S01]  /*124a0*/  ENDCOLLECTIVE ;  /* 0x000000000000791b */ /* 0x007fe20003800000 */
.L_x_183:
[----:B------:R-:W-:Y:S02]  /*124b0*/  IMAD.MOV.U32 R13, RZ, RZ, R6 ;  /* 0x000000ffff0d7224 */ /* 0x000fe400078e0006 */
[----:B------:R-:W-:Y:S01]  /*124c0*/  IMAD.MOV.U32 R12, RZ, RZ, 0x4 ;  /* 0x00000004ff0c7424 */ /* 0x000fe200078e00ff */
[----:B------:R-:W-:-:S13]  /*124d0*/  IADD3 R2, P1, R32, R14, RZ ;  /* 0x0000000e20027210 */ /* 0x000fda0007f3e0ff */
[----:B------:R-:W-:Y:S05]  /*124e0*/  WARPSYNC.COLLECTIVE R15, `(.L_x_184) ;  /* 0x000000000f087348 */ /* 0x000fea0003c00000 */
[----:B------:R0:W1:Y:S02]  /*124f0*/  SHFL.IDX P6, R14, R13, R12, R11 ;  /* 0x0000000c0d0e7389 */ /* 0x00006400000c000b */
[----:B01----:R-:W-:Y:S01]  /*12500*/  ENDCOLLECTIVE ;  /* 0x000000000000791b */ /* 0x003fe20003800000 */
.L_x_184:
        /* <DEDUP_REMOVED lines=11> */
.L_x_185:
[----:B------:R-:W-:Y:S02]  /*125c0*/  IMAD.MOV.U32 R13, RZ, RZ, R6 ;  /* 0x000000ffff0d7224 */ /* 0x000fe400078e0006 */
[----:B------:R-:W-:Y:S01]  /*125d0*/  IMAD.MOV.U32 R12, RZ, RZ, 0x5 ;  /* 0x00000005ff0c7424 */ /* 0x000fe200078e00ff */
[----:B------:R-:W-:-:S13]  /*125e0*/  IADD3 R2, P1, R32, R14, RZ ;  /* 0x0000000e20027210 */ /* 0x000fda0007f3e0ff */
[----:B------:R-:W-:Y:S05]  /*125f0*/  WARPSYNC.COLLECTIVE R15, `(.L_x_186) ;  /* 0x000000000f087348 */ /* 0x000fea0003c00000 */
[----:B------:R0:W1:Y:S02]  /*12600*/  SHFL.IDX P6, R14, R13, R12, R11 ;  /* 0x0000000c0d0e7389 */ /* 0x00006400000c000b */
[----:B01----:R-:W-:Y:S01]  /*12610*/  ENDCOLLECTIVE ;  /* 0x000000000000791b */ /* 0x003fe20003800000 */
.L_x_186:
        /* <DEDUP_REMOVED lines=11> */
.L_x_187:
[----:B------:R-:W-:Y:S02]  /*126d0*/  IMAD.MOV.U32 R13, RZ, RZ, R6 ;  /* 0x000000ffff0d7224 */ /* 0x000fe400078e0006 */
[----:B------:R-:W-:Y:S02]  /*126e0*/  IMAD.MOV.U32 R12, RZ, RZ, 0x6 ;  /* 0x00000006ff0c7424 */ /* 0x000fe400078e00ff */
[----:B------:R-:W-:-:S07]  /*126f0*/  IMAD.MOV.U32 R17, RZ, RZ, R14 ;  /* 0x000000ffff117224 */ /* 0x000fce00078e000e */
[----:B------:R-:W-:Y:S05]  /*12700*/  WARPSYNC.COLLECTIVE R15, `(.L_x_188) ;  /* 0x000000000f087348 */ /* 0x000fea0003c00000 */
[----:B------:R0:W1:Y:S02]  /*12710*/  SHFL.IDX P6, R14, R13, R12, R11 ;  /* 0x0000000c0d0e7389 */ /* 0x00006400000c000b */
[----:B01----:R-:W-:Y:S01]  /*12720*/  ENDCOLLECTIVE ;  /* 0x000000000000791b */ /* 0x003fe20003800000 */
.L_x_188:
        /* <DEDUP_REMOVED lines=12> */
.L_x_189:
[----:B------:R-:W-:Y:S02]  /*127f0*/  IMAD.MOV.U32 R13, RZ, RZ, R6 ;  /* 0x000000ffff0d7224 */ /* 0x000fe400078e0006 */
[----:B------:R-:W-:Y:S01]  /*12800*/  IMAD.MOV.U32 R12, RZ, RZ, 0x7 ;  /* 0x00000007ff0c7424 */ /* 0x000fe200078e00ff */
[----:B------:R-:W-:-:S13]  /*12810*/  IADD3 R2, P1, R32, R14, RZ ;  /* 0x0000000e20027210 */ /* 0x000fda0007f3e0ff */
[----:B------:R-:W-:Y:S05]  /*12820*/  WARPSYNC.COLLECTIVE R15, `(.L_x_190) ;  /* 0x000000000f087348 */ /* 0x000fea0003c00000 */
[----:B------:R0:W1:Y:S02]  /*12830*/  SHFL.IDX P6, R14, R13, R12, R11 ;  /* 0x0000000c0d0e7389 */ /* 0x00006400000c000b */
[----:B01----:R-:W-:Y:S01]  /*12840*/  ENDCOLLECTIVE ;  /* 0x000000000000791b */ /* 0x003fe20003800000 */
.L_x_190:
        /* <DEDUP_REMOVED lines=11> */
.L_x_191:
[----:B------:R-:W-:Y:S05]  /*12900*/  BRA `(.L_x_192) ;  /* 0xffffffb000d47947 */ /* 0x000fea000383ffff */
.L_x_70:
[----:B0-----:R0:W2:Y:S02]  /*12910*/  SYNCS.PHASECHK.TRANS64.TRYWAIT P2, [R5+URZ+0x38870], R2 ;  /* 0x03887002050075a7 */ /* 0x0010a4000804017f */
[----:B--2---:R-:W-:Y:S05]  /*12920*/  @!P2 NANOSLEEP.SYNCS 0x989680 ;  /* 0x009896800000a95d */ /* 0x004fea0003900000 */
[----:B------:R-:W2:Y:S02]  /*12930*/  @!P2 SYNCS.PHASECHK.TRANS64 P2, [R5+URZ+0x38870], R2 ;  /* 0x038870020500a5a7 */ /* 0x000ea4000804007f */
[----:B--2---:R-:W-:Y:S05]  /*12940*/  @!P2 BRA `(.L_x_70) ;  /* 0xfffffffc00f0a947 */ /* 0x004fea000383ffff */
[----:B------:R-:W-:Y:S05]  /*12950*/  BRA `(.L_x_193) ;  /* 0xffffffb400307947 */ /* 0x000fea000383ffff */
.L_x_72:
[----:B0-----:R0:W2:Y:S02]  /*12960*/  SYNCS.PHASECHK.TRANS64.TRYWAIT P2, [R5+URZ+0x38860], R2 ;  /* 0x03886002050075a7 */ /* 0x0010a4000804017f */
[----:B--2---:R-:W-:Y:S05]  /*12970*/  @!P2 NANOSLEEP.SYNCS 0x989680 ;  /* 0x009896800000a95d */ /* 0x004fea0003900000 */
[----:B------:R-:W2:Y:S02]  /*12980*/  @!P2 SYNCS.PHASECHK.TRANS64 P2, [R5+URZ+0x38860], R2 ;  /* 0x038860020500a5a7 */ /* 0x000ea4000804007f */
[----:B--2---:R-:W-:Y:S05]  /*12990*/  @!P2 BRA `(.L_x_72) ;  /* 0xfffffffc00f0a947 */ /* 0x004fea000383ffff */
[----:B------:R-:W-:Y:S05]  /*129a0*/  BRA `(.L_x_194) ;  /* 0xffffffb400407947 */ /* 0x000fea000383ffff */
.L_x_79:
[----:B---3--:R3:W4:Y:S02]  /*129b0*/  SYNCS.PHASECHK.TRANS64.TRYWAIT P0, [R17+URZ+0x38870], R2 ;  /* 0x03887002110075a7 */ /* 0x008724000800017f */
[----:B----4-:R-:W-:Y:S05]  /*129c0*/  @!P0 NANOSLEEP.SYNCS 0x989680 ;  /* 0x009896800000895d */ /* 0x010fea0003900000 */
[----:B------:R-:W4:Y:S02]  /*129d0*/  @!P0 SYNCS.PHASECHK.TRANS64 P0, [R17+URZ+0x38870], R2 ;  /* 0x03887002110085a7 */ /* 0x000f24000800007f */
[----:B----4-:R-:W-:Y:S05]  /*129e0*/  @!P0 BRA `(.L_x_79) ;  /* 0xfffffffc00f08947 */ /* 0x010fea000383ffff */
[----:B------:R-:W-:Y:S05]  /*129f0*/  BRA `(.L_x_195) ;  /* 0xffffffbc00687947 */ /* 0x000fea000383ffff */
.L_x_81:
[----:B0-----:R0:W3:Y:S02]  /*12a00*/  SYNCS.PHASECHK.TRANS64.TRYWAIT P0, [R17+URZ+0x38860], R4 ;  /* 0x03886004110075a7 */ /* 0x0010e4000800017f */
[----:B---3--:R-:W-:Y:S05]  /*12a10*/  @!P0 NANOSLEEP.SYNCS 0x989680 ;  /* 0x009896800000895d */ /* 0x008fea0003900000 */
[----:B------:R-:W3:Y:S02]  /*12a20*/  @!P0 SYNCS.PHASECHK.TRANS64 P0, [R17+URZ+0x38860], R4 ;  /* 0x03886004110085a7 */ /* 0x000ee4000800007f */
[----:B---3--:R-:W-:Y:S05]  /*12a30*/  @!P0 BRA `(.L_x_81) ;  /* 0xfffffffc00f08947 */ /* 0x008fea000383ffff */
[----:B------:R-:W-:Y:S05]  /*12a40*/  BRA `(.L_x_196) ;  /* 0xffffffbc00907947 */ /* 0x000fea000383ffff */
.L_x_84:
[----:B-1----:R1:W2:Y:S02]  /*12a50*/  SYNCS.PHASECHK.TRANS64.TRYWAIT P0, [R5+URZ+0x38820], R2 ;  /* 0x03882002050075a7 */ /* 0x0022a4000800017f */
[----:B--2---:R-:W-:Y:S05]  /*12a60*/  @!P0 NANOSLEEP.SYNCS 0x989680 ;  /* 0x009896800000895d */ /* 0x004fea0003900000 */
[----:B------:R-:W2:Y:S02]  /*12a70*/  @!P0 SYNCS.PHASECHK.TRANS64 P0, [R5+URZ+0x38820], R2 ;  /* 0x03882002050085a7 */ /* 0x000ea4000800007f */
[----:B--2---:R-:W-:Y:S05]  /*12a80*/  @!P0 BRA `(.L_x_84) ;  /* 0xfffffffc00f08947 */ /* 0x004fea000383ffff */
[----:B------:R-:W-:Y:S05]  /*12a90*/  BRA `(.L_x_197) ;  /* 0xffffffc400947947 */ /* 0x000fea000383ffff */
.L_x_86:
[----:B-1----:R1:W2:Y:S02]  /*12aa0*/  SYNCS.PHASECHK.TRANS64.TRYWAIT P1, [R4+URZ+0x38840], R3 ;  /* 0x03884003040075a7 */ /* 0x0022a4000802017f */
[----:B--2---:R-:W-:Y:S05]  /*12ab0*/  @!P1 NANOSLEEP.SYNCS 0x989680 ;  /* 0x009896800000995d */ /* 0x004fea0003900000 */
[----:B------:R-:W2:Y:S02]  /*12ac0*/  @!P1 SYNCS.PHASECHK.TRANS64 P1, [R4+URZ+0x38840], R3 ;  /* 0x03884003040095a7 */ /* 0x000ea4000802007f */
[----:B--2---:R-:W-:Y:S05]  /*12ad0*/  @!P1 BRA `(.L_x_86) ;  /* 0xfffffffc00f09947 */ /* 0x004fea000383ffff */
[----:B------:R-:W-:Y:S05]  /*12ae0*/  BRA `(.L_x_198) ;  /* 0xffffffc400d07947 */ /* 0x000fea000383ffff */
.L_x_88:
[----:B--2---:R2:W3:Y:S02]  /*12af0*/  SYNCS.PHASECHK.TRANS64.TRYWAIT P1, [R5+URZ+0x38840], R0 ;  /* 0x03884000050075a7 */ /* 0x0044e4000802017f */
[----:B---3--:R-:W-:Y:S05]  /*12b00*/  @!P1 NANOSLEEP.SYNCS 0x989680 ;  /* 0x009896800000995d */ /* 0x008fea0003900000 */
[----:B------:R-:W3:Y:S02]  /*12b10*/  @!P1 SYNCS.PHASECHK.TRANS64 P1, [R5+URZ+0x38840], R0 ;  /* 0x03884000050095a7 */ /* 0x000ee4000802007f */
[----:B---3--:R-:W-:Y:S05]  /*12b20*/  @!P1 BRA `(.L_x_88) ;  /* 0xfffffffc00f09947 */ /* 0x008fea000383ffff */
[----:B------:R-:W-:Y:S05]  /*12b30*/  BRA `(.L_x_199) ;  /* 0xffffffc400dc7947 */ /* 0x000fea000383ffff */
.L_x_90:
[----:B---3--:R3:W4:Y:S02]  /*12b40*/  SYNCS.PHASECHK.TRANS64.TRYWAIT P1, [R4+URZ+0x38860], R3 ;  /* 0x03886003040075a7 */ /* 0x008724000802017f */
[----:B----4-:R-:W-:Y:S05]  /*12b50*/  @!P1 NANOSLEEP.SYNCS 0x989680 ;  /* 0x009896800000995d */ /* 0x010fea0003900000 */
[----:B------:R-:W4:Y:S02]  /*12b60*/  @!P1 SYNCS.PHASECHK.TRANS64 P1, [R4+URZ+0x38860], R3 ;  /* 0x03886003040095a7 */ /* 0x000f24000802007f */
[----:B----4-:R-:W-:Y:S05]  /*12b70*/  @!P1 BRA `(.L_x_90) ;  /* 0xfffffffc00f09947 */ /* 0x010fea000383ffff */
[----:B------:R-:W-:Y:S05]  /*12b80*/  BRA `(.L_x_200) ;  /* 0xffffffc400d87947 */ /* 0x000fea000383ffff */
.L_x_92:
[----:B----4-:R4:W0:Y:S02]  /*12b90*/  SYNCS.PHASECHK.TRANS64.TRYWAIT P1, [R5+URZ+0x38860], R0 ;  /* 0x03886000050075a7 */ /* 0x010824000802017f */
[----:B0-----:R-:W-:Y:S05]  /*12ba0*/  @!P1 NANOSLEEP.SYNCS 0x989680 ;  /* 0x009896800000995d */ /* 0x001fea0003900000 */
[----:B------:R-:W0:Y:S02]  /*12bb0*/  @!P1 SYNCS.PHASECHK.TRANS64 P1, [R5+URZ+0x38860], R0 ;  /* 0x03886000050095a7 */ /* 0x000e24000802007f */
[----:B0-----:R-:W-:Y:S05]  /*12bc0*/  @!P1 BRA `(.L_x_92) ;  /* 0xfffffffc00f09947 */ /* 0x001fea000383ffff */
[----:B------:R-:W-:Y:S05]  /*12bd0*/  BRA `(.L_x_201) ;  /* 0xffffffc400d47947 */ /* 0x000fea000383ffff */
.L_x_94:
[----:B------:R0:W0:Y:S02]  /*12be0*/  SYNCS.PHASECHK.TRANS64.TRYWAIT P1, [R4+URZ+0x38880], R3 ;  /* 0x03888003040075a7 */ /* 0x000024000802017f */
[----:B0-----:R-:W-:Y:S05]  /*12bf0*/  @!P1 NANOSLEEP.SYNCS 0x989680 ;  /* 0x009896800000995d */ /* 0x001fea0003900000 */
[----:B------:R-:W0:Y:S02]  /*12c00*/  @!P1 SYNCS.PHASECHK.TRANS64 P1, [R4+URZ+0x38880], R3 ;  /* 0x03888003040095a7 */ /* 0x000e24000802007f */
[----:B0-----:R-:W-:Y:S05]  /*12c10*/  @!P1 BRA `(.L_x_94) ;  /* 0xfffffffc00f09947 */ /* 0x001fea000383ffff */
[----:B------:R-:W-:Y:S05]  /*12c20*/  BRA `(.L_x_202) ;  /* 0xffffffc400d07947 */ /* 0x000fea000383ffff */
.L_x_203:
[----:B------:R-:W-:-:S00]  /*12c30*/  BRA `(.L_x_203) ;  /* 0xfffffffc00fc7947 */ /* 0x000fc0000383ffff */
[----:B------:R-:W-:-:S00]  /*12c40*/  NOP ;  /* 0x0000000000007918 */ /* 0x000fc00000000000 */
        /* <DEDUP_REMOVED lines=11> */
.L_x_3852:


//--------------------- .text._ZN7cutlass13device_kernelIN5flash11enable_sm90INS1_16FlashAttnFwdSm90INS1_25CollectiveMainloopFwdSm90ILi2EN4cute5tupleIJNS5_1CILi1EEES8_S8_EEENS6_IJNS7_ILi128EEESA_NS7_ILi256EEEEEELi256ENS_12float_e4m3_tEfNS_4arch4Sm90ELb0ELb0ELb0ELb1ELb1ELb0ELb0ELb1ELb0ELb1ELb1ELb0EEENS1_21CollectiveEpilogueFwdINS6_IJSA_SB_SA_EEES9_NS_10bfloat16_tESF_Li256ELb1ELb1ELb1ELb1EEENS1_36VarlenDynamicPersistentTileSchedulerILi128ELi128ELi256ELi128ELb1ELb1ELb1ELb0ELb1ELb1EEEEEEEEEvNT_6ParamsE --------------------------
	.section	.text._ZN7cutlass13device_kernelIN5flash11enable_sm90INS1_16FlashAttnFwdSm90INS1_25CollectiveMainloopFwdSm90ILi2EN4cute5tupleIJNS5_1CILi1EEES8_S8_EEENS6_IJNS7_ILi128EEESA_NS7_ILi256EEEEEELi256ENS_12float_e4m3_tEfNS_4arch4Sm90ELb0ELb0ELb0ELb1ELb1ELb0ELb0ELb1ELb0ELb1ELb1ELb0EEENS1_21CollectiveEpilogueFwdINS6_IJSA_SB_SA_EEES9_NS_10bfloat16_tESF_Li256ELb1ELb1ELb1ELb1EEENS1_36VarlenDynamicPersistentTileSchedulerILi128ELi128ELi256ELi128ELb1ELb1ELb1ELb0ELb1ELb1EEEEEEEEEvNT_6ParamsE,"ax",@progbits
	.align	128
.text._ZN7cutlass13device_kernelIN5flash11enable_sm90INS1_16FlashAttnFwdSm90INS1_25CollectiveMainloopFwdSm90ILi2EN4cute5tupleIJNS5_1CILi1EEES8_S8_EEENS6_IJNS7_ILi128EEESA_NS7_ILi256EEEEEELi256ENS_12float_e4m3_tEfNS_4arch4Sm90ELb0ELb0ELb0ELb1ELb1ELb0ELb0ELb1ELb0ELb1ELb1ELb0EEENS1_21CollectiveEpilogueFwdINS6_IJSA_SB_SA_EEES9_NS_10bfloat16_tESF_Li256ELb1ELb1ELb1ELb1EEENS1_36VarlenDynamicPersistentTileSchedulerILi128ELi128ELi256ELi128ELb1ELb1ELb1ELb0ELb1ELb1EEEEEEEEEvNT_6ParamsE:
        .type           _ZN7cutlass13device_kernelIN5flash11enable_sm90INS1_16FlashAttnFwdSm90INS1_25CollectiveMainloopFwdSm90ILi2EN4cute5tupleIJNS5_1CILi1EEES8_S8_EEENS6_IJNS7_ILi128EEESA_NS7_ILi256EEEEEELi256ENS_12float_e4m3_tEfNS_4arch4Sm90ELb0ELb0ELb0ELb1ELb1ELb0ELb0ELb1ELb0ELb1ELb1ELb0EEENS1_21CollectiveEpilogueFwdINS6_IJSA_SB_SA_EEES9_NS_10bfloat16_tESF_Li256ELb1ELb1ELb1ELb1EEENS1_36VarlenDynamicPersistentTileSchedulerILi128ELi128ELi256ELi128ELb1ELb1ELb1ELb0ELb1ELb1EEEEEEEEEvNT_6ParamsE,@function
        .size           _ZN7cutlass13device_kernelIN5flash11enable_sm90INS1_16FlashAttnFwdSm90INS1_25CollectiveMainloopFwdSm90ILi2EN4cute5tupleIJNS5_1CILi1EEES8_S8_EEENS6_IJNS7_ILi128EEESA_NS7_ILi256EEEEEELi256ENS_12float_e4m3_tEfNS_4arch4Sm90ELb0ELb0ELb0ELb1ELb1ELb0ELb0ELb1ELb0ELb1ELb1ELb0EEENS1_21CollectiveEpilogueFwdINS6_IJSA_SB_SA_EEES9_NS_10bfloat16_tESF_Li256ELb1ELb1ELb1ELb1EEENS1_36VarlenDynamicPersistentTileSchedulerILi128ELi128ELi256ELi128ELb1ELb1ELb1ELb0ELb1ELb1EEEEEEEEEvNT_6ParamsE,(.L_x_3853 - _ZN7cutlass13device_kernelIN5flash11enable_sm90INS1_16FlashAttnFwdSm90INS1_25CollectiveMainloopFwdSm90ILi2EN4cute5tupleIJNS5_1CILi1EEES8_S8_EEENS6_IJNS7_ILi128EEESA_NS7_ILi256EEEEEELi256ENS_12float_e4m3_tEfNS_4arch4Sm90ELb0ELb0ELb0ELb1ELb1ELb0ELb0ELb1ELb0ELb1ELb1ELb0EEENS1_21CollectiveEpilogueFwdINS6_IJSA_SB_SA_EEES9_NS_10bfloat16_tESF_Li256ELb1ELb1ELb1ELb1EEENS1_36VarlenDynamicPersistentTileSchedulerILi128ELi128ELi256ELi128ELb1ELb1ELb1ELb0ELb1ELb1EEEEEEEEEvNT_6ParamsE)
        .other          _ZN7cutlass13device_kernelIN5flash11enable_sm90INS1_16FlashAttnFwdSm90INS1_25CollectiveMainloopFwdSm90ILi2EN4cute5tupleIJNS5_1CILi1EEES8_S8_EEENS6_IJNS7_ILi128EEESA_NS7_ILi256EEEEEELi256ENS_12float_e4m3_tEfNS_4arch4Sm90ELb0ELb0ELb0ELb1ELb1ELb0ELb0ELb1ELb0ELb1ELb1ELb0EEENS1_21CollectiveEpilogueFwdINS6_IJSA_SB_SA_EEES9_NS_10bfloat16_tESF_Li256ELb1ELb1ELb1ELb1EEENS1_36VarlenDynamicPersistentTileSchedulerILi128ELi128ELi256ELi128ELb1ELb1ELb1ELb0ELb1ELb1EEEEEEEEEvNT_6ParamsE,@"STO_CUDA_ENTRY STV_DEFAULT"
_ZN7cutlass13device_kernelIN5flash11enable_sm90INS1_16FlashAttnFwdSm90INS1_25CollectiveMainloopFwdSm90ILi2EN4cute5tupleIJNS5_1CILi1EEES8_S8_EEENS6_IJNS7_ILi128EEESA_NS7_ILi256EEEEEELi256ENS_12float_e4m3_tEfNS_4arch4Sm90ELb0ELb0ELb0ELb1ELb1ELb0ELb0ELb1ELb0ELb1ELb1ELb0EEENS1_21CollectiveEpilogueFwdINS6_IJSA_SB_SA_EEES9_NS_10bfloat16_tESF_Li256ELb1ELb1ELb1ELb1EEENS1_36VarlenDynamicPersistentTileSchedulerILi128ELi128ELi256ELi128ELb1ELb1ELb1ELb0ELb1ELb1EEEEEEEEEvNT_6ParamsE:
        /* <DEDUP_REMOVED lines=45> */
.L_x_204:
        /* <DEDUP_REMOVED lines=22> */
.L_x_205:
        /* <DEDUP_REMOVED lines=18> */
.L_x_206:
        /* <DEDUP_REMOVED lines=22> */
.L_x_207:
[----:B------:R-:W5:Y:S01]  /*06b0*/  SHFL.IDX PT, R3, R0, RZ, 0x1f ;  /* 0x00001fff00037589 */ /* 0x000f6200000e0000 */
[----:B------:R-:W-:Y:S01]  /*06c0*/  R2UR UR9, R4 ;  /* 0x00000000040972ca */ /* 0x000fe200000e0000 */
[----:B------:R-:W-:Y:S01]  /*06d0*/  NOP ;  /* 0x0000000000007918 */ /* 0x000fe20000000000 */
[----:B------:R-:W0:Y:S01]  /*06e0*/  S2R R2, SR_CgaCtaId ;  /* 0x0000000000027919 */ /* 0x000e220000008800 */
[----:B-----5:R-:W-:-:S13]  /*06f0*/  ISETP.NE.AND P0, PT, R3, RZ, PT ;  /* 0x000000ff0300720c */ /* 0x020fda0003f05270 */
[----:B0-----:R-:W-:Y:S05]  /*0700*/  @P0 BRA `(.L_x_208) ;  /* 0x0000000000480947 */ /* 0x001fea0003800000 */
[----:B-1----:R-:W0:Y:S01]  /*0710*/  S2UR UR5, SR_CgaCtaId ;  /* 0x00000000000579c3 */ /* 0x002e220000008800 */
[----:B------:R-:W-:Y:S01]  /*0720*/  UMOV UR4, 0x400 ;  /* 0x0000040000047882 */ /* 0x000fe20000000000 */
[----:B------:R-:W-:Y:S01]  /*0730*/  UMOV UR6, 0x1 ;  /* 0x0000000100067882 */ /* 0x000fe20000000000 */
[----:B------:R-:W-:Y:S01]  /*0740*/  UMOV UR7, 0x2 ;  /* 0x0000000200077882 */ /* 0x000fe20000000000 */
[----:B------:R-:W-:Y:S01]  /*0750*/  ELECT P0, URZ, PT ;  /* 0x00000000003f782f */ /* 0x000fe20003800000 */
[----:B0-----:R-:W-:Y:S02]  /*0760*/  ULEA UR8, UR5, UR4, 0x18 ;  /* 0x0000000405087291 */ /* 0x001fe4000f8ec03f */
[----:B------:R-:W-:-:S04]  /*0770*/  UIADD3 UR4, -UR6, 0x100000, URZ ;  /* 0x0010000006047890 */ /* 0x000fc8000fffe13f */
[----:B------:R-:W-:Y:S02]  /*0780*/  USHF.L.U32 UR5, UR4, 0xb, URZ ;  /* 0x0000000b04057899 */ /* 0x000fe4000800063f */
[----:B------:R-:W-:Y:S02]  /*0790*/  USHF.L.U32 UR4, UR4, 0x1, URZ ;  /* 0x0000000104047899 */ /* 0x000fe4000800063f */
[----:B------:R-:W-:-:S04]  /*07a0*/  UIADD3 UR6, -UR7, 0x100000, URZ ;  /* 0x0010000007067890 */ /* 0x000fc8000fffe13f */
[----:B------:R-:W-:Y:S02]  /*07b0*/  USHF.L.U32 UR7, UR6, 0xb, URZ ;  /* 0x0000000b06077899 */ /* 0x000fe4000800063f */
[----:B------:R-:W-:Y:S01]  /*07c0*/  USHF.L.U32 UR6, UR6, 0x1, URZ ;  /* 0x0000000106067899 */ /* 0x000fe2000800063f */
[----:B------:R-:W0:Y:S03]  /*07d0*/  FENCE.VIEW.ASYNC.S ;  /* 0x00000000000073c6 */ /* 0x000e260000000000 */
[----:B0-----:R0:W1:Y:S08]  /*07e0*/  SYNCS.EXCH.64 URZ, [UR8+0x388b0], UR4 ;  /* 0x0388b004083f75b2 */ /* 0x0010700008000100 */
[----:B------:R0:W0:Y:S01]  /*07f0*/  SYNCS.EXCH.64 URZ, [UR8+0x388c0], UR6 ;  /* 0x0388c006083f75b2 */ /* 0x0000220008000100 */
[----:B------:R0:W0:Y:S01]  /*0800*/  SYNCS.EXCH.64 URZ, [UR8+0x388b8], UR4 ;  /* 0x0388b804083f75b2 */ /* 0x0000220008000100 */
[----:B------:R0:W0:Y:S01]  /*0810*/  SYNCS.EXCH.64 URZ, [UR8+0x388c8], UR6 ;  /* 0x0388c806083f75b2 */ /* 0x0000220008000100 */
[----:B------:R-:W-:Y:S01]  /*0820*/  NOP ;  /* 0x0000000000007918 */ /* 0x000fe20000000000 */
.L_x_208:
[----:B------:R-:W-:Y:S01]  /*0830*/  UISETP.NE.AND UP0, UPT, UR9, URZ, UPT ;  /* 0x0000003f0900728c */ /* 0x000fe2000bf05270 */
[----:B------:R-:W-:Y:S01]  /*0840*/  NOP ;  /* 0x0000000000007918 */ /* 0x000fe20000000000 */
[----:B------:R-:W-:Y:S01]  /*0850*/  UMOV UR43, 0x1 ;  /* 0x00000001002b7882 */ /* 0x000fe20000000000 */
[----:B------:R-:W-:Y:S01]  /*0860*/  ULDC.64 UR52, c[0x0][0x208] ;  /* 0x0000820000347ab9 */ /* 0x000fe20000000a00 */
[----:B------:R-:W-:Y:S01]  /*0870*/  USEL UR43, UR43, 0x2, !UP0 ;  /* 0x000000022b2b7887 */ /* 0x000fe2000c000000 */
[----:B01234-:R-:W-:Y:S01]  /*0880*/  BAR.SYNC.DEFER_BLOCKING 0x0 ;  /* 0x0000000000007b1d */ /* 0x01ffe20000010000 */
[----:B------:R-:W-:-:S13]  /*0890*/  PLOP3.LUT P0, PT, PT, PT, UP0, 0x80, 0x0 ;  /* 0x000000000000781c */ /* 0x000fda0003f0f008 */
[----:B------:R-:W-:Y:S05]  /*08a0*/  @!P0 BRA `(.L_x_209) ;  /* 0x000000c800888947 */ /* 0x000fea0003800000 */
.L_x_210:
[----:B------:R-:W-:-:S08]  /*08b0*/  NOP ;  /* 0x0000000000007918 */ /* 0x000fd00000000000 */
[----:B------:R-:W0:Y:S02]  /*08c0*/  USETMAXREG.TRY_ALLOC.CTAPOOL UP0, 0xe8 ;  /* 0x000000e8000079c8 */ /* 0x000e240008000600 */
[----:B0-----:R-:W-:-:S13]  /*08d0*/  PLOP3.LUT P0, PT, PT, PT, UP0, 0x80, 0x0 ;  /* 0x000000000000781c */ /* 0x001fda0003f0f008 */
[----:B------:R-:W-:Y:S05]  /*08e0*/  @!P0 BRA `(.L_x_210) ;  /* 0xfffffffc00f08947 */ /* 0x000fea000383ffff */
[----:B------:R-:W0:Y:S01]  /*08f0*/  S2R R0, SR_TID.X ;  /* 0x0000000000007919 */ /* 0x000e220000002100 */
[----:B------:R-:W1:Y:S01]  /*0900*/  S2UR UR5, SR_CgaCtaId ;  /* 0x00000000000579c3 */ /* 0x000e620000008800 */
[----:B------:R-:W-:-:S07]  /*0910*/  UMOV UR4, 0x400 ;  /* 0x0000040000047882 */ /* 0x000fce0000000000 */
[----:B------:R-:W-:Y:S06]  /*0920*/  BAR.ARV 0x8, 0x180 ;  /* 0x0206000000007b1d */ /* 0x000fec0000002000 */
[----:B-1----:R-:W-:Y:S01]  /*0930*/  ULEA UR4, UR5, UR4, 0x18 ;  /* 0x0000000405047291 */ /* 0x002fe2000f8ec03f */
[----:B0-----:R-:W-:-:S04]  /*0940*/  SHF.R.U32.HI R0, RZ, 0x7, R0 ;  /* 0x00000007ff007819 */ /* 0x001fc80000011600 */
[----:B------:R-:W-:-:S13]  /*0950*/  ISETP.NE.AND P0, PT, R0, 0x1, PT ;  /* 0x000000010000780c */ /* 0x000fda0003f05270 */
[----:B------:R-:W-:Y:S08]  /*0960*/  @!P0 BAR.ARV 0x9, 0x100 ;  /* 0x0244000000008b1d */ /* 0x000ff00000002000 */
[----:B------:R-:W-:Y:S06]  /*0970*/  BAR.SYNC.DEFER_BLOCKING 0x5, 0x180 ;  /* 0x0146000000007b1d */ /* 0x000fec0000010000 */
[----:B------:R-:W0:Y:S01]  /*0980*/  LDS.128 R8, [UR4+0x388d0] ;  /* 0x0388d004ff087984 */ /* 0x000e220008000c00 */
[----:B------:R-:W-:Y:S01]  /*0990*/  ULDC UR4, c[0x0][0xc3c] ;  /* 0x00030f0000047ab9 */ /* 0x000fe20000000800 */
[----:B------:R-:W-:Y:S06]  /*09a0*/  BAR.ARV 0x4, 0x180 ;  /* 0x0106000000007b1d */ /* 0x000fec0000002000 */
[----:B0-----:R-:W-:-:S13]  /*09b0*/  ISETP.GE.AND P0, PT, R11, UR4, PT ;  /* 0x000000040b007c0c */ /* 0x001fda000bf06270 */
[----:B------:R-:W-:Y:S05]  /*09c0*/  @P0 EXIT ;  /* 0x000000000000094d */ /* 0x000fea0003800000 */
[----:B------:R-:W0:Y:S01]  /*09d0*/  S2R R0, SR_TID.X ;  /* 0x0000000000007919 */ /* 0x000e220000002100 */
[----:B------:R-:W-:Y:S01]  /*09e0*/  R2UR UR7, R11 ;  /* 0x000000000b0772ca */ /* 0x000fe200000e0000 */
[----:B------:R-:W-:Y:S01]  /*09f0*/  ULOP3.LUT UR48, UR43, 0x1, URZ, 0xfc, !UPT ;  /* 0x000000012b307892 */ /* 0x000fe2000f8efc3f */
[----:B------:R-:W-:Y:S01]  /*0a00*/  R2UR UR6, R9 ;  /* 0x00000000090672ca */ /* 0x000fe200000e0000 */
[----:B------:R-:W-:Y:S01]  /*0a10*/  UMOV UR47, URZ ;  /* 0x0000003f002f7c82 */ /* 0x000fe20008000000 */
[----:B------:R-:W-:Y:S01]  /*0a20*/  R2UR UR5, R10 ;  /* 0x000000000a0572ca */ /* 0x000fe200000e0000 */
[----:B------:R-:W-:Y:S01]  /*0a30*/  UMOV UR46, URZ ;  /* 0x0000003f002e7c82 */ /* 0x000fe20008000000 */
[----:B------:R-:W-:Y:S01]  /*0a40*/  UMOV UR45, URZ ;  /* 0x0000003f002d7c82 */ /* 0x000fe20008000000 */
[----:B0-----:R-:W-:-:S05]  /*0a50*/  VIADD R0, R0, 0xffffff80 ;  /* 0xffffff8000007836 */ /* 0x001fca0000000000 */
[----:B------:R-:W-:-:S04]  /*0a60*/  SHF.R.S32.HI R3, RZ, 0x1f, R0 ;  /* 0x0000001fff037819 */ /* 0x000fc80000011400 */
[CC--:B------:R-:W-:Y:S02]  /*0a70*/  LEA.HI R2, R3.reuse, R0.reuse, RZ, 0x7 ;  /* 0x0000000003027211 */ /* 0x0c0fe400078f38ff */
[----:B------:R-:W-:Y:S02]  /*0a80*/  LEA.HI R4, R3, R0, RZ, 0x5 ;  /* 0x0000000003047211 */ /* 0x000fe400078f28ff */
[----:B------:R-:W-:-:S03]  /*0a90*/  LOP3.LUT R5, R2, 0xffffff80, RZ, 0xc0, !PT ;  /* 0xffffff8002057812 */ /* 0x000fc600078ec0ff */
[----:B------:R-:W-:Y:S02]  /*0aa0*/  IMAD.SHL.U32 R6, R4, 0x20, RZ ;  /* 0x0000002004067824 */ /* 0x000fe400078e00ff */
[----:B------:R-:W-:Y:S01]  /*0ab0*/  IMAD.IADD R13, R0, 0x1, -R5 ;  /* 0x00000001000d7824 */ /* 0x000fe200078e0a05 */
[CC--:B------:R-:W-:Y:S02]  /*0ac0*/  LEA.HI R5, R3.reuse, R0.reuse, RZ, 0x2 ;  /* 0x0000000003057211 */ /* 0x0c0fe400078f10ff */
[----:B------:R-:W-:Y:S02]  /*0ad0*/  LEA.HI R3, R3, R0, RZ, 0x4 ;  /* 0x0000000003037211 */ /* 0x000fe400078f20ff */
[----:B------:R-:W-:Y:S01]  /*0ae0*/  SHF.R.S32.HI R8, RZ, 0x1f, R13 ;  /* 0x0000001fff087819 */ /* 0x000fe2000001140d */
[----:B------:R-:W-:Y:S01]  /*0af0*/  STL [R1+0x24], R13 ;  /* 0x0000240d01007387 */ /* 0x000fe20000100800 */
[----:B------:R-:W-:Y:S02]  /*0b00*/  LOP3.LUT R11, R5, 0xfffffffc, RZ, 0xc0, !PT ;  /* 0xfffffffc050b7812 */ /* 0x000fe400078ec0ff */
[----:B------:R-:W-:-:S02]  /*0b10*/  LEA.HI R9, R8, R13, RZ, 0x2 ;  /* 0x0000000d08097211 */ /* 0x000fc400078f10ff */
[C---:B------:R-:W-:Y:S01]  /*0b20*/  LOP3.LUT R5, R3.reuse, 0x3fffff0, RZ, 0xc0, !PT ;  /* 0x03fffff003057812 */ /* 0x040fe200078ec0ff */
[C---:B------:R-:W-:Y:S01]  /*0b30*/  IMAD.IADD R12, R0.reuse, 0x1, -R11 ;  /* 0x00000001000c7824 */ /* 0x040fe200078e0a0b */
[----:B------:R-:W-:Y:S02]  /*0b40*/  SHF.R.S32.HI R4, RZ, 0x4, R3 ;  /* 0x00000004ff047819 */ /* 0x000fe40000011403 */
[----:B------:R-:W-:Y:S01]  /*0b50*/  SHF.R.S32.HI R10, RZ, 0x2, R9 ;  /* 0x00000002ff0a7819 */ /* 0x000fe20000011409 */
[----:B------:R-:W-:Y:S01]  /*0b60*/  IMAD.IADD R5, R0, 0x1, -R5 ;  /* 0x0000000100057824 */ /* 0x000fe200078e0a05 */
[----:B------:R-:W-:Y:S02]  /*0b70*/  SHF.R.S32.HI R7, RZ, 0x1f, R9 ;  /* 0x0000001fff077819 */ /* 0x000fe40000011409 */
[----:B------:R-:W-:Y:S02]  /*0b80*/  LEA.HI R0, R3, R4, RZ, 0x1 ;  /* 0x0000000403007211 */ /* 0x000fe400078f08ff */
[----:B------:R-:W-:-:S02]  /*0b90*/  LEA.HI R11, R7, R10, RZ, 0x3 ;  /* 0x0000000a070b7211 */ /* 0x000fc400078f18ff */
[----:B------:R-:W-:Y:S02]  /*0ba0*/  SHF.R.S32.HI R3, RZ, 0x7, R2 ;  /* 0x00000007ff037819 */ /* 0x000fe40000011402 */
[----:B------:R-:W-:Y:S02]  /*0bb0*/  LOP3.LUT R6, R6, 0xfffffc00, RZ, 0xc0, !PT ;  /* 0xfffffc0006067812 */ /* 0x000fe400078ec0ff */
[----:B------:R-:W-:Y:S02]  /*0bc0*/  LOP3.LUT R7, R0, 0x1ffffffe, RZ, 0xc0, !PT ;  /* 0x1ffffffe00077812 */ /* 0x000fe400078ec0ff */
[----:B------:R-:W-:Y:S01]  /*0bd0*/  LOP3.LUT R11, R11, 0xfffffff8, RZ, 0xc0, !PT ;  /* 0xfffffff80b0b7812 */ /* 0x000fe200078ec0ff */
[----:B------:R-:W-:Y:S01]  /*0be0*/  IMAD R6, R5, 0x40, R6 ;  /* 0x0000004005067824 */ /* 0x000fe200078e0206 */
[----:B------:R-:W-:Y:S01]  /*0bf0*/  LEA.HI R2, R2, R3, RZ, 0x1 ;  /* 0x0000000302027211 */ /* 0x000fe200078f08ff */
[----:B------:R-:W-:Y:S01]  /*0c00*/  IMAD.IADD R7, R4, 0x1, -R7 ;  /* 0x0000000104077824 */ /* 0x000fe200078e0a07 */
[----:B------:R-:W-:Y:S01]  /*0c10*/  LEA.HI R8, R8, R13, RZ, 0x5 ;  /* 0x0000000d08087211 */ /* 0x000fe200078f28ff */
[----:B------:R-:W-:Y:S01]  /*0c20*/  IMAD.IADD R11, R10, 0x1, -R11 ;  /* 0x000000010a0b7824 */ /* 0x000fe200078e0a0b */
[----:B------:R-:W-:-:S02]  /*0c30*/  LEA.HI R0, R12, R12, RZ, 0x1 ;  /* 0x0000000c0c007211 */ /* 0x000fc400078f08ff */
[----:B------:R-:W-:Y:S02]  /*0c40*/  LOP3.LUT R2, R2, 0x3fffffe, RZ, 0xc0, !PT ;  /* 0x03fffffe02027812 */ /* 0x000fe400078ec0ff */
[----:B------:R-:W-:Y:S02]  /*0c50*/  SHF.R.S32.HI R8, RZ, 0x5, R8 ;  /* 0x00000005ff087819 */ /* 0x000fe40000011408 */
[----:B------:R-:W-:Y:S01]  /*0c60*/  LOP3.LUT R5, R0, 0x1ffffffe, RZ, 0xc0, !PT ;  /* 0x1ffffffe00057812 */ /* 0x000fe200078ec0ff */
[----:B------:R-:W-:Y:S01]  /*0c70*/  IMAD R0, R7, 0x8, R6 ;  /* 0x0000000807007824 */ /* 0x000fe200078e0206 */
[----:B------:R-:W-:Y:S01]  /*0c80*/  LOP3.LUT R9, R9, 0x7ffffffc, RZ, 0xc0, !PT ;  /* 0x7ffffffc09097812 */ /* 0x000fe200078ec0ff */
[----:B------:R-:W-:Y:S02]  /*0c90*/  IMAD.IADD R3, R3, 0x1, -R2 ;  /* 0x0000000103037824 */ /* 0x000fe400078e0a02 */
[----:B------:R-:W-:Y:S01]  /*0ca0*/  IMAD R8, R8, 0x10, R11 ;  /* 0x0000001008087824 */ /* 0x000fe200078e020b */
[----:B------:R0:W-:Y:S01]  /*0cb0*/  STL [R1+0x34], R0 ;  /* 0x0000340001007387 */ /* 0x0001e20000100800 */
[----:B------:R-:W-:-:S02]  /*0cc0*/  IMAD.IADD R5, R12, 0x1, -R5 ;  /* 0x000000010c057824 */ /* 0x000fc400078e0a05 */
[----:B------:R-:W-:-:S04]  /*0cd0*/  IMAD.IADD R2, R13, 0x1, -R9 ;  /* 0x000000010d027824 */ /* 0x000fc800078e0a09 */
[----:B------:R-:W-:Y:S02]  /*0ce0*/  IMAD.SHL.U32 R2, R2, 0x2, RZ ;  /* 0x0000000202027824 */ /* 0x000fe400078e00ff */
[----:B0-----:R-:W-:Y:S02]  /*0cf0*/  IMAD R0, R3, 0x40, R8 ;  /* 0x0000004003007824 */ /* 0x001fe400078e0208 */
[C---:B------:R-:W-:Y:S02]  /*0d00*/  VIADD R15, R2.reuse, 0x10 ;  /* 0x00000010020f7836 */ /* 0x040fe40000000000 */
[C---:B------:R-:W-:Y:S01]  /*0d10*/  VIADD R14, R2.reuse, 0x18 ;  /* 0x00000018020e7836 */ /* 0x040fe20000000000 */
[----:B------:R0:W-:Y:S01]  /*0d20*/  STL [R1+0x2c], R0 ;  /* 0x00002c0001007387 */ /* 0x0001e20000100800 */
[C---:B------:R-:W-:Y:S01]  /*0d30*/  VIADD R11, R2.reuse, 0x28 ;  /* 0x00000028020b7836 */ /* 0x040fe20000000000 */
[----:B------:R-:W-:Y:S01]  /*0d40*/  SHF.R.S32.HI R3, RZ, 0x1f, R15 ;  /* 0x0000001fff037819 */ /* 0x000fe2000001140f */
        /* <DEDUP_REMOVED lines=8> */
[----:B0-----:R-:W-:Y:S01]  /*0dd0*/  IMAD R0, R5, 0x8, R0 ;  /* 0x0000000805007824 */ /* 0x001fe200078e0200 */
[----:B------:R-:W-:Y:S01]  /*0de0*/  SHF.R.S32.HI R6, RZ, 0x1f, R229 ;  /* 0x0000001fff067819 */ /* 0x000fe200000114e5 */
[C---:B------:R-:W-:Y:S01]  /*0df0*/  VIADD R227, R2.reuse, 0x58 ;  /* 0x0000005802e37836 */ /* 0x040fe20000000000 */
[----:B------:R-:W-:Y:S01]  /*0e00*/  SHF.R.S32.HI R4, RZ, 0x1f, R228 ;  /* 0x0000001fff047819 */ /* 0x000fe200000114e4 */
        /* <DEDUP_REMOVED lines=38> */
[----:B------:R-:W-:Y:S01]  /*1070*/  VIADD R16, R2, 0xe0 ;  /* 0x000000e002107836 */ /* 0x000fe20000000000 */
[----:B0-----:R-:W-:-:S07]  /*1080*/  SHF.R.S32.HI R3, RZ, 0x1f, R18 ;  /* 0x0000001fff037819 */ /* 0x001fce0000011412 */
.L_x_260:
[----:B------:R-:W-:Y:S01]  /*1090*/  ULDC.64 UR8, c[0x0][0xc88] ;  /* 0x0003220000087ab9 */ /* 0x000fe20000000a00 */
[----:B------:R-:W-:Y:S01]  /*10a0*/  ULDC.64 UR14, c[0x0][0x998] ;  /* 0x00026600000e7ab9 */ /* 0x000fe20000000a00 */
[----:B------:R-:W-:Y:S01]  /*10b0*/  UIMAD.WIDE UR8, UR7, 0x4, UR8 ;  /* 0x00000004070878a5 */ /* 0x000fe2000f8e0208 */
[----:B------:R-:W-:Y:S01]  /*10c0*/  ISETP.NE.U32.AND P1, PT, RZ, UR14, PT ;  /* 0x0000000eff007c0c */ /* 0x000fe2000bf25070 */
[----:B------:R-:W-:Y:S01]  /*10d0*/  ULDC.64 UR12, c[0x0][0x990] ;  /* 0x00026400000c7ab9 */ /* 0x000fe20000000a00 */
[----:B------:R-:W-:Y:S01]  /*10e0*/  ULDC.64 UR10, c[0x0][0xa20] ;  /* 0x00028800000a7ab9 */ /* 0x000fe20000000a00 */
[----:B------:R-:W-:Y:S02]  /*10f0*/  ULOP3.LUT UR38, UR5, 0xffff, URZ, 0xc0, !UPT ;  /* 0x0000ffff05267892 */ /* 0x000fe4000f8ec03f */
[----:B012-4-:R-:W-:Y:S01]  /*1100*/  IMAD.U32 R4, RZ, RZ, UR8 ;  /* 0x00000008ff047e24 */ /* 0x017fe2000f8e00ff */
[----:B------:R-:W-:Y:S01]  /*1110*/  ULDC UR4, c[0x0][0x424] ;  /* 0x0001090000047ab9 */ /* 0x000fe20000000800 */
[----:B------:R-:W-:Y:S01]  /*1120*/  IMAD.U32 R5, RZ, RZ, UR9 ;  /* 0x00000009ff057e24 */ /* 0x000fe2000f8e00ff */
[----:B------:R-:W-:Y:S01]  /*1130*/  ISETP.NE.U32.AND P0, PT, RZ, UR12, PT ;  /* 0x0000000cff007c0c */ /* 0x000fe2000bf05070 */
[----:B------:R-:W-:Y:S01]  /*1140*/  ULDC.64 UR8, c[0x0][0xa28] ;  /* 0x00028a0000087ab9 */ /* 0x000fe20000000a00 */
[----:B------:R-:W-:-:S02]  /*1150*/  ULDC UR7, c[0x0][0x2f0] ;  /* 0x0000bc0000077ab9 */ /* 0x000fc40000000800 */
[----:B------:R-:W2:Y:S01]  /*1160*/  LDG.E R4, desc[UR52][R4.64] ;  /* 0x0000003404047981 */ /* 0x000ea2000c1e1900 */
[----:B------:R-:W-:Y:S01]  /*1170*/  ISETP.NE.AND.EX P1, PT, RZ, UR15, PT, P1 ;  /* 0x0000000fff007c0c */ /* 0x000fe2000bf25310 */
[----:B------:R-:W-:Y:S01]  /*1180*/  UISETP.NE.U32.AND UP0, UPT, UR8, URZ, UPT ;  /* 0x0000003f0800728c */ /* 0x000fe2000bf05070 */
[----:B------:R-:W-:Y:S01]  /*1190*/  ISETP.NE.AND.EX P0, PT, RZ, UR13, PT, P0 ;  /* 0x0000000dff007c0c */ /* 0x000fe2000bf05300 */
[----:B------:R-:W-:Y:S02]  /*11a0*/  UISETP.NE.U32.AND UP1, UPT, UR10, URZ, UPT ;  /* 0x0000003f0a00728c */ /* 0x000fe4000bf25070 */
[----:B------:R-:W-:Y:S02]  /*11b0*/  UISETP.NE.AND.EX UP0, UPT, UR9, URZ, UPT, UP0 ;  /* 0x0000003f0900728c */ /* 0x000fe4000bf05300 */
[----:B------:R-:W-:-:S04]  /*11c0*/  UISETP.NE.AND.EX UP1, UPT, UR11, URZ, UPT, UP1 ;  /* 0x0000003f0b00728c */ /* 0x000fc8000bf25310 */
[----:B------:R-:W-:Y:S02]  /*11d0*/  PLOP3.LUT P4, PT, PT, PT, UP0, 0x80, 0x0 ;  /* 0x000000000000781c */ /* 0x000fe40003f8f008 */
[----:B------:R-:W0:Y:S01]  /*11e0*/  @P1 LDC.64 R8, c[0x0][0x9b8] ;  /* 0x00026e00ff081b82 */ /* 0x000e220000000a00 */
[----:B------:R-:W-:-:S07]  /*11f0*/  PLOP3.LUT P5, PT, PT, PT, UP1, 0x80, 0x0 ;  /* 0x000000000000781c */ /* 0x000fce0003faf018 */
[----:B------:R-:W1:Y:S08]  /*1200*/  @P0 LDC.64 R6, c[0x0][0x9a8] ;  /* 0x00026a00ff060b82 */ /* 0x000e700000000a00 */
[----:B---3--:R-:W3:Y:S08]  /*1210*/  @P0 LDC.64 R10, c[0x0][0x9b0] ;  /* 0x00026c00ff0a0b82 */ /* 0x008ef00000000a00 */
[----:B------:R-:W4:Y:S01]  /*1220*/  @P1 LDC.64 R20, c[0x0][0x9c0] ;  /* 0x00027000ff141b82 */ /* 0x000f220000000a00 */
[----:B--2---:R-:W-:-:S13]  /*1230*/  R2UR UR36, R4 ;  /* 0x00000000042472ca */ /* 0x004fda00000e0000 */
[----:B------:R-:W-:Y:S02]  /*1240*/  USHF.R.S32.HI UR37, URZ, 0x1f, UR36 ;  /* 0x0000001f3f257899 */ /* 0x000fe40008011424 */
[----:B------:R-:W-:-:S04]  /*1250*/  @UP0 ULEA UR8, UP2, UR36, UR8, 0x2 ;  /* 0x0000000824080291 */ /* 0x000fc8000f84103f */
[----:B0-----:R-:W-:Y:S01]  /*1260*/  @P1 IMAD R4, R8, UR37, RZ ;  /* 0x0000002508041c24 */ /* 0x001fe2000f8e02ff */
[----:B------:R-:W-:Y:S02]  /*1270*/  @UP0 ULEA.HI.X UR9, UR36, UR9, UR37, 0x2, UP2 ;  /* 0x0000000924090291 */ /* 0x000fe400090f1425 */
[C---:B-1---5:R-:W-:Y:S01]  /*1280*/  @P0 IMAD R0, R6.reuse, UR37, RZ ;  /* 0x0000002506000c24 */ /* 0x062fe2000f8e02ff */
[----:B------:R-:W-:Y:S02]  /*1290*/  @UP1 ULEA UR10, UP0, UR36, UR10, 0x2 ;  /* 0x0000000a240a1291 */ /* 0x000fe4000f80103f */
[----:B------:R-:W-:Y:S02]  /*12a0*/  @P1 IMAD R9, R9, UR36, R4 ;  /* 0x0000002409091c24 */ /* 0x000fe4000f8e0204 */
[----:B------:R-:W-:Y:S01]  /*12b0*/  @P0 IMAD R3, R7, UR36, R0 ;  /* 0x0000002407030c24 */ /* 0x000fe2000f8e0200 */
[----:B------:R-:W-:Y:S02]  /*12c0*/  @UP1 ULEA.HI.X UR11, UR36, UR11, UR37, 0x2, UP0 ;  /* 0x0000000b240b1291 */ /* 0x000fe400080f1425 */
[----:B------:R-:W-:-:S04]  /*12d0*/  @P0 IMAD.WIDE.U32 R4, R6, UR36, RZ ;  /* 0x0000002406040c25 */ /* 0x000fc8000f8e00ff */
[----:B------:R-:W-:-:S04]  /*12e0*/  @P1 IMAD.WIDE.U32 R6, R8, UR36, RZ ;  /* 0x0000002408061c25 */ /* 0x000fc8000f8e00ff */
[----:B------:R-:W-:Y:S02]  /*12f0*/  @P0 IMAD.IADD R5, R5, 0x1, R3 ;  /* 0x0000000105050824 */ /* 0x000fe400078e0203 */
[----:B------:R-:W-:Y:S02]  /*1300*/  @P1 IMAD.IADD R7, R7, 0x1, R9 ;  /* 0x0000000107071824 */ /* 0x000fe400078e0209 */
[----:B---3--:R-:W-:-:S04]  /*1310*/  @P0 IMAD.WIDE.U32 R4, R10, UR38, R4 ;  /* 0x000000260a040c25 */ /* 0x008fc8000f8e0004 */
[----:B----4-:R-:W-:Y:S01]  /*1320*/  @P1 IMAD.WIDE.U32 R8, R20, UR38, R6 ;  /* 0x0000002614081c25 */ /* 0x010fe2000f8e0006 */
[----:B------:R-:W-:-:S03]  /*1330*/  @P0 LEA R6, P2, R4, UR12, 0x2 ;  /* 0x0000000c04060c11 */ /* 0x000fc6000f8410ff */
[----:B------:R-:W-:Y:S02]  /*1340*/  IMAD.U32 R12, RZ, RZ, UR8 ;  /* 0x00000008ff0c7e24 */ /* 0x000fe4000f8e00ff */
[----:B------:R-:W-:Y:S02]  /*1350*/  IMAD.U32 R14, RZ, RZ, UR10 ;  /* 0x0000000aff0e7e24 */ /* 0x000fe4000f8e00ff */
[----:B------:R-:W-:Y:S02]  /*1360*/  IMAD.U32 R13, RZ, RZ, UR9 ;  /* 0x00000009ff0d7e24 */ /* 0x000fe4000f8e00ff */
[----:B------:R-:W-:Y:S02]  /*1370*/  IMAD.U32 R15, RZ, RZ, UR11 ;  /* 0x0000000bff0f7e24 */ /* 0x000fe4000f8e00ff */
[----:B------:R-:W-:Y:S01]  /*1380*/  @P0 IMAD R3, R11, UR38, R5 ;  /* 0x000000260b030c24 */ /* 0x000fe2000f8e0205 */
[----:B------:R-:W-:Y:S01]  /*1390*/  @P1 LEA R10, P3, R8, UR14, 0x2 ;  /* 0x0000000e080a1c11 */ /* 0x000fe2000f8610ff */
[----:B------:R-:W-:Y:S01]  /*13a0*/  @P1 IMAD R5, R21, UR38, R9 ;  /* 0x0000002615051c24 */ /* 0x000fe2000f8e0209 */
[----:B------:R-:W2:Y:S01]  /*13b0*/  @P4 LDG.E R12, desc[UR52][R12.64] ;  /* 0x000000340c0c4981 */ /* 0x000ea2000c1e1900 */
[----:B------:R-:W-:Y:S01]  /*13c0*/  IMAD.MOV.U32 R0, RZ, RZ, 0x3f800000 ;  /* 0x3f800000ff007424 */ /* 0x000fe200078e00ff */
[----:B------:R-:W-:Y:S01]  /*13d0*/  @P0 LEA.HI.X R7, R4, UR13, R3, 0x2, P2 ;  /* 0x0000000d04070c11 */ /* 0x000fe200090f1403 */
[----:B------:R-:W-:Y:S01]  /*13e0*/  IMAD.MOV.U32 R3, RZ, RZ, 0x3f800000 ;  /* 0x3f800000ff037424 */ /* 0x000fe200078e00ff */
[----:B------:R-:W3:Y:S01]  /*13f0*/  @P5 LDG.E R14, desc[UR52][R14.64] ;  /* 0x000000340e0e5981 */ /* 0x000ee2000c1e1900 */
[----:B------:R-:W-:Y:S01]  /*1400*/  @P1 LEA.HI.X R11, R8, UR15, R5, 0x2, P3 ;  /* 0x0000000f080b1c11 */ /* 0x000fe200098f1405 */
[----:B------:R-:W-:-:S03]  /*1410*/  ULDC.64 UR8, c[0x0][0x418] ;  /* 0x0001060000087ab9 */ /* 0x000fc60000000a00 */
[----:B------:R0:W5:Y:S04]  /*1420*/  @P0 LDG.E R3, desc[UR52][R6.64] ;  /* 0x0000003406030981 */ /* 0x000168000c1e1900 */
[----:B------:R0:W5:Y:S01]  /*1430*/  @P1 LDG.E R0, desc[UR52][R10.64] ;  /* 0x000000340a001981 */ /* 0x000162000c1e1900 */
[----:B------:R-:W-:Y:S01]  /*1440*/  UISETP.NE.U32.AND UP0, UPT, UR8, URZ, UPT ;  /* 0x0000003f0800728c */ /* 0x000fe2000bf05070 */
[----:B------:R-:W-:Y:S01]  /*1450*/  UMOV UR55, URZ ;  /* 0x0000003f00377c82 */ /* 0x000fe20008000000 */
[----:B------:R-:W-:Y:S02]  /*1460*/  ULOP3.LUT UR8, UR5, 0xff000000, URZ, 0xc0, !UPT ;  /* 0xff00000005087892 */ /* 0x000fe4000f8ec03f */
[----:B------:R-:W-:Y:S01]  /*1470*/  UISETP.NE.AND.EX UP0, UPT, UR9, URZ, UPT, UP0 ;  /* 0x0000003f0900728c */ /* 0x000fe2000bf05300 */
[----:B------:R-:W-:-:S03]  /*1480*/  UMOV UR42, UR6 ;  /* 0x00000006002a7c82 */ /* 0x000fc60008000000 */
[----:B------:R-:W-:-:S04]  /*1490*/  USEL UR4, UR4, 0x1, UP0 ;  /* 0x0000000104047887 */ /* 0x000fc80008000000 */
[----:B------:R-:W-:Y:S01]  /*14a0*/  UIMAD UR4, UR4, UR7, URZ ;  /* 0x00000007040472a4 */ /* 0x000fe2000f8e023f */
[----:B--2---:R-:W-:-:S06]  /*14b0*/  @P4 R2UR UR55, R12 ;  /* 0x000000000c3742ca */ /* 0x004fcc00000e0000 */
[----:B---3--:R-:W-:Y:S01]  /*14c0*/  @P5 R2UR UR4, R14 ;  /* 0x000000000e0452ca */ /* 0x008fe200000e0000 */
[----:B0-----:R-:W-:-:S14]  /*14d0*/  @P5 BRA `(.L_x_211) ;  /* 0x0000000000345947 */ /* 0x001fdc0003800000 */
[----:B------:R-:W-:Y:S02]  /*14e0*/  ULDC.64 UR6, c[0x0][0xa08] ;  /* 0x0002820000067ab9 */ /* 0x000fe40000000a00 */
[----:B------:R-:W-:-:S04]  /*14f0*/  ISETP.NE.U32.AND P0, PT, RZ, UR6, PT ;  /* 0x00000006ff007c0c */ /* 0x000fc8000bf05070 */
[----:B------:R-:W-:-:S13]  /*1500*/  ISETP.NE.AND.EX P0, PT, RZ, UR7, PT, P0 ;  /* 0x00000007ff007c0c */ /* 0x000fda000bf05300 */
[----:B------:R-:W-:Y:S05]  /*1510*/  @!P0 BRA `(.L_x_211) ;  /* 0x0000000000248947 */ /* 0x000fea0003800000 */
[----:B------:R-:W-:Y:S02]  /*1520*/  ULDC.64 UR6, c[0x0][0xa08] ;  /* 0x0002820000067ab9 */ /* 0x000fe40000000a00 */
[----:B------:R-:W-:-:S06]  /*1530*/  UIMAD.WIDE UR6, UR36, 0x4, UR6 ;  /* 0x00000004240678a5 */ /* 0x000fcc000f8e0206 */
[----:B------:R-:W-:Y:S02]  /*1540*/  IMAD.U32 R4, RZ, RZ, UR6 ;  /* 0x00000006ff047e24 */ /* 0x000fe4000f8e00ff */
[----:B------:R-:W-:-:S05]  /*1550*/  IMAD.U32 R5, RZ, RZ, UR7 ;  /* 0x00000007ff057e24 */ /* 0x000fca000f8e00ff */
[----:B------:R-:W2:Y:S04]  /*1560*/  LDG.E R7, desc[UR52][R4.64] ;  /* 0x0000003404077981 */ /* 0x000ea8000c1e1900 */
[----:B------:R-:W3:Y:S01]  /*1570*/  LDG.E R6, desc[UR52][R4.64+0x4] ;  /* 0x0000043404067981 */ /* 0x000ee2000c1e1900 */
[----:B--2---:R-:W-:Y:S02]  /*1580*/  R2UR UR4, R7 ;  /* 0x00000000070472ca */ /* 0x004fe400000e0000 */
[----:B---3--:R-:W-:-:S13]  /*1590*/  R2UR UR6, R6 ;  /* 0x00000000060672ca */ /* 0x008fda00000e0000 */
[----:B------:R-:W-:-:S12]  /*15a0*/  UIADD3 UR4, -UR4, UR6, URZ ;  /* 0x0000000604047290 */ /* 0x000fd8000fffe13f */
.L_x_211:
[----:B------:R-:W-:Y:S01]  /*15b0*/  UIADD3 UR55, -UR55, UR4, URZ ;  /* 0x0000000437377290 */ /* 0x000fe2000fffe13f */
[----:B-----5:R-:W-:Y:S01]  /*15c0*/  FMUL.FTZ R0, R3, R0 ;  /* 0x0000000003007220 */ /* 0x020fe20000410000 */
[----:B------:R-:W-:Y:S02]  /*15d0*/  ULOP3.LUT UR5, UR5, 0xff0000, URZ, 0xc0, !UPT ;  /* 0x00ff000005057892 */ /* 0x000fe4000f8ec03f */
[----:B------:R-:W-:Y:S02]  /*15e0*/  UISETP.GE.AND UP0, UPT, UR55, 0x1, UPT ;  /* 0x000000013700788c */ /* 0x000fe4000bf06270 */
[----:B------:R-:W-:Y:S02]  /*15f0*/  UIADD3 UR6, UR55, 0x7f, URZ ;  /* 0x0000007f37067890 */ /* 0x000fe4000fffe03f */
[----:B------:R-:W-:Y:S02]  /*1600*/  USHF.R.U32.HI UR8, URZ, 0x8, UR8 ;  /* 0x000000083f087899 */ /* 0x000fe40008011608 */
[----:B------:R-:W-:Y:S01]  /*1610*/  PLOP3.LUT P0, PT, PT, PT, UP0, 0x80, 0x0 ;  /* 0x000000000000781c */ /* 0x000fe20003f0f008 */
[----:B------:R-:W-:-:S02]  /*1620*/  USHF.R.S32.HI UR7, URZ, 0x1f, UR6 ;  /* 0x0000001f3f077899 */ /* 0x000fc40008011406 */
[----:B------:R-:W-:Y:S02]  /*1630*/  ULEA.HI UR5, UR5, UR8, URZ, 0x10 ;  /* 0x0000000805057291 */ /* 0x000fe4000f8f803f */
[----:B------:R-:W-:Y:S01]  /*1640*/  ULEA.HI UR7, UR7, UR6, URZ, 0x7 ;  /* 0x0000000607077291 */ /* 0x000fe2000f8f383f */
[----:B------:R-:W-:Y:S01]  /*1650*/  ULDC UR11, c[0x0][0x988] ;  /* 0x00026200000b7ab9 */ /* 0x000fe20000000800 */
[----:B------:R-:W-:Y:S01]  /*1660*/  UMOV UR4, URZ ;  /* 0x0000003f00047c82 */ /* 0x000fe20008000000 */
[----:B------:R-:W-:Y:S02]  /*1670*/  ULOP3.LUT UR39, UR5, 0xff, URZ, 0xc0, !UPT ;  /* 0x000000ff05277892 */ /* 0x000fe4000f8ec03f */
[----:B------:R-:W-:Y:S02]  /*1680*/  USHF.R.U32.HI UR44, URZ, 0x10, UR5 ;  /* 0x000000103f2c7899 */ /* 0x000fe40008011605 */
[----:B------:R-:W-:Y:S01]  /*1690*/  USHF.R.S32.HI UR9, URZ, 0x7, UR7 ;  /* 0x000000073f097899 */ /* 0x000fe20008011407 */
[----:B------:R-:W-:Y:S11]  /*16a0*/  @!P0 BRA `(.L_x_212) ;  /* 0x0000000000908947 */ /* 0x000ff60003800000 */
[----:B------:R-:W-:Y:S01]  /*16b0*/  UISETP.NE.AND UP0, UPT, UR44, URZ, UPT ;  /* 0x0000003f2c00728c */ /* 0x000fe2000bf05270 */
[----:B------:R-:W-:-:S03]  /*16c0*/  ULDC UR4, c[0x0][0x9f0] ;  /* 0x00027c0000047ab9 */ /* 0x000fc60000000800 */
[----:B------:R-:W-:-:S03]  /*16d0*/  USEL UR10, UR44, UR4, UP0 ;  /* 0x000000042c0a7287 */ /* 0x000fc60008000000 */
[----:B------:R-:W-:Y:S01]  /*16e0*/  UMOV UR4, URZ ;  /* 0x0000003f00047c82 */ /* 0x000fe20008000000 */
[----:B------:R-:W-:Y:S02]  /*16f0*/  UIADD3 UR6, UR9, -0x1, UR10 ;  /* 0xffffffff09067890 */ /* 0x000fe4000fffe00a */
[----:B------:R-:W-:-:S04]  /*1700*/  IMAD.U32 R5, RZ, RZ, UR10 ;  /* 0x0000000aff057e24 */ /* 0x000fc8000f8e00ff */
[----:B------:R-:W-:Y:S01]  /*1710*/  IMAD.U32 R6, RZ, RZ, UR6 ;  /* 0x00000006ff067e24 */ /* 0x000fe2000f8e00ff */
[-C--:B------:R-:W-:Y:S01]  /*1720*/  IABS R3, R5.reuse ;  /* 0x0000000500037213 */ /* 0x080fe20000000000 */
[----:B------:R-:W-:Y:S01]  /*1730*/  ULOP3.LUT UR6, UR6, UR10, URZ, 0x3c, !UPT ;  /* 0x0000000a06067292 */ /* 0x000fe2000f8e3c3f */
[----:B------:R-:W-:Y:S02]  /*1740*/  IABS R7, R5 ;  /* 0x0000000500077213 */ /* 0x000fe40000000000 */
        /* <DEDUP_REMOVED lines=26> */
.L_x_212:
[----:B------:R-:W-:Y:S01]  /*18f0*/  UIMAD UR40, UR39, UR4, URZ ;  /* 0x00000004272872a4 */ /* 0x000fe2000f8e023f */
[----:B------:R-:W-:Y:S02]  /*1900*/  IMAD.U32 R3, RZ, RZ, UR9 ;  /* 0x00000009ff037e24 */ /* 0x000fe4000f8e00ff */
[----:B------:R-:W-:Y:S01]  /*1910*/  FMUL.FTZ R0, R0, UR11 ;  /* 0x0000000b00007c20 */ /* 0x000fe20008410000 */
[----:B------:R-:W-:Y:S01]  /*1920*/  IMAD.U32 R4, RZ, RZ, UR4 ;  /* 0x00000004ff047e24 */ /* 0x000fe2000f8e00ff */
[----:B------:R-:W-:Y:S02]  /*1930*/  PLOP3.LUT P0, PT, PT, PT, PT, 0x80, 0x0 ;  /* 0x000000000000781c */ /* 0x000fe40003f0f070 */
[----:B------:R-:W-:Y:S01]  /*1940*/  CS2R R28, SRZ ;  /* 0x00000000001c7805 */ /* 0x000fe2000001ff00 */
[----:B------:R-:W-:Y:S01]  /*1950*/  IMAD.MOV.U32 R162, RZ, RZ, RZ ;  /* 0x000000ffffa27224 */ /* 0x000fe200078e00ff */
[----:B------:R-:W-:Y:S01]  /*1960*/  R2UR UR41, R0 ;  /* 0x00000000002972ca */ /* 0x000fe200000e0000 */
[----:B------:R-:W-:Y:S01]  /*1970*/  IMAD.MOV.U32 R0, RZ, RZ, RZ ;  /* 0x000000ffff007224 */ /* 0x000fe200078e00ff */
[----:B------:R-:W-:-:S02]  /*1980*/  VIADDMNMX R3, R4, UR40, R3, PT ;  /* 0x0000002804037c46 */ /* 0x000fc4000b800103 */
[----:B------:R-:W-:Y:S02]  /*1990*/  CS2R R24, SRZ ;  /* 0x0000000000187805 */ /* 0x000fe4000001ff00 */
[----:B------:R-:W-:Y:S02]  /*19a0*/  CS2R R30, SRZ ;  /* 0x00000000001e7805 */ /* 0x000fe4000001ff00 */
[----:B------:R-:W-:Y:S02]  /*19b0*/  CS2R R26, SRZ ;  /* 0x00000000001a7805 */ /* 0x000fe4000001ff00 */
[----:B------:R-:W-:Y:S02]  /*19c0*/  R2UR UR51, R3 ;  /* 0x00000000033372ca */ /* 0x000fe400000e0000 */
        /* <DEDUP_REMOVED lines=11> */
[----:B------:R-:W-:Y:S01]  /*1a80*/  CS2R R50, SRZ ;  /* 0x0000000000327805 */ /* 0x000fe2000001ff00 */
[----:B------:R-:W-:Y:S01]  /*1a90*/  UISETP.GT.AND UP0, UPT, UR51, UR40, UPT ;  /* 0x000000283300728c */ /* 0x000fe2000bf04270 */
[----:B------:R-:W-:Y:S02]  /*1aa0*/  CS2R R60, SRZ ;  /* 0x00000000003c7805 */ /* 0x000fe4000001ff00 */
[----:B------:R-:W-:-:S02]  /*1ab0*/  CS2R R56, SRZ ;  /* 0x0000000000387805 */ /* 0x000fc4000001ff00 */
[----:B------:R-:W-:Y:S02]  /*1ac0*/  CS2R R62, SRZ ;  /* 0x00000000003e7805 */ /* 0x000fe4000001ff00 */
[----:B------:R-:W-:Y:S02]  /*1ad0*/  CS2R R58, SRZ ;  /* 0x00000000003a7805 */ /* 0x000fe4000001ff00 */
[----:B------:R-:W-:Y:S02]  /*1ae0*/  CS2R R68, SRZ ;  /* 0x0000000000447805 */ /* 0x000fe4000001ff00 */
[----:B------:R-:W-:Y:S02]  /*1af0*/  PLOP3.LUT P1, PT, PT, PT, UP0, 0x80, 0x0 ;  /* 0x000000000000781c */ /* 0x000fe40003f2f008 */
        /* <DEDUP_REMOVED lines=42> */
[----:B------:R-:W-:Y:S01]  /*1da0*/  CS2R R146, SRZ ;  /* 0x0000000000927805 */ /* 0x000fe2000001ff00 */
[----:B------:R-:W-:Y:S06]  /*1db0*/  @!P1 BRA `(.L_x_213) ;  /* 0x0000005000bc9947 */ /* 0x000fec0003800000 */
[----:B------:R-:W0:Y:S01]  /*1dc0*/  S2R R152, SR_TID.X ;  /* 0x0000000000987919 */ /* 0x000e220000002100 */
[----:B------:R-:W1:Y:S01]  /*1dd0*/  S2UR UR50, SR_CgaCtaId ;  /* 0x00000000003279c3 */ /* 0x000e620000008800 */
[----:B------:R-:W-:Y:S02]  /*1de0*/  UMOV UR54, 0x400 ;  /* 0x0000040000367882 */ /* 0x000fe40000000000 */
[----:B-1----:R-:W-:-:S04]  /*1df0*/  ULEA UR54, UR50, UR54, 0x18 ;  /* 0x0000003632367291 */ /* 0x002fc8000f8ec03f */
[----:B------:R-:W-:Y:S01]  /*1e00*/  UIADD3 UR6, UR54, 0x20400, URZ ;  /* 0x0002040036067890 */ /* 0x000fe2000fffe03f */
[----:B0-----:R-:W-:-:S03]  /*1e10*/  VIADD R0, R152, 0xffffff80 ;  /* 0xffffff8098007836 */ /* 0x001fc60000000000 */
[----:B------:R-:W-:Y:S02]  /*1e20*/  ULOP3.LUT UP0, URZ, UR6, 0x3ff, URZ, 0xc0, !UPT ;  /* 0x000003ff063f7892 */ /* 0x000fe4000f80c03f */
[----:B------:R-:W-:-:S04]  /*1e30*/  SHF.R.S32.HI R3, RZ, 0x1f, R0 ;  /* 0x0000001fff037819 */ /* 0x000fc80000011400 */
[----:B------:R-:W-:Y:S02]  /*1e40*/  PLOP3.LUT P0, PT, PT, PT, UP0, 0x80, 0x0 ;  /* 0x000000000000781c */ /* 0x000fe40003f0f008 */
[----:B------:R-:W-:-:S04]  /*1e50*/  LEA.HI R3, R3, R0, RZ, 0x7 ;  /* 0x0000000003037211 */ /* 0x000fc800078f38ff */
[----:B------:R-:W-:-:S06]  /*1e60*/  SHF.R.S32.HI R3, RZ, 0x7, R3 ;  /* 0x00000007ff037819 */ /* 0x000fcc0000011403 */
[----:B------:R-:W0:Y:S02]  /*1e70*/  SHFL.IDX PT, R3, R3, RZ, 0x1f ;  /* 0x00001fff03037589 */ /* 0x000e2400000e0000 */
[----:B0-----:R-:W-:-:S13]  /*1e80*/  R2UR UR4, R3 ;  /* 0x00000000030472ca */ /* 0x001fda00000e0000 */
        /* <DEDUP_REMOVED lines=23> */
.L_x_214:
[----:B------:R-:W-:Y:S01]  /*2000*/  ULEA.HI UR4, UR47, UR47, URZ, 0x1 ;  /* 0x0000002f2f047291 */ /* 0x000fe2000f8f083f */
[----:B------:R-:W-:-:S03]  /*2010*/  SHF.R.U32.HI R20, RZ, 0x7, R152 ;  /* 0x00000007ff147819 */ /* 0x000fc60000011698 */
[----:B------:R-:W-:Y:S02]  /*2020*/  ULOP3.LUT UR4, UR4, 0xfffffffe, URZ, 0xc0, !UPT ;  /* 0xfffffffe04047892 */ /* 0x000fe4000f8ec03f */
[----:B------:R-:W-:Y:S02]  /*2030*/  VIADD R6, R20, 0x8 ;  /* 0x0000000814067836 */ /* 0x000fe40000000000 */
[----:B------:R-:W-:-:S06]  /*2040*/  UIADD3 UR4, UR47, -UR4, URZ ;  /* 0x800000042f047290 */ /* 0x000fcc000fffe03f */
[----:B------:R-:W-:-:S05]  /*2050*/  IMAD.U32 R0, RZ, RZ, UR4 ;  /* 0x00000004ff007e24 */ /* 0x000fca000f8e00ff */
[----:B------:R-:W-:-:S04]  /*2060*/  SHF.L.U32 R0, R0, 0x1f, RZ ;  /* 0x0000001f00007819 */ /* 0x000fc800000006ff */
[----:B------:R-:W0:Y:S02]  /*2070*/  SYNCS.PHASECHK.TRANS64.TRYWAIT P0, [UR54+0x38800], R0 ;  /* 0x03880000ff0075a7 */ /* 0x000e240008000176 */
[----:B0-----:R-:W-:Y:S05]  /*2080*/  @!P0 BRA `(.L_x_215) ;  /* 0x0000012000b08947 */ /* 0x001fea0003800000 */
.L_x_359:
[----:B0-----:R-:W-:Y:S01]  /*2090*/  IMAD.U32 R0, RZ, RZ, UR48 ;  /* 0x00000030ff007e24 */ /* 0x001fe2000f8e00ff */
[----:B------:R-:W-:Y:S05]  /*20a0*/  WARPSYNC.ALL ;  /* 0x0000000000007948 */ /* 0x000fea0003800000 */
[----:B------:R0:W-:Y:S01]  /*20b0*/  BAR.SYNC.DEFER_BLOCKING R6, 0x100 ;  /* 0x000400060000751d */ /* 0x0001e20000010000 */
[----:B------:R-:W-:-:S13]  /*20c0*/  ISETP.NE.AND P0, PT, R0, 0x3, PT ;  /* 0x000000030000780c */ /* 0x000fda0003f05270 */
[----:B0-----:R-:W-:Y:S05]  /*20d0*/  @!P0 BRA `(.L_x_216) ;  /* 0x0000000000048947 */ /* 0x001fea0003800000 */
[----:B------:R-:W-:Y:S01]  /*20e0*/  BPT.TRAP 0x1 ;  /* 0x000000040000795c */ /* 0x000fe20000300000 */
.L_x_216:
[----:B------:R-:W-:Y:S01]  /*20f0*/  ULEA UR56, UR45, UR54, 0x3 ;  /* 0x000000362d387291 */ /* 0x000fe2000f8e183f */
[----:B------:R-:W-:-:S05]  /*2100*/  IMAD.U32 R7, RZ, RZ, UR46 ;  /* 0x0000002eff077e24 */ /* 0x000fca000f8e00ff */
[----:B------:R-:W-:-:S04]  /*2110*/  SHF.L.U32 R7, R7, 0x1f, RZ ;  /* 0x0000001f07077819 */ /* 0x000fc800000006ff */
[----:B------:R0:W1:Y:S01]  /*2120*/  SYNCS.PHASECHK.TRANS64.TRYWAIT P1, [UR56+0x38830], R7 ;  /* 0x03883007ff0075a7 */ /* 0x0000620008020178 */
[----:B------:R-:W-:Y:S05]  /*2130*/  @!P0 BRA `(.L_x_217) ;  /* 0x0000000000048947 */ /* 0x000fea0003800000 */
[----:B------:R-:W-:Y:S01]  /*2140*/  BPT.TRAP 0x1 ;  /* 0x000000040000795c */ /* 0x000fe20000300000 */
.L_x_217:
[----:B-1----:R-:W-:Y:S05]  /*2150*/  @P1 BRA `(.L_x_218) ;  /* 0x0000000000081947 */ /* 0x002fea0003800000 */
[----:B------:R-:W1:Y:S02]  /*2160*/  SYNCS.PHASECHK.TRANS64.TRYWAIT P1, [UR56+0x38830], R7 ;  /* 0x03883007ff0075a7 */ /* 0x000e640008020178 */
[----:B-1----:R-:W-:Y:S05]  /*2170*/  @!P1 BRA `(.L_x_219) ;  /* 0x00000120008c9947 */ /* 0x002fea0003800000 */
.L_x_218:
[----:B------:R-:W-:Y:S01]  /*2180*/  UIADD3 UR4, UR54, 0x28400, URZ ;  /* 0x0002840036047890 */ /* 0x000fe2000fffe03f */
[----:B------:R-:W-:Y:S01]  /*2190*/  WARPGROUP.ARRIVE ;  /* 0x00000000000079c5 */ /* 0x000fe20000000000 */
[----:B------:R-:W-:-:S05]  /*21a0*/  ULOP3.LUT UR32, UR57, 0x10000, URZ, 0xfc, !UPT ;  /* 0x0001000039207892 */ /* 0x000fca000f8efc3f */
[----:B-1----:R-:W1:Y:S01]  /*21b0*/  S2R R0, SR_TID.X ;  /* 0x0000000000007919 */ /* 0x002e620000002100 */
[----:B------:R-:W-:Y:S01]  /*21c0*/  USHF.R.U32.HI UR4, URZ, 0x4, UR4 ;  /* 0x000000043f047899 */ /* 0x000fe20008011604 */
[----:B------:R-:W-:Y:S01]  /*21d0*/  UMOV UR33, 0x40000040 ;  /* 0x4000004000217882 */ /* 0x000fe20000000000 */
[----:B------:R-:W-:Y:S02]  /*21e0*/  UMOV UR35, 0x40000040 ;  /* 0x4000004000237882 */ /* 0x000fe40000000000 */
[----:B------:R-:W-:Y:S01]  /*21f0*/  ULOP3.LUT UR4, UR4, 0x3fff, URZ, 0xc0, !UPT ;  /* 0x00003fff04047892 */ /* 0x000fe2000f8ec03f */
[----:B------:R-:W-:Y:S01]  /*2200*/  UMOV UR5, 0x40000040 ;  /* 0x4000004000057882 */ /* 0x000fe20000000000 */
[----:B------:R-:W-:Y:S02]  /*2210*/  UMOV UR7, 0x40000040 ;  /* 0x4000004000077882 */ /* 0x000fe40000000000 */
[----:B------:R-:W-:Y:S02]  /*2220*/  ULOP3.LUT UR49, UR4, 0x10000, URZ, 0xfc, !UPT ;  /* 0x0001000004317892 */ /* 0x000fe4000f8efc3f */
[----:B------:R-:W-:-:S02]  /*2230*/  UIADD3 UR4, UR32, 0x2, URZ ;  /* 0x0000000220047890 */ /* 0x000fc4000fffe03f */
[----:B------:R-:W-:Y:S02]  /*2240*/  ULEA UR34, UR45, UR49, 0xb ;  /* 0x000000312d227291 */ /* 0x000fe4000f8e583f */
[----:B------:R-:W-:Y:S02]  /*2250*/  UIADD3 UR8, UR32, 0x4, URZ ;  /* 0x0000000420087890 */ /* 0x000fe4000fffe03f */
[----:B------:R-:W-:Y:S02]  /*2260*/  UIADD3 UR6, UR34, 0x2, URZ ;  /* 0x0000000222067890 */ /* 0x000fe4000fffe03f */
[----:B------:R-:W-:Y:S01]  /*2270*/  UIADD3 UR10, UR34, 0x4, URZ ;  /* 0x00000004220a7890 */ /* 0x000fe2000fffe03f */
[----:B------:R-:W-:Y:S02]  /*2280*/  UMOV UR9, 0x40000040 ;  /* 0x4000004000097882 */ /* 0x000fe40000000000 */
[----:B------:R-:W-:Y:S01]  /*2290*/  QGMMA.64x128x32.F32.E4M3.E4M3 R24, gdesc[UR32], RZ, !UPT, gsb0 ;  /* 0x01e00000201879f3 */ /* 0x000fe2000c0008ff */
[----:B------:R-:W-:Y:S01]  /*22a0*/  UMOV UR11, 0x40000040 ;  /* 0x40000040000b7882 */ /* 0x000fe20000000000 */
[----:B------:R-:W-:-:S02]  /*22b0*/  UIADD3 UR12, UR32, 0x6, URZ ;  /* 0x00000006200c7890 */ /* 0x000fc4000fffe03f */
[----:B------:R-:W-:Y:S01]  /*22c0*/  UIADD3 UR14, UR34, 0x6, URZ ;  /* 0x00000006220e7890 */ /* 0x000fe2000fffe03f */
[----:B------:R-:W-:Y:S01]  /*22d0*/  UMOV UR13, 0x40000040 ;  /* 0x40000040000d7882 */ /* 0x000fe20000000000 */
[----:B------:R-:W-:Y:S01]  /*22e0*/  UMOV UR15, 0x40000040 ;  /* 0x40000040000f7882 */ /* 0x000fe20000000000 */
[----:B------:R-:W-:Y:S02]  /*22f0*/  UIADD3 UR16, UR32, 0x400, URZ ;  /* 0x0000040020107890 */ /* 0x000fe4000fffe03f */
[----:B------:R-:W-:Y:S01]  /*2300*/  UIADD3 UR18, UR34, 0x400, URZ ;  /* 0x0000040022127890 */ /* 0x000fe2000fffe03f */
[----:B-1----:R-:W-:Y:S01]  /*2310*/  SHF.R.U32.HI R0, RZ, 0x7, R0 ;  /* 0x00000007ff007819 */ /* 0x002fe20000011600 */
[----:B------:R-:W-:Y:S01]  /*2320*/  UMOV UR17, 0x40000040 ;  /* 0x4000004000117882 */ /* 0x000fe20000000000 */
[----:B------:R-:W-:Y:S01]  /*2330*/  UMOV UR19, 0x40000040 ;  /* 0x4000004000137882 */ /* 0x000fe20000000000 */
[----:B------:R-:W-:Y:S01]  /*2340*/  UIADD3 UR20, UR32, 0x402, URZ ;  /* 0x0000040220147890 */ /* 0x000fe2000fffe03f */
[----:B------:R-:W-:Y:S01]  /*2350*/  IADD3 R0, -R0, 0xb, RZ ;  /* 0x0000000b00007810 */ /* 0x000fe20007ffe1ff */
        /* <DEDUP_REMOVED lines=36> */
.L_x_220:
[----:B------:R-:W-:Y:S01]  /*25a0*/  UIMAD UR55, UR51, -0x80, UR55 ;  /* 0xffffff80333778a4 */ /* 0x000fe2000f8e0237 */
[----:B------:R-:W-:Y:S01]  /*25b0*/  P2R R13, PR, RZ, 0x1 ;  /* 0x00000001ff0d7803 */ /* 0x000fe20000000000 */
[----:B------:R-:W-:-:S04]  /*25c0*/  UIADD3 UR6, UR56, 0x38840, URZ ;  /* 0x0003884038067890 */ /* 0x000fc8000fffe03f */
[----:B------:R-:W-:Y:S01]  /*25d0*/  IMAD.U32 R3, RZ, RZ, UR55 ;  /* 0x00000037ff037e24 */ /* 0x000fe2000f8e00ff */
[----:B------:R-:W-:-:S04]  /*25e0*/  UPRMT UR6, UR50, 0x654, UR6 ;  /* 0x0000065432067896 */ /* 0x000fc80008000006 */
[----:B------:R-:W-:-:S04]  /*25f0*/  IADD3 R4, -R2, 0x80, R3 ;  /* 0x0000008002047810 */ /* 0x000fc80007ffe103 */
[C---:B------:R-:W-:Y:S01]  /*2600*/  ISETP.GT.AND P4, PT, R4.reuse, RZ, PT ;  /* 0x000000ff0400720c */ /* 0x040fe20003f84270 */
[----:B------:R-:W-:Y:S01]  /*2610*/  SYNCS.ARRIVE.TRANS64.RED.A1T0 RZ, [UR6], RZ ;  /* 0x000000ffffff79a7 */ /* 0x000fe20008100406 */
[C---:B------:R-:W-:Y:S02]  /*2620*/  ISETP.GT.AND P3, PT, R4.reuse, 0x1, PT ;  /* 0x000000010400780c */ /* 0x040fe40003f64270 */
[----:B------:R-:W-:Y:S02]  /*2630*/  ISETP.GT.AND P1, PT, R4, 0x8, PT ;  /* 0x000000080400780c */ /* 0x000fe40003f24270 */
[----:B------:R-:W-:Y:S02]  /*2640*/  FSEL R11, R24, -INF , P4 ;  /* 0xff800000180b7808 */ /* 0x000fe40002000000 */
[----:B------:R-:W-:Y:S02]  /*2650*/  FSEL R25, R25, -INF , P3 ;  /* 0xff80000019197808 */ /* 0x000fe40001800000 */
[----:B------:R-:W-:-:S02]  /*2660*/  ISETP.GT.AND P2, PT, R4, 0x9, PT ;  /* 0x000000090400780c */ /* 0x000fc40003f44270 */
[----:B------:R-:W-:Y:S02]  /*2670*/  FSEL R5, R28, -INF , P1 ;  /* 0xff8000001c057808 */ /* 0x000fe40000800000 */
[----:B------:R-:W-:Y:S02]  /*2680*/  FMNMX.FTZ R8, R11, R25, !PT ;  /* 0x000000190b087209 */ /* 0x000fe40007810000 */
[C---:B------:R-:W-:Y:S02]  /*2690*/  ISETP.GT.AND P6, PT, R4.reuse, 0x10, PT ;  /* 0x000000100400780c */ /* 0x040fe40003fc4270 */
        /* <DEDUP_REMOVED lines=108> */
[----:B------:R-:W-:Y:S01]  /*2d60*/  FMNMX.FTZ R10, R85, R8, !PT ;  /* 0x00000008550a7209 */ /* 0x000fe20007810000 */
[----:B------:R-:W-:Y:S01]  /*2d70*/  IMAD.U32 R8, RZ, RZ, UR41 ;  /* 0x00000029ff087e24 */ /* 0x000fe2000f8e00ff */
[----:B------:R-:W-:Y:S02]  /*2d80*/  P2R R21, PR, RZ, 0x1 ;  /* 0x00000001ff157803 */ /* 0x000fe40000000000 */
[----:B------:R-:W-:Y:S01]  /*2d90*/  P2R R20, PR, RZ, 0x2 ;  /* 0x00000002ff147803 */ /* 0x000fe20000000000 */
[----:B------:R-:W2:Y:S01]  /*2da0*/  SHFL.BFLY PT, R3, R10, 0x2, 0x1f ;  /* 0x0c401f000a037f89 */ /* 0x000ea200000e0000 */
[----:B------:R-:W-:-:S02]  /*2db0*/  P2R R15, PR, RZ, 0x4 ;  /* 0x00000004ff0f7803 */ /* 0x000fc40000000000 */
[C---:B------:R-:W-:Y:S02]  /*2dc0*/  ISETP.GT.AND P0, PT, R4.reuse, 0x60, PT ;  /* 0x000000600400780c */ /* 0x040fe40003f04270 */
[C---:B------:R-:W-:Y:S02]  /*2dd0*/  ISETP.GT.AND P2, PT, R4.reuse, 0x58, PT ;  /* 0x000000580400780c */ /* 0x040fe40003f44270 */
[----:B------:R-:W-:Y:S02]  /*2de0*/  ISETP.GT.AND P1, PT, R4, 0x59, PT ;  /* 0x000000590400780c */ /* 0x000fe40003f24270 */
[----:B------:R-:W-:Y:S02]  /*2df0*/  FSEL R74, R74, -INF , P0 ;  /* 0xff8000004a4a7808 */ /* 0x000fe40000000000 */
[----:B------:R-:W-:Y:S02]  /*2e00*/  ISETP.NE.AND P0, PT, R21, RZ, PT ;  /* 0x000000ff1500720c */ /* 0x000fe40003f05270 */
[----:B------:R-:W-:-:S02]  /*2e10*/  FSEL R70, R70, -INF , P2 ;  /* 0xff80000046467808 */ /* 0x000fc40001000000 */
[----:B------:R-:W-:Y:S02]  /*2e20*/  FSEL R75, R75, -INF , P0 ;  /* 0xff8000004b4b7808 */ /* 0x000fe40000000000 */
[----:B------:R-:W-:Y:S02]  /*2e30*/  ISETP.NE.AND P0, PT, R13, RZ, PT ;  /* 0x000000ff0d00720c */ /* 0x000fe40003f05270 */
[----:B------:R-:W-:Y:S02]  /*2e40*/  FSEL R71, R71, -INF , P1 ;  /* 0xff80000047477808 */ /* 0x000fe40000800000 */
[----:B------:R-:W-:Y:S02]  /*2e50*/  ISETP.NE.AND P1, PT, R20, RZ, PT ;  /* 0x000000ff1400720c */ /* 0x000fe40003f25270 */
[----:B------:R-:W-:Y:S02]  /*2e60*/  ISETP.NE.AND P2, PT, R15, RZ, PT ;  /* 0x000000ff0f00720c */ /* 0x000fe40003f45270 */
[----:B--2---:R-:W-:-:S02]  /*2e70*/  FMNMX.FTZ R12, R10, R3, !PT ;  /* 0x000000030a0c7209 */ /* 0x004fc40007810000 */
[----:B------:R-:W-:Y:S02]  /*2e80*/  FSEL R78, R78, -INF , P1 ;  /* 0xff8000004e4e7808 */ /* 0x000fe40000800000 */
[----:B------:R-:W-:Y:S01]  /*2e90*/  FSEL R79, R79, -INF , P2 ;  /* 0xff8000004f4f7808 */ /* 0x000fe20001000000 */
[----:B------:R-:W2:Y:S01]  /*2ea0*/  SHFL.BFLY PT, R3, R12, 0x1, 0x1f ;  /* 0x0c201f000c037f89 */ /* 0x000ea200000e0000 */
[----:B------:R-:W-:Y:S02]  /*2eb0*/  FSEL R83, R83, -INF , P4 ;  /* 0xff80000053537808 */ /* 0x000fe40002000000 */
[----:B------:R-:W-:Y:S02]  /*2ec0*/  FSEL R86, R86, -INF , P5 ;  /* 0xff80000056567808 */ /* 0x000fe40002800000 */
[----:B------:R-:W-:Y:S02]  /*2ed0*/  FSEL R87, R87, -INF , P6 ;  /* 0xff80000057577808 */ /* 0x000fe40003000000 */
[----:B--2---:R-:W-:-:S04]  /*2ee0*/  FMNMX.FTZ R3, R12, R3, !PT ;  /* 0x000000030c037209 */ /* 0x004fc80007810000 */
[C---:B------:R-:W-:Y:S01]  /*2ef0*/  FSETP.NEU.FTZ.AND P3, PT, R3.reuse, -INF , PT ;  /* 0xff8000000300780b */ /* 0x040fe20003f7d000 */
[----:B------:R-:W-:-:S05]  /*2f00*/  FFMA.FTZ R8, R3, R8, -8 ;  /* 0xc100000003087423 */ /* 0x000fca0000010008 */
[----:B------:R-:W-:Y:S02]  /*2f10*/  FSEL R8, R8, RZ, P3 ;  /* 0x000000ff08087208 */ /* 0x000fe40001800000 */
[----:B------:R-:W-:-:S03]  /*2f20*/  ISETP.NE.AND P3, PT, R14, RZ, PT ;  /* 0x000000ff0e00720c */ /* 0x000fc60003f65270 */
[--C-:B------:R-:W-:Y:S01]  /*2f30*/  FFMA.FTZ R4, R5, UR41, -R8.reuse ;  /* 0x0000002905047c23 */ /* 0x100fe20008010808 */
[----:B------:R-:W-:Y:S01]  /*2f40*/  FMNMX.FTZ R5, R26, R27, !PT ;  /* 0x0000001b1a057209 */ /* 0x000fe20007810000 */
[--C-:B------:R-:W-:Y:S01]  /*2f50*/  FFMA.FTZ R154, R9, UR41, -R8.reuse ;  /* 0x00000029099a7c23 */ /* 0x100fe20008010808 */
[----:B------:R-:W-:Y:S01]  /*2f60*/  FSEL R82, R82, -INF , P3 ;  /* 0xff80000052527808 */ /* 0x000fe20001800000 */
        /* <DEDUP_REMOVED lines=14> */
[--C-:B--2---:R-:W-:Y:S01]  /*3050*/  FFMA.FTZ R29, R49, UR41, -R8.reuse ;  /* 0x00000029311d7c23 */ /* 0x104fe20008010808 */
[----:B------:R-:W-:-:S01]  /*3060*/  FFMA.FTZ R45, R61, UR41, -R8 ;  /* 0x000000293d2d7c23 */ /* 0x000fc20008010808 */
[--C-:B------:R-:W-:Y:S01]  /*3070*/  FFMA.FTZ R41, R65, UR41, -R8.reuse ;  /* 0x0000002941297c23 */ /* 0x100fe20008010808 */
[----:B------:R-:W-:Y:S01]  /*3080*/  FMNMX.FTZ R10, R38, R9, !PT ;  /* 0x00000009260a7209 */ /* 0x000fe20007810000 */
[--C-:B------:R-:W-:Y:S01]  /*3090*/  FFMA.FTZ R156, R40, UR41, -R8.reuse ;  /* 0x00000029289c7c23 */ /* 0x100fe20008010808 */
[----:B------:R-:W-:-:S01]  /*30a0*/  FFMA.FTZ R158, R48, UR41, -R8 ;  /* 0x00000029309e7c23 */ /* 0x000fc20008010808 */
[--C-:B------:R-:W-:Y:S01]  /*30b0*/  FFMA.FTZ R160, R56, UR41, -R8.reuse ;  /* 0x0000002938a07c23 */ /* 0x100fe20008010808 */
[----:B------:R-:W-:Y:S01]  /*30c0*/  FMNMX.FTZ R9, R39, R10, !PT ;  /* 0x0000000a27097209 */ /* 0x000fe20007810000 */
[----:B------:R-:W-:Y:S01]  /*30d0*/  FFMA.FTZ R10, R36, UR41, -R8 ;  /* 0x00000029240a7c23 */ /* 0x000fe20008010808 */
[----:B------:R-:W-:-:S02]  /*30e0*/  IMAD.U32 R36, RZ, RZ, UR41 ;  /* 0x00000029ff247e24 */ /* 0x000fc4000f8e00ff */
        /* <DEDUP_REMOVED lines=13> */
[----:B------:R-:W-:-:S04]  /*31c0*/  FMNMX.FTZ R9, R47, R12, !PT ;  /* 0x0000000c2f097209 */ /* 0x000fc80007810000 */
[----:B------:R-:W-:-:S03]  /*31d0*/  FMNMX.FTZ R12, R50, R9, !PT ;  /* 0x00000009320c7209 */ /* 0x000fc60007810000 */
[----:B------:R-:W2:Y:S01]  /*31e0*/  MUFU.EX2 R11, R11 ;  /* 0x0000000b000b7308 */ /* 0x000ea20000000800 */
[----:B------:R-:W-:-:S04]  /*31f0*/  FMNMX.FTZ R9, R51, R12, !PT ;  /* 0x0000000c33097209 */ /* 0x000fc80007810000 */
[----:B------:R-:W-:-:S03]  /*3200*/  FMNMX.FTZ R12, R54, R9, !PT ;  /* 0x00000009360c7209 */ /* 0x000fc60007810000 */
[----:B------:R-:W3:Y:S01]  /*3210*/  MUFU.EX2 R4, R4 ;  /* 0x0000000400047308 */ /* 0x000ee20000000800 */
        /* <DEDUP_REMOVED lines=27> */
[----:B------:R-:W-:-:S04]  /*33d0*/  FFMA.FTZ R20, R60, UR41, -R8 ;  /* 0x000000293c147c23 */ /* 0x000fc80008010808 */
[----:B------:R-:W4:Y:S02]  /*33e0*/  SHFL.BFLY PT, R28, R9, 0x2, 0x1f ;  /* 0x0c401f00091c7f89 */ /* 0x000f2400000e0000 */
[----:B------:R-:W-:Y:S08]  /*33f0*/  MUFU.EX2 R158, R158 ;  /* 0x0000009e009e7308 */ /* 0x000ff00000000800 */
[----:B------:R-:W-:Y:S08]  /*3400*/  MUFU.EX2 R29, R29 ;  /* 0x0000001d001d7308 */ /* 0x000ff00000000800 */
[----:B------:R-:W-:Y:S01]  /*3410*/  MUFU.EX2 R14, R14 ;  /* 0x0000000e000e7308 */ /* 0x000fe20000000800 */
[----:B----4-:R-:W-:Y:S01]  /*3420*/  FMNMX.FTZ R32, R9, R28, !PT ;  /* 0x0000001c09207209 */ /* 0x010fe20007810000 */
[----:B------:R-:W-:-:S06]  /*3430*/  FFMA.FTZ R28, R76, UR41, -R8 ;  /* 0x000000294c1c7c23 */ /* 0x000fcc0008010808 */
[----:B------:R-:W-:Y:S01]  /*3440*/  MUFU.EX2 R33, R33 ;  /* 0x0000002100217308 */ /* 0x000fe20000000800 */
[----:B------:R-:W4:Y:S07]  /*3450*/  SHFL.BFLY PT, R9, R32, 0x1, 0x1f ;  /* 0x0c201f0020097f89 */ /* 0x000f2e00000e0000 */
[----:B------:R-:W-:Y:S08]  /*3460*/  MUFU.EX2 R160, R160 ;  /* 0x000000a000a07308 */ /* 0x000ff00000000800 */
[----:B------:R-:W-:Y:S08]  /*3470*/  MUFU.EX2 R37, R37 ;  /* 0x0000002500257308 */ /* 0x000ff00000000800 */
[----:B------:R-:W-:Y:S01]  /*3480*/  MUFU.EX2 R20, R20 ;  /* 0x0000001400147308 */ /* 0x000fe20000000800 */
[----:B----4-:R-:W-:Y:S01]  /*3490*/  FMNMX.FTZ R9, R32, R9, !PT ;  /* 0x0000000920097209 */ /* 0x010fe20007810000 */
[----:B------:R-:W-:-:S03]  /*34a0*/  FFMA.FTZ R32, R84, UR41, -R8 ;  /* 0x0000002954207c23 */ /* 0x000fc60008010808 */
[C---:B------:R-:W-:Y:S01]  /*34b0*/  FSETP.NEU.FTZ.AND P1, PT, R9.reuse, -INF , PT ;  /* 0xff8000000900780b */ /* 0x040fe20003f3d000 */
[----:B------:R-:W-:-:S02]  /*34c0*/  FFMA.FTZ R36, R9, R36, -8 ;  /* 0xc100000009247423 */ /* 0x000fc40000010024 */
[----:B------:R-:W-:Y:S03]  /*34d0*/  MUFU.EX2 R45, R45 ;  /* 0x0000002d002d7308 */ /* 0x000fe60000000800 */
[----:B------:R-:W-:-:S05]  /*34e0*/  FSEL R36, R36, RZ, P1 ;  /* 0x000000ff24247208 */ /* 0x000fca0000800000 */
[----:B------:R-:W-:Y:S01]  /*34f0*/  MUFU.EX2 R162, R162 ;  /* 0x000000a200a27308 */ /* 0x000fe20000000800 */
[----:B------:R-:W-:-:S01]  /*3500*/  FFMA.FTZ R153, R26, UR41, -R36 ;  /* 0x000000291a997c23 */ /* 0x000fc20008010824 */
[--C-:B------:R-:W-:Y:S01]  /*3510*/  FFMA.FTZ R8, R27, UR41, -R36.reuse ;  /* 0x000000291b087c23 */ /* 0x100fe20008010824 */
[----:B------:R-:W-:-:S01]  /*3520*/  FFMA.FTZ R27, R30, UR41, -R36 ;  /* 0x000000291e1b7c23 */ /* 0x000fc20008010824 */
[--C-:B------:R-:W-:Y:S01]  /*3530*/  FFMA.FTZ R40, R31, UR41, -R36.reuse ;  /* 0x000000291f287c23 */ /* 0x100fe20008010824 */
[----:B------:R-:W-:-:S01]  /*3540*/  FFMA.FTZ R155, R34, UR41, -R36 ;  /* 0x00000029229b7c23 */ /* 0x000fc20008010824 */
[--C-:B------:R-:W-:Y:S01]  /*3550*/  FFMA.FTZ R26, R35, UR41, -R36.reuse ;  /* 0x00000029231a7c23 */ /* 0x100fe20008010824 */
[----:B------:R-:W-:-:S01]  /*3560*/  FFMA.FTZ R31, R38, UR41, -R36 ;  /* 0x00000029261f7c23 */ /* 0x000fc20008010824 */
[----:B------:R-:W-:Y:S01]  /*3570*/  MUFU.EX2 R153, R153 ;  /* 0x0000009900997308 */ /* 0x000fe20000000800 */
[----:B------:R-:W-:-:S01]  /*3580*/  FFMA.FTZ R30, R43, UR41, -R36 ;  /* 0x000000292b1e7c23 */ /* 0x000fc20008010824 */
[----:B--2---:R-:W-:Y:S01]  /*3590*/  FADD.FTZ R43, R152, R11 ;  /* 0x0000000b982b7221 */ /* 0x004fe20000010000 */
[----:B------:R-:W-:-:S01]  /*35a0*/  FFMA.FTZ R157, R42, UR41, -R36 ;  /* 0x000000292a9d7c23 */ /* 0x000fc20008010824 */
[--C-:B------:R-:W-:Y:S01]  /*35b0*/  FFMA.FTZ R44, R39, UR41, -R36.reuse ;  /* 0x00000029272c7c23 */ /* 0x100fe20008010824 */
[----:B------:R-:W-:-:S01]  /*35c0*/  FFMA.FTZ R47, R47, UR41, -R36 ;  /* 0x000000292f2f7c23 */ /* 0x000fc20008010824 */
[----:B------:R-:W-:Y:S01]  /*35d0*/  FFMA.FTZ R159, R50, UR41, -R36 ;  /* 0x00000029329f7c23 */ /* 0x000fe20008010824 */
[----:B---3--:R-:W-:-:S01]  /*35e0*/  FADD.FTZ R50, R4, R43 ;  /* 0x0000002b04327221 */ /* 0x008fc20000010000 */
[----:B------:R-:W2:Y:S01]  /*35f0*/  MUFU.EX2 R8, R8 ;  /* 0x0000000800087308 */ /* 0x000ea20000000800 */
[----:B------:R-:W-:-:S01]  /*3600*/  FFMA.FTZ R35, R46, UR41, -R36 ;  /* 0x000000292e237c23 */ /* 0x000fc20008010824 */
[--C-:B------:R-:W-:Y:S01]  /*3610*/  FFMA.FTZ R34, R51, UR41, -R36.reuse ;  /* 0x0000002933227c23 */ /* 0x100fe20008010824 */
[----:B------:R-:W-:-:S01]  /*3620*/  FFMA.FTZ R39, R54, UR41, -R36 ;  /* 0x0000002936277c23 */ /* 0x000fc20008010824 */
[--C-:B------:R-:W-:Y:S01]  /*3630*/  FFMA.FTZ R55, R55, UR41, -R36.reuse ;  /* 0x0000002937377c23 */ /* 0x100fe20008010824 */
[----:B------:R-:W-:-:S01]  /*3640*/  FFMA.FTZ R161, R58, UR41, -R36 ;  /* 0x000000293aa17c23 */ /* 0x000fc20008010824 */
[--C-:B------:R-:W-:Y:S01]  /*3650*/  FFMA.FTZ R38, R59, UR41, -R36.reuse ;  /* 0x000000293b267c23 */ /* 0x100fe20008010824 */
[----:B------:R-:W-:-:S01]  /*3660*/  FFMA.FTZ R62, R62, UR41, -R36 ;  /* 0x000000293e3e7c23 */ /* 0x000fc20008010824 */
[----:B------:R-:W3:Y:S01]  /*3670*/  MUFU.EX2 R27, R27 ;  /* 0x0000001b001b7308 */ /* 0x000ee20000000800 */
[----:B------:R-:W-:-:S01]  /*3680*/  FFMA.FTZ R63, R63, UR41, -R36 ;  /* 0x000000293f3f7c23 */ /* 0x000fc20008010824 */
[--C-:B------:R-:W-:Y:S01]  /*3690*/  FFMA.FTZ R163, R66, UR41, -R36.reuse ;  /* 0x0000002942a37c23 */ /* 0x100fe20008010824 */
[----:B------:R-:W-:-:S01]  /*36a0*/  FFMA.FTZ R70, R70, UR41, -R36 ;  /* 0x0000002946467c23 */ /* 0x000fc20008010824 */
[--C-:B------:R-:W-:Y:S01]  /*36b0*/  FFMA.FTZ R71, R71, UR41, -R36.reuse ;  /* 0x0000002947477c23 */ /* 0x100fe20008010824 */
[----:B------:R-:W-:-:S01]  /*36c0*/  FFMA.FTZ R74, R74, UR41, -R36 ;  /* 0x000000294a4a7c23 */ /* 0x000fc20008010824 */
[--C-:B------:R-:W-:Y:S01]  /*36d0*/  FFMA.FTZ R75, R75, UR41, -R36.reuse ;  /* 0x000000294b4b7c23 */ /* 0x100fe20008010824 */
[----:B------:R-:W-:-:S01]  /*36e0*/  FFMA.FTZ R78, R78, UR41, -R36 ;  /* 0x000000294e4e7c23 */ /* 0x000fc20008010824 */
[----:B------:R-:W4:Y:S01]  /*36f0*/  MUFU.EX2 R40, R40 ;  /* 0x0000002800287308 */ /* 0x000f220000000800 */
[----:B--2---:R-:W-:-:S01]  /*3700*/  FADD.FTZ R42, R153, R8 ;  /* 0x00000008992a7221 */ /* 0x004fc20000010000 */
[--C-:B------:R-:W-:Y:S01]  /*3710*/  FFMA.FTZ R79, R79, UR41, -R36.reuse ;  /* 0x000000294f4f7c23 */ /* 0x100fe20008010824 */
[----:B------:R-:W-:-:S01]  /*3720*/  FFMA.FTZ R82, R82, UR41, -R36 ;  /* 0x0000002952527c23 */ /* 0x000fc20008010824 */
[--C-:B------:R-:W-:Y:S01]  /*3730*/  FFMA.FTZ R83, R83, UR41, -R36.reuse ;  /* 0x0000002953537c23 */ /* 0x100fe20008010824 */
[----:B------:R-:W-:-:S03]  /*3740*/  FFMA.FTZ R86, R86, UR41, -R36 ;  /* 0x0000002956567c23 */ /* 0x000fc60008010824 */
[----:B------:R-:W2:Y:S01]  /*3750*/  MUFU.EX2 R155, R155 ;  /* 0x0000009b009b7308 */ /* 0x000ea20000000800 */
[----:B---3--:R-:W-:-:S07]  /*3760*/  FADD.FTZ R43, R27, R42 ;  /* 0x0000002a1b2b7221 */ /* 0x008fce0000010000 */
[----:B------:R-:W3:Y:S01]  /*3770*/  MUFU.EX2 R26, R26 ;  /* 0x0000001a001a7308 */ /* 0x000ee20000000800 */
[----:B----4-:R-:W-:-:S01]  /*3780*/  FADD.FTZ R42, R40, R43 ;  /* 0x0000002b282a7221 */ /* 0x010fc20000010000 */
[----:B------:R-:W-:-:S04]  /*3790*/  F2FP.SATFINITE.E4M3.F32.PACK_AB_MERGE_C R27, R40, R27, RZ ;  /* 0x0000001b281b723e */ /* 0x000fc800048070ff */
[----:B------:R-:W-:Y:S02]  /*37a0*/  F2FP.SATFINITE.E4M3.F32.PACK_AB_MERGE_C R153, R8, R153, R27 ;  /* 0x000000990899723e */ /* 0x000fe4000480701b */
[----:B------:R-:W4:Y:S01]  /*37b0*/  MUFU.EX2 R31, R31 ;  /* 0x0000001f001f7308 */ /* 0x000f220000000800 */
[----:B--2---:R-:W-:-:S01]  /*37c0*/  FADD.FTZ R43, R155, R42 ;  /* 0x0000002a9b2b7221 */ /* 0x004fc20000010000 */
[--C-:B------:R-:W-:Y:S01]  /*37d0*/  FFMA.FTZ R42, R67, UR41, -R36.reuse ;  /* 0x00000029432a7c23 */ /* 0x100fe20008010824 */
[----:B------:R-:W-:-:S05]  /*37e0*/  FFMA.FTZ R36, R87, UR41, -R36 ;  /* 0x0000002957247c23 */ /* 0x000fca0008010824 */
[----:B------:R2:W-:Y:S08]  /*37f0*/  MUFU.EX2 R46, R47 ;  /* 0x0000002f002e7308 */ /* 0x0005f00000000800 */
[----:B------:R-:W5:Y:S01]  /*3800*/  MUFU.EX2 R44, R44 ;  /* 0x0000002c002c7308 */ /* 0x000f620000000800 */
[----:B--2---:R-:W-:-:S04]  /*3810*/  FADD.FTZ R47, R5, R50 ;  /* 0x00000032052f7221 */ /* 0x004fc80000010000 */
[----:B------:R-:W-:-:S03]  /*3820*/  FADD.FTZ R50, R154, R47 ;  /* 0x0000002f9a327221 */ /* 0x000fc60000010000 */
[----:B------:R-:W2:Y:S01]  /*3830*/  MUFU.EX2 R157, R157 ;  /* 0x0000009d009d7308 */ /* 0x000ea20000000800 */
[----:B------:R-:W-:-:S01]  /*3840*/  FADD.FTZ R47, R13, R50 ;  /* 0x000000320d2f7221 */ /* 0x000fc20000010000 */
[----:B---3--:R-:W-:-:S03]  /*3850*/  FADD.FTZ R50, R26, R43 ;  /* 0x0000002b1a327221 */ /* 0x008fc60000010000 */
[----:B------:R-:W-:Y:S01]  /*3860*/  FADD.FTZ R52, R10, R47 ;  /* 0x0000002f0a347221 */ /* 0x000fe20000010000 */
[----:B----4-:R-:W-:-:S02]  /*3870*/  FADD.FTZ R43, R31, R50 ;  /* 0x000000321f2b7221 */ /* 0x010fc40000010000 */
[----:B------:R-:W3:Y:S01]  /*3880*/  MUFU.EX2 R30, R30 ;  /* 0x0000001e001e7308 */ /* 0x000ee20000000800 */
[----:B------:R-:W-:-:S01]  /*3890*/  FADD.FTZ R47, R15, R52 ;  /* 0x000000340f2f7221 */ /* 0x000fc20000010000 */
[C---:B-----5:R-:W-:Y:S01]  /*38a0*/  FADD.FTZ R50, R44.reuse, R43 ;  /* 0x0000002b2c327221 */ /* 0x060fe20000010000 */
[----:B------:R-:W-:Y:S02]  /*38b0*/  F2FP.SATFINITE.E4M3.F32.PACK_AB_MERGE_C R31, R44, R31, RZ ;  /* 0x0000001f2c1f723e */ /* 0x000fe400048070ff */
[----:B------:R-:W-:Y:S02]  /*38c0*/  FADD.FTZ R52, R156, R47 ;  /* 0x0000002f9c347221 */ /* 0x000fe40000010000 */
[----:B------:R-:W-:Y:S01]  /*38d0*/  F2FP.SATFINITE.E4M3.F32.PACK_AB_MERGE_C R155, R26, R155, R31 ;  /* 0x0000009b1a9b723e */ /* 0x000fe2000480701f */
[----:B------:R-:W4:Y:S01]  /*38e0*/  MUFU.EX2 R35, R35 ;  /* 0x0000002300237308 */ /* 0x000f220000000800 */
[----:B--2---:R-:W-:-:S01]  /*38f0*/  FADD.FTZ R43, R157, R50 ;  /* 0x000000329d2b7221 */ /* 0x004fc20000010000 */
[----:B------:R-:W-:-:S04]  /*3900*/  FADD.FTZ R47, R21, R52 ;  /* 0x00000034152f7221 */ /* 0x000fc80000010000 */
[----:B------:R-:W-:Y:S01]  /*3910*/  FADD.FTZ R52, R12, R47 ;  /* 0x0000002f0c347221 */ /* 0x000fe20000010000 */
[----:B------:R-:W-:Y:S01]  /*3920*/  F2FP.SATFINITE.E4M3.F32.PACK_AB_MERGE_C R12, R25, R12, RZ ;  /* 0x0000000c190c723e */ /* 0x000fe200048070ff */
[----:B------:R-:W2:Y:S01]  /*3930*/  MUFU.EX2 R159, R159 ;  /* 0x0000009f009f7308 */ /* 0x000ea20000000800 */
[----:B---3--:R-:W-:-:S01]  /*3940*/  FADD.FTZ R50, R30, R43 ;  /* 0x0000002b1e327221 */ /* 0x008fc20000010000 */
[----:B------:R-:W-:Y:S01]  /*3950*/  FADD.FTZ R47, R25, R52 ;  /* 0x00000034192f7221 */ /* 0x000fe20000010000 */
[----:B------:R-:W-:-:S03]  /*3960*/  F2FP.SATFINITE.E4M3.F32.PACK_AB_MERGE_C R156, R21, R156, R12 ;  /* 0x0000009c159c723e */ /* 0x000fc6000480700c */
[----:B------:R-:W-:Y:S02]  /*3970*/  FADD.FTZ R52, R158, R47 ;  /* 0x0000002f9e347221 */ /* 0x000fe40000010000 */
[----:B------:R-:W3:Y:S01]  /*3980*/  MUFU.EX2 R34, R34 ;  /* 0x0000002200227308 */ /* 0x000ee20000000800 */
[----:B----4-:R-:W-:-:S01]  /*3990*/  FADD.FTZ R43, R35, R50 ;  /* 0x00000032232b7221 */ /* 0x010fc20000010000 */
[----:B------:R-:W-:Y:S01]  /*39a0*/  FADD.FTZ R47, R29, R52 ;  /* 0x000000341d2f7221 */ /* 0x000fe20000010000 */
[C---:B------:R-:W-:Y:S02]  /*39b0*/  F2FP.SATFINITE.E4M3.F32.PACK_AB_MERGE_C R35, R46.reuse, R35, RZ ;  /* 0x000000232e23723e */ /* 0x040fe400048070ff */
[----:B------:R-:W-:Y:S01]  /*39c0*/  FADD.FTZ R50, R46, R43 ;  /* 0x0000002b2e327221 */ /* 0x000fe20000010000 */
[----:B------:R-:W-:-:S01]  /*39d0*/  FADD.FTZ R52, R14, R47 ;  /* 0x0000002f0e347221 */ /* 0x000fc20000010000 */
[----:B------:R-:W-:Y:S01]  /*39e0*/  F2FP.SATFINITE.E4M3.F32.PACK_AB_MERGE_C R14, R33, R14, RZ ;  /* 0x0000000e210e723e */ /* 0x000fe200048070ff */
[----:B------:R-:W4:Y:S01]  /*39f0*/  MUFU.EX2 R39, R39 ;  /* 0x0000002700277308 */ /* 0x000f220000000800 */
[----:B--2---:R-:W-:-:S01]  /*3a00*/  FADD.FTZ R43, R159, R50 ;  /* 0x000000329f2b7221 */ /* 0x004fc20000010000 */
[----:B------:R-:W-:Y:S01]  /*3a10*/  FADD.FTZ R47, R33, R52 ;  /* 0x00000034212f7221 */ /* 0x000fe20000010000 */
[----:B------:R-:W-:-:S02]  /*3a20*/  F2FP.SATFINITE.E4M3.F32.PACK_AB_MERGE_C R158, R29, R158, R14 ;  /* 0x0000009e1d9e723e */ /* 0x000fc4000480700e */
[----:B------:R-:W-:Y:S01]  /*3a30*/  F2FP.SATFINITE.E4M3.F32.PACK_AB_MERGE_C R157, R30, R157, R35 ;  /* 0x0000009d1e9d723e */ /* 0x000fe20004807023 */
[----:B------:R-:W-:-:S02]  /*3a40*/  FADD.FTZ R52, R160, R47 ;  /* 0x0000002fa0347221 */ /* 0x000fc40000010000 */
[----:B------:R-:W2:Y:S01]  /*3a50*/  MUFU.EX2 R48, R55 ;  /* 0x0000003700307308 */ /* 0x000ea20000000800 */
[----:B---3--:R-:W-:-:S01]  /*3a60*/  FADD.FTZ R50, R34, R43 ;  /* 0x0000002b22327221 */ /* 0x008fc20000010000 */
[----:B------:R-:W-:-:S06]  /*3a70*/  FADD.FTZ R47, R37, R52 ;  /* 0x00000034252f7221 */ /* 0x000fcc0000010000 */
[----:B------:R-:W3:Y:S01]  /*3a80*/  MUFU.EX2 R161, R161 ;  /* 0x000000a100a17308 */ /* 0x000ee20000000800 */
[----:B----4-:R-:W-:-:S07]  /*3a90*/  FADD.FTZ R43, R39, R50 ;  /* 0x00000032272b7221 */ /* 0x010fce0000010000 */
[----:B------:R-:W4:Y:S01]  /*3aa0*/  MUFU.EX2 R38, R38 ;  /* 0x0000002600267308 */ /* 0x000f220000000800 */
[----:B--2---:R-:W-:-:S01]  /*3ab0*/  FADD.FTZ R50, R48, R43 ;  /* 0x0000002b30327221 */ /* 0x004fc20000010000 */
[----:B------:R-:W-:-:S04]  /*3ac0*/  F2FP.SATFINITE.E4M3.F32.PACK_AB_MERGE_C R39, R48, R39, RZ ;  /* 0x000000273027723e */ /* 0x000fc800048070ff */
[----:B------:R-:W-:Y:S02]  /*3ad0*/  F2FP.SATFINITE.E4M3.F32.PACK_AB_MERGE_C R159, R34, R159, R39 ;  /* 0x0000009f229f723e */ /* 0x000fe40004807027 */
[----:B------:R-:W2:Y:S01]  /*3ae0*/  MUFU.EX2 R62, R62 ;  /* 0x0000003e003e7308 */ /* 0x000ea20000000800 */
[----:B---3--:R-:W-:-:S01]  /*3af0*/  FADD.FTZ R43, R161, R50 ;  /* 0x00000032a12b7221 */ /* 0x008fc20000010000 */
[----:B------:R-:W-:Y:S01]  /*3b00*/  FADD.FTZ R50, R20, R47 ;  /* 0x0000002f14327221 */ /* 0x000fe20000010000 */
[----:B------:R-:W-:Y:S02]  /*3b10*/  F2FP.SATFINITE.E4M3.F32.PACK_AB_MERGE_C R47, R5, R4, RZ ;  /* 0x00000004052f723e */ /* 0x000fe400048070ff */
[----:B------:R-:W-:Y:S02]  /*3b20*/  F2FP.SATFINITE.E4M3.F32.PACK_AB_MERGE_C R20, R45, R20, RZ ;  /* 0x000000142d14723e */ /* 0x000fe400048070ff */
[----:B------:R-:W-:Y:S01]  /*3b30*/  F2FP.SATFINITE.E4M3.F32.PACK_AB_MERGE_C R152, R11, R152, R47 ;  /* 0x000000980b98723e */ /* 0x000fe2000480702f */
[----:B------:R-:W3:Y:S01]  /*3b40*/  MUFU.EX2 R63, R63 ;  /* 0x0000003f003f7308 */ /* 0x000ee20000000800 */
[----:B----4-:R-:W-:-:S01]  /*3b50*/  FADD.FTZ R43, R38, R43 ;  /* 0x0000002b262b7221 */ /* 0x010fc20000010000 */
[----:B------:R-:W-:-:S06]  /*3b60*/  F2FP.SATFINITE.E4M3.F32.PACK_AB_MERGE_C R160, R37, R160, R20 ;  /* 0x000000a025a0723e */ /* 0x000fcc0004807014 */
[----:B------:R-:W4:Y:S01]  /*3b70*/  MUFU.EX2 R163, R163 ;  /* 0x000000a300a37308 */ /* 0x000f220000000800 */
[----:B--2---:R-:W-:-:S01]  /*3b80*/  FADD.FTZ R52, R62, R43 ;  /* 0x0000002b3e347221 */ /* 0x004fc20000010000 */
[----:B------:R-:W-:-:S04]  /*3b90*/  FADD.FTZ R43, R45, R50 ;  /* 0x000000322d2b7221 */ /* 0x000fc80000010000 */
[----:B------:R-:W-:Y:S02]  /*3ba0*/  FADD.FTZ R50, R162, R43 ;  /* 0x0000002ba2327221 */ /* 0x000fe40000010000 */
[----:B------:R-:W2:Y:S01]  /*3bb0*/  MUFU.EX2 R41, R41 ;  /* 0x0000002900297308 */ /* 0x000ea20000000800 */
[----:B---3--:R-:W-:-:S01]  /*3bc0*/  FADD.FTZ R52, R63, R52 ;  /* 0x000000343f347221 */ /* 0x008fc20000010000 */
[----:B------:R-:W-:-:S04]  /*3bd0*/  F2FP.SATFINITE.E4M3.F32.PACK_AB_MERGE_C R62, R63, R62, RZ ;  /* 0x0000003e3f3e723e */ /* 0x000fc800048070ff */
[----:B------:R-:W-:Y:S02]  /*3be0*/  F2FP.SATFINITE.E4M3.F32.PACK_AB_MERGE_C R161, R38, R161, R62 ;  /* 0x000000a126a1723e */ /* 0x000fe4000480703e */
[----:B------:R-:W3:Y:S01]  /*3bf0*/  MUFU.EX2 R42, R42 ;  /* 0x0000002a002a7308 */ /* 0x000ee20000000800 */
[----:B----4-:R-:W-:-:S07]  /*3c00*/  FADD.FTZ R5, R163, R52 ;  /* 0x00000034a3057221 */ /* 0x010fce0000010000 */
[----:B------:R-:W4:Y:S01]  /*3c10*/  MUFU.EX2 R24, R24 ;  /* 0x0000001800187308 */ /* 0x000f220000000800 */
[----:B--2---:R-:W-:-:S01]  /*3c20*/  FADD.FTZ R43, R41, R50 ;  /* 0x00000032292b7221 */ /* 0x004fc20000010000 */
[----:B------:R-:W-:-:S04]  /*3c30*/  F2FP.SATFINITE.E4M3.F32.PACK_AB_MERGE_C R50, R15, R10, RZ ;  /* 0x0000000a0f32723e */ /* 0x000fc800048070ff */
[----:B------:R-:W-:Y:S02]  /*3c40*/  F2FP.SATFINITE.E4M3.F32.PACK_AB_MERGE_C R154, R13, R154, R50 ;  /* 0x0000009a0d9a723e */ /* 0x000fe40004807032 */
[----:B------:R-:W2:Y:S01]  /*3c50*/  MUFU.EX2 R70, R70 ;  /* 0x0000004600467308 */ /* 0x000ea20000000800 */
[----:B---3--:R-:W-:-:S07]  /*3c60*/  FADD.FTZ R5, R42, R5 ;  /* 0x000000052a057221 */ /* 0x008fce0000010000 */
[----:B------:R-:W3:Y:S01]  /*3c70*/  MUFU.EX2 R53, R53 ;  /* 0x0000003500357308 */ /* 0x000ee20000000800 */
[----:B----4-:R-:W-:-:S07]  /*3c80*/  FADD.FTZ R4, R24, R43 ;  /* 0x0000002b18047221 */ /* 0x010fce0000010000 */
[----:B------:R-:W4:Y:S01]  /*3c90*/  MUFU.EX2 R71, R71 ;  /* 0x0000004700477308 */ /* 0x000f220000000800 */
[----:B--2---:R-:W-:-:S07]  /*3ca0*/  FADD.FTZ R10, R70, R5 ;  /* 0x00000005460a7221 */ /* 0x004fce0000010000 */
[----:B------:R-:W2:Y:S01]  /*3cb0*/  MUFU.EX2 R164, R164 ;  /* 0x000000a400a47308 */ /* 0x000ea20000000800 */
[----:B---3--:R-:W-:-:S01]  /*3cc0*/  FADD.FTZ R5, R53, R4 ;  /* 0x0000000435057221 */ /* 0x008fc20000010000 */
[----:B------:R-:W-:-:S04]  /*3cd0*/  F2FP.SATFINITE.E4M3.F32.PACK_AB_MERGE_C R24, R53, R24, RZ ;  /* 0x000000183518723e */ /* 0x000fc800048070ff */
[----:B------:R-:W-:Y:S02]  /*3ce0*/  F2FP.SATFINITE.E4M3.F32.PACK_AB_MERGE_C R162, R41, R162, R24 ;  /* 0x000000a229a2723e */ /* 0x000fe40004807018 */
[----:B------:R-:W3:Y:S01]  /*3cf0*/  MUFU.EX2 R74, R74 ;  /* 0x0000004a004a7308 */ /* 0x000ee20000000800 */
[----:B----4-:R-:W-:-:S01]  /*3d00*/  FADD.FTZ R15, R71, R10 ;  /* 0x0000000a470f7221 */ /* 0x010fc20000010000 */
[----:B------:R-:W-:-:S04]  /*3d10*/  F2FP.SATFINITE.E4M3.F32.PACK_AB_MERGE_C R70, R71, R70, RZ ;  /* 0x000000464746723e */ /* 0x000fc800048070ff */
[----:B------:R-:W-:Y:S02]  /*3d20*/  F2FP.SATFINITE.E4M3.F32.PACK_AB_MERGE_C R163, R42, R163, R70 ;  /* 0x000000a32aa3723e */ /* 0x000fe40004807046 */
[----:B------:R-:W4:Y:S01]  /*3d30*/  MUFU.EX2 R49, R49 ;  /* 0x0000003100317308 */ /* 0x000f220000000800 */
[----:B--2---:R-:W-:-:S07]  /*3d40*/  FADD.FTZ R4, R164, R5 ;  /* 0x00000005a4047221 */ /* 0x004fce0000010000 */
[----:B------:R-:W2:Y:S01]  /*3d50*/  MUFU.EX2 R75, R75 ;  /* 0x0000004b004b7308 */ /* 0x000ea20000000800 */
[----:B---3--:R-:W-:-:S07]  /*3d60*/  FADD.FTZ R10, R74, R15 ;  /* 0x0000000f4a0a7221 */ /* 0x008fce0000010000 */
[----:B------:R-:W3:Y:S01]  /*3d70*/  MUFU.EX2 R28, R28 ;  /* 0x0000001c001c7308 */ /* 0x000ee20000000800 */
[----:B----4-:R-:W-:-:S07]  /*3d80*/  FADD.FTZ R5, R49, R4 ;  /* 0x0000000431057221 */ /* 0x010fce0000010000 */
[----:B------:R-:W4:Y:S01]  /*3d90*/  MUFU.EX2 R78, R78 ;  /* 0x0000004e004e7308 */ /* 0x000f220000000800 */
[----:B--2---:R-:W-:-:S07]  /*3da0*/  FADD.FTZ R15, R75, R10 ;  /* 0x0000000a4b0f7221 */ /* 0x004fce0000010000 */
[----:B------:R-:W2:Y:S01]  /*3db0*/  MUFU.EX2 R61, R61 ;  /* 0x0000003d003d7308 */ /* 0x000ea20000000800 */
[----:B---3--:R-:W-:-:S07]  /*3dc0*/  FADD.FTZ R4, R28, R5 ;  /* 0x000000051c047221 */ /* 0x008fce0000010000 */
[----:B------:R-:W3:Y:S01]  /*3dd0*/  MUFU.EX2 R79, R79 ;  /* 0x0000004f004f7308 */ /* 0x000ee20000000800 */
[----:B----4-:R-:W-:-:S07]  /*3de0*/  FADD.FTZ R10, R78, R15 ;  /* 0x0000000f4e0a7221 */ /* 0x010fce0000010000 */
[----:B------:R-:W4:Y:S01]  /*3df0*/  MUFU.EX2 R166, R166 ;  /* 0x000000a600a67308 */ /* 0x000f220000000800 */
[C---:B--2---:R-:W-:Y:S01]  /*3e00*/  F2FP.SATFINITE.E4M3.F32.PACK_AB_MERGE_C R28, R61.reuse, R28, RZ ;  /* 0x0000001c3d1c723e */ /* 0x044fe200048070ff */
[----:B------:R-:W-:-:S03]  /*3e10*/  FADD.FTZ R61, R61, R4 ;  /* 0x000000043d3d7221 */ /* 0x000fc60000010000 */
[----:B------:R-:W-:-:S03]  /*3e20*/  F2FP.SATFINITE.E4M3.F32.PACK_AB_MERGE_C R164, R49, R164, R28 ;  /* 0x000000a431a4723e */ /* 0x000fc6000480701c */
[----:B------:R-:W2:Y:S01]  /*3e30*/  MUFU.EX2 R82, R82 ;  /* 0x0000005200527308 */ /* 0x000ea20000000800 */
[----:B---3--:R-:W-:-:S01]  /*3e40*/  FADD.FTZ R15, R79, R10 ;  /* 0x0000000a4f0f7221 */ /* 0x008fc20000010000 */
[----:B------:R-:W-:-:S04]  /*3e50*/  F2FP.SATFINITE.E4M3.F32.PACK_AB_MERGE_C R78, R79, R78, RZ ;  /* 0x0000004e4f4e723e */ /* 0x000fc800048070ff */
[----:B------:R-:W-:Y:S02]  /*3e60*/  F2FP.SATFINITE.E4M3.F32.PACK_AB_MERGE_C R165, R75, R74, R78 ;  /* 0x0000004a4ba5723e */ /* 0x000fe4000480704e */
        /* <DEDUP_REMOVED lines=12> */
[C---:B----4-:R-:W-:Y:S01]  /*3f30*/  F2FP.SATFINITE.E4M3.F32.PACK_AB_MERGE_C R32, R65.reuse, R32, RZ ;  /* 0x000000204120723e */ /* 0x050fe200048070ff */
[----:B------:R-:W-:-:S03]  /*3f40*/  FADD.FTZ R4, R65, R4 ;  /* 0x0000000441047221 */ /* 0x000fc60000010000 */
[----:B------:R-:W-:Y:S02]  /*3f50*/  F2FP.SATFINITE.E4M3.F32.PACK_AB_MERGE_C R166, R57, R166, R32 ;  /* 0x000000a639a6723e */ /* 0x000fe40004807020 */
[C---:B--2---:R-:W-:Y:S01]  /*3f60*/  F2FP.SATFINITE.E4M3.F32.PACK_AB_MERGE_C R86, R5.reuse, R86, RZ ;  /* 0x000000560556723e */ /* 0x044fe200048070ff */
[----:B------:R-:W-:-:S03]  /*3f70*/  FADD.FTZ R5, R5, R10 ;  /* 0x0000000a05057221 */ /* 0x000fc60000010000 */
[----:B------:R-:W-:Y:S01]  /*3f80*/  F2FP.SATFINITE.E4M3.F32.PACK_AB_MERGE_C R167, R83, R82, R86 ;  /* 0x0000005253a7723e */ /* 0x000fe20004807056 */
[----:B------:R-:W-:Y:S06]  /*3f90*/  @!P0 BRA `(.L_x_221) ;  /* 0x0000000000048947 */ /* 0x000fec0003800000 */
[----:B------:R-:W-:Y:S01]  /*3fa0*/  BPT.TRAP 0x1 ;  /* 0x000000040000795c */ /* 0x000fe20000300000 */
.L_x_221:
[----:B------:R2:W3:Y:S01]  /*3fb0*/  SYNCS.PHASECHK.TRANS64.TRYWAIT P1, [UR56+0x38850], R7 ;  /* 0x03885007ff0075a7 */ /* 0x0004e20008020178 */
[----:B------:R-:W-:Y:S05]  /*3fc0*/  @!P0 BRA `(.L_x_222) ;  /* 0x0000000000048947 */ /* 0x000fea0003800000 */
[----:B------:R-:W-:Y:S01]  /*3fd0*/  BPT.TRAP 0x1 ;  /* 0x000000040000795c */ /* 0x000fe20000300000 */
.L_x_222:
[----:B---3--:R-:W-:Y:S05]  /*3fe0*/  @P1 BRA `(.L_x_223) ;  /* 0x0000000000081947 */ /* 0x008fea0003800000 */
[----:B------:R-:W3:Y:S02]  /*3ff0*/  SYNCS.PHASECHK.TRANS64.TRYWAIT P1, [UR56+0x38850], R7 ;  /* 0x03885007ff0075a7 */ /* 0x000ee40008020178 */
[----:B---3--:R-:W-:Y:S05]  /*4000*/  @!P1 BRA `(.L_x_224) ;  /* 0x0000010400009947 */ /* 0x008fea0003800000 */
.L_x_223:
[----:B------:R4:W-:Y:S01]  /*4010*/  BAR.SYNC.DEFER_BLOCKING R6, 0x100 ;  /* 0x000400060000751d */ /* 0x0009e20000010000 */
[----:B------:R-:W-:-:S04]  /*4020*/  UIADD3 UR54, UR54, 0x400, URZ ;  /* 0x0000040036367890 */ /* 0x000fc8000fffe03f */
[----:B------:R-:W-:Y:S01]  /*4030*/  USHF.R.U32.HI UR54, URZ, 0x4, UR54 ;  /* 0x000000043f367899 */ /* 0x000fe20008011636 */
[----:B------:R-:W-:-:S03]  /*4040*/  UMOV UR7, 0x40000040 ;  /* 0x4000004000077882 */ /* 0x000fc60000000000 */
[----:B------:R-:W-:-:S04]  /*4050*/  ULOP3.LUT UR54, UR54, 0x3fff, URZ, 0xc0, !UPT ;  /* 0x00003fff36367892 */ /* 0x000fc8000f8ec03f */
[----:B------:R-:W-:-:S04]  /*4060*/  ULOP3.LUT UR54, UR54, 0x10000, URZ, 0xfc, !UPT ;  /* 0x0001000036367892 */ /* 0x000fc8000f8efc3f */
[----:B------:R-:W-:Y:S01]  /*4070*/  ULEA UR10, UR45, UR54, 0xb ;  /* 0x000000362d0a7291 */ /* 0x000fe2000f8e583f */
[----:B------:R-:W-:-:S06]  /*4080*/  WARPGROUP.ARRIVE ;  /* 0x00000000000079c5 */ /* 0x000fcc0000000000 */
[----:B------:R-:W-:Y:S02]  /*4090*/  UMOV UR6, UR10 ;  /* 0x0000000a00067c82 */ /* 0x000fe40008000000 */
[----:B------:R-:W-:Y:S01]  /*40a0*/  QGMMA.64x256x32.F32.E4M3.E4M3 R24, R152, gdesc[UR4], RZ, !UPT, gsb0 ;  /* 0x03e0000498187df3 */ /* 0x000fe2000c0008ff */
        /* <DEDUP_REMOVED lines=19> */
[----:B----4-:R-:W-:Y:S05]  /*41e0*/  @!P0 BRA `(.L_x_225) ;  /* 0x0000000000048947 */ /* 0x010fea0003800000 */
[----:B------:R-:W-:Y:S01]  /*41f0*/  BPT.TRAP 0x1 ;  /* 0x000000040000795c */ /* 0x000fe20000300000 */
.L_x_225:
[----:B------:R-:W-:Y:S02]  /*4200*/  UIADD3 UR55, UR51, -0x2, URZ ;  /* 0xfffffffe33377890 */ /* 0x000fe4000fffe03f */
[----:B------:R-:W-:Y:S02]  /*4210*/  UIADD3 UR56, UR56, 0x38860, URZ ;  /* 0x0003886038387890 */ /* 0x000fe4000fffe03f */
[----:B------:R-:W-:Y:S02]  /*4220*/  UISETP.GE.AND UP0, UPT, UR55, UR40, UPT ;  /* 0x000000283700728c */ /* 0x000fe4000bf06270 */
[----:B------:R-:W-:-:S04]  /*4230*/  UPRMT UR56, UR50, 0x654, UR56 ;  /* 0x0000065432387896 */ /* 0x000fc80008000038 */
[----:B------:R-:W-:-:S05]  /*4240*/  PLOP3.LUT P1, PT, PT, PT, UP0, 0x80, 0x0 ;  /* 0x000000000000781c */ /* 0x000fca0003f2f008 */
[----:B------:R-:W-:Y:S08]  /*4250*/  SYNCS.ARRIVE.TRANS64.RED.A1T0 RZ, [UR56], RZ ;  /* 0x000000ffffff79a7 */ /* 0x000ff00008100438 */
[----:B------:R-:W-:Y:S05]  /*4260*/  @!P1 BRA `(.L_x_226) ;  /* 0x0000002000ac9947 */ /* 0x000fea0003800000 */
[----:B------:R-:W-:Y:S02]  /*4270*/  IMAD.MOV.U32 R6, RZ, RZ, R9 ;  /* 0x000000ffff067224 */ /* 0x000fe400078e0009 */
[----:B---3--:R-:W-:-:S07]  /*4280*/  IMAD.MOV.U32 R8, RZ, RZ, R3 ;  /* 0x000000ffff087224 */ /* 0x008fce00078e0003 */
.L_x_237:
[----:B------:R-:W-:Y:S01]  /*4290*/  UIADD3 UR45, UR45, 0x1, URZ ;  /* 0x000000012d2d7890 */ /* 0x000fe2000fffe03f */
[----:B------:R-:W-:Y:S01]  /*42a0*/  UMOV UR6, UR55 ;  /* 0x0000003700067c82 */ /* 0x000fe20008000000 */
[----:B------:R-:W-:Y:S02]  /*42b0*/  UIADD3 UR55, UR55, -0x1, URZ ;  /* 0xffffffff37377890 */ /* 0x000fe4000fffe03f */
[----:B------:R-:W-:-:S04]  /*42c0*/  UISETP.NE.AND UP0, UPT, UR45, 0x2, UPT ;  /* 0x000000022d00788c */ /* 0x000fc8000bf05270 */
[----:B------:R-:W-:Y:S02]  /*42d0*/  USEL UR7, URZ, 0x1, UP0 ;  /* 0x000000013f077887 */ /* 0x000fe40008000000 */
[----:B------:R-:W-:Y:S02]  /*42e0*/  USEL UR45, UR45, URZ, UP0 ;  /* 0x0000003f2d2d7287 */ /* 0x000fe40008000000 */
[----:B------:R-:W-:Y:S02]  /*42f0*/  ULOP3.LUT UR46, UR46, UR7, URZ, 0x3c, !UPT ;  /* 0x000000072e2e7292 */ /* 0x000fe4000f8e3c3f */
[----:B------:R-:W-:Y:S01]  /*4300*/  UISETP.GT.AND UP0, UPT, UR6, UR40, UPT ;  /* 0x000000280600728c */ /* 0x000fe2000bf04270 */
[----:B------:R-:W-:Y:S10]  /*4310*/  @!P0 BRA `(.L_x_227) ;  /* 0x0000000000048947 */ /* 0x000ff40003800000 */
[----:B------:R-:W-:Y:S01]  /*4320*/  BPT.TRAP 0x1 ;  /* 0x000000040000795c */ /* 0x000fe20000300000 */
.L_x_227:
[----:B------:R-:W3:Y:S01]  /*4330*/  S2UR UR51, SR_CgaCtaId ;  /* 0x00000000003379c3 */ /* 0x000ee20000008800 */
[----:B-1----:R-:W-:Y:S01]  /*4340*/  IMAD.U32 R0, RZ, RZ, UR46 ;  /* 0x0000002eff007e24 */ /* 0x002fe2000f8e00ff */
[----:B------:R-:W-:-:S04]  /*4350*/  UMOV UR6, 0x400 ;  /* 0x0000040000067882 */ /* 0x000fc80000000000 */
[----:B------:R-:W-:-:S04]  /*4360*/  SHF.L.U32 R0, R0, 0x1f, RZ ;  /* 0x0000001f00007819 */ /* 0x000fc800000006ff */
[----:B------:R-:W-:-:S13]  /*4370*/  R2UR UR56, R0 ;  /* 0x00000000003872ca */ /* 0x000fda00000e0000 */
[----:B------:R-:W-:Y:S01]  /*4380*/  IMAD.U32 R0, RZ, RZ, UR56 ;  /* 0x00000038ff007e24 */ /* 0x000fe2000f8e00ff */
[----:B---3--:R-:W-:-:S04]  /*4390*/  ULEA UR6, UR51, UR6, 0x18 ;  /* 0x0000000633067291 */ /* 0x008fc8000f8ec03f */
[----:B------:R-:W-:-:S09]  /*43a0*/  ULEA UR50, UR45, UR6, 0x3 ;  /* 0x000000062d327291 */ /* 0x000fd2000f8e183f */
[----:B------:R1:W3:Y:S01]  /*43b0*/  SYNCS.PHASECHK.TRANS64.TRYWAIT P1, [UR50+0x38830], R0 ;  /* 0x03883000ff0075a7 */ /* 0x0002e20008020172 */
[----:B------:R-:W-:Y:S05]  /*43c0*/  @!P0 BRA `(.L_x_228) ;  /* 0x0000000000048947 */ /* 0x000fea0003800000 */
[----:B------:R-:W-:Y:S01]  /*43d0*/  BPT.TRAP 0x1 ;  /* 0x000000040000795c */ /* 0x000fe20000300000 */
.L_x_228:
[----:B---3--:R-:W-:Y:S05]  /*43e0*/  @P1 BRA `(.L_x_229) ;  /* 0x00000000000c1947 */ /* 0x008fea0003800000 */
[----:B-1----:R-:W-:-:S04]  /*43f0*/  IMAD.U32 R0, RZ, RZ, UR56 ;  /* 0x00000038ff007e24 */ /* 0x002fc8000f8e00ff */
[----:B------:R-:W1:Y:S02]  /*4400*/  SYNCS.PHASECHK.TRANS64.TRYWAIT P1, [UR50+0x38830], R0 ;  /* 0x03883000ff0075a7 */ /* 0x000e640008020172 */
[----:B-1----:R-:W-:Y:S05]  /*4410*/  @!P1 BRA `(.L_x_230) ;  /* 0x0000010000149947 */ /* 0x002fea0003800000 */
.L_x_229:
[----:B------:R-:W-:Y:S01]  /*4420*/  ULEA UR34, UR45, UR49, 0xb ;  /* 0x000000312d227291 */ /* 0x000fe2000f8e583f */
[----:B------:R-:W-:Y:S01]  /*4430*/  WARPGROUP.ARRIVE ;  /* 0x00000000000079c5 */ /* 0x000fe20000000000 */
[----:B------:R-:W-:Y:S01]  /*4440*/  UMOV UR35, 0x40000040 ;  /* 0x4000004000237882 */ /* 0x000fe20000000000 */
[----:B------:R-:W-:Y:S01]  /*4450*/  UMOV UR7, 0x40000040 ;  /* 0x4000004000077882 */ /* 0x000fe20000000000 */
[----:B------:R-:W-:-:S03]  /*4460*/  UIADD3 UR6, UR34, 0x2, URZ ;  /* 0x0000000222067890 */ /* 0x000fc6000fffe03f */
[----:B-1----:R-:W1:Y:S01]  /*4470*/  S2R R0, SR_TID.X ;  /* 0x0000000000007919 */ /* 0x002e620000002100 */
[----:B------:R-:W-:Y:S01]  /*4480*/  UIADD3 UR10, UR34, 0x4, URZ ;  /* 0x00000004220a7890 */ /* 0x000fe2000fffe03f */
[----:B------:R-:W-:Y:S01]  /*4490*/  UMOV UR11, 0x40000040 ;  /* 0x40000040000b7882 */ /* 0x000fe20000000000 */
        /* <DEDUP_REMOVED lines=11> */
[----:B-1----:R-:W-:-:S04]  /*4550*/  SHF.R.U32.HI R11, RZ, 0x7, R0 ;  /* 0x00000007ff0b7819 */ /* 0x002fc80000011600 */
[----:B------:R-:W-:Y:S01]  /*4560*/  IADD3 R0, -R11, 0xb, RZ ;  /* 0x0000000b0b007810 */ /* 0x000fe20007ffe1ff */
        /* <DEDUP_REMOVED lines=25> */
.L_x_231:
[----:B------:R-:W-:Y:S01]  /*4700*/  FMNMX.FTZ R3, R152, R8, !PT ;  /* 0x0000000898037209 */ /* 0x000fe20007810000 */
[----:B------:R-:W-:Y:S01]  /*4710*/  UIADD3 UR6, UR50, 0x38840, URZ ;  /* 0x0003884032067890 */ /* 0x000fe2000fffe03f */
[----:B------:R-:W-:Y:S02]  /*4720*/  FMNMX.FTZ R9, R154, R6, !PT ;  /* 0x000000069a097209 */ /* 0x000fe40007810000 */
[----:B------:R-:W-:Y:S01]  /*4730*/  FMNMX.FTZ R3, R153, R3, !PT ;  /* 0x0000000399037209 */ /* 0x000fe20007810000 */
[----:B------:R-:W-:Y:S01]  /*4740*/  UPRMT UR6, UR51, 0x654, UR6 ;  /* 0x0000065433067896 */ /* 0x000fe20008000006 */
[----:B------:R-:W-:Y:S02]  /*4750*/  FMNMX.FTZ R9, R155, R9, !PT ;  /* 0x000000099b097209 */ /* 0x000fe40007810000 */
[----:B------:R-:W-:Y:S02]  /*4760*/  FMNMX.FTZ R3, R156, R3, !PT ;  /* 0x000000039c037209 */ /* 0x000fe40007810000 */
[----:B------:R-:W-:-:S02]  /*4770*/  FMNMX.FTZ R9, R158, R9, !PT ;  /* 0x000000099e097209 */ /* 0x000fc40007810000 */
[----:B------:R-:W-:Y:S02]  /*4780*/  FMNMX.FTZ R3, R157, R3, !PT ;  /* 0x000000039d037209 */ /* 0x000fe40007810000 */
[----:B------:R-:W-:Y:S01]  /*4790*/  FMNMX.FTZ R9, R159, R9, !PT ;  /* 0x000000099f097209 */ /* 0x000fe20007810000 */
[----:B------:R-:W-:Y:S01]  /*47a0*/  SYNCS.ARRIVE.TRANS64.RED.A1T0 RZ, [UR6], RZ ;  /* 0x000000ffffff79a7 */ /* 0x000fe20008100406 */
[----:B------:R-:W-:Y:S02]  /*47b0*/  FMNMX.FTZ R3, R160, R3, !PT ;  /* 0x00000003a0037209 */ /* 0x000fe40007810000 */
[----:B------:R-:W-:Y:S02]  /*47c0*/  FMNMX.FTZ R9, R162, R9, !PT ;  /* 0x00000009a2097209 */ /* 0x000fe40007810000 */
[----:B------:R-:W-:Y:S02]  /*47d0*/  FMNMX.FTZ R3, R161, R3, !PT ;  /* 0x00000003a1037209 */ /* 0x000fe40007810000 */
[----:B------:R-:W-:-:S02]  /*47e0*/  FMNMX.FTZ R9, R163, R9, !PT ;  /* 0x00000009a3097209 */ /* 0x000fc40007810000 */
[----:B------:R-:W-:Y:S02]  /*47f0*/  FMNMX.FTZ R3, R164, R3, !PT ;  /* 0x00000003a4037209 */ /* 0x000fe40007810000 */
[----:B------:R-:W-:Y:S02]  /*4800*/  FMNMX.FTZ R9, R166, R9, !PT ;  /* 0x00000009a6097209 */ /* 0x000fe40007810000 */
        /* <DEDUP_REMOVED lines=49> */
[----:B------:R-:W-:-:S03]  /*4b20*/  FMNMX.FTZ R9, R215, R9, !PT ;  /* 0x00000009d7097209 */ /* 0x000fc60007810000 */
[----:B0-2---:R-:W0:Y:S04]  /*4b30*/  SHFL.BFLY PT, R7, R3, 0x2, 0x1f ;  /* 0x0c401f0003077f89 */ /* 0x005e2800000e0000 */
[----:B------:R-:W2:Y:S01]  /*4b40*/  SHFL.BFLY PT, R10, R9, 0x2, 0x1f ;  /* 0x0c401f00090a7f89 */ /* 0x000ea200000e0000 */
[----:B0-----:R-:W-:Y:S02]  /*4b50*/  FMNMX.FTZ R3, R3, R7, !PT ;  /* 0x0000000703037209 */ /* 0x001fe40007810000 */
[----:B--2---:R-:W-:-:S03]  /*4b60*/  FMNMX.FTZ R9, R9, R10, !PT ;  /* 0x0000000a09097209 */ /* 0x004fc60007810000 */
[----:B------:R-:W0:Y:S04]  /*4b70*/  SHFL.BFLY PT, R7, R3, 0x1, 0x1f ;  /* 0x0c201f0003077f89 */ /* 0x000e2800000e0000 */
[----:B------:R-:W2:Y:S01]  /*4b80*/  SHFL.BFLY PT, R10, R9, 0x1, 0x1f ;  /* 0x0c201f00090a7f89 */ /* 0x000ea200000e0000 */
[----:B0-----:R-:W-:Y:S01]  /*4b90*/  FMNMX.FTZ R3, R3, R7, !PT ;  /* 0x0000000703037209 */ /* 0x001fe20007810000 */
[----:B------:R-:W-:Y:S01]  /*4ba0*/  IMAD.U32 R7, RZ, RZ, UR41 ;  /* 0x00000029ff077e24 */ /* 0x000fe2000f8e00ff */
[----:B--2---:R-:W-:-:S03]  /*4bb0*/  FMNMX.FTZ R9, R9, R10, !PT ;  /* 0x0000000a09097209 */ /* 0x004fc60007810000 */
[C---:B------:R-:W-:Y:S01]  /*4bc0*/  FFMA.FTZ R7, R3.reuse, R7, -8 ;  /* 0xc100000003077423 */ /* 0x040fe20000010007 */
[----:B------:R-:W-:-:S01]  /*4bd0*/  FADD.FTZ R8, -R3, R8 ;  /* 0x0000000803087221 */ /* 0x000fc20000010100 */
[----:B------:R-:W-:Y:S02]  /*4be0*/  IMAD.U32 R10, RZ, RZ, UR41 ;  /* 0x00000029ff0a7e24 */ /* 0x000fe4000f8e00ff */
[----:B------:R-:W-:-:S01]  /*4bf0*/  FFMA.FTZ R152, R152, UR41, -R7 ;  /* 0x0000002998987c23 */ /* 0x000fc20008010807 */
[----:B------:R-:W-:Y:S01]  /*4c00*/  FMUL.FTZ R8, R8, UR41 ;  /* 0x0000002908087c20 */ /* 0x000fe20008410000 */
[----:B------:R-:W-:-:S01]  /*4c10*/  FFMA.FTZ R10, R9, R10, -8 ;  /* 0xc1000000090a7423 */ /* 0x000fc2000001000a */
[----:B------:R-:W-:Y:S01]  /*4c20*/  FADD.FTZ R6, -R9, R6 ;  /* 0x0000000609067221 */ /* 0x000fe20000010100 */
[----:B------:R-:W-:-:S01]  /*4c30*/  FFMA.FTZ R153, R153, UR41, -R7 ;  /* 0x0000002999997c23 */ /* 0x000fc20008010807 */
[----:B------:R-:W-:Y:S01]  /*4c40*/  FFMA.FTZ R156, R156, UR41, -R7 ;  /* 0x000000299c9c7c23 */ /* 0x000fe20008010807 */
[----:B------:R-:W-:-:S01]  /*4c50*/  FFMA.FTZ R154, R154, UR41, -R10 ;  /* 0x000000299a9a7c23 */ /* 0x000fc2000801080a */
[----:B------:R-:W-:Y:S01]  /*4c60*/  FMUL.FTZ R6, R6, UR41 ;  /* 0x0000002906067c20 */ /* 0x000fe20008410000 */
[----:B------:R-:W-:Y:S01]  /*4c70*/  MUFU.EX2 R8, R8 ;  /* 0x0000000800087308 */ /* 0x000fe20000000800 */
[----:B------:R-:W-:-:S01]  /*4c80*/  FFMA.FTZ R155, R155, UR41, -R10 ;  /* 0x000000299b9b7c23 */ /* 0x000fc2000801080a */
[----:B------:R-:W-:Y:S01]  /*4c90*/  FFMA.FTZ R157, R157, UR41, -R7 ;  /* 0x000000299d9d7c23 */ /* 0x000fe20008010807 */
[----:B------:R-:W-:-:S01]  /*4ca0*/  FFMA.FTZ R158, R158, UR41, -R10 ;  /* 0x000000299e9e7c23 */ /* 0x000fc2000801080a */
[----:B------:R-:W-:Y:S01]  /*4cb0*/  FFMA.FTZ R160, R160, UR41, -R7 ;  /* 0x00000029a0a07c23 */ /* 0x000fe20008010807 */
[----:B------:R-:W-:-:S01]  /*4cc0*/  FFMA.FTZ R159, R159, UR41, -R10 ;  /* 0x000000299f9f7c23 */ /* 0x000fc2000801080a */
[----:B------:R-:W-:Y:S01]  /*4cd0*/  FFMA.FTZ R161, R161, UR41, -R7 ;  /* 0x00000029a1a17c23 */ /* 0x000fe20008010807 */
[----:B------:R-:W-:-:S01]  /*4ce0*/  FFMA.FTZ R162, R162, UR41, -R10 ;  /* 0x00000029a2a27c23 */ /* 0x000fc2000801080a */
[----:B------:R-:W0:Y:S01]  /*4cf0*/  MUFU.EX2 R152, R152 ;  /* 0x0000009800987308 */ /* 0x000e220000000800 */
[----:B------:R-:W-:-:S01]  /*4d00*/  FFMA.FTZ R164, R164, UR41, -R7 ;  /* 0x00000029a4a47c23 */ /* 0x000fc20008010807 */
[----:B------:R-:W-:Y:S01]  /*4d10*/  FFMA.FTZ R163, R163, UR41, -R10 ;  /* 0x00000029a3a37c23 */ /* 0x000fe2000801080a */
[----:B------:R-:W-:-:S01]  /*4d20*/  FFMA.FTZ R165, R165, UR41, -R7 ;  /* 0x00000029a5a57c23 */ /* 0x000fc20008010807 */
[----:B------:R-:W-:Y:S01]  /*4d30*/  FFMA.FTZ R166, R166, UR41, -R10 ;  /* 0x00000029a6a67c23 */ /* 0x000fe2000801080a */
[----:B------:R-:W-:-:S01]  /*4d40*/  FFMA.FTZ R168, R168, UR41, -R7 ;  /* 0x00000029a8a87c23 */ /* 0x000fc20008010807 */
[----:B------:R-:W-:Y:S01]  /*4d50*/  FFMA.FTZ R167, R167, UR41, -R10 ;  /* 0x00000029a7a77c23 */ /* 0x000fe2000801080a */
[----:B------:R-:W-:-:S01]  /*4d60*/  FFMA.FTZ R169, R169, UR41, -R7 ;  /* 0x00000029a9a97c23 */ /* 0x000fc20008010807 */
[----:B------:R-:W2:Y:S01]  /*4d70*/  MUFU.EX2 R153, R153 ;  /* 0x0000009900997308 */ /* 0x000ea20000000800 */
[----:B------:R-:W-:-:S01]  /*4d80*/  FFMA.FTZ R170, R170, UR41, -R10 ;  /* 0x00000029aaaa7c23 */ /* 0x000fc2000801080a */
[----:B------:R-:W-:Y:S01]  /*4d90*/  FFMA.FTZ R172, R172, UR41, -R7 ;  /* 0x00000029acac7c23 */ /* 0x000fe20008010807 */
[----:B------:R-:W-:-:S01]  /*4da0*/  FFMA.FTZ R171, R171, UR41, -R10 ;  /* 0x00000029abab7c23 */ /* 0x000fc2000801080a */
[----:B------:R-:W-:Y:S01]  /*4db0*/  FFMA.FTZ R173, R173, UR41, -R7 ;  /* 0x00000029adad7c23 */ /* 0x000fe20008010807 */
[----:B------:R-:W-:-:S01]  /*4dc0*/  FFMA.FTZ R174, R174, UR41, -R10 ;  /* 0x00000029aeae7c23 */ /* 0x000fc2000801080a */
[----:B------:R-:W-:Y:S01]  /*4dd0*/  FFMA.FTZ R176, R176, UR41, -R7 ;  /* 0x00000029b0b07c23 */ /* 0x000fe20008010807 */
[----:B------:R-:W-:-:S01]  /*4de0*/  FFMA.FTZ R175, R175, UR41, -R10 ;  /* 0x00000029afaf7c23 */ /* 0x000fc2000801080a */
[----:B------:R-:W-:Y:S01]  /*4df0*/  MUFU.EX2 R6, R6 ;  /* 0x0000000600067308 */ /* 0x000fe20000000800 */
[----:B0-----:R-:W-:-:S01]  /*4e00*/  FFMA.FTZ R4, R8, R4, R152 ;  /* 0x0000000408047223 */ /* 0x001fc20000010098 */
[----:B------:R-:W-:Y:S01]  /*4e10*/  FFMA.FTZ R177, R177, UR41, -R7 ;  /* 0x00000029b1b17c23 */ /* 0x000fe20008010807 */
[----:B------:R-:W-:-:S01]  /*4e20*/  FFMA.FTZ R178, R178, UR41, -R10 ;  /* 0x00000029b2b27c23 */ /* 0x000fc2000801080a */
[----:B------:R-:W-:Y:S01]  /*4e30*/  FFMA.FTZ R180, R180, UR41, -R7 ;  /* 0x00000029b4b47c23 */ /* 0x000fe20008010807 */
[----:B------:R-:W-:-:S01]  /*4e40*/  FFMA.FTZ R179, R179, UR41, -R10 ;  /* 0x00000029b3b37c23 */ /* 0x000fc2000801080a */
[----:B------:R-:W-:Y:S01]  /*4e50*/  FFMA.FTZ R181, R181, UR41, -R7 ;  /* 0x00000029b5b57c23 */ /* 0x000fe20008010807 */
[----:B------:R-:W-:-:S01]  /*4e60*/  FFMA.FTZ R182, R182, UR41, -R10 ;  /* 0x00000029b6b67c23 */ /* 0x000fc2000801080a */
[----:B------:R-:W0:Y:S01]  /*4e70*/  MUFU.EX2 R154, R154 ;  /* 0x0000009a009a7308 */ /* 0x000e220000000800 */
[----:B--2---:R-:W-:-:S01]  /*4e80*/  FADD.FTZ R4, R153, R4 ;  /* 0x0000000499047221 */ /* 0x004fc20000010000 */
        /* <DEDUP_REMOVED lines=14> */
[----:B------:R-:W3:Y:S01]  /*4f70*/  MUFU.EX2 R155, R155 ;  /* 0x0000009b009b7308 */ /* 0x000ee20000000800 */
        /* <DEDUP_REMOVED lines=16> */
[----:B---3--:R-:W-:-:S01]  /*5080*/  FADD.FTZ R5, R155, R5 ;  /* 0x000000059b057221 */ /* 0x008fc20000010000 */
[----:B------:R-:W-:Y:S01]  /*5090*/  FFMA.FTZ R207, R207, UR41, -R10 ;  /* 0x00000029cfcf7c23 */ /* 0x000fe2000801080a */
[----:B------:R-:W-:-:S01]  /*50a0*/  FFMA.FTZ R209, R209, UR41, -R7 ;  /* 0x00000029d1d17c23 */ /* 0x000fc20008010807 */
[----:B------:R-:W-:Y:S01]  /*50b0*/  FFMA.FTZ R210, R210, UR41, -R10 ;  /* 0x00000029d2d27c23 */ /* 0x000fe2000801080a */
[----:B------:R-:W-:-:S01]  /*50c0*/  FFMA.FTZ R212, R212, UR41, -R7 ;  /* 0x00000029d4d47c23 */ /* 0x000fc20008010807 */
[----:B------:R-:W-:Y:S01]  /*50d0*/  FFMA.FTZ R211, R211, UR41, -R10 ;  /* 0x00000029d3d37c23 */ /* 0x000fe2000801080a */
[----:B------:R-:W-:-:S01]  /*50e0*/  FFMA.FTZ R7, R213, UR41, -R7 ;  /* 0x00000029d5077c23 */ /* 0x000fc20008010807 */
[----:B------:R-:W3:Y:S01]  /*50f0*/  MUFU.EX2 R160, R160 ;  /* 0x000000a000a07308 */ /* 0x000ee20000000800 */
[----:B0-----:R-:W-:-:S01]  /*5100*/  FADD.FTZ R4, R157, R4 ;  /* 0x000000049d047221 */ /* 0x001fc20000010000 */
[--C-:B------:R-:W-:Y:S01]  /*5110*/  FFMA.FTZ R214, R214, UR41, -R10.reuse ;  /* 0x00000029d6d67c23 */ /* 0x100fe2000801080a */
[----:B------:R-:W-:-:S01]  /*5120*/  FFMA.FTZ R10, R215, UR41, -R10 ;  /* 0x00000029d70a7c23 */ /* 0x000fc2000801080a */
[----:B------:R-:W-:Y:S01]  /*5130*/  F2FP.SATFINITE.E4M3.F32.PACK_AB_MERGE_C R156, R157, R156, RZ ;  /* 0x0000009c9d9c723e */ /* 0x000fe200048070ff */
[-C--:B------:R-:W-:Y:S01]  /*5140*/  FMUL.FTZ R24, R24, R8.reuse ;  /* 0x0000000818187220 */ /* 0x080fe20000410000 */
[-C--:B------:R-:W-:Y:S01]  /*5150*/  FMUL.FTZ R25, R25, R8.reuse ;  /* 0x0000000819197220 */ /* 0x080fe20000410000 */
[----:B------:R-:W-:Y:S01]  /*5160*/  FMUL.FTZ R28, R28, R8 ;  /* 0x000000081c1c7220 */ /* 0x000fe20000410000 */
[----:B------:R-:W0:Y:S01]  /*5170*/  MUFU.EX2 R159, R159 ;  /* 0x0000009f009f7308 */ /* 0x000e220000000800 */
[----:B--2---:R-:W-:-:S01]  /*5180*/  FADD.FTZ R5, R158, R5 ;  /* 0x000000059e057221 */ /* 0x004fc20000010000 */
[----:B------:R-:W-:Y:S01]  /*5190*/  F2FP.SATFINITE.E4M3.F32.PACK_AB_MERGE_C R152, R153, R152, R156 ;  /* 0x000000989998723e */ /* 0x000fe2000480709c */
        /* <DEDUP_REMOVED lines=14> */
[----:B0-----:R-:W-:-:S01]  /*5280*/  FADD.FTZ R5, R159, R5 ;  /* 0x000000059f057221 */ /* 0x001fc20000010000 */
[----:B------:R-:W-:Y:S01]  /*5290*/  F2FP.SATFINITE.E4M3.F32.PACK_AB_MERGE_C R153, R159, R158, RZ ;  /* 0x0000009e9f99723e */ /* 0x000fe200048070ff */
[-C--:B------:R-:W-:Y:S01]  /*52a0*/  FMUL.FTZ R52, R52, R8.reuse ;  /* 0x0000000834347220 */ /* 0x080fe20000410000 */
[-C--:B------:R-:W-:Y:S01]  /*52b0*/  FMUL.FTZ R53, R53, R8.reuse ;  /* 0x0000000835357220 */ /* 0x080fe20000410000 */
[----:B------:R-:W-:Y:S01]  /*52c0*/  FMUL.FTZ R56, R56, R8 ;  /* 0x0000000838387220 */ /* 0x000fe20000410000 */
[----:B------:R-:W-:Y:S01]  /*52d0*/  F2FP.SATFINITE.E4M3.F32.PACK_AB_MERGE_C R153, R155, R154, R153 ;  /* 0x0000009a9b99723e */ /* 0x000fe20004807099 */
[----:B------:R-:W-:Y:S01]  /*52e0*/  FMUL.FTZ R57, R57, R8 ;  /* 0x0000000839397220 */ /* 0x000fe20000410000 */
[----:B------:R-:W0:Y:S01]  /*52f0*/  MUFU.EX2 R164, R164 ;  /* 0x000000a400a47308 */ /* 0x000e220000000800 */
        /* <DEDUP_REMOVED lines=17> */
[-C--:B------:R-:W-:Y:S01]  /*5410*/  FMUL.FTZ R84, R84, R8.reuse ;  /* 0x0000000854547220 */ /* 0x080fe20000410000 */
[-C--:B------:R-:W-:Y:S01]  /*5420*/  FMUL.FTZ R85, R85, R8.reuse ;  /* 0x0000000855557220 */ /* 0x080fe20000410000 */
[-C--:B------:R-:W-:Y:S01]  /*5430*/  FMUL.FTZ R88, R88, R8.reuse ;  /* 0x0000000858587220 */ /* 0x080fe20000410000 */
[-C--:B------:R-:W-:Y:S01]  /*5440*/  FMUL.FTZ R89, R89, R8.reuse ;  /* 0x0000000859597220 */ /* 0x080fe20000410000 */
[-C--:B------:R-:W-:Y:S01]  /*5450*/  FMUL.FTZ R92, R92, R8.reuse ;  /* 0x000000085c5c7220 */ /* 0x080fe20000410000 */
        /* <DEDUP_REMOVED lines=11> */
[----:B------:R-:W-:Y:S01]  /*5510*/  F2FP.SATFINITE.E4M3.F32.PACK_AB_MERGE_C R164, R165, R164, RZ ;  /* 0x000000a4a5a4723e */ /* 0x000fe200048070ff */
[-C--:B------:R-:W-:Y:S01]  /*5520*/  FMUL.FTZ R108, R108, R8.reuse ;  /* 0x000000086c6c7220 */ /* 0x080fe20000410000 */
[-C--:B------:R-:W-:Y:S01]  /*5530*/  FMUL.FTZ R109, R109, R8.reuse ;  /* 0x000000086d6d7220 */ /* 0x080fe20000410000 */
[----:B------:R-:W-:Y:S01]  /*5540*/  FMUL.FTZ R112, R112, R8 ;  /* 0x0000000870707220 */ /* 0x000fe20000410000 */
[----:B------:R-:W-:Y:S01]  /*5550*/  F2FP.SATFINITE.E4M3.F32.PACK_AB_MERGE_C R154, R161, R160, R164 ;  /* 0x000000a0a19a723e */ /* 0x000fe200048070a4 */
        /* <DEDUP_REMOVED lines=28> */
[----:B------:R-:W-:Y:S01]  /*5720*/  FMUL.FTZ R149, R149, R8 ;  /* 0x0000000895957220 */ /* 0x000fe20000410000 */
        /* <DEDUP_REMOVED lines=30> */
[----:B------:R-:W-:Y:S01]  /*5910*/  F2FP.SATFINITE.E4M3.F32.PACK_AB_MERGE_C R156, R173, R172, RZ ;  /* 0x000000acad9c723e */ /* 0x000fe200048070ff */
        /* <DEDUP_REMOVED lines=56> */
[----:B------:R-:W-:Y:S01]  /*5ca0*/  FMUL.FTZ R151, R151, R6 ;  /* 0x0000000697977220 */ /* 0x000fe20000410000 */
[----:B------:R-:W-:-:S02]  /*5cb0*/  F2FP.SATFINITE.E4M3.F32.PACK_AB_MERGE_C R156, R169, R168, R156 ;  /* 0x000000a8a99c723e */ /* 0x000fc4000480709c */
[----:B------:R-:W-:Y:S02]  /*5cc0*/  F2FP.SATFINITE.E4M3.F32.PACK_AB_MERGE_C R157, R171, R170, R157 ;  /* 0x000000aaab9d723e */ /* 0x000fe4000480709d */
[----:B------:R-:W3:Y:S01]  /*5cd0*/  MUFU.EX2 R184, R184 ;  /* 0x000000b800b87308 */ /* 0x000ee20000000800 */
[----:B0-----:R-:W-:-:S01]  /*5ce0*/  FADD.FTZ R4, R181, R4 ;  /* 0x00000004b5047221 */ /* 0x001fc20000010000 */
[----:B------:R-:W-:-:S04]  /*5cf0*/  F2FP.SATFINITE.E4M3.F32.PACK_AB_MERGE_C R158, R181, R180, RZ ;  /* 0x000000b4b59e723e */ /* 0x000fc800048070ff */
[----:B------:R-:W-:Y:S02]  /*5d00*/  F2FP.SATFINITE.E4M3.F32.PACK_AB_MERGE_C R158, R177, R176, R158 ;  /* 0x000000b0b19e723e */ /* 0x000fe4000480709e */
[----:B------:R-:W0:Y:S01]  /*5d10*/  MUFU.EX2 R183, R183 ;  /* 0x000000b700b77308 */ /* 0x000e220000000800 */
[----:B--2---:R-:W-:-:S07]  /*5d20*/  FADD.FTZ R5, R182, R5 ;  /* 0x00000005b6057221 */ /* 0x004fce0000010000 */
[----:B------:R-:W2:Y:S01]  /*5d30*/  MUFU.EX2 R185, R185 ;  /* 0x000000b900b97308 */ /* 0x000ea20000000800 */
[----:B---3--:R-:W-:-:S07]  /*5d40*/  FADD.FTZ R4, R184, R4 ;  /* 0x00000004b8047221 */ /* 0x008fce0000010000 */
        /* <DEDUP_REMOVED lines=9> */
[----:B0-----:R-:W-:-:S07]  /*5de0*/  FADD.FTZ R4, R188, R4 ;  /* 0x00000004bc047221 */ /* 0x001fce0000010000 */
[----:B------:R-:W0:Y:S01]  /*5df0*/  MUFU.EX2 R190, R190 ;  /* 0x000000be00be7308 */ /* 0x000e220000000800 */
[----:B--2---:R-:W-:-:S07]  /*5e00*/  FADD.FTZ R5, R187, R5 ;  /* 0x00000005bb057221 */ /* 0x004fce0000010000 */
[----:B------:R-:W2:Y:S01]  /*5e10*/  MUFU.EX2 R192, R192 ;  /* 0x000000c000c07308 */ /* 0x000ea20000000800 */
[----:B---3--:R-:W-:-:S01]  /*5e20*/  FADD.FTZ R4, R189, R4 ;  /* 0x00000004bd047221 */ /* 0x008fc20000010000 */
[----:B------:R-:W-:-:S04]  /*5e30*/  F2FP.SATFINITE.E4M3.F32.PACK_AB_MERGE_C R188, R189, R188, RZ ;  /* 0x000000bcbdbc723e */ /* 0x000fc800048070ff */
[----:B------:R-:W-:Y:S02]  /*5e40*/  F2FP.SATFINITE.E4M3.F32.PACK_AB_MERGE_C R160, R185, R184, R188 ;  /* 0x000000b8b9a0723e */ /* 0x000fe400048070bc */
        /* <DEDUP_REMOVED lines=13> */
[----:B---3--:R-:W-:-:S07]  /*5f20*/  FADD.FTZ R4, R196, R4 ;  /* 0x00000004c4047221 */ /* 0x008fce0000010000 */
[----:B------:R-:W3:Y:S01]  /*5f30*/  MUFU.EX2 R198, R198 ;  /* 0x000000c600c67308 */ /* 0x000ee20000000800 */
[----:B0-----:R-:W-:-:S07]  /*5f40*/  FADD.FTZ R5, R195, R5 ;  /* 0x00000005c3057221 */ /* 0x001fce0000010000 */
[----:B------:R-:W0:Y:S01]  /*5f50*/  MUFU.EX2 R200, R200 ;  /* 0x000000c800c87308 */ /* 0x000e220000000800 */
[----:B--2---:R-:W-:-:S01]  /*5f60*/  FADD.FTZ R4, R197, R4 ;  /* 0x00000004c5047221 */ /* 0x004fc20000010000 */
[----:B------:R-:W-:-:S04]  /*5f70*/  F2FP.SATFINITE.E4M3.F32.PACK_AB_MERGE_C R196, R197, R196, RZ ;  /* 0x000000c4c5c4723e */ /* 0x000fc800048070ff */
[----:B------:R-:W-:Y:S02]  /*5f80*/  F2FP.SATFINITE.E4M3.F32.PACK_AB_MERGE_C R162, R193, R192, R196 ;  /* 0x000000c0c1a2723e */ /* 0x000fe400048070c4 */
        /* <DEDUP_REMOVED lines=39> */
[----:B------:R-:W-:Y:S01]  /*6200*/  F2FP.SATFINITE.E4M3.F32.PACK_AB_MERGE_C R166, R209, R208, R7 ;  /* 0x000000d0d1a6723e */ /* 0x000fe20004807007 */
[----:B0-----:R-:W-:-:S01]  /*6210*/  FADD.FTZ R5, R214, R5 ;  /* 0x00000005d6057221 */ /* 0x001fc20000010000 */
[----:B--2---:R-:W-:-:S03]  /*6220*/  F2FP.SATFINITE.E4M3.F32.PACK_AB_MERGE_C R167, R10, R214, RZ ;  /* 0x000000d60aa7723e */ /* 0x004fc600048070ff */
[----:B------:R-:W-:Y:S01]  /*6230*/  FADD.FTZ R5, R10, R5 ;  /* 0x000000050a057221 */ /* 0x000fe20000010000 */
[----:B------:R-:W-:Y:S01]  /*6240*/  F2FP.SATFINITE.E4M3.F32.PACK_AB_MERGE_C R167, R211, R210, R167 ;  /* 0x000000d2d3a7723e */ /* 0x000fe200048070a7 */
[----:B------:R-:W-:Y:S06]  /*6250*/  @!P0 BRA `(.L_x_232) ;  /* 0x0000000000048947 */ /* 0x000fec0003800000 */
[----:B------:R-:W-:Y:S01]  /*6260*/  BPT.TRAP 0x1 ;  /* 0x000000040000795c */ /* 0x000fe20000300000 */
.L_x_232:
[----:B------:R-:W-:-:S04]  /*6270*/  IMAD.U32 R6, RZ, RZ, UR56 ;  /* 0x00000038ff067e24 */ /* 0x000fc8000f8e00ff */
[----:B------:R0:W2:Y:S01]  /*6280*/  SYNCS.PHASECHK.TRANS64.TRYWAIT P1, [UR50+0x38850], R6 ;  /* 0x03885006ff0075a7 */ /* 0x0000a20008020172 */
[----:B------:R-:W-:Y:S05]  /*6290*/  @!P0 BRA `(.L_x_233) ;  /* 0x0000000000048947 */ /* 0x000fea0003800000 */
[----:B------:R-:W-:Y:S01]  /*62a0*/  BPT.TRAP 0x1 ;  /* 0x000000040000795c */ /* 0x000fe20000300000 */
.L_x_233:
[----:B0-----:R-:W-:Y:S01]  /*62b0*/  VIADD R6, R11, 0x8 ;  /* 0x000000080b067836 */ /* 0x001fe20000000000 */
[----:B--2---:R-:W-:Y:S06]  /*62c0*/  @P1 BRA `(.L_x_234) ;  /* 0x00000000000c1947 */ /* 0x004fec0003800000 */
[----:B------:R-:W-:-:S04]  /*62d0*/  IMAD.U32 R7, RZ, RZ, UR56 ;  /* 0x00000038ff077e24 */ /* 0x000fc8000f8e00ff */
[----:B------:R-:W0:Y:S02]  /*62e0*/  SYNCS.PHASECHK.TRANS64.TRYWAIT P1, [UR50+0x38850], R7 ;  /* 0x03885007ff0075a7 */ /* 0x000e240008020172 */
[----:B0-----:R-:W-:Y:S05]  /*62f0*/  @!P1 BRA `(.L_x_235) ;  /* 0x000000e000789947 */ /* 0x001fea0003800000 */
.L_x_234:
        /* <DEDUP_REMOVED lines=27> */
.L_x_236:
[----:B------:R-:W-:Y:S01]  /*64b0*/  UIADD3 UR50, UR50, 0x38860, URZ ;  /* 0x0003886032327890 */ /* 0x000fe2000fffe03f */
[----:B------:R-:W-:Y:S01]  /*64c0*/  PLOP3.LUT P1, PT, PT, PT, UP0, 0x80, 0x0 ;  /* 0x000000000000781c */ /* 0x000fe20003f2f008 */
[----:B------:R-:W-:Y:S02]  /*64d0*/  IMAD.MOV.U32 R6, RZ, RZ, R9 ;  /* 0x000000ffff067224 */ /* 0x000fe400078e0009 */
[----:B------:R-:W-:Y:S01]  /*64e0*/  UPRMT UR50, UR51, 0x654, UR50 ;  /* 0x0000065433327896 */ /* 0x000fe20008000032 */
[----:B0-----:R-:W-:-:S08]  /*64f0*/  IMAD.MOV.U32 R8, RZ, RZ, R3 ;  /* 0x000000ffff087224 */ /* 0x001fd000078e0003 */
[----:B------:R-:W-:Y:S01]  /*6500*/  SYNCS.ARRIVE.TRANS64.RED.A1T0 RZ, [UR50], RZ ;  /* 0x000000ffffff79a7 */ /* 0x000fe20008100432 */
[----:B------:R-:W-:Y:S05]  /*6510*/  @P1 BRA `(.L_x_237) ;  /* 0xffffffdc005c1947 */ /* 0x000fea000383ffff */
.L_x_226:
[----:B------:R-:W-:Y:S01]  /*6520*/  ULDC.64 UR4, c[0x0][0x9a0] ;  /* 0x0002680000047ab9 */ /* 0x000fe20000000a00 */
[----:B------:R1:W-:Y:S08]  /*6530*/  BAR.ARV R0, 0x100 ;  /* 0x000400000000751d */ /* 0x0003f00000002000 */
[----:B------:R-:W-:Y:S06]  /*6540*/  BAR.ARV 0x8, 0x180 ;  /* 0x0206000000007b1d */ /* 0x000fec0000002000 */
[----:B------:R-:W-:-:S04]  /*6550*/  ISETP.NE.U32.AND P0, PT, RZ, UR4, PT ;  /* 0x00000004ff007c0c */ /* 0x000fc8000bf05070 */
[----:B------:R-:W-:-:S13]  /*6560*/  ISETP.NE.AND.EX P0, PT, RZ, UR5, PT, P0 ;  /* 0x00000005ff007c0c */ /* 0x000fda000bf05300 */
[----:B0-23--:R-:W0:Y:S08]  /*6570*/  @P0 LDC.64 R6, c[0x0][0x9c8] ;  /* 0x00027200ff060b82 */ /* 0x00de300000000a00 */
[----:B------:R-:W2:Y:S01]  /*6580*/  @P0 LDC.64 R10, c[0x0][0x9d0] ;  /* 0x00027400ff0a0b82 */ /* 0x000ea20000000a00 */
[C---:B0-----:R-:W-:Y:S02]  /*6590*/  @P0 IMAD R8, R6.reuse, UR37, RZ ;  /* 0x0000002506080c24 */ /* 0x041fe4000f8e02ff */
[----:B------:R-:W-:-:S04]  /*65a0*/  @P0 IMAD.WIDE.U32 R12, R6, UR36, RZ ;  /* 0x00000024060c0c25 */ /* 0x000fc8000f8e00ff */
[----:B------:R-:W-:Y:S02]  /*65b0*/  @P0 IMAD R7, R7, UR36, R8 ;  /* 0x0000002407070c24 */ /* 0x000fe4000f8e0208 */
[----:B------:R-:W-:Y:S02]  /*65c0*/  @P0 IMAD.MOV.U32 R6, RZ, RZ, R12 ;  /* 0x000000ffff060224 */ /* 0x000fe400078e000c */
[----:B------:R-:W-:Y:S02]  /*65d0*/  @P0 IMAD.IADD R7, R13, 0x1, R7 ;  /* 0x000000010d070824 */ /* 0x000fe400078e0207 */
[----:B--2---:R-:W-:-:S04]  /*65e0*/  @P0 IMAD.WIDE.U32 R6, R10, UR38, R6 ;  /* 0x000000260a060c25 */ /* 0x004fc8000f8e0006 */
[----:B------:R-:W-:Y:S01]  /*65f0*/  @P0 IMAD R11, R11, UR38, R7 ;  /* 0x000000260b0b0c24 */ /* 0x000fe2000f8e0207 */
[----:B------:R-:W-:Y:S01]  /*6600*/  @P0 LEA R10, P1, R6, UR4, 0x2 ;  /* 0x00000004060a0c11 */ /* 0x000fe2000f8210ff */
[----:B------:R-:W-:-:S03]  /*6610*/  IMAD.MOV.U32 R7, RZ, RZ, 0x3f800000 ;  /* 0x3f800000ff077424 */ /* 0x000fc600078e00ff */
[----:B------:R-:W-:-:S05]  /*6620*/  @P0 LEA.HI.X R11, R6, UR5, R11, 0x2, P1 ;  /* 0x00000005060b0c11 */ /* 0x000fca00088f140b */
[----:B------:R0:W2:Y:S01]  /*6630*/  @P0 LDG.E R7, desc[UR52][R10.64] ;  /* 0x000000340a070981 */ /* 0x0000a2000c1e1900 */
[----:B------:R-:W-:Y:S01]  /*6640*/  UIADD3 UR45, UR45, 0x1, URZ ;  /* 0x000000012d2d7890 */ /* 0x000fe2000fffe03f */
[----:B-1----:R-:W-:Y:S01]  /*6650*/  IMAD.MOV.U32 R0, RZ, RZ, -0x800000 ;  /* 0xff800000ff007424 */ /* 0x002fe200078e00ff */
[----:B------:R-:W-:Y:S01]  /*6660*/  UIADD3 UR47, UR47, 0x1, URZ ;  /* 0x000000012f2f7890 */ /* 0x000fe2000fffe03f */
[----:B------:R-:W1:Y:S01]  /*6670*/  SHFL.BFLY PT, R13, R4, 0x2, 0x1f ;  /* 0x0c401f00040d7f89 */ /* 0x000e6200000e0000 */
[----:B------:R-:W-:Y:S01]  /*6680*/  UISETP.NE.AND UP0, UPT, UR45, 0x2, UPT ;  /* 0x000000022d00788c */ /* 0x000fe2000bf05270 */
[----:B------:R-:W-:Y:S02]  /*6690*/  IMAD.MOV.U32 R162, RZ, RZ, -0x800000 ;  /* 0xff800000ffa27424 */ /* 0x000fe400078e00ff */
[----:B------:R-:W3:Y:S01]  /*66a0*/  SHFL.BFLY PT, R8, R5, 0x2, 0x1f ;  /* 0x0c401f0005087f89 */ /* 0x000ee200000e0000 */
[----:B------:R-:W-:Y:S02]  /*66b0*/  USEL UR4, URZ, 0x1, UP0 ;  /* 0x000000013f047887 */ /* 0x000fe40008000000 */
[----:B------:R-:W-:-:S02]  /*66c0*/  USEL UR45, UR45, URZ, UP0 ;  /* 0x0000003f2d2d7287 */ /* 0x000fc40008000000 */
[----:B------:R-:W-:Y:S01]  /*66d0*/  ULOP3.LUT UR46, UR46, UR4, URZ, 0x3c, !UPT ;  /* 0x000000042e2e7292 */ /* 0x000fe2000f8e3c3f */
[----:B-1----:R-:W-:Y:S01]  /*66e0*/  FADD.FTZ R13, R13, R4 ;  /* 0x000000040d0d7221 */ /* 0x002fe20000010000 */
[----:B------:R-:W-:Y:S02]  /*66f0*/  IMAD.U32 R4, RZ, RZ, UR41 ;  /* 0x00000029ff047e24 */ /* 0x000fe4000f8e00ff */
[----:B---3--:R-:W-:Y:S02]  /*6700*/  FADD.FTZ R8, R8, R5 ;  /* 0x0000000508087221 */ /* 0x008fe40000010000 */
[----:B------:R-:W1:Y:S04]  /*6710*/  SHFL.BFLY PT, R6, R13, 0x1, 0x1f ;  /* 0x0c201f000d067f89 */ /* 0x000e6800000e0000 */
[----:B------:R-:W3:Y:S01]  /*6720*/  SHFL.BFLY PT, R15, R8, 0x1, 0x1f ;  /* 0x0c201f00080f7f89 */ /* 0x000ee200000e0000 */
[----:B-1----:R-:W-:Y:S01]  /*6730*/  FADD.FTZ R12, R13, R6 ;  /* 0x000000060d0c7221 */ /* 0x002fe20000010000 */
[----:B------:R-:W-:-:S02]  /*6740*/  IMAD.MOV.U32 R6, RZ, RZ, RZ ;  /* 0x000000ffff067224 */ /* 0x000fc400078e00ff */
[----:B------:R-:W-:Y:S02]  /*6750*/  IMAD.U32 R13, RZ, RZ, UR41 ;  /* 0x00000029ff0d7e24 */ /* 0x000fe4000f8e00ff */
[C---:B------:R-:W-:Y:S01]  /*6760*/  FMUL.FTZ R14, R12.reuse, 0.00390625 ;  /* 0x3b8000000c0e7820 */ /* 0x040fe20000410000 */
[----:B------:R-:W-:Y:S01]  /*6770*/  FSETP.NE.FTZ.AND P0, PT, R12, RZ, PT ;  /* 0x000000ff0c00720b */ /* 0x000fe20003f15000 */
[----:B---3--:R-:W-:Y:S01]  /*6780*/  FADD.FTZ R15, R8, R15 ;  /* 0x0000000f080f7221 */ /* 0x008fe20000010000 */
[----:B------:R-:W-:Y:S02]  /*6790*/  IMAD.MOV.U32 R8, RZ, RZ, RZ ;  /* 0x000000ffff087224 */ /* 0x000fe400078e00ff */
[----:B------:R-:W-:Y:S01]  /*67a0*/  FSETP.NE.FTZ.AND P1, PT, R14, RZ, PT ;  /* 0x000000ff0e00720b */ /* 0x000fe20003f35000 */
[----:B0-----:R-:W-:-:S05]  /*67b0*/  FMUL.FTZ R11, R15, 0.00390625 ;  /* 0x3b8000000f0b7820 */ /* 0x001fca0000410000 */
[----:B------:R-:W-:-:S03]  /*67c0*/  FSETP.NE.FTZ.AND P2, PT, R11, RZ, PT ;  /* 0x000000ff0b00720b */ /* 0x000fc60003f55000 */
[----:B------:R-:W-:Y:S01]  /*67d0*/  @P0 MUFU.RCP R6, R12 ;  /* 0x0000000c00060308 */ /* 0x000fe20000001000 */
[----:B------:R-:W-:-:S03]  /*67e0*/  FSETP.NE.FTZ.AND P0, PT, R15, RZ, PT ;  /* 0x000000ff0f00720b */ /* 0x000fc60003f15000 */
[----:B------:R-:W-:-:S04]  /*67f0*/  @P1 FMUL.FTZ R4, R4, 0.69314718246459960938 ;  /* 0x3f31721804041820 */ /* 0x000fc80000410000 */
[----:B------:R-:W0:Y:S02]  /*6800*/  @P1 MUFU.LG2 R5, R14 ;  /* 0x0000000e00051308 */ /* 0x000e240000000c00 */
[----:B------:R-:W-:-:S06]  /*6810*/  @P2 FMUL.FTZ R13, R13, 0.69314718246459960938 ;  /* 0x3f3172180d0d2820 */ /* 0x000fcc0000410000 */
[----:B------:R-:W1:Y:S08]  /*6820*/  @P2 MUFU.LG2 R10, R11 ;  /* 0x0000000b000a2308 */ /* 0x000e700000000c00 */
[----:B------:R-:W3:Y:S01]  /*6830*/  @P0 MUFU.RCP R8, R15 ;  /* 0x0000000f00080308 */ /* 0x000ee20000001000 */
[----:B0-----:R-:W-:Y:S01]  /*6840*/  @P1 FMUL.FTZ R5, R5, 0.69314718246459960938 ;  /* 0x3f31721805051820 */ /* 0x001fe20000410000 */
[----:B------:R-:W-:-:S03]  /*6850*/  PLOP3.LUT P0, PT, PT, PT, PT, 0x8, 0x0 ;  /* 0x000000000000781c */ /* 0x000fc60003f0e170 */
[----:B------:R-:W-:Y:S01]  /*6860*/  @P1 FFMA.FTZ R0, R4, R3, R5 ;  /* 0x0000000304001223 */ /* 0x000fe20000010005 */
[----:B-1----:R-:W-:-:S04]  /*6870*/  @P2 FMUL.FTZ R10, R10, 0.69314718246459960938 ;  /* 0x3f3172180a0a2820 */ /* 0x002fc80000410000 */
[----:B------:R-:W-:Y:S01]  /*6880*/  @P2 FFMA.FTZ R162, R13, R9, R10 ;  /* 0x000000090da22223 */ /* 0x000fe2000001000a */
[-C--:B--2---:R-:W-:Y:S01]  /*6890*/  FMUL.FTZ R4, R6, R7.reuse ;  /* 0x0000000706047220 */ /* 0x084fe20000410000 */
[----:B---3--:R-:W-:-:S03]  /*68a0*/  FMUL.FTZ R3, R8, R7 ;  /* 0x0000000708037220 */ /* 0x008fc60000410000 */
        /* <DEDUP_REMOVED lines=128> */
.L_x_213:
[----:B------:R-:W0:Y:S08]  /*70b0*/  S2UR UR4, SR_CgaCtaId ;  /* 0x00000000000479c3 */ /* 0x000e300000008800 */
[----:B------:R-:W-:Y:S01]  /*70c0*/  BAR.SYNC.DEFER_BLOCKING 0x5, 0x180 ;  /* 0x0146000000007b1d */ /* 0x000fe20000010000 */
[----:B------:R-:W-:-:S05]  /*70d0*/  UISETP.NE.AND UP0, UPT, UR44, URZ, UPT ;  /* 0x0000003f2c00728c */ /* 0x000fca000bf05270 */
[----:B------:R-:W-:Y:S01]  /*70e0*/  UMOV UR8, 0x400 ;  /* 0x0000040000087882 */ /* 0x000fe20000000000 */
[----:B------:R-:W-:Y:S05]  /*70f0*/  BSSY B0, `(.L_x_238) ;  /* 0x0000618000007945 */ /* 0x000fea0003800000 */
[----:B------:R-:W-:Y:S01]  /*7100*/  @!UP0 ULDC UR44, c[0x0][0xad4] ;  /* 0x0002b500002c8ab9 */ /* 0x000fe20000000800 */
[----:B0-----:R-:W-:-:S09]  /*7110*/  ULEA UR8, UR4, UR8, 0x18 ;  /* 0x0000000804087291 */ /* 0x001fd2000f8ec03f */
[----:B------:R-:W0:Y:S02]  /*7120*/  LDS.128 R4, [UR8+0x388d0] ;  /* 0x0388d008ff047984 */ /* 0x000e240008000c00 */
[----:B0-----:R-:W-:Y:S02]  /*7130*/  R2UR UR6, R5 ;  /* 0x00000000050672ca */ /* 0x001fe400000e0000 */
[----:B------:R-:W-:Y:S02]  /*7140*/  R2UR UR5, R6 ;  /* 0x00000000060572ca */ /* 0x000fe400000e0000 */
[----:B------:R-:W-:Y:S01]  /*7150*/  R2UR UR7, R7 ;  /* 0x00000000070772ca */ /* 0x000fe200000e0000 */
[----:B------:R-:W-:Y:S06]  /*7160*/  BAR.ARV 0x4, 0x180 ;  /* 0x0106000000007b1d */ /* 0x000fec0000002000 */
[----:B------:R-:W-:Y:S08]  /*7170*/  @P0 BRA `(.L_x_239) ;  /* 0x00000050006c0947 */ /* 0x000ff00003800000 */
[----:B------:R-:W2:Y:S01]  /*7180*/  LDL R169, [R1+0x34] ;  /* 0x0000340001a97983 */ /* 0x000ea20000100800 */
[----:B------:R-:W-:Y:S01]  /*7190*/  ULDC.64 UR10, c[0x4][0x38] ;  /* 0x01000e00000a7ab9 */ /* 0x000fe20000000a00 */
[----:B------:R-:W0:Y:S01]  /*71a0*/  S2R R187, SR_TID.X ;  /* 0x0000000000bb7919 */ /* 0x000e220000002100 */
[----:B------:R-:W1:Y:S01]  /*71b0*/  S2UR UR4, SR_SWINHI ;  /* 0x00000000000479c3 */ /* 0x000e620000002f00 */
[----:B------:R-:W-:Y:S01]  /*71c0*/  ULDC.64 UR14, c[0x0][0xc00] ;  /* 0x00030000000e7ab9 */ /* 0x000fe20000000a00 */
[----:B------:R-:W-:Y:S01]  /*71d0*/  USHF.L.U64.HI UR16, UR36, 0x2, UR37 ;  /* 0x0000000224107899 */ /* 0x000fe20008010225 */
[----:B------:R-:W3:Y:S01]  /*71e0*/  LDL R188, [R1+0x30] ;  /* 0x0000300001bc7983 */ /* 0x000ee20000100800 */
[----:B------:R-:W-:Y:S01]  /*71f0*/  ULDC UR20, c[0x0][0xbe8] ;  /* 0x0002fa0000147ab9 */ /* 0x000fe20000000800 */
[----:B0-----:R-:W-:-:S05]  /*7200*/  IMAD.SHL.U32 R3, R187, 0x4, RZ ;  /* 0x00000004bb037824 */ /* 0x001fca00078e00ff */
[----:B------:R-:W-:Y:S01]  /*7210*/  LOP3.LUT R3, R3, 0xc, RZ, 0xc0, !PT ;  /* 0x0000000c03037812 */ /* 0x000fe200078ec0ff */
[----:B------:R-:W-:Y:S03]  /*7220*/  BAR.SYNC.DEFER_BLOCKING 0x1, 0x100 ;  /* 0x0044000000007b1d */ /* 0x000fe60000010000 */
[----:B------:R-:W-:-:S05]  /*7230*/  IADD3 R4, P0, R3, UR10, RZ ;  /* 0x0000000a03047c10 */ /* 0x000fca000ff1e0ff */
[----:B------:R-:W-:-:S05]  /*7240*/  IMAD.X R5, RZ, RZ, UR11, P0 ;  /* 0x0000000bff057e24 */ /* 0x000fca00080e06ff */
[----:B------:R0:W4:Y:S01]  /*7250*/  LDG.E.CONSTANT R4, desc[UR52][R4.64] ;  /* 0x0000003404047981 */ /* 0x000122000c1e9900 */
[----:B------:R-:W-:Y:S01]  /*7260*/  LOP3.LUT P0, R3, R187, 0x3, RZ, 0xc0, !PT ;  /* 0x00000003bb037812 */ /* 0x000fe2000780c0ff */
[----:B------:R-:W-:Y:S01]  /*7270*/  UMOV UR10, UR8 ;  /* 0x00000008000a7c82 */ /* 0x000fe20008000000 */
[----:B-1----:R-:W-:Y:S02]  /*7280*/  UMOV UR11, UR4 ;  /* 0x00000004000b7c82 */ /* 0x002fe40008000000 */
[----:B------:R-:W-:-:S04]  /*7290*/  ISETP.EQ.OR P0, PT, R3, 0x3, !P0 ;  /* 0x000000030300780c */ /* 0x000fc80004702670 */
        /* <DEDUP_REMOVED lines=13> */
[----:B------:R-:W-:Y:S01]  /*7370*/  SEL R31, R39, R38, P0 ;  /* 0x00000026271f7207 */ /* 0x000fe20000000000 */
[----:B------:R-:W-:Y:S01]  /*7380*/  IMAD.MOV.U32 R38, RZ, RZ, 0x2 ;  /* 0x00000002ff267424 */ /* 0x000fe200078e00ff */
        /* <DEDUP_REMOVED lines=10> */
[----:B0-----:R-:W-:Y:S02]  /*7430*/  SEL R5, R24, R25, P0 ;  /* 0x0000001918057207 */ /* 0x001fe40000000000 */
        /* <DEDUP_REMOVED lines=88> */
[----:B------:R-:W-:Y:S01]  /*79c0*/  SEL R20, R68, R69, P0 ;  /* 0x0000004544147207 */ /* 0x000fe20000000000 */
[----:B--2---:R-:W-:Y:S01]  /*79d0*/  IMAD.WIDE R38, R169, R38, UR10 ;  /* 0x0000000aa9267e25 */ /* 0x004fe2000f8e0226 */
[----:B------:R-:W-:-:S02]  /*79e0*/  SEL R122, R123, R122, P0 ;  /* 0x0000007a7b7a7207 */ /* 0x000fc40000000000 */
[----:B------:R-:W-:Y:S02]  /*79f0*/  SEL R69, R69, R68, P0 ;  /* 0x0000004445457207 */ /* 0x000fe40000000000 */
[----:B------:R-:W-:-:S04]  /*7a00*/  IADD3 R55, P4, R38, 0xc060, RZ ;  /* 0x0000c06026377810 */ /* 0x000fc80007f9e0ff */
[----:B------:R-:W-:Y:S02]  /*7a10*/  LOP3.LUT R54, R55, 0x380, RZ, 0xc0, !PT ;  /* 0x0000038037367812 */ /* 0x000fe400078ec0ff */
[----:B------:R-:W-:Y:S02]  /*7a20*/  IADD3 R59, P3, R38, 0xc040, RZ ;  /* 0x0000c040263b7810 */ /* 0x000fe40007f7e0ff */
[----:B------:R-:W-:Y:S02]  /*7a30*/  SHF.R.U64 R54, R54, 0x3, RZ ;  /* 0x0000000336367819 */ /* 0x000fe400000012ff */
[----:B------:R-:W-:Y:S02]  /*7a40*/  IADD3 R63, P2, R38, 0xc020, RZ ;  /* 0x0000c020263f7810 */ /* 0x000fe40007f5e0ff */
[----:B------:R-:W-:Y:S02]  /*7a50*/  LOP3.LUT R58, R59, 0x380, RZ, 0xc0, !PT ;  /* 0x000003803b3a7812 */ /* 0x000fe400078ec0ff */
[----:B------:R-:W-:Y:S01]  /*7a60*/  LOP3.LUT R54, R54, R55, RZ, 0x3c, !PT ;  /* 0x0000003736367212 */ /* 0x000fe200078e3cff */
[----:B------:R-:W-:Y:S01]  /*7a70*/  IMAD.X R55, RZ, RZ, R39, P4 ;  /* 0x000000ffff377224 */ /* 0x000fe200020e0627 */
[----:B------:R-:W-:-:S02]  /*7a80*/  LOP3.LUT R62, R63, 0x380, RZ, 0xc0, !PT ;  /* 0x000003803f3e7812 */ /* 0x000fc400078ec0ff */
[----:B------:R-:W-:Y:S02]  /*7a90*/  IADD3 R79, P4, R38, 0x8020, RZ ;  /* 0x00008020264f7810 */ /* 0x000fe40007f9e0ff */
[----:B------:R-:W-:Y:S02]  /*7aa0*/  SHF.R.U64 R58, R58, 0x3, RZ ;  /* 0x000000033a3a7819 */ /* 0x000fe400000012ff */
[----:B------:R-:W-:Y:S02]  /*7ab0*/  IADD3 R71, P6, R38, 0x8060, RZ ;  /* 0x0000806026477810 */ /* 0x000fe40007fde0ff */
[----:B------:R-:W-:Y:S02]  /*7ac0*/  SHF.R.U64 R62, R62, 0x3, RZ ;  /* 0x000000033e3e7819 */ /* 0x000fe400000012ff */
[----:B------:R-:W-:Y:S02]  /*7ad0*/  LOP3.LUT R78, R79, 0x380, RZ, 0xc0, !PT ;  /* 0x000003804f4e7812 */ /* 0x000fe400078ec0ff */
[----:B------:R-:W-:Y:S01]  /*7ae0*/  LOP3.LUT R58, R58, R59, RZ, 0x3c, !PT ;  /* 0x0000003b3a3a7212 */ /* 0x000fe200078e3cff */
[----:B------:R-:W-:Y:S01]  /*7af0*/  IMAD.X R59, RZ, RZ, R39, P3 ;  /* 0x000000ffff3b7224 */ /* 0x000fe200018e0627 */
[----:B------:R-:W-:-:S02]  /*7b00*/  IADD3 R83, P3, R38, 0x8000, RZ ;  /* 0x0000800026537810 */ /* 0x000fc40007f7e0ff */
[----:B------:R-:W-:Y:S02]  /*7b10*/  LOP3.LUT R70, R71, 0x380, RZ, 0xc0, !PT ;  /* 0x0000038047467812 */ /* 0x000fe400078ec0ff */
[----:B------:R-:W-:Y:S01]  /*7b20*/  LOP3.LUT R62, R62, R63, RZ, 0x3c, !PT ;  /* 0x0000003f3e3e7212 */ /* 0x000fe200078e3cff */
[----:B------:R-:W-:Y:S01]  /*7b30*/  IMAD.X R63, RZ, RZ, R39, P2 ;  /* 0x000000ffff3f7224 */ /* 0x000fe200010e0627 */
[----:B------:R-:W-:Y:S02]  /*7b40*/  SHF.R.U64 R78, R78, 0x3, RZ ;  /* 0x000000034e4e7819 */ /* 0x000fe400000012ff */
[C---:B------:R-:W-:Y:S02]  /*7b50*/  IADD3 R75, P5, R38.reuse, 0x8040, RZ ;  /* 0x00008040264b7810 */ /* 0x040fe40007fbe0ff */
[----:B------:R-:W-:Y:S02]  /*7b60*/  IADD3 R87, P2, R38, 0x4060, RZ ;  /* 0x0000406026577810 */ /* 0x000fe40007f5e0ff */
[----:B------:R-:W-:-:S02]  /*7b70*/  LOP3.LUT R82, R83, 0x380, RZ, 0xc0, !PT ;  /* 0x0000038053527812 */ /* 0x000fc400078ec0ff */
[----:B------:R-:W-:Y:S02]  /*7b80*/  SHF.R.U64 R70, R70, 0x3, RZ ;  /* 0x0000000346467819 */ /* 0x000fe400000012ff */
[----:B------:R-:W-:Y:S01]  /*7b90*/  LOP3.LUT R78, R78, R79, RZ, 0x3c, !PT ;  /* 0x0000004f4e4e7212 */ /* 0x000fe200078e3cff */
[----:B------:R-:W-:Y:S01]  /*7ba0*/  IMAD.X R79, RZ, RZ, R39, P4 ;  /* 0x000000ffff4f7224 */ /* 0x000fe200020e0627 */
[----:B------:R-:W-:Y:S02]  /*7bb0*/  LOP3.LUT R74, R75, 0x380, RZ, 0xc0, !PT ;  /* 0x000003804b4a7812 */ /* 0x000fe400078ec0ff */
[----:B------:R-:W-:Y:S02]  /*7bc0*/  LOP3.LUT R86, R87, 0x380, RZ, 0xc0, !PT ;  /* 0x0000038057567812 */ /* 0x000fe400078ec0ff */
[----:B------:R-:W-:Y:S02]  /*7bd0*/  IADD3 R43, P4, R38, 0x40, RZ ;  /* 0x00000040262b7810 */ /* 0x000fe40007f9e0ff */
[----:B------:R-:W-:-:S02]  /*7be0*/  SHF.R.U64 R82, R82, 0x3, RZ ;  /* 0x0000000352527819 */ /* 0x000fc400000012ff */
[----:B------:R-:W-:Y:S02]  /*7bf0*/  IADD3 R67, P1, R38, 0xc000, RZ ;  /* 0x0000c00026437810 */ /* 0x000fe40007f3e0ff */
[----:B------:R-:W-:Y:S01]  /*7c00*/  LOP3.LUT R70, R70, R71, RZ, 0x3c, !PT ;  /* 0x0000004746467212 */ /* 0x000fe200078e3cff */
[----:B------:R-:W-:Y:S01]  /*7c10*/  IMAD.X R71, RZ, RZ, R39, P6 ;  /* 0x000000ffff477224 */ /* 0x000fe200030e0627 */
[----:B------:R-:W-:Y:S02]  /*7c20*/  SHF.R.U64 R74, R74, 0x3, RZ ;  /* 0x000000034a4a7819 */ /* 0x000fe400000012ff */
[----:B------:R-:W-:Y:S02]  /*7c30*/  SHF.R.U64 R86, R86, 0x3, RZ ;  /* 0x0000000356567819 */ /* 0x000fe400000012ff */
[----:B------:R-:W-:Y:S02]  /*7c40*/  IADD3 R95, P6, R38, 0x4020, RZ ;  /* 0x00004020265f7810 */ /* 0x000fe40007fde0ff */
[----:B------:R-:W-:-:S02]  /*7c50*/  LOP3.LUT R42, R43, 0x380, RZ, 0xc0, !PT ;  /* 0x000003802b2a7812 */ /* 0x000fc400078ec0ff */
[----:B------:R-:W-:Y:S01]  /*7c60*/  LOP3.LUT R82, R82, R83, RZ, 0x3c, !PT ;  /* 0x0000005352527212 */ /* 0x000fe200078e3cff */
[--C-:B------:R-:W-:Y:S01]  /*7c70*/  IMAD.X R83, RZ, RZ, R39.reuse, P3 ;  /* 0x000000ffff537224 */ /* 0x100fe200018e0627 */
[----:B------:R-:W-:Y:S02]  /*7c80*/  LOP3.LUT R66, R67, 0x380, RZ, 0xc0, !PT ;  /* 0x0000038043427812 */ /* 0x000fe400078ec0ff */
[----:B------:R-:W-:Y:S02]  /*7c90*/  IADD3 R47, P3, R38, 0x4000, RZ ;  /* 0x00004000262f7810 */ /* 0x000fe40007f7e0ff */
[----:B------:R-:W-:Y:S01]  /*7ca0*/  LOP3.LUT R74, R74, R75, RZ, 0x3c, !PT ;  /* 0x0000004b4a4a7212 */ /* 0x000fe200078e3cff */
[--C-:B------:R-:W-:Y:S01]  /*7cb0*/  IMAD.X R75, RZ, RZ, R39.reuse, P5 ;  /* 0x000000ffff4b7224 */ /* 0x100fe200028e0627 */
[----:B------:R-:W-:Y:S01]  /*7cc0*/  LOP3.LUT R86, R86, R87, RZ, 0x3c, !PT ;  /* 0x0000005756567212 */ /* 0x000fe200078e3cff */
[----:B------:R-:W-:Y:S01]  /*7cd0*/  IMAD.X R87, RZ, RZ, R39, P2 ;  /* 0x000000ffff577224 */ /* 0x000fe200010e0627 */
[----:B------:R-:W-:-:S02]  /*7ce0*/  LOP3.LUT R94, R95, 0x380, RZ, 0xc0, !PT ;  /* 0x000003805f5e7812 */ /* 0x000fc400078ec0ff */
[----:B------:R-:W-:Y:S02]  /*7cf0*/  SHF.R.U64 R42, R42, 0x3, RZ ;  /* 0x000000032a2a7819 */ /* 0x000fe400000012ff */
[----:B------:R-:W-:Y:S02]  /*7d00*/  SHF.R.U64 R66, R66, 0x3, RZ ;  /* 0x0000000342427819 */ /* 0x000fe400000012ff */
[C---:B------:R-:W-:Y:S02]  /*7d10*/  IADD3 R99, P5, R38.reuse, 0x20, RZ ;  /* 0x0000002026637810 */ /* 0x040fe40007fbe0ff */
[----:B------:R-:W-:Y:S02]  /*7d20*/  IADD3 R51, P2, R38, 0x60, RZ ;  /* 0x0000006026337810 */ /* 0x000fe40007f5e0ff */
[----:B------:R-:W-:Y:S02]  /*7d30*/  LOP3.LUT R46, R47, 0x380, RZ, 0xc0, !PT ;  /* 0x000003802f2e7812 */ /* 0x000fe400078ec0ff */
[----:B------:R-:W-:-:S02]  /*7d40*/  SHF.R.U64 R94, R94, 0x3, RZ ;  /* 0x000000035e5e7819 */ /* 0x000fc400000012ff */
[----:B------:R-:W-:Y:S02]  /*7d50*/  LOP3.LUT R42, R42, R43, RZ, 0x3c, !PT ;  /* 0x0000002b2a2a7212 */ /* 0x000fe400078e3cff */
[----:B------:R-:W-:Y:S02]  /*7d60*/  LOP3.LUT R43, R38, 0x380, RZ, 0xc0, !PT ;  /* 0x00000380262b7812 */ /* 0x000fe400078ec0ff */
[----:B------:R-:W-:Y:S01]  /*7d70*/  LOP3.LUT R66, R66, R67, RZ, 0x3c, !PT ;  /* 0x0000004342427212 */ /* 0x000fe200078e3cff */
[----:B------:R-:W-:Y:S01]  /*7d80*/  IMAD.X R67, RZ, RZ, R39, P1 ;  /* 0x000000ffff437224 */ /* 0x000fe200008e0627 */
[----:B------:R-:W-:Y:S02]  /*7d90*/  LOP3.LUT R98, R99, 0x380, RZ, 0xc0, !PT ;  /* 0x0000038063627812 */ /* 0x000fe400078ec0ff */
[----:B------:R-:W-:Y:S02]  /*7da0*/  LOP3.LUT R50, R51, 0x380, RZ, 0xc0, !PT ;  /* 0x0000038033327812 */ /* 0x000fe400078ec0ff */
[----:B------:R-:W-:-:S02]  /*7db0*/  SHF.R.U64 R46, R46, 0x3, RZ ;  /* 0x000000032e2e7819 */ /* 0x000fc400000012ff */
[----:B------:R-:W-:Y:S02]  /*7dc0*/  IADD3 R91, P1, R38, 0x4040, RZ ;  /* 0x00004040265b7810 */ /* 0x000fe40007f3e0ff */
[----:B------:R-:W-:Y:S01]  /*7dd0*/  LOP3.LUT R94, R94, R95, RZ, 0x3c, !PT ;  /* 0x0000005f5e5e7212 */ /* 0x000fe200078e3cff */
[----:B------:R-:W-:Y:S01]  /*7de0*/  IMAD.X R95, RZ, RZ, R39, P6 ;  /* 0x000000ffff5f7224 */ /* 0x000fe200030e0627 */
[----:B------:R-:W-:Y:S02]  /*7df0*/  SEL R123, R126, R127, P0 ;  /* 0x0000007f7e7b7207 */ /* 0x000fe40000000000 */
[----:B------:R-:W-:Y:S02]  /*7e00*/  SHF.R.U64 R43, R43, 0x3, RZ ;  /* 0x000000032b2b7819 */ /* 0x000fe400000012ff */
[----:B------:R-:W-:Y:S02]  /*7e10*/  SEL R126, R127, R126, P0 ;  /* 0x0000007e7f7e7207 */ /* 0x000fe40000000000 */
[----:B------:R-:W-:-:S02]  /*7e20*/  SHF.R.U64 R98, R98, 0x3, RZ ;  /* 0x0000000362627819 */ /* 0x000fc400000012ff */
[----:B------:R-:W-:Y:S02]  /*7e30*/  SHF.R.U64 R50, R50, 0x3, RZ ;  /* 0x0000000332327819 */ /* 0x000fe400000012ff */
[----:B------:R-:W-:Y:S02]  /*7e40*/  SEL R127, R130, R131, P0 ;  /* 0x00000083827f7207 */ /* 0x000fe40000000000 */
[----:B------:R-:W-:Y:S01]  /*7e50*/  LOP3.LUT R46, R46, R47, RZ, 0x3c, !PT ;  /* 0x0000002f2e2e7212 */ /* 0x000fe200078e3cff */
[----:B------:R-:W-:Y:S01]  /*7e60*/  IMAD.X R47, RZ, RZ, R39, P3 ;  /* 0x000000ffff2f7224 */ /* 0x000fe200018e0627 */
[----:B------:R-:W-:Y:S02]  /*7e70*/  SEL R130, R131, R130, P0 ;  /* 0x0000008283827207 */ /* 0x000fe40000000000 */
[----:B------:R-:W-:Y:S02]  /*7e80*/  LOP3.LUT R90, R91, 0x380, RZ, 0xc0, !PT ;  /* 0x000003805b5a7812 */ /* 0x000fe400078ec0ff */
[----:B------:R-:W-:-:S02]  /*7e90*/  SEL R131, R134, R135, P0 ;  /* 0x0000008786837207 */ /* 0x000fc40000000000 */
[----:B------:R-:W-:Y:S01]  /*7ea0*/  LOP3.LUT R38, R43, R38, RZ, 0x3c, !PT ;  /* 0x000000262b267212 */ /* 0x000fe200078e3cff */
[--C-:B------:R-:W-:Y:S01]  /*7eb0*/  IMAD.X R43, RZ, RZ, R39.reuse, P4 ;  /* 0x000000ffff2b7224 */ /* 0x100fe200020e0627 */
[----:B------:R-:W-:Y:S02]  /*7ec0*/  SEL R134, R135, R134, P0 ;  /* 0x0000008687867207 */ /* 0x000fe40000000000 */
[----:B------:R-:W-:Y:S01]  /*7ed0*/  LOP3.LUT R98, R98, R99, RZ, 0x3c, !PT ;  /* 0x0000006362627212 */ /* 0x000fe200078e3cff */
[--C-:B------:R-:W-:Y:S01]  /*7ee0*/  IMAD.X R99, RZ, RZ, R39.reuse, P5 ;  /* 0x000000ffff637224 */ /* 0x100fe200028e0627 */
[----:B------:R-:W-:Y:S01]  /*7ef0*/  LOP3.LUT R50, R50, R51, RZ, 0x3c, !PT ;  /* 0x0000003332327212 */ /* 0x000fe200078e3cff */
[----:B------:R-:W-:Y:S01]  /*7f00*/  IMAD.X R51, RZ, RZ, R39, P2 ;  /* 0x000000ffff337224 */ /* 0x000fe200010e0627 */
[----:B------:R-:W-:Y:S02]  /*7f10*/  MOV R176, R94 ;  /* 0x0000005e00b07202 */ /* 0x000fe40000000f00 */
[----:B------:R-:W-:-:S02]  /*7f20*/  SEL R135, R138, R139, P0 ;  /* 0x0000008b8a877207 */ /* 0x000fc40000000000 */
[----:B----4-:R-:W-:Y:S02]  /*7f30*/  LOP3.LUT R95, R4, 0x2, RZ, 0x3c, !PT ;  /* 0x00000002045f7812 */ /* 0x010fe400078e3cff */
[----:B------:R-:W-:Y:S02]  /*7f40*/  SHF.R.U64 R90, R90, 0x3, RZ ;  /* 0x000000035a5a7819 */ /* 0x000fe400000012ff */
[----:B------:R-:W-:Y:S02]  /*7f50*/  SEL R169, R142, R143, P0 ;  /* 0x0000008f8ea97207 */ /* 0x000fe40000000000 */
[----:B------:R-:W-:Y:S02]  /*7f60*/  MOV R174, R46 ;  /* 0x0000002e00ae7202 */ /* 0x000fe40000000f00 */
[----:B------:R-:W-:Y:S01]  /*7f70*/  SEL R138, R139, R138, P0 ;  /* 0x0000008a8b8a7207 */ /* 0x000fe20000000000 */
[----:B------:R-:W-:Y:S01]  /*7f80*/  SHFL.IDX PT, R47, R10, R4, 0x1c1f ;  /* 0x001c1f040a2f7589 */ /* 0x000fe200000e0000 */
[----:B------:R-:W-:-:S02]  /*7f90*/  SEL R142, R143, R142, P0 ;  /* 0x0000008e8f8e7207 */ /* 0x000fc40000000000 */
[----:B------:R-:W-:Y:S01]  /*7fa0*/  MOV R186, R54 ;  /* 0x0000003600ba7202 */ /* 0x000fe20000000f00 */
[----:B------:R-:W-:Y:S01]  /*7fb0*/  SHFL.IDX PT, R10, R41, R4, 0x1c1f ;  /* 0x001c1f04290a7589 */ /* 0x000fe200000e0000 */
[----:B------:R-:W-:Y:S02]  /*7fc0*/  MOV R184, R62 ;  /* 0x0000003e00b87202 */ /* 0x000fe40000000f00 */
[----:B------:R-:W-:Y:S01]  /*7fd0*/  MOV R180, R78 ;  /* 0x0000004e00b47202 */ /* 0x000fe20000000f00 */
[----:B------:R-:W-:Y:S01]  /*7fe0*/  SHFL.IDX PT, R55, R6, R4, 0x1c1f ;  /* 0x001c1f0406377589 */ /* 0x000fe200000e0000 */
[----:B------:R-:W-:Y:S02]  /*7ff0*/  SEL R143, R150, R151, P0 ;  /* 0x00000097968f7207 */ /* 0x000fe40000000000 */
[----:B------:R-:W-:Y:S01]  /*8000*/  SEL R139, R151, R150, P0 ;  /* 0x00000096978b7207 */ /* 0x000fe20000000000 */
[----:B------:R-:W-:Y:S01]  /*8010*/  SHFL.IDX PT, R62, R154, R4, 0x1c1f ;  /* 0x001c1f049a3e7589 */ /* 0x000fe200000e0000 */
[----:B------:R-:W-:-:S02]  /*8020*/  MOV R181, R74 ;  /* 0x0000004a00b57202 */ /* 0x000fc40000000f00 */
[----:B------:R-:W-:Y:S01]  /*8030*/  MOV R179, R82 ;  /* 0x0000005200b37202 */ /* 0x000fe20000000f00 */
[----:B------:R-:W-:Y:S01]  /*8040*/  SHFL.IDX PT, R6, R61, R4, 0x1c1f ;  /* 0x001c1f043d067589 */ /* 0x000fe200000e0000 */
[----:B------:R-:W-:Y:S02]  /*8050*/  MOV R78, R42 ;  /* 0x0000002a004e7202 */ /* 0x000fe40000000f00 */
[----:B------:R-:W-:Y:S01]  /*8060*/  LOP3.LUT R90, R90, R91, RZ, 0x3c, !PT ;  /* 0x0000005b5a5a7212 */ /* 0x000fe200078e3cff */
[----:B------:R-:W-:Y:S01]  /*8070*/  SHFL.IDX PT, R43, R12, R4, 0x1c1f ;  /* 0x001c1f040c2b7589 */ /* 0x000fe200000e0000 */
[----:B------:R-:W-:Y:S01]  /*8080*/  MOV R75, R98 ;  /* 0x00000062004b7202 */ /* 0x000fe20000000f00 */
[----:B------:R-:W-:Y:S01]  /*8090*/  IMAD.X R91, RZ, RZ, R39, P1 ;  /* 0x000000ffff5b7224 */ /* 0x000fe200008e0627 */
[----:B------:R-:W-:Y:S01]  /*80a0*/  MOV R173, R50 ;  /* 0x0000003200ad7202 */ /* 0x000fe20000000f00 */
[----:B------:R-:W-:Y:S01]  /*80b0*/  SHFL.IDX PT, R150, R76, R4, 0x1c1f ;  /* 0x001c1f044c967589 */ /* 0x000fe200000e0000 */
[----:B------:R-:W-:-:S03]  /*80c0*/  MOV R68, R38 ;  /* 0x0000002600447202 */ /* 0x000fc60000000f00 */
[----:B------:R-:W-:Y:S01]  /*80d0*/  SHFL.IDX PT, R41, R146, R4, 0x1c1f ;  /* 0x001c1f0492297589 */ /* 0x000fe200000e0000 */
[----:B------:R-:W-:-:S03]  /*80e0*/  MOV R183, R66 ;  /* 0x0000004200b77202 */ /* 0x000fc60000000f00 */
[----:B------:R-:W-:Y:S04]  /*80f0*/  SHFL.IDX PT, R154, R135, R4, 0x1c1f ;  /* 0x001c1f04879a7589 */ /* 0x000fe800000e0000 */
[----:B------:R-:W-:Y:S01]  /*8100*/  SHFL.IDX PT, R82, R73, R95, 0x1c1f ;  /* 0x001c1f5f49527589 */ /* 0x000fe200000e0000 */
[----:B------:R-:W-:-:S03]  /*8110*/  MOV R185, R58 ;  /* 0x0000003a00b97202 */ /* 0x000fc60000000f00 */
        /* <DEDUP_REMOVED lines=20> */
[----:B------:R-:W0:Y:S01]  /*8260*/  SHFL.IDX PT, R127, R34, R95, 0x1c1f ;  /* 0x001c1f5f227f7589 */ /* 0x000e2200000e0000 */
        /* <DEDUP_REMOVED lines=8> */
[----:B------:R-:W1:Y:S04]  /*82f0*/  SHFL.IDX PT, R100, R31, R95, 0x1c1f ;  /* 0x001c1f5f1f647589 */ /* 0x000e6800000e0000 */
[----:B------:R-:W2:Y:S04]  /*8300*/  SHFL.IDX PT, R105, R105, R95, 0x1c1f ;  /* 0x001c1f5f69697589 */ /* 0x000ea800000e0000 */
[----:B------:R-:W4:Y:S01]  /*8310*/  SHFL.IDX PT, R103, R121, R95, 0x1c1f ;  /* 0x001c1f5f79677589 */ /* 0x000f2200000e0000 */
[----:B------:R-:W-:-:S03]  /*8320*/  MOV R182, R70 ;  /* 0x0000004600b67202 */ /* 0x000fc60000000f00 */
[----:B------:R-:W5:Y:S01]  /*8330*/  SHFL.IDX PT, R51, R8, R4, 0x1c1f ;  /* 0x001c1f0408337589 */ /* 0x000f6200000e0000 */
[----:B------:R-:W-:-:S03]  /*8340*/  MOV R178, R86 ;  /* 0x0000005600b27202 */ /* 0x000fc60000000f00 */
[----:B------:R-:W-:Y:S04]  /*8350*/  SHFL.IDX PT, R109, R109, R4, 0x1c1f ;  /* 0x001c1f046d6d7589 */ /* 0x000fe800000e0000 */
[----:B------:R-:W-:Y:S04]  /*8360*/  SHFL.IDX PT, R13, R115, R4, 0x1c1f ;  /* 0x001c1f04730d7589 */ /* 0x000fe800000e0000 */
[----:B------:R-:W-:Y:S04]  /*8370*/  SHFL.IDX PT, R66, R123, R4, 0x1c1f ;  /* 0x001c1f047b427589 */ /* 0x000fe800000e0000 */
[----:B------:R-:W-:Y:S04]  /*8380*/  SHFL.IDX PT, R107, R56, R95, 0x1c1f ;  /* 0x001c1f5f386b7589 */ /* 0x000fe800000e0000 */
[----:B------:R-:W-:Y:S04]  /*8390*/  SHFL.IDX PT, R99, R64, R95, 0x1c1f ;  /* 0x001c1f5f40637589 */ /* 0x000fe800000e0000 */
[----:B------:R-:W3:Y:S04]  /*83a0*/  SHFL.IDX PT, R119, R35, R95, 0x1c1f ;  /* 0x001c1f5f23777589 */ /* 0x000ee800000e0000 */
[----:B------:R-:W3:Y:S04]  /*83b0*/  SHFL.IDX PT, R92, R129, R95, 0x1c1f ;  /* 0x001c1f5f815c7589 */ /* 0x000ee800000e0000 */
        /* <DEDUP_REMOVED lines=11> */
[----:B------:R-:W3:Y:S04]  /*8470*/  SHFL.IDX PT, R139, R139, R95, 0x1c1f ;  /* 0x001c1f5f8b8b7589 */ /* 0x000ee800000e0000 */
[----:B------:R-:W-:Y:S04]  /*8480*/  SHFL.IDX PT, R38, R20, R4, 0x1c1f ;  /* 0x001c1f0414267589 */ /* 0x000fe800000e0000 */
[----:B------:R-:W-:Y:S04]  /*8490*/  SHFL.IDX PT, R25, R25, R4, 0x1c1f ;  /* 0x001c1f0419197589 */ /* 0x000fe800000e0000 */
[----:B------:R-:W-:Y:S04]  /*84a0*/  SHFL.IDX PT, R33, R33, R4, 0x1c1f ;  /* 0x001c1f0421217589 */ /* 0x000fe800000e0000 */
[----:B------:R-:W-:Y:S04]  /*84b0*/  SHFL.IDX PT, R153, R153, R4, 0x1c1f ;  /* 0x001c1f0499997589 */ /* 0x000fe800000e0000 */
[----:B------:R-:W-:Y:S04]  /*84c0*/  SHFL.IDX PT, R168, R168, R4, 0x1c1f ;  /* 0x001c1f04a8a87589 */ /* 0x000fe800000e0000 */
[----:B------:R-:W3:Y:S04]  /*84d0*/  SHFL.IDX PT, R170, R170, R95, 0x1c1f ;  /* 0x001c1f5faaaa7589 */ /* 0x000ee800000e0000 */
[----:B------:R-:W3:Y:S04]  /*84e0*/  SHFL.IDX PT, R63, R52, R95, 0x1c1f ;  /* 0x001c1f5f343f7589 */ /* 0x000ee800000e0000 */
[----:B------:R-:W3:Y:S04]  /*84f0*/  SHFL.IDX PT, R56, R69, R95, 0x1c1f ;  /* 0x001c1f5f45387589 */ /* 0x000ee800000e0000 */
[----:B------:R-:W-:Y:S04]  /*8500*/  SHFL.IDX PT, R40, R96, R95, 0x1c1f ;  /* 0x001c1f5f60287589 */ /* 0x000fe800000e0000 */
[----:B------:R-:W3:Y:S04]  /*8510*/  SHFL.IDX PT, R80, R145, R95, 0x1c1f ;  /* 0x001c1f5f91507589 */ /* 0x000ee800000e0000 */
[----:B------:R-:W3:Y:S04]  /*8520*/  SHFL.IDX PT, R31, R102, R95, 0x1c1f ;  /* 0x001c1f5f661f7589 */ /* 0x000ee800000e0000 */
[----:B------:R-:W3:Y:S04]  /*8530*/  SHFL.IDX PT, R30, R106, R95, 0x1c1f ;  /* 0x001c1f5f6a1e7589 */ /* 0x000ee800000e0000 */
[----:B------:R-:W-:Y:S04]  /*8540*/  SHFL.IDX PT, R28, R28, R4, 0x1c1f ;  /* 0x001c1f041c1c7589 */ /* 0x000fe800000e0000 */
[----:B------:R-:W-:Y:S04]  /*8550*/  SHFL.IDX PT, R37, R37, R4, 0x1c1f ;  /* 0x001c1f0425257589 */ /* 0x000fe800000e0000 */
[----:B------:R-:W-:Y:S04]  /*8560*/  SHFL.IDX PT, R8, R49, R4, 0x1c1f ;  /* 0x001c1f0431087589 */ /* 0x000fe800000e0000 */
[----:B------:R-:W-:Y:S04]  /*8570*/  SHFL.IDX PT, R5, R72, R4, 0x1c1f ;  /* 0x001c1f0448057589 */ /* 0x000fe800000e0000 */
[----:B------:R-:W-:Y:S04]  /*8580*/  SHFL.IDX PT, R159, R159, R4, 0x1c1f ;  /* 0x001c1f049f9f7589 */ /* 0x000fe800000e0000 */
[----:B------:R-:W3:Y:S04]  /*8590*/  SHFL.IDX PT, R171, R171, R95, 0x1c1f ;  /* 0x001c1f5fabab7589 */ /* 0x000ee800000e0000 */
[----:B------:R-:W-:Y:S04]  /*85a0*/  SHFL.IDX PT, R48, R85, R95, 0x1c1f ;  /* 0x001c1f5f55307589 */ /* 0x000fe800000e0000 */
[----:B------:R-:W3:Y:S04]  /*85b0*/  SHFL.IDX PT, R35, R147, R95, 0x1c1f ;  /* 0x001c1f5f93237589 */ /* 0x000ee800000e0000 */
        /* <DEDUP_REMOVED lines=22> */
[----:B------:R-:W3:Y:S04]  /*8720*/  SHFL.IDX PT, R67, R120, R95, 0x1c1f ;  /* 0x001c1f5f78437589 */ /* 0x000ee800000e0000 */
[----:B------:R0:W-:Y:S04]  /*8730*/  SHFL.IDX PT, R4, R128, R95, 0x1c1f ;  /* 0x001c1f5f80047589 */ /* 0x0001e800000e0000 */
[----:B------:R-:W3:Y:S04]  /*8740*/  SHFL.IDX PT, R89, R122, R95, 0x1c1f ;  /* 0x001c1f5f7a597589 */ /* 0x000ee800000e0000 */
[----:B------:R-:W3:Y:S04]  /*8750*/  SHFL.IDX PT, R79, R126, R95, 0x1c1f ;  /* 0x001c1f5f7e4f7589 */ /* 0x000ee800000e0000 */
[----:B------:R-:W3:Y:S04]  /*8760*/  SHFL.IDX PT, R52, R77, R95, 0x1c1f ;  /* 0x001c1f5f4d347589 */ /* 0x000ee800000e0000 */
[----:B------:R-:W3:Y:S04]  /*8770*/  SHFL.IDX PT, R88, R88, R95, 0x1c1f ;  /* 0x001c1f5f58587589 */ /* 0x000ee800000e0000 */
[----:B------:R-:W3:Y:S04]  /*8780*/  SHFL.IDX PT, R27, R116, R95, 0x1c1f ;  /* 0x001c1f5f741b7589 */ /* 0x000ee800000e0000 */
[----:B------:R-:W3:Y:S04]  /*8790*/  SHFL.IDX PT, R69, R132, R95, 0x1c1f ;  /* 0x001c1f5f84457589 */ /* 0x000ee800000e0000 */
[----:B------:R-:W3:Y:S04]  /*87a0*/  SHFL.IDX PT, R96, R113, R95, 0x1c1f ;  /* 0x001c1f5f71607589 */ /* 0x000ee800000e0000 */
[----:B------:R1:W3:Y:S04]  /*87b0*/  SHFL.IDX PT, R94, R137, R95, 0x1c1f ;  /* 0x001c1f5f895e7589 */ /* 0x0002e800000e0000 */
[----:B------:R-:W3:Y:S04]  /*87c0*/  SHFL.IDX PT, R147, R130, R95, 0x1c1f ;  /* 0x001c1f5f82937589 */ /* 0x000ee800000e0000 */
[----:B------:R2:W3:Y:S01]  /*87d0*/  SHFL.IDX PT, R74, R134, R95, 0x1c1f ;  /* 0x001c1f5f864a7589 */ /* 0x0004e200000e0000 */
[----:B0-----:R-:W-:-:S03]  /*87e0*/  SEL R128, R93, R127, P0 ;  /* 0x0000007f5d807207 */ /* 0x001fc60000000000 */
[----:B------:R0:W-:Y:S01]  /*87f0*/  SHFL.IDX PT, R151, R136, R95, 0x1c1f ;  /* 0x001c1f5f88977589 */ /* 0x0001e200000e0000 */
[----:B-1----:R-:W-:Y:S02]  /*8800*/  SEL R137, R57, R104, P0 ;  /* 0x0000006839897207 */ /* 0x002fe40000000000 */
[----:B------:R-:W-:Y:S01]  /*8810*/  SEL R126, R127, R93, P0 ;  /* 0x0000005d7f7e7207 */ /* 0x000fe20000000000 */
[----:B------:R-:W1:Y:S01]  /*8820*/  SHFL.IDX PT, R152, R152, R95, 0x1c1f ;  /* 0x001c1f5f98987589 */ /* 0x000e6200000e0000 */
[----:B--2---:R-:W-:Y:S02]  /*8830*/  SEL R134, R135, R61, P0 ;  /* 0x0000003d87867207 */ /* 0x004fe40000000000 */
[----:B------:R-:W-:Y:S02]  /*8840*/  SEL R129, R97, R100, P0 ;  /* 0x0000006461817207 */ /* 0x000fe40000000000 */
[----:B0-----:R-:W-:Y:S02]  /*8850*/  SEL R136, R61, R135, P0 ;  /* 0x000000873d887207 */ /* 0x001fe40000000000 */
[----:B------:R-:W-:Y:S01]  /*8860*/  SEL R135, R104, R57, P0 ;  /* 0x0000003968877207 */ /* 0x000fe20000000000 */
[----:B------:R0:W2:Y:S01]  /*8870*/  SHFL.IDX PT, R77, R140, R95, 0x1c1f ;  /* 0x001c1f5f8c4d7589 */ /* 0x0000a200000e0000 */
[----:B------:R-:W-:-:S02]  /*8880*/  SEL R127, R100, R97, P0 ;  /* 0x00000061647f7207 */ /* 0x000fc40000000000 */
[----:B------:R-:W-:Y:S01]  /*8890*/  SEL R112, R53, R105, P0 ;  /* 0x0000006935707207 */ /* 0x000fe20000000000 */
[----:B------:R-:W-:Y:S01]  /*88a0*/  SHFL.IDX PT, R91, R114, R95, 0x1c1f ;  /* 0x001c1f5f725b7589 */ /* 0x000fe200000e0000 */
[----:B------:R-:W-:Y:S02]  /*88b0*/  SEL R110, R105, R53, P0 ;  /* 0x00000035696e7207 */ /* 0x000fe40000000000 */
[----:B----4-:R-:W-:Y:S01]  /*88c0*/  SEL R104, R45, R103, P0 ;  /* 0x000000672d687207 */ /* 0x010fe20000000000 */
[----:B------:R4:W-:Y:S01]  /*88d0*/  SHFL.IDX PT, R155, R138, R95, 0x1c1f ;  /* 0x001c1f5f8a9b7589 */ /* 0x0009e200000e0000 */
[----:B------:R-:W-:Y:S02]  /*88e0*/  SEL R102, R103, R45, P0 ;  /* 0x0000002d67667207 */ /* 0x000fe40000000000 */
[----:B-----5:R-:W-:Y:S01]  /*88f0*/  SEL R133, R51, R83, P0 ;  /* 0x0000005333857207 */ /* 0x020fe20000000000 */
[----:B------:R-:W-:Y:S01]  /*8900*/  SHFL.IDX PT, R85, R148, R95, 0x1c1f ;  /* 0x001c1f5f94557589 */ /* 0x000fe200000e0000 */
[----:B------:R-:W-:-:S02]  /*8910*/  SEL R131, R83, R51, P0 ;  /* 0x0000003353837207 */ /* 0x000fc40000000000 */
[----:B---3--:R-:W-:Y:S01]  /*8920*/  SEL R120, R109, R119, P0 ;  /* 0x000000776d787207 */ /* 0x008fe20000000000 */
[----:B------:R-:W-:Y:S01]  /*8930*/  SHFL.IDX PT, R144, R144, R95, 0x1c1f ;  /* 0x001c1f5f90907589 */ /* 0x000fe200000e0000 */
[----:B------:R-:W-:Y:S02]  /*8940*/  SEL R118, R119, R109, P0 ;  /* 0x0000006d77767207 */ /* 0x000fe40000000000 */
[----:B------:R-:W-:Y:S01]  /*8950*/  SEL R108, R42, R107, P0 ;  /* 0x0000006b2a6c7207 */ /* 0x000fe20000000000 */
[----:B------:R-:W3:Y:S01]  /*8960*/  SHFL.IDX PT, R156, R156, R95, 0x1c1f ;  /* 0x001c1f5f9c9c7589 */ /* 0x000ee200000e0000 */
[----:B------:R-:W-:Y:S02]  /*8970*/  SEL R106, R107, R42, P0 ;  /* 0x0000002a6b6a7207 */ /* 0x000fe40000000000 */
[----:B------:R-:W-:Y:S01]  /*8980*/  SEL R105, R41, R92, P0 ;  /* 0x0000005c29697207 */ /* 0x000fe20000000000 */
[----:B------:R-:W-:Y:S01]  /*8990*/  SHFL.IDX PT, R161, R161, R95, 0x1c1f ;  /* 0x001c1f5fa1a17589 */ /* 0x000fe200000e0000 */
[----:B------:R-:W-:-:S02]  /*89a0*/  SEL R103, R92, R41, P0 ;  /* 0x000000295c677207 */ /* 0x000fc40000000000 */
[----:B------:R-:W-:Y:S01]  /*89b0*/  SEL R100, R98, R99, P0 ;  /* 0x0000006362647207 */ /* 0x000fe20000000000 */
[----:B------:R-:W5:Y:S01]  /*89c0*/  SHFL.IDX PT, R158, R158, R95, 0x1c1f ;  /* 0x001c1f5f9e9e7589 */ /* 0x000f6200000e0000 */
[----:B------:R-:W-:Y:S02]  /*89d0*/  SEL R145, R143, R139, P0 ;  /* 0x0000008b8f917207 */ /* 0x000fe40000000000 */
[----:B0-----:R-:W-:Y:S01]  /*89e0*/  SEL R140, R58, R172, P0 ;  /* 0x000000ac3a8c7207 */ /* 0x001fe20000000000 */
[----:B------:R-:W0:Y:S01]  /*89f0*/  SHFL.IDX PT, R164, R164, R95, 0x1c1f ;  /* 0x001c1f5fa4a47589 */ /* 0x000e2200000e0000 */
[----:B----4-:R-:W-:Y:S02]  /*8a00*/  SEL R138, R172, R58, P0 ;  /* 0x0000003aac8a7207 */ /* 0x010fe40000000000 */
[----:B------:R-:W-:Y:S01]  /*8a10*/  SEL R121, R117, R101, P0 ;  /* 0x0000006575797207 */ /* 0x000fe20000000000 */
[----:B------:R-:W4:Y:S01]  /*8a20*/  SHFL.IDX PT, R142, R142, R95, 0x1c1f ;  /* 0x001c1f5f8e8e7589 */ /* 0x000f2200000e0000 */
[----:B------:R-:W-:-:S02]  /*8a30*/  SEL R119, R101, R117, P0 ;  /* 0x0000007565777207 */ /* 0x000fc40000000000 */
[----:B------:R-:W-:Y:S01]  /*8a40*/  SEL R116, R46, R115, P0 ;  /* 0x000000732e747207 */ /* 0x000fe20000000000 */
[----:B------:R1:W4:Y:S01]  /*8a50*/  SHFL.IDX PT, R86, R175, R95, 0x1c1f ;  /* 0x001c1f5faf567589 */ /* 0x00032200000e0000 */
        /* <DEDUP_REMOVED lines=15> */
[----:B-1----:R-:W-:Y:S02]  /*8b50*/  SEL R95, R80, R153, P0 ;  /* 0x00000099505f7207 */ /* 0x002fe40000000000 */
        /* <DEDUP_REMOVED lines=43> */
[----:B------:R-:W-:Y:S02]  /*8e10*/  F2FP.BF16.F32.PACK_AB R64, R141, R140 ;  /* 0x0000008c8d40723e */ /* 0x000fe400000010ff */
[----:B------:R-:W-:Y:S02]  /*8e20*/  F2FP.BF16.F32.PACK_AB R65, R137, R136 ;  /* 0x000000888941723e */ /* 0x000fe400000010ff */
[----:B------:R-:W-:Y:S02]  /*8e30*/  F2FP.BF16.F32.PACK_AB R66, R139, R138 ;  /* 0x0000008a8b42723e */ /* 0x000fe400000010ff */
[----:B------:R-:W-:Y:S02]  /*8e40*/  F2FP.BF16.F32.PACK_AB R67, R135, R134 ;  /* 0x000000868743723e */ /* 0x000fe400000010ff */
[----:B------:R-:W-:Y:S02]  /*8e50*/  SEL R52, R29, R88, P0 ;  /* 0x000000581d347207 */ /* 0x000fe40000000000 */
[----:B------:R-:W-:-:S02]  /*8e60*/  SEL R50, R88, R29, P0 ;  /* 0x0000001d58327207 */ /* 0x000fc40000000000 */
[----:B------:R-:W-:Y:S02]  /*8e70*/  SEL R29, R7, R27, P0 ;  /* 0x0000001b071d7207 */ /* 0x000fe40000000000 */
[----:B------:R-:W-:Y:S01]  /*8e80*/  SEL R27, R27, R7, P0 ;  /* 0x000000071b1b7207 */ /* 0x000fe20000000000 */
[----:B------:R1:W-:Y:S01]  /*8e90*/  STSM.16.M88.4 [R68], R64 ;  /* 0x0000004044007844 */ /* 0x0003e20000000200 */
[----:B------:R-:W-:Y:S02]  /*8ea0*/  SEL R7, R5, R69, P0 ;  /* 0x0000004505077207 */ /* 0x000fe40000000000 */
[----:B------:R-:W-:Y:S02]  /*8eb0*/  SEL R5, R69, R5, P0 ;  /* 0x0000000545057207 */ /* 0x000fe40000000000 */
[----:B------:R-:W-:Y:S02]  /*8ec0*/  F2FP.BF16.F32.PACK_AB R69, R129, R128 ;  /* 0x000000808145723e */ /* 0x000fe400000010ff */
[----:B------:R-:W-:-:S02]  /*8ed0*/  F2FP.BF16.F32.PACK_AB R70, R131, R130 ;  /* 0x000000828346723e */ /* 0x000fc400000010ff */
[----:B------:R-:W-:Y:S02]  /*8ee0*/  F2FP.BF16.F32.PACK_AB R71, R127, R126 ;  /* 0x0000007e7f47723e */ /* 0x000fe400000010ff */
[----:B------:R-:W-:Y:S02]  /*8ef0*/  SEL R125, R47, R81, P0 ;  /* 0x000000512f7d7207 */ /* 0x000fe40000000000 */
[----:B------:R-:W-:Y:S02]  /*8f00*/  SEL R123, R81, R47, P0 ;  /* 0x0000002f517b7207 */ /* 0x000fe40000000000 */
[----:B-1----:R-:W-:Y:S02]  /*8f10*/  F2FP.BF16.F32.PACK_AB R68, R133, R132 ;  /* 0x000000848544723e */ /* 0x002fe400000010ff */
[----:B------:R-:W-:Y:S02]  /*8f20*/  SEL R113, R49, R96, P0 ;  /* 0x0000006031717207 */ /* 0x000fe40000000000 */
[----:B------:R-:W-:-:S02]  /*8f30*/  SEL R111, R96, R49, P0 ;  /* 0x00000031606f7207 */ /* 0x000fc40000000000 */
[----:B------:R-:W-:Y:S02]  /*8f40*/  SEL R96, R149, R94, P0 ;  /* 0x0000005e95607207 */ /* 0x000fe40000000000 */
[----:B------:R-:W-:Y:S01]  /*8f50*/  SEL R148, R146, R147, P0 ;  /* 0x0000009392947207 */ /* 0x000fe20000000000 */
[----:B------:R1:W-:Y:S01]  /*8f60*/  STSM.16.M88.4 [R75], R68 ;  /* 0x000000444b007844 */ /* 0x0003e20000000200 */
[----:B------:R-:W-:Y:S02]  /*8f70*/  SEL R94, R94, R149, P0 ;  /* 0x000000955e5e7207 */ /* 0x000fe40000000000 */
[----:B------:R-:W-:Y:S02]  /*8f80*/  SEL R146, R147, R146, P0 ;  /* 0x0000009293927207 */ /* 0x000fe40000000000 */
[----:B------:R-:W-:Y:S02]  /*8f90*/  SEL R149, R72, R74, P0 ;  /* 0x0000004a48957207 */ /* 0x000fe40000000000 */
[----:B------:R-:W-:-:S02]  /*8fa0*/  SEL R147, R74, R72, P0 ;  /* 0x000000484a937207 */ /* 0x000fc40000000000 */
[----:B------:R-:W-:Y:S02]  /*8fb0*/  F2FP.BF16.F32.PACK_AB R72, R125, R124 ;  /* 0x0000007c7d48723e */ /* 0x000fe400000010ff */
[----:B------:R-:W-:Y:S02]  /*8fc0*/  F2FP.BF16.F32.PACK_AB R73, R121, R120 ;  /* 0x000000787949723e */ /* 0x000fe400000010ff */
[----:B------:R-:W-:Y:S02]  /*8fd0*/  F2FP.BF16.F32.PACK_AB R74, R123, R122 ;  /* 0x0000007a7b4a723e */ /* 0x000fe400000010ff */
[----:B-1----:R-:W-:Y:S02]  /*8fe0*/  F2FP.BF16.F32.PACK_AB R75, R119, R118 ;  /* 0x00000076774b723e */ /* 0x002fe400000010ff */
[----:B------:R-:W-:Y:S02]  /*8ff0*/  SEL R81, R157, R152, P0 ;  /* 0x000000989d517207 */ /* 0x000fe40000000000 */
[----:B------:R-:W-:-:S02]  /*9000*/  SEL R63, R152, R157, P0 ;  /* 0x0000009d983f7207 */ /* 0x000fc40000000000 */
[----:B------:R-:W-:Y:S01]  /*9010*/  SEL R152, R150, R151, P0 ;  /* 0x0000009796987207 */ /* 0x000fe20000000000 */
[----:B------:R1:W-:Y:S01]  /*9020*/  STSM.16.M88.4 [R78], R72 ;  /* 0x000000484e007844 */ /* 0x0003e20000000200 */
[----:B------:R-:W-:Y:S02]  /*9030*/  SEL R150, R151, R150, P0 ;  /* 0x0000009697967207 */ /* 0x000fe40000000000 */
[----:B--2---:R-:W-:Y:S02]  /*9040*/  SEL R153, R76, R77, P0 ;  /* 0x0000004d4c997207 */ /* 0x004fe40000000000 */
[----:B------:R-:W-:Y:S02]  /*9050*/  SEL R151, R77, R76, P0 ;  /* 0x0000004c4d977207 */ /* 0x000fe40000000000 */
[----:B------:R-:W-:Y:S02]  /*9060*/  F2FP.BF16.F32.PACK_AB R76, R117, R116 ;  /* 0x00000074754c723e */ /* 0x000fe400000010ff */
[----:B------:R-:W-:-:S02]  /*9070*/  F2FP.BF16.F32.PACK_AB R79, R111, R110 ;  /* 0x0000006e6f4f723e */ /* 0x000fc400000010ff */
[----:B------:R-:W-:Y:S02]  /*9080*/  F2FP.BF16.F32.PACK_AB R77, R113, R112 ;  /* 0x00000070714d723e */ /* 0x000fe400000010ff */
[----:B---3--:R-:W-:Y:S02]  /*9090*/  SEL R57, R163, R156, P0 ;  /* 0x0000009ca3397207 */ /* 0x008fe40000000000 */
[----:B-1----:R-:W-:Y:S02]  /*90a0*/  F2FP.BF16.F32.PACK_AB R78, R115, R114 ;  /* 0x00000072734e723e */ /* 0x002fe400000010ff */
[----:B------:R-:W-:Y:S02]  /*90b0*/  SEL R55, R156, R163, P0 ;  /* 0x000000a39c377207 */ /* 0x000fe40000000000 */
[----:B-----5:R-:W-:Y:S02]  /*90c0*/  SEL R48, R165, R158, P0 ;  /* 0x0000009ea5307207 */ /* 0x020fe40000000000 */
[----:B------:R-:W-:-:S02]  /*90d0*/  SEL R46, R158, R165, P0 ;  /* 0x000000a59e2e7207 */ /* 0x000fc40000000000 */
[----:B------:R-:W-:Y:S02]  /*90e0*/  SEL R49, R166, R161, P0 ;  /* 0x000000a1a6317207 */ /* 0x000fe40000000000 */
[----:B------:R-:W-:Y:S02]  /*90f0*/  SEL R47, R161, R166, P0 ;  /* 0x000000a6a12f7207 */ /* 0x000fe40000000000 */
[----:B------:R-:W-:Y:S02]  /*9100*/  SEL R156, R154, R155, P0 ;  /* 0x0000009b9a9c7207 */ /* 0x000fe40000000000 */
[----:B------:R-:W-:Y:S02]  /*9110*/  F2FP.BF16.F32.PACK_AB R64, R109, R108 ;  /* 0x0000006c6d40723e */ /* 0x000fe400000010ff */
[----:B------:R-:W-:Y:S02]  /*9120*/  F2FP.BF16.F32.PACK_AB R66, R107, R106 ;  /* 0x0000006a6b42723e */ /* 0x000fe400000010ff */
[----:B------:R-:W-:-:S02]  /*9130*/  F2FP.BF16.F32.PACK_AB R67, R103, R102 ;  /* 0x000000666743723e */ /* 0x000fc400000010ff */
[----:B------:R-:W-:Y:S01]  /*9140*/  F2FP.BF16.F32.PACK_AB R65, R105, R104 ;  /* 0x000000686941723e */ /* 0x000fe200000010ff */
[----:B------:R1:W-:Y:S01]  /*9150*/  STSM.16.M88.4 [R173], R76 ;  /* 0x0000004cad007844 */ /* 0x0003e20000000200 */
[----:B0-----:R-:W-:Y:S02]  /*9160*/  SEL R40, R167, R164, P0 ;  /* 0x000000a4a7287207 */ /* 0x001fe40000000000 */
[----:B------:R-:W-:Y:S02]  /*9170*/  SEL R38, R164, R167, P0 ;  /* 0x000000a7a4267207 */ /* 0x000fe40000000000 */
[----:B------:R-:W-:Y:S02]  /*9180*/  SEL R154, R155, R154, P0 ;  /* 0x0000009a9b9a7207 */ /* 0x000fe40000000000 */
[----:B------:R-:W-:Y:S02]  /*9190*/  F2FP.BF16.F32.PACK_AB R68, R101, R100 ;  /* 0x000000646544723e */ /* 0x000fe400000010ff */
[----:B------:R-:W-:-:S02]  /*91a0*/  F2FP.BF16.F32.PACK_AB R70, R99, R98 ;  /* 0x000000626346723e */ /* 0x000fc400000010ff */
[----:B------:R-:W-:Y:S02]  /*91b0*/  F2FP.BF16.F32.PACK_AB R71, R95, R94 ;  /* 0x0000005e5f47723e */ /* 0x000fe400000010ff */
[----:B------:R-:W-:Y:S02]  /*91c0*/  F2FP.BF16.F32.PACK_AB R69, R97, R96 ;  /* 0x000000606145723e */ /* 0x000fe400000010ff */
[----:B------:R-:W-:Y:S02]  /*91d0*/  SEL R158, R160, R144, P0 ;  /* 0x00000090a09e7207 */ /* 0x000fe40000000000 */
[----:B------:R-:W-:Y:S02]  /*91e0*/  SEL R24, R20, R91, P0 ;  /* 0x0000005b14187207 */ /* 0x000fe40000000000 */
[----:B----4-:R-:W-:Y:S02]  /*91f0*/  SEL R157, R87, R142, P0 ;  /* 0x0000008e579d7207 */ /* 0x010fe40000000000 */
[----:B------:R-:W-:-:S02]  /*9200*/  SEL R155, R142, R87, P0 ;  /* 0x000000578e9b7207 */ /* 0x000fc40000000000 */
[----:B------:R-:W-:Y:S02]  /*9210*/  SEL R160, R144, R160, P0 ;  /* 0x000000a090a07207 */ /* 0x000fe40000000000 */
[----:B------:R-:W-:Y:S02]  /*9220*/  F2FP.BF16.F32.PACK_AB R72, R93, R92 ;  /* 0x0000005c5d48723e */ /* 0x000fe400000010ff */
[----:B------:R-:W-:Y:S02]  /*9230*/  F2FP.BF16.F32.PACK_AB R74, R83, R82 ;  /* 0x00000052534a723e */ /* 0x000fe400000010ff */
[----:B------:R-:W-:Y:S02]  /*9240*/  F2FP.BF16.F32.PACK_AB R75, R63, R62 ;  /* 0x0000003e3f4b723e */ /* 0x000fe400000010ff */
[----:B------:R-:W-:Y:S02]  /*9250*/  F2FP.BF16.F32.PACK_AB R73, R81, R80 ;  /* 0x000000505149723e */ /* 0x000fe400000010ff */
[----:B------:R-:W-:-:S02]  /*9260*/  SEL R20, R91, R20, P0 ;  /* 0x000000145b147207 */ /* 0x000fc40000000000 */
[----:B------:R-:W-:Y:S02]  /*9270*/  SEL R159, R84, R85, P0 ;  /* 0x00000055549f7207 */ /* 0x000fe40000000000 */
[----:B-1----:R-:W-:Y:S02]  /*9280*/  F2FP.BF16.F32.PACK_AB R76, R61, R60 ;  /* 0x0000003c3d4c723e */ /* 0x002fe400000010ff */
[----:B------:R-:W-:Y:S02]  /*9290*/  F2FP.BF16.F32.PACK_AB R78, R59, R58 ;  /* 0x0000003a3b4e723e */ /* 0x000fe400000010ff */
[----:B------:R-:W-:Y:S02]  /*92a0*/  F2FP.BF16.F32.PACK_AB R79, R55, R54 ;  /* 0x00000036374f723e */ /* 0x000fe400000010ff */
[----:B------:R-:W-:Y:S02]  /*92b0*/  F2FP.BF16.F32.PACK_AB R77, R57, R56 ;  /* 0x00000038394d723e */ /* 0x000fe400000010ff */
[----:B------:R-:W-:-:S02]  /*92c0*/  SEL R161, R85, R84, P0 ;  /* 0x0000005455a17207 */ /* 0x000fc40000000000 */
[----:B------:R-:W-:Y:S02]  /*92d0*/  SEL R144, R3, R86, P0 ;  /* 0x0000005603907207 */ /* 0x000fe40000000000 */
[----:B------:R-:W-:Y:S01]  /*92e0*/  SEL R142, R86, R3, P0 ;  /* 0x00000003568e7207 */ /* 0x000fe20000000000 */
[----:B------:R0:W-:Y:S01]  /*92f0*/  STSM.16.M88.4 [R174], R64 ;  /* 0x00000040ae007844 */ /* 0x0001e20000000200 */
[----:B------:R-:W-:Y:S02]  /*9300*/  F2FP.BF16.F32.PACK_AB R84, R53, R52 ;  /* 0x000000343554723e */ /* 0x000fe400000010ff */
[----:B------:R-:W-:Y:S02]  /*9310*/  F2FP.BF16.F32.PACK_AB R86, R51, R50 ;  /* 0x000000323356723e */ /* 0x000fe400000010ff */
[----:B------:R-:W-:Y:S02]  /*9320*/  F2FP.BF16.F32.PACK_AB R87, R47, R46 ;  /* 0x0000002e2f57723e */ /* 0x000fe400000010ff */
[----:B------:R-:W-:Y:S01]  /*9330*/  F2FP.BF16.F32.PACK_AB R85, R49, R48 ;  /* 0x000000303155723e */ /* 0x000fe200000010ff */
[----:B------:R1:W-:Y:S01]  /*9340*/  STSM.16.M88.4 [R176], R68 ;  /* 0x00000044b0007844 */ /* 0x0003e20000000200 */
[----:B------:R-:W-:-:S02]  /*9350*/  F2FP.BF16.F32.PACK_AB R88, R45, R44 ;  /* 0x0000002c2d58723e */ /* 0x000fc400000010ff */
[----:B------:R-:W-:Y:S02]  /*9360*/  F2FP.BF16.F32.PACK_AB R90, R43, R42 ;  /* 0x0000002a2b5a723e */ /* 0x000fe400000010ff */
[----:B------:R-:W-:Y:S02]  /*9370*/  F2FP.BF16.F32.PACK_AB R91, R39, R38 ;  /* 0x00000026275b723e */ /* 0x000fe400000010ff */
[----:B------:R-:W-:Y:S01]  /*9380*/  F2FP.BF16.F32.PACK_AB R89, R41, R40 ;  /* 0x000000282959723e */ /* 0x000fe200000010ff */
[----:B------:R2:W-:Y:S01]  /*9390*/  STSM.16.M88.4 [R177], R72 ;  /* 0x00000048b1007844 */ /* 0x0005e20000000200 */
[----:B0-----:R-:W-:Y:S02]  /*93a0*/  F2FP.BF16.F32.PACK_AB R64, R37, R36 ;  /* 0x000000242540723e */ /* 0x001fe400000010ff */
[----:B------:R-:W-:Y:S02]  /*93b0*/  F2FP.BF16.F32.PACK_AB R66, R35, R34 ;  /* 0x000000222342723e */ /* 0x000fe400000010ff */
[----:B------:R-:W-:-:S02]  /*93c0*/  F2FP.BF16.F32.PACK_AB R67, R31, R30 ;  /* 0x0000001e1f43723e */ /* 0x000fc400000010ff */
[----:B------:R-:W-:Y:S01]  /*93d0*/  F2FP.BF16.F32.PACK_AB R65, R33, R32 ;  /* 0x000000202141723e */ /* 0x000fe200000010ff */
[----:B------:R0:W-:Y:S01]  /*93e0*/  STSM.16.M88.4 [R178], R76 ;  /* 0x0000004cb2007844 */ /* 0x0001e20000000200 */
[----:B-1----:R-:W-:Y:S02]  /*93f0*/  F2FP.BF16.F32.PACK_AB R68, R29, R28 ;  /* 0x0000001c1d44723e */ /* 0x002fe400000010ff */
[----:B------:R-:W-:Y:S02]  /*9400*/  F2FP.BF16.F32.PACK_AB R70, R27, R26 ;  /* 0x0000001a1b46723e */ /* 0x000fe400000010ff */
[----:B------:R-:W-:Y:S02]  /*9410*/  F2FP.BF16.F32.PACK_AB R71, R21, R20 ;  /* 0x000000141547723e */ /* 0x000fe400000010ff */
[----:B------:R-:W-:Y:S01]  /*9420*/  F2FP.BF16.F32.PACK_AB R69, R25, R24 ;  /* 0x000000181945723e */ /* 0x000fe200000010ff */
[----:B------:R-:W-:Y:S01]  /*9430*/  STSM.16.M88.4 [R179], R84 ;  /* 0x00000054b3007844 */ /* 0x000fe20000000200 */
[----:B--2---:R-:W-:-:S02]  /*9440*/  F2FP.BF16.F32.PACK_AB R72, R15, R14 ;  /* 0x0000000e0f48723e */ /* 0x004fc400000010ff */
[----:B------:R-:W-:Y:S01]  /*9450*/  F2FP.BF16.F32.PACK_AB R74, R13, R12 ;  /* 0x0000000c0d4a723e */ /* 0x000fe200000010ff */
[----:B------:R-:W-:Y:S01]  /*9460*/  STSM.16.M88.4 [R180], R88 ;  /* 0x00000058b4007844 */ /* 0x000fe20000000200 */
[----:B------:R-:W-:Y:S02]  /*9470*/  F2FP.BF16.F32.PACK_AB R75, R9, R8 ;  /* 0x00000008094b723e */ /* 0x000fe400000010ff */
[----:B------:R-:W-:Y:S01]  /*9480*/  F2FP.BF16.F32.PACK_AB R73, R11, R10 ;  /* 0x0000000a0b49723e */ /* 0x000fe200000010ff */
[----:B------:R1:W-:Y:S01]  /*9490*/  STSM.16.M88.4 [R181], R64 ;  /* 0x00000040b5007844 */ /* 0x0003e20000000200 */
[----:B0-----:R-:W-:Y:S02]  /*94a0*/  F2FP.BF16.F32.PACK_AB R76, R7, R6 ;  /* 0x00000006074c723e */ /* 0x001fe400000010ff */
[----:B------:R-:W-:Y:S01]  /*94b0*/  F2FP.BF16.F32.PACK_AB R78, R5, R4 ;  /* 0x00000004054e723e */ /* 0x000fe200000010ff */
[----:B------:R0:W-:Y:S01]  /*94c0*/  STSM.16.M88.4 [R182], R68 ;  /* 0x00000044b6007844 */ /* 0x0001e20000000200 */
[----:B------:R-:W-:-:S02]  /*94d0*/  F2FP.BF16.F32.PACK_AB R79, R147, R146 ;  /* 0x00000092934f723e */ /* 0x000fc400000010ff */
[----:B------:R-:W-:Y:S01]  /*94e0*/  F2FP.BF16.F32.PACK_AB R77, R149, R148 ;  /* 0x00000094954d723e */ /* 0x000fe200000010ff */
[----:B------:R2:W-:Y:S04]  /*94f0*/  STSM.16.M88.4 [R183], R72 ;  /* 0x00000048b7007844 */ /* 0x0005e80000000200 */
[----:B------:R-:W-:Y:S01]  /*9500*/  STSM.16.M88.4 [R184], R76 ;  /* 0x0000004cb8007844 */ /* 0x000fe20000000200 */
[----:B-1----:R-:W-:Y:S02]  /*9510*/  F2FP.BF16.F32.PACK_AB R64, R153, R152 ;  /* 0x000000989940723e */ /* 0x002fe400000010ff */
[----:B------:R-:W-:Y:S02]  /*9520*/  F2FP.BF16.F32.PACK_AB R66, R151, R150 ;  /* 0x000000969742723e */ /* 0x000fe400000010ff */
[----:B------:R-:W-:-:S02]  /*9530*/  F2FP.BF16.F32.PACK_AB R67, R155, R154 ;  /* 0x0000009a9b43723e */ /* 0x000fc400000010ff */
[----:B------:R-:W-:Y:S02]  /*9540*/  F2FP.BF16.F32.PACK_AB R65, R157, R156 ;  /* 0x0000009c9d41723e */ /* 0x000fe400000010ff */
[----:B0-----:R-:W-:Y:S02]  /*9550*/  F2FP.BF16.F32.PACK_AB R69, R145, R144 ;  /* 0x000000909145723e */ /* 0x001fe400000010ff */
[----:B------:R-:W-:Y:S02]  /*9560*/  F2FP.BF16.F32.PACK_AB R70, R161, R160 ;  /* 0x000000a0a146723e */ /* 0x000fe400000010ff */
[----:B------:R-:W-:Y:S02]  /*9570*/  F2FP.BF16.F32.PACK_AB R71, R143, R142 ;  /* 0x0000008e8f47723e */ /* 0x000fe400000010ff */
[----:B------:R-:W-:Y:S01]  /*9580*/  F2FP.BF16.F32.PACK_AB R68, R159, R158 ;  /* 0x0000009e9f44723e */ /* 0x000fe200000010ff */
[----:B------:R0:W-:Y:S04]  /*9590*/  STSM.16.M88.4 [R185], R64 ;  /* 0x00000040b9007844 */ /* 0x0001e80000000200 */
[----:B------:R1:W-:Y:S01]  /*95a0*/  STSM.16.M88.4 [R186], R68 ;  /* 0x00000044ba007844 */ /* 0x0003e20000000200 */
[----:B------:R-:W-:Y:S01]  /*95b0*/  USHF.L.U32 UR4, UR36, 0x2, URZ ;  /* 0x0000000224047899 */ /* 0x000fe2000800063f */
[----:B------:R-:W-:Y:S01]  /*95c0*/  BAR.SYNC.DEFER_BLOCKING 0x1, 0x100 ;  /* 0x0044000000007b1d */ /* 0x000fe20000010000 */
[----:B------:R-:W-:-:S02]  /*95d0*/  ISETP.NE.U32.AND P0, PT, RZ, UR14, PT ;  /* 0x0000000eff007c0c */ /* 0x000fc4000bf05070 */
[----:B------:R-:W-:Y:S02]  /*95e0*/  UIADD3 UR9, UP0, UR4, UR14, URZ ;  /* 0x0000000e04097290 */ /* 0x000fe4000ff1e03f */
[----:B------:R-:W-:Y:S02]  /*95f0*/  ISETP.NE.AND.EX P0, PT, RZ, UR15, PT, P0 ;  /* 0x0000000fff007c0c */ /* 0x000fe4000bf05300 */
[----:B------:R-:W-:Y:S02]  /*9600*/  UIADD3.X UR12, UR16, UR15, URZ, UP0, !UPT ;  /* 0x0000000f100c7290 */ /* 0x000fe400087fe43f */
[----:B--2---:R-:W-:-:S04]  /*9610*/  IMAD.U32 R72, RZ, RZ, UR9 ;  /* 0x00000009ff487e24 */ /* 0x004fc8000f8e00ff */
[----:B------:R-:W-:Y:S01]  /*9620*/  IMAD.U32 R73, RZ, RZ, UR12 ;  /* 0x0000000cff497e24 */ /* 0x000fe2000f8e00ff */
[----:B------:R-:W-:Y:S02]  /*9630*/  ULDC.64 UR12, c[0x0][0xc08] ;  /* 0x00030200000c7ab9 */ /* 0x000fe40000000a00 */
[----:B------:R-:W-:Y:S02]  /*9640*/  UISETP.NE.U32.AND UP0, UPT, UR12, URZ, UPT ;  /* 0x0000003f0c00728c */ /* 0x000fe4000bf05070 */
[----:B------:R-:W2:Y:S02]  /*9650*/  @P0 LDG.E R3, desc[UR52][R72.64] ;  /* 0x0000003448030981 */ /* 0x000ea4000c1e1900 */
[----:B------:R-:W-:-:S06]  /*9660*/  UISETP.NE.AND.EX UP0, UPT, UR13, URZ, UPT, UP0 ;  /* 0x0000003f0d00728c */ /* 0x000fcc000bf05300 */
[----:B------:R-:W-:-:S05]  /*9670*/  PLOP3.LUT P4, PT, PT, PT, UP0, 0x80, 0x0 ;  /* 0x000000000000781c */ /* 0x000fca0003f8f008 */
[----:B------:R-:W-:-:S04]  /*9680*/  @UP0 UIADD3 UR12, UP1, UR4, UR12, URZ ;  /* 0x0000000c040c0290 */ /* 0x000fc8000ff3e03f */
[----:B------:R-:W-:Y:S02]  /*9690*/  @UP0 UIADD3.X UR13, UR16, UR13, URZ, UP1, !UPT ;  /* 0x0000000d100d0290 */ /* 0x000fe40008ffe43f */
[----:B0-----:R-:W-:-:S04]  /*96a0*/  IMAD.U32 R64, RZ, RZ, UR12 ;  /* 0x0000000cff407e24 */ /* 0x001fc8000f8e00ff */
[----:B------:R-:W-:-:S05]  /*96b0*/  IMAD.U32 R65, RZ, RZ, UR13 ;  /* 0x0000000dff417e24 */ /* 0x000fca000f8e00ff */
[----:B------:R0:W3:Y:S01]  /*96c0*/  @P4 LDG.E R66, desc[UR52][R64.64] ;  /* 0x0000003440424981 */ /* 0x0000e2000c1e1900 */
[----:B------:R-:W-:Y:S02]  /*96d0*/  UISETP.NE.AND UP2, UPT, UR20, 0x1, UPT ;  /* 0x000000011400788c */ /* 0x000fe4000bf45270 */
[----:B------:R-:W-:Y:S01]  /*96e0*/  UISETP.GT.AND UP1, UPT, UR44, 0x1, UPT ;  /* 0x000000012c00788c */ /* 0x000fe2000bf24270 */
[----:B------:R-:W-:-:S03]  /*96f0*/  UMOV UR21, 0x9b8 ;  /* 0x000009b800157882 */ /* 0x000fc60000000000 */
[----:B------:R-:W-:Y:S01]  /*9700*/  USEL UR21, UR21, 0x978, UP1 ;  /* 0x0000097815157887 */ /* 0x000fe20008800000 */
[----:B------:R-:W-:Y:S01]  /*9710*/  PLOP3.LUT P1, PT, PT, PT, UP2, 0x80, 0x0 ;  /* 0x000000000000781c */ /* 0x000fe20003f2f028 */
[----:B------:R-:W-:Y:S01]  /*9720*/  UISETP.NE.U32.AND UP0, UPT, UR14, URZ, UPT ;  /* 0x0000003f0e00728c */ /* 0x000fe2000bf05070 */
[----:B-1----:R-:W-:Y:S01]  /*9730*/  IMAD.U32 R70, RZ, RZ, UR42 ;  /* 0x0000002aff467e24 */ /* 0x002fe2000f8e00ff */
[----:B------:R-:W-:Y:S01]  /*9740*/  UMOV UR4, URZ ;  /* 0x0000003f00047c82 */ /* 0x000fe20008000000 */
[----:B------:R-:W-:Y:S01]  /*9750*/  @UP2 ULDC UR24, c[0x0][0xbec] ;  /* 0x0002fb0000182ab9 */ /* 0x000fe20000000800 */
[----:B------:R-:W-:Y:S01]  /*9760*/  UISETP.NE.AND.EX UP0, UPT, UR15, URZ, UPT, UP0 ;  /* 0x0000003f0f00728c */ /* 0x000fe2000bf05300 */
[----:B------:R-:W-:Y:S01]  /*9770*/  IMAD R70, R70, 0x80, R188 ;  /* 0x0000008046467824 */ /* 0x000fe200078e02bc */
[----:B------:R-:W-:Y:S02]  /*9780*/  USEL UR9, UR39, URZ, UP1 ;  /* 0x0000003f27097287 */ /* 0x000fe40008800000 */
[----:B------:R-:W-:-:S02]  /*9790*/  USEL UR36, UR36, URZ, !UP0 ;  /* 0x0000003f24247287 */ /* 0x000fc4000c000000 */
[----:B------:R-:W-:Y:S01]  /*97a0*/  ULDC.64 UR14, c[0x0][UR21+0x220] ;  /* 0x00008800150e7abb */ /* 0x000fe20008000a00 */
[----:B------:R-:W-:Y:S01]  /*97b0*/  ULDC.64 UR18, c[0x0][UR21+0x218] ;  /* 0x0000860015127abb */ /* 0x000fe20008000a00 */
[----:B0-----:R-:W-:Y:S01]  /*97c0*/  @P1 IMAD.HI.U32 R64, R70, UR24, RZ ;  /* 0x0000001846401c27 */ /* 0x001fe2000f8e00ff */
[----:B------:R-:W-:Y:S01]  /*97d0*/  ULDC.64 UR16, c[0x0][UR21+0x228] ;  /* 0x00008a0015107abb */ /* 0x000fe20008000a00 */
[----:B------:R-:W-:Y:S02]  /*97e0*/  USEL UR37, UR37, URZ, !UP0 ;  /* 0x0000003f25257287 */ /* 0x000fe4000c000000 */
[----:B------:R-:W-:Y:S02]  /*97f0*/  UIMAD UR15, UR15, UR36, URZ ;  /* 0x000000240f0f72a4 */ /* 0x000fe4000f8e023f */
[----:B------:R-:W-:Y:S01]  /*9800*/  UIMAD.WIDE.U32 UR12, UR18, UR38, URZ ;  /* 0x00000026120c72a5 */ /* 0x000fe2000f8e003f */
[----:B------:R-:W-:Y:S01]  /*9810*/  @UP2 ULDC UR25, c[0x0][0xbf0] ;  /* 0x0002fc0000192ab9 */ /* 0x000fe20000000800 */
[----:B------:R-:W-:-:S02]  /*9820*/  UIMAD UR18, UR19, UR38, URZ ;  /* 0x00000026131272a4 */ /* 0x000fc4000f8e023f */
[----:B------:R-:W-:Y:S02]  /*9830*/  UIMAD.WIDE.U32 UR22, UR16, UR9, URZ ;  /* 0x00000009101672a5 */ /* 0x000fe4000f8e003f */
[----:B------:R-:W-:Y:S02]  /*9840*/  UIMAD UR9, UR17, UR9, URZ ;  /* 0x00000009110972a4 */ /* 0x000fe4000f8e023f */
[----:B------:R-:W-:Y:S02]  /*9850*/  UIMAD.WIDE.U32 UR16, UR14, UR36, URZ ;  /* 0x000000240e1072a5 */ /* 0x000fe4000f8e003f */
[----:B------:R-:W-:Y:S02]  /*9860*/  UIMAD UR15, UR14, UR37, UR15 ;  /* 0x000000250e0f72a4 */ /* 0x000fe4000f8e020f */
[----:B------:R-:W-:Y:S02]  /*9870*/  UIADD3 UR18, UR13, UR18, URZ ;  /* 0x000000120d127290 */ /* 0x000fe4000fffe03f */
[----:B------:R-:W-:-:S02]  /*9880*/  UIADD3 UR13, UR23, UR9, URZ ;  /* 0x00000009170d7290 */ /* 0x000fc4000fffe03f */
[----:B------:R-:W-:-:S04]  /*9890*/  UIADD3 UR9, UR17, UR15, URZ ;  /* 0x0000000f11097290 */ /* 0x000fc8000fffe03f */
[----:B------:R-:W-:Y:S01]  /*98a0*/  IMAD.U32 R74, RZ, RZ, UR13 ;  /* 0x0000000dff4a7e24 */ /* 0x000fe2000f8e00ff */
[----:B--2---:R-:W-:Y:S01]  /*98b0*/  @P0 R2UR UR4, R3 ;  /* 0x00000000030402ca */ /* 0x004fe200000e0000 */
[----:B------:R-:W-:Y:S01]  /*98c0*/  IMAD.MOV.U32 R3, RZ, RZ, R70 ;  /* 0x000000ffff037224 */ /* 0x000fe200078e0046 */
[----:B------:R-:W-:Y:S01]  /*98d0*/  @P1 SHF.R.U32.HI R3, RZ, UR25, R64 ;  /* 0x00000019ff031c19 */ /* 0x000fe20008011640 */
[----:B------:R-:W-:-:S04]  /*98e0*/  IMAD.U32 R64, RZ, RZ, UR22 ;  /* 0x00000016ff407e24 */ /* 0x000fc8000f8e00ff */
[----:B------:R-:W-:-:S06]  /*98f0*/  IMAD.MOV R67, RZ, RZ, -R3 ;  /* 0x000000ffff437224 */ /* 0x000fcc00078e0a03 */
[----:B------:R-:W-:Y:S02]  /*9900*/  UIADD3 UR12, UP0, UP3, UR16, UR12, UR4 ;  /* 0x0000000c100c7290 */ /* 0x000fe4000fb1e004 */
[----:B------:R-:W-:Y:S01]  /*9910*/  USHF.R.S32.HI UR14, URZ, 0x1f, UR4 ;  /* 0x0000001f3f0e7899 */ /* 0x000fe20008011404 */
[----:B------:R-:W-:Y:S01]  /*9920*/  IMAD R67, R67, UR20, R70 ;  /* 0x0000001443437c24 */ /* 0x000fe2000f8e0246 */
[----:B------:R-:W-:Y:S01]  /*9930*/  SHF.R.S32.HI R65, RZ, 0x1f, R3 ;  /* 0x0000001fff417819 */ /* 0x000fe20000011403 */
[----:B------:R-:W-:Y:S01]  /*9940*/  ULDC.64 UR16, c[0x0][0xba8] ;  /* 0x0002ea0000107ab9 */ /* 0x000fe20000000a00 */
[----:B------:R-:W-:Y:S01]  /*9950*/  UIADD3.X UR9, UR9, UR18, UR14, UP0, UP3 ;  /* 0x0000001209097290 */ /* 0x000fe200087e640e */
[----:B------:R-:W-:Y:S01]  /*9960*/  IADD3 R64, P2, P3, R3, UR12, R64 ;  /* 0x0000000c03407c10 */ /* 0x000fe2000fb5e040 */
[----:B------:R-:W-:Y:S01]  /*9970*/  ULDC.64 UR12, c[0x0][UR21+0x210] ;  /* 0x00008400150c7abb */ /* 0x000fe20008000a00 */
[----:B------:R-:W-:Y:S01]  /*9980*/  SHF.R.S32.HI R3, RZ, 0x1f, R67 ;  /* 0x0000001fff037819 */ /* 0x000fe20000011443 */
[----:B------:R-:W-:Y:S01]  /*9990*/  IMAD R68, R67, UR13, RZ ;  /* 0x0000000d43447c24 */ /* 0x000fe2000f8e02ff */
[----:B------:R-:W-:Y:S01]  /*99a0*/  @!UP1 ULDC UR16, c[0x0][0xb50] ;  /* 0x0002d40000109ab9 */ /* 0x000fe20000000800 */
[----:B------:R-:W-:Y:S01]  /*99b0*/  IADD3.X R65, R65, UR9, R74, P2, P3 ;  /* 0x0000000941417c10 */ /* 0x000fe200097e644a */
[----:B------:R-:W-:Y:S01]  /*99c0*/  @!UP1 ULDC UR17, c[0x0][0xb54] ;  /* 0x0002d50000119ab9 */ /* 0x000fe20000000800 */
[----:B------:R-:W-:-:S02]  /*99d0*/  IMAD R3, R3, UR12, R68 ;  /* 0x0000000c03037c24 */ /* 0x000fc4000f8e0244 */
[----:B------:R-:W-:-:S04]  /*99e0*/  IMAD.WIDE.U32 R64, R67, UR12, R64 ;  /* 0x0000000c43407c25 */ /* 0x000fc8000f8e0040 */
[----:B------:R-:W-:Y:S01]  /*99f0*/  IMAD.IADD R3, R65, 0x1, R3 ;  /* 0x0000000141037824 */ /* 0x000fe200078e0203 */
[----:B------:R-:W-:Y:S01]  /*9a00*/  LEA R68, P2, R64, UR16, 0x2 ;  /* 0x0000001040447c11 */ /* 0x000fe2000f8410ff */
[----:B------:R-:W-:Y:S01]  /*9a10*/  ULDC UR9, c[0x0][0xa88] ;  /* 0x0002a20000097ab9 */ /* 0x000fe20000000800 */
[----:B---3--:R-:W-:Y:S02]  /*9a20*/  @P4 R2UR UR9, R66 ;  /* 0x00000000420942ca */ /* 0x008fe400000e0000 */
[----:B------:R-:W-:Y:S01]  /*9a30*/  LEA.HI.X R69, R64, UR17, R3, 0x2, P2 ;  /* 0x0000001140457c11 */ /* 0x000fe200090f1403 */
[----:B------:R-:W-:-:S12]  /*9a40*/  @P4 BRA `(.L_x_240) ;  /* 0x0000000000184947 */ /* 0x000fd80003800000 */
[----:B------:R-:W-:Y:S05]  /*9a50*/  @!P0 BRA `(.L_x_240) ;  /* 0x0000000000148947 */ /* 0x000fea0003800000 */
[----:B------:R-:W2:Y:S04]  /*9a60*/  LDG.E R64, desc[UR52][R72.64] ;  /* 0x0000003448407981 */ /* 0x000ea8000c1e1900 */
[----:B------:R-:W3:Y:S01]  /*9a70*/  LDG.E R3, desc[UR52][R72.64+0x4] ;  /* 0x0000043448037981 */ /* 0x000ee2000c1e1900 */
[----:B--2---:R-:W-:Y:S02]  /*9a80*/  R2UR UR12, R64 ;  /* 0x00000000400c72ca */ /* 0x004fe400000e0000 */
[----:B---3--:R-:W-:-:S13]  /*9a90*/  R2UR UR9, R3 ;  /* 0x00000000030972ca */ /* 0x008fda00000e0000 */
[----:B------:R-:W-:-:S12]  /*9aa0*/  UIADD3 UR9, -UR12, UR9, URZ ;  /* 0x000000090c097290 */ /* 0x000fd8000fffe13f */
.L_x_240:
[----:B------:R-:W2:Y:S04]  /*9ab0*/  LDL R72, [R1+0x2c] ;  /* 0x00002c0001487983 */ /* 0x000ea80000100800 */
[----:B------:R-:W3:Y:S01]  /*9ac0*/  LDL R3, [R1+0x24] ;  /* 0x0000240001037983 */ /* 0x000ee20000100800 */
[----:B------:R-:W-:Y:S01]  /*9ad0*/  IMAD.U32 R71, RZ, RZ, UR42 ;  /* 0x0000002aff477e24 */ /* 0x000fe2000f8e00ff */
[----:B------:R-:W-:Y:S01]  /*9ae0*/  UIMAD UR15, UR9, UR20, URZ ;  /* 0x00000014090f72a4 */ /* 0x000fe2000f8e023f */
[----:B------:R-:W-:Y:S01]  /*9af0*/  PLOP3.LUT P3, PT, PT, PT, UP1, 0x80, 0x0 ;  /* 0x000000000000781c */ /* 0x000fe20003f6f018 */
[----:B------:R-:W-:Y:S04]  /*9b00*/  SHFL.IDX PT, R64, R68, RZ, 0x1c1f ;  /* 0x001c1fff44407589 */ /* 0x000fe800000e0000 */
[----:B------:R-:W0:Y:S04]  /*9b10*/  SHFL.IDX PT, R65, R69, RZ, 0x1c1f ;  /* 0x001c1fff45417589 */ /* 0x000e2800000e0000 */
[----:B------:R-:W-:Y:S04]  /*9b20*/  SHFL.IDX PT, R66, R68, 0x1, 0x1c1f ;  /* 0x003c1f0044427f89 */ /* 0x000fe800000e0000 */
[----:B------:R-:W1:Y:S01]  /*9b30*/  SHFL.IDX PT, R67, R69, 0x1, 0x1c1f ;  /* 0x003c1f0045437f89 */ /* 0x000e6200000e0000 */
[----:B--2---:R-:W-:Y:S01]  /*9b40*/  IMAD R71, R71, 0x80, R72 ;  /* 0x0000008047477824 */ /* 0x004fe200078e0248 */
[----:B---3--:R-:W-:-:S03]  /*9b50*/  LOP3.LUT P0, RZ, R3, 0x3, RZ, 0xc0, !PT ;  /* 0x0000000303ff7812 */ /* 0x008fc6000780c0ff */
[C---:B------:R-:W-:Y:S01]  /*9b60*/  VIADD R3, R71.reuse, 0x8 ;  /* 0x0000000847037836 */ /* 0x040fe20000000000 */
[----:B------:R-:W-:-:S04]  /*9b70*/  ISETP.GE.OR P2, PT, R71, UR15, P0 ;  /* 0x0000000f47007c0c */ /* 0x000fc80008746670 */
[----:B------:R-:W-:-:S09]  /*9b80*/  ISETP.GE.OR P0, PT, R3, UR15, P0 ;  /* 0x0000000f03007c0c */ /* 0x000fd20008706670 */
[----:B0-----:R0:W-:Y:S01]  /*9b90*/  @!P2 ST.E desc[UR52][R64.64], R0 ;  /* 0x000000004000a985 */ /* 0x0011e2000c101934 */
[----:B------:R-:W-:-:S03]  /*9ba0*/  ISETP.GE.AND P2, PT, R71, UR15, PT ;  /* 0x0000000f47007c0c */ /* 0x000fc6000bf46270 */
[----:B-1----:R0:W-:Y:S01]  /*9bb0*/  @!P0 ST.E desc[UR52][R66.64], R162 ;  /* 0x000000a242008985 */ /* 0x0021e2000c101934 */
[----:B------:R-:W-:Y:S01]  /*9bc0*/  ISETP.GE.AND P0, PT, R3, UR15, PT ;  /* 0x0000000f03007c0c */ /* 0x000fe2000bf06270 */
[----:B------:R-:W-:-:S12]  /*9bd0*/  @P3 BRA `(.L_x_241) ;  /* 0x00000010000c3947 */ /* 0x000fd80003800000 */
[----:B0-----:R-:W-:Y:S01]  /*9be0*/  VIADD R0, R187, 0xffffff80 ;  /* 0xffffff80bb007836 */ /* 0x001fe20000000000 */
[----:B------:R-:W-:-:S04]  /*9bf0*/  ULDC.64 UR12, c[0x0][0xaa0] ;  /* 0x0002a800000c7ab9 */ /* 0x000fc80000000a00 */
[----:B------:R-:W-:-:S04]  /*9c00*/  SHF.R.S32.HI R3, RZ, 0x1f, R0 ;  /* 0x0000001fff037819 */ /* 0x000fc80000011400 */
[----:B------:R-:W-:-:S04]  /*9c10*/  LEA.HI R3, R3, R0, RZ, 0x3 ;  /* 0x0000000003037211 */ /* 0x000fc800078f18ff */
[----:B------:R-:W-:Y:S02]  /*9c20*/  LOP3.LUT R5, R3, 0xfffffff8, RZ, 0xc0, !PT ;  /* 0xfffffff803057812 */ /* 0x000fe400078ec0ff */
[----:B------:R-:W-:-:S03]  /*9c30*/  SHF.R.S32.HI R3, RZ, 0x3, R3 ;  /* 0x00000003ff037819 */ /* 0x000fc60000011403 */
[----:B------:R-:W-:Y:S02]  /*9c40*/  IMAD.IADD R20, R0, 0x1, -R5 ;  /* 0x0000000100147824 */ /* 0x000fe400078e0a05 */
[----:B------:R-:W-:Y:S02]  /*9c50*/  IMAD.MOV.U32 R5, RZ, RZ, 0x2 ;  /* 0x00000002ff057424 */ /* 0x000fe400078e00ff */
[----:B------:R-:W-:-:S04]  /*9c60*/  IMAD.SHL.U32 R0, R20, 0x8, RZ ;  /* 0x0000000814007824 */ /* 0x000fc800078e00ff */
[----:B------:R-:W-:-:S04]  /*9c70*/  IMAD R4, R3, 0x40, R0 ;  /* 0x0000004003047824 */ /* 0x000fc800078e0200 */
[----:B------:R-:W-:Y:S01]  /*9c80*/  IMAD.WIDE R4, R4, R5, UR10 ;  /* 0x0000000a04047e25 */ /* 0x000fe2000f8e0205 */
[----:B------:R-:W-:Y:S02]  /*9c90*/  UIMAD UR9, UR14, UR12, URZ ;  /* 0x0000000c0e0972a4 */ /* 0x000fe4000f8e023f */
[C---:B------:R-:W-:Y:S02]  /*9ca0*/  IADD3 R9, P4, R4.reuse, 0x1000, RZ ;  /* 0x0000100004097810 */ /* 0x040fe40007f9e0ff */
[C---:B------:R-:W-:Y:S02]  /*9cb0*/  IADD3 R13, P3, R4.reuse, 0x2000, RZ ;  /* 0x00002000040d7810 */ /* 0x040fe40007f7e0ff */
[----:B------:R-:W-:Y:S02]  /*9cc0*/  IADD3 R25, P2, R4, 0x3000, RZ ;  /* 0x0000300004197810 */ /* 0x000fe40007f5e0ff */
[----:B------:R-:W-:Y:S02]  /*9cd0*/  LOP3.LUT R8, R9, 0x380, RZ, 0xc0, !PT ;  /* 0x0000038009087812 */ /* 0x000fe400078ec0ff */
[----:B------:R-:W-:-:S02]  /*9ce0*/  LOP3.LUT R12, R13, 0x380, RZ, 0xc0, !PT ;  /* 0x000003800d0c7812 */ /* 0x000fc400078ec0ff */
[----:B------:R-:W-:Y:S01]  /*9cf0*/  LOP3.LUT R24, R25, 0x380, RZ, 0xc0, !PT ;  /* 0x0000038019187812 */ /* 0x000fe200078ec0ff */
[----:B------:R-:W-:Y:S01]  /*9d00*/  UIMAD.WIDE.U32 UR10, UR4, UR12, URZ ;  /* 0x0000000c040a72a5 */ /* 0x000fe2000f8e003f */
[----:B------:R-:W-:Y:S01]  /*9d10*/  SHF.R.U64 R8, R8, 0x3, RZ ;  /* 0x0000000308087819 */ /* 0x000fe200000012ff */
[----:B------:R-:W-:Y:S01]  /*9d20*/  UIMAD UR9, UR4, UR13, UR9 ;  /* 0x0000000d040972a4 */ /* 0x000fe2000f8e0209 */
[----:B------:R-:W-:Y:S02]  /*9d30*/  SHF.R.U64 R12, R12, 0x3, RZ ;  /* 0x000000030c0c7819 */ /* 0x000fe400000012ff */
[----:B------:R-:W-:Y:S01]  /*9d40*/  SHF.R.U64 R24, R24, 0x3, RZ ;  /* 0x0000000318187819 */ /* 0x000fe200000012ff */
[----:B------:R-:W-:Y:S01]  /*9d50*/  UIADD3 UR11, UR11, UR9, URZ ;  /* 0x000000090b0b7290 */ /* 0x000fe2000fffe03f */
[----:B------:R-:W-:Y:S01]  /*9d60*/  LOP3.LUT R8, R8, R9, RZ, 0x3c, !PT ;  /* 0x0000000908087212 */ /* 0x000fe200078e3cff */
[--C-:B------:R-:W-:Y:S01]  /*9d70*/  IMAD.X R9, RZ, RZ, R5.reuse, P4 ;  /* 0x000000ffff097224 */ /* 0x100fe200020e0605 */
[----:B------:R-:W-:Y:S01]  /*9d80*/  LOP3.LUT R12, R12, R13, RZ, 0x3c, !PT ;  /* 0x0000000d0c0c7212 */ /* 0x000fe200078e3cff */
[--C-:B------:R-:W-:Y:S01]  /*9d90*/  IMAD.X R13, RZ, RZ, R5.reuse, P3 ;  /* 0x000000ffff0d7224 */ /* 0x100fe200018e0605 */
[----:B------:R-:W-:Y:S01]  /*9da0*/  LOP3.LUT R24, R24, R25, RZ, 0x3c, !PT ;  /* 0x0000001918187212 */ /* 0x000fe200078e3cff */
[----:B------:R-:W-:Y:S01]  /*9db0*/  IMAD.X R25, RZ, RZ, R5, P2 ;  /* 0x000000ffff197224 */ /* 0x000fe200010e0605 */
[C---:B------:R-:W-:Y:S01]  /*9dc0*/  IADD3 R29, P0, R4.reuse, 0x4000, RZ ;  /* 0x00004000041d7810 */ /* 0x040fe20007f1e0ff */
[----:B------:R-:W-:Y:S01]  /*9dd0*/  ULDC.64 UR12, c[0x0][0xae8] ;  /* 0x0002ba00000c7ab9 */ /* 0x000fe20000000a00 */
[C---:B------:R-:W-:Y:S01]  /*9de0*/  IADD3 R33, P6, R4.reuse, 0x5000, RZ ;  /* 0x0000500004217810 */ /* 0x040fe20007fde0ff */
[----:B------:R-:W-:Y:S01]  /*9df0*/  IMAD.U32 R21, RZ, RZ, UR42 ;  /* 0x0000002aff157e24 */ /* 0x000fe2000f8e00ff */
[----:B------:R-:W-:Y:S01]  /*9e00*/  IADD3 R37, P5, R4, 0x6000, RZ ;  /* 0x0000600004257810 */ /* 0x000fe20007fbe0ff */
[----:B------:R-:W-:Y:S01]  /*9e10*/  IMAD R20, R20, 0x20, R3 ;  /* 0x0000002014147824 */ /* 0x000fe200078e0203 */
[C---:B------:R-:W-:Y:S01]  /*9e20*/  IADD3 R41, P4, R4.reuse, 0x7000, RZ ;  /* 0x0000700004297810 */ /* 0x040fe20007f9e0ff */
[----:B------:R-:W-:Y:S01]  /*9e30*/  USHF.R.S32.HI UR4, URZ, 0x1f, UR36 ;  /* 0x0000001f3f047899 */ /* 0x000fe20008011424 */
[C---:B------:R-:W-:Y:S01]  /*9e40*/  IADD3 R45, P3, R4.reuse, 0x8000, RZ ;  /* 0x00008000042d7810 */ /* 0x040fe20007f7e0ff */
[----:B------:R-:W-:Y:S01]  /*9e50*/  UIMAD.WIDE.U32 UR10, UR38, UR12, UR10 ;  /* 0x0000000c260a72a5 */ /* 0x000fe2000f8e000a */
[----:B------:R-:W-:Y:S01]  /*9e60*/  IADD3 R49, P2, R4, 0x9000, RZ ;  /* 0x0000900004317810 */ /* 0x000fe20007f5e0ff */
[----:B------:R-:W-:Y:S01]  /*9e70*/  IMAD R78, R21, 0x80, R20 ;  /* 0x00000080154e7824 */ /* 0x000fe200078e0214 */
[----:B------:R-:W-:Y:S01]  /*9e80*/  LOP3.LUT R28, R29, 0x380, RZ, 0xc0, !PT ;  /* 0x000003801d1c7812 */ /* 0x000fe200078ec0ff */
[----:B------:R-:W-:Y:S01]  /*9e90*/  @UP2 ULDC UR9, c[0x0][0xbec] ;  /* 0x0002fb0000092ab9 */ /* 0x000fe20000000800 */
[----:B------:R-:W-:Y:S01]  /*9ea0*/  LOP3.LUT R32, R33, 0x380, RZ, 0xc0, !PT ;  /* 0x0000038021207812 */ /* 0x000fe200078ec0ff */
[----:B------:R-:W-:Y:S01]  /*9eb0*/  IMAD.U32 R84, RZ, RZ, UR42 ;  /* 0x0000002aff547e24 */ /* 0x000fe2000f8e00ff */
[----:B------:R-:W-:Y:S01]  /*9ec0*/  LOP3.LUT R36, R37, 0x380, RZ, 0xc0, !PT ;  /* 0x0000038025247812 */ /* 0x000fe200078ec0ff */
[----:B------:R-:W5:Y:S01]  /*9ed0*/  LD.E.128 R12, desc[UR52][R12.64] ;  /* 0x000000340c0c7980 */ /* 0x000f62000c101d00 */
[----:B------:R-:W-:-:S02]  /*9ee0*/  LOP3.LUT R40, R41, 0x380, RZ, 0xc0, !PT ;  /* 0x0000038029287812 */ /* 0x000fc400078ec0ff */
[----:B------:R-:W-:Y:S01]  /*9ef0*/  LOP3.LUT R44, R45, 0x380, RZ, 0xc0, !PT ;  /* 0x000003802d2c7812 */ /* 0x000fe200078ec0ff */
[----:B------:R-:W-:Y:S01]  /*9f00*/  UIMAD UR11, UR38, UR13, UR11 ;  /* 0x0000000d260b72a4 */ /* 0x000fe2000f8e020b */
[----:B------:R-:W-:Y:S01]  /*9f10*/  LOP3.LUT R48, R49, 0x380, RZ, 0xc0, !PT ;  /* 0x0000038031307812 */ /* 0x000fe200078ec0ff */
[----:B------:R-:W-:Y:S01]  /*9f20*/  @P1 IMAD.HI.U32 R20, R78, UR9, RZ ;  /* 0x000000094e141c27 */ /* 0x000fe2000f8e00ff */
[----:B------:R-:W-:Y:S01]  /*9f30*/  ULDC.64 UR12, c[0x0][0xaf0] ;  /* 0x0002bc00000c7ab9 */ /* 0x000fe20000000a00 */
[----:B------:R-:W-:Y:S01]  /*9f40*/  SHF.R.U64 R28, R28, 0x3, RZ ;  /* 0x000000031c1c7819 */ /* 0x000fe200000012ff */
[----:B------:R-:W-:Y:S01]  /*9f50*/  UIMAD UR4, UR4, UR12, URZ ;  /* 0x0000000c040472a4 */ /* 0x000fe2000f8e023f */
[----:B------:R-:W-:Y:S01]  /*9f60*/  SHF.R.U64 R32, R32, 0x3, RZ ;  /* 0x0000000320207819 */ /* 0x000fe200000012ff */
[----:B------:R-:W-:Y:S01]  /*9f70*/  @UP2 ULDC UR9, c[0x0][0xbf0] ;  /* 0x0002fc0000092ab9 */ /* 0x000fe20000000800 */
[----:B------:R-:W-:Y:S01]  /*9f80*/  SHF.R.U64 R36, R36, 0x3, RZ ;  /* 0x0000000324247819 */ /* 0x000fe200000012ff */
[----:B------:R-:W5:Y:S01]  /*9f90*/  LD.E.128 R24, desc[UR52][R24.64] ;  /* 0x0000003418187980 */ /* 0x000f62000c101d00 */
[----:B------:R-:W-:-:S02]  /*9fa0*/  SHF.R.U64 R40, R40, 0x3, RZ ;  /* 0x0000000328287819 */ /* 0x000fc400000012ff */
[----:B------:R-:W-:Y:S02]  /*9fb0*/  SHF.R.U64 R44, R44, 0x3, RZ ;  /* 0x000000032c2c7819 */ /* 0x000fe400000012ff */
[----:B------:R-:W-:Y:S01]  /*9fc0*/  SHF.R.U64 R48, R48, 0x3, RZ ;  /* 0x0000000330307819 */ /* 0x000fe200000012ff */
[----:B------:R-:W-:Y:S01]  /*9fd0*/  IMAD.MOV.U32 R77, RZ, RZ, R78 ;  /* 0x000000ffff4d7224 */ /* 0x000fe200078e004e */
[----:B------:R-:W-:Y:S01]  /*9fe0*/  LOP3.LUT R28, R28, R29, RZ, 0x3c, !PT ;  /* 0x0000001d1c1c7212 */ /* 0x000fe200078e3cff */
[--C-:B------:R-:W-:Y:S01]  /*9ff0*/  IMAD.X R29, RZ, RZ, R5.reuse, P0 ;  /* 0x000000ffff1d7224 */ /* 0x100fe200000e0605 */
        /* <DEDUP_REMOVED lines=9> */
[----:B------:R-:W-:Y:S01]  /*a090*/  UIMAD UR4, UR36, UR13, UR4 ;  /* 0x0000000d240472a4 */ /* 0x000fe2000f8e0204 */
[----:B------:R-:W-:Y:S01]  /*a0a0*/  @P1 SHF.R.U32.HI R77, RZ, UR9, R20 ;  /* 0x00000009ff4d1c19 */ /* 0x000fe20008011614 */
[----:B------:R-:W-:Y:S01]  /*a0b0*/  IMAD.X R49, RZ, RZ, R5, P2 ;  /* 0x000000ffff317224 */ /* 0x000fe200010e0605 */
[C---:B------:R-:W-:Y:S01]  /*a0c0*/  IADD3 R53, P0, R4.reuse, 0xa000, RZ ;  /* 0x0000a00004357810 */ /* 0x040fe20007f1e0ff */
[----:B------:R-:W-:Y:S01]  /*a0d0*/  UIMAD.WIDE.U32 UR36, UR36, UR12, UR10 ;  /* 0x0000000c242472a5 */ /* 0x000fe2000f8e000a */
[C---:B------:R-:W-:Y:S01]  /*a0e0*/  IADD3 R57, P6, R4.reuse, 0xb000, RZ ;  /* 0x0000b00004397810 */ /* 0x040fe20007fde0ff */
[----:B------:R-:W5:Y:S01]  /*a0f0*/  LD.E.128 R28, desc[UR52][R28.64] ;  /* 0x000000341c1c7980 */ /* 0x000f62000c101d00 */
[----:B------:R-:W-:-:S02]  /*a100*/  IADD3 R61, P5, R4, 0xc000, RZ ;  /* 0x0000c000043d7810 */ /* 0x000fc40007fbe0ff */
[C---:B------:R-:W-:Y:S01]  /*a110*/  IADD3 R65, P4, R4.reuse, 0xd000, RZ ;  /* 0x0000d00004417810 */ /* 0x040fe20007f9e0ff */
[----:B------:R-:W5:Y:S01]  /*a120*/  LD.E.128 R32, desc[UR52][R32.64] ;  /* 0x0000003420207980 */ /* 0x000f62000c101d00 */
[C---:B------:R-:W-:Y:S02]  /*a130*/  IADD3 R69, P3, R4.reuse, 0xe000, RZ ;  /* 0x0000e00004457810 */ /* 0x040fe40007f7e0ff */
[----:B------:R-:W-:Y:S01]  /*a140*/  IADD3 R7, P2, R4, 0xf000, RZ ;  /* 0x0000f00004077810 */ /* 0x000fe20007f5e0ff */
[----:B------:R-:W-:Y:S01]  /*a150*/  UIADD3 UR4, UR37, UR4, URZ ;  /* 0x0000000425047290 */ /* 0x000fe2000fffe03f */
[--C-:B------:R-:W-:Y:S01]  /*a160*/  SHF.R.S32.HI R76, RZ, 0x1f, R77.reuse ;  /* 0x0000001fff4c7819 */ /* 0x100fe2000001144d */
[----:B------:R-:W-:Y:S01]  /*a170*/  IMAD.MOV R79, RZ, RZ, -R77 ;  /* 0x000000ffff4f7224 */ /* 0x000fe200078e0a4d */
[----:B------:R-:W-:Y:S01]  /*a180*/  LOP3.LUT R52, R53, 0x380, RZ, 0xc0, !PT ;  /* 0x0000038035347812 */ /* 0x000fe200078ec0ff */
[----:B------:R-:W-:Y:S01]  /*a190*/  ULDC.64 UR10, c[0x0][0xae0] ;  /* 0x0002b800000a7ab9 */ /* 0x000fe20000000a00 */
[----:B------:R-:W-:-:S02]  /*a1a0*/  LOP3.LUT R56, R57, 0x380, RZ, 0xc0, !PT ;  /* 0x0000038039387812 */ /* 0x000fc400078ec0ff */
[----:B------:R-:W-:Y:S01]  /*a1b0*/  LOP3.LUT R11, R4, 0x380, RZ, 0xc0, !PT ;  /* 0x00000380040b7812 */ /* 0x000fe200078ec0ff */
[----:B------:R-:W-:Y:S01]  /*a1c0*/  IMAD.U32 R21, RZ, RZ, UR37 ;  /* 0x00000025ff157e24 */ /* 0x000fe2000f8e00ff */
[----:B------:R-:W-:Y:S01]  /*a1d0*/  LOP3.LUT R60, R61, 0x380, RZ, 0xc0, !PT ;  /* 0x000003803d3c7812 */ /* 0x000fe200078ec0ff */
[----:B------:R-:W-:Y:S01]  /*a1e0*/  IMAD.U32 R20, RZ, RZ, UR36 ;  /* 0x00000024ff147e24 */ /* 0x000fe2000f8e00ff */
[----:B------:R-:W-:Y:S01]  /*a1f0*/  LOP3.LUT R64, R65, 0x380, RZ, 0xc0, !PT ;  /* 0x0000038041407812 */ /* 0x000fe200078ec0ff */
[----:B------:R-:W-:Y:S01]  /*a200*/  IMAD.X R73, RZ, RZ, R5, P2 ;  /* 0x000000ffff497224 */ /* 0x000fe200010e0605 */
[----:B------:R-:W-:Y:S01]  /*a210*/  LOP3.LUT R68, R69, 0x380, RZ, 0xc0, !PT ;  /* 0x0000038045447812 */ /* 0x000fe200078ec0ff */
[----:B------:R-:W5:Y:S01]  /*a220*/  LD.E.128 R36, desc[UR52][R36.64] ;  /* 0x0000003424247980 */ /* 0x000f62000c101d00 */
[----:B------:R-:W-:Y:S01]  /*a230*/  LOP3.LUT R6, R7, 0x380, RZ, 0xc0, !PT ;  /* 0x0000038007067812 */ /* 0x000fe200078ec0ff */
[----:B------:R-:W-:Y:S01]  /*a240*/  IMAD R76, R76, UR10, RZ ;  /* 0x0000000a4c4c7c24 */ /* 0x000fe2000f8e02ff */
[----:B------:R-:W-:Y:S01]  /*a250*/  SHF.R.U64 R52, R52, 0x3, RZ ;  /* 0x0000000334347819 */ /* 0x000fe200000012ff */
[----:B------:R-:W-:Y:S01]  /*a260*/  IMAD R79, R79, UR20, R78 ;  /* 0x000000144f4f7c24 */ /* 0x000fe2000f8e024e */
[----:B------:R-:W-:Y:S01]  /*a270*/  SHF.R.U64 R56, R56, 0x3, RZ ;  /* 0x0000000338387819 */ /* 0x000fe200000012ff */
[----:B------:R-:W5:Y:S01]  /*a280*/  LD.E.128 R40, desc[UR52][R40.64] ;  /* 0x0000003428287980 */ /* 0x000f62000c101d00 */
[----:B------:R-:W-:-:S02]  /*a290*/  SHF.R.U64 R60, R60, 0x3, RZ ;  /* 0x000000033c3c7819 */ /* 0x000fc400000012ff */
[----:B------:R-:W-:Y:S01]  /*a2a0*/  SHF.R.U64 R64, R64, 0x3, RZ ;  /* 0x0000000340407819 */ /* 0x000fe200000012ff */
[----:B------:R-:W5:Y:S01]  /*a2b0*/  LD.E.128 R44, desc[UR52][R44.64] ;  /* 0x000000342c2c7980 */ /* 0x000f62000c101d00 */
[----:B------:R-:W-:Y:S01]  /*a2c0*/  SHF.R.U64 R68, R68, 0x3, RZ ;  /* 0x0000000344447819 */ /* 0x000fe200000012ff */
[----:B------:R-:W-:Y:S01]  /*a2d0*/  IMAD.U32 R21, RZ, RZ, UR4 ;  /* 0x00000004ff157e24 */ /* 0x000fe2000f8e00ff */
[----:B------:R-:W-:Y:S01]  /*a2e0*/  SHF.R.U64 R11, R11, 0x3, RZ ;  /* 0x000000030b0b7819 */ /* 0x000fe200000012ff */
[----:B------:R-:W5:Y:S01]  /*a2f0*/  LD.E.128 R48, desc[UR52][R48.64] ;  /* 0x0000003430307980 */ /* 0x000f62000c101d00 */
[----:B------:R-:W-:Y:S01]  /*a300*/  SHF.R.U64 R6, R6, 0x3, RZ ;  /* 0x0000000306067819 */ /* 0x000fe200000012ff */
[----:B------:R-:W-:Y:S01]  /*a310*/  IMAD R81, R77, UR11, R76 ;  /* 0x0000000b4d517c24 */ /* 0x000fe2000f8e024c */
        /* <DEDUP_REMOVED lines=9> */
[----:B------:R-:W-:Y:S01]  /*a3b0*/  IMAD.X R69, RZ, RZ, R5, P3 ;  /* 0x000000ffff457224 */ /* 0x000fe200018e0605 */
[----:B------:R-:W-:Y:S01]  /*a3c0*/  LOP3.LUT R4, R11, R4, RZ, 0x3c, !PT ;  /* 0x000000040b047212 */ /* 0x000fe200078e3cff */
[----:B------:R-:W-:Y:S01]  /*a3d0*/  IMAD.WIDE.U32 R20, R77, UR10, R20 ;  /* 0x0000000a4d147c25 */ /* 0x000fe2000f8e0014 */
[----:B------:R-:W-:Y:S01]  /*a3e0*/  LOP3.LUT R72, R6, R7, RZ, 0x3c, !PT ;  /* 0x0000000706487212 */ /* 0x000fe200078e3cff */
[----:B------:R-:W-:Y:S01]  /*a3f0*/  ULDC.64 UR10, c[0x0][0xad8] ;  /* 0x0002b600000a7ab9 */ /* 0x000fe20000000a00 */
[----:B------:R-:W-:Y:S01]  /*a400*/  SHF.R.S32.HI R76, RZ, 0x1f, R79 ;  /* 0x0000001fff4c7819 */ /* 0x000fe2000001144f */
[----:B------:R-:W-:Y:S01]  /*a410*/  IMAD.IADD R21, R21, 0x1, R81 ;  /* 0x0000000115157824 */ /* 0x000fe200078e0251 */
[----:B------:R-:W5:Y:S03]  /*a420*/  LD.E.128 R4, desc[UR52][R4.64] ;  /* 0x0000003404047980 */ /* 0x000f66000c101d00 */
[----:B------:R-:W-:Y:S01]  /*a430*/  IMAD R76, R76, UR10, RZ ;  /* 0x0000000a4c4c7c24 */ /* 0x000fe2000f8e02ff */
[----:B------:R-:W5:Y:S01]  /*a440*/  LD.E.128 R8, desc[UR52][R8.64] ;  /* 0x0000003408087980 */ /* 0x000f62000c101d00 */
[----:B------:R-:W-:-:S03]  /*a450*/  IMAD R84, R84, 0x80, R3 ;  /* 0x0000008054547824 */ /* 0x000fc600078e0203 */
[----:B------:R-:W5:Y:S01]  /*a460*/  LD.E.128 R52, desc[UR52][R52.64] ;  /* 0x0000003434347980 */ /* 0x000f62000c101d00 */
[----:B------:R-:W-:-:S03]  /*a470*/  IMAD R3, R79, UR11, R76 ;  /* 0x0000000b4f037c24 */ /* 0x000fc6000f8e024c */
[----:B------:R-:W5:Y:S01]  /*a480*/  LD.E.128 R56, desc[UR52][R56.64] ;  /* 0x0000003438387980 */ /* 0x000f62000c101d00 */
[----:B------:R-:W-:Y:S01]  /*a490*/  IMAD.WIDE.U32 R20, R79, UR10, R20 ;  /* 0x0000000a4f147c25 */ /* 0x000fe2000f8e0014 */
[----:B------:R-:W-:Y:S02]  /*a4a0*/  ULDC.64 UR10, c[0x0][0xa80] ;  /* 0x0002a000000a7ab9 */ /* 0x000fe40000000a00 */
[----:B------:R-:W5:Y:S04]  /*a4b0*/  LD.E.128 R60, desc[UR52][R60.64] ;  /* 0x000000343c3c7980 */ /* 0x000f68000c101d00 */
[----:B------:R-:W5:Y:S04]  /*a4c0*/  LD.E.128 R64, desc[UR52][R64.64] ;  /* 0x0000003440407980 */ /* 0x000f68000c101d00 */
[----:B------:R-:W5:Y:S04]  /*a4d0*/  LD.E.128 R68, desc[UR52][R68.64] ;  /* 0x0000003444447980 */ /* 0x000f68000c101d00 */
[----:B------:R-:W5:Y:S01]  /*a4e0*/  LD.E.128 R72, desc[UR52][R72.64] ;  /* 0x0000003448487980 */ /* 0x000f62000c101d00 */
[----:B------:R-:W-:Y:S01]  /*a4f0*/  @!PT LDS RZ, [RZ] ;  /* 0x00000000fffff984 */ /* 0x000fe20000000800 */
[----:B------:R-:W-:Y:S01]  /*a500*/  @!PT LDS RZ, [RZ] ;  /* 0x00000000fffff984 */ /* 0x000fe20000000800 */
[----:B------:R-:W-:Y:S01]  /*a510*/  @!PT LDS RZ, [RZ] ;  /* 0x00000000fffff984 */ /* 0x000fe20000000800 */
[----:B------:R-:W-:Y:S01]  /*a520*/  @!PT LDS RZ, [RZ] ;  /* 0x00000000fffff984 */ /* 0x000fe20000000800 */
[----:B------:R0:W-:Y:S06]  /*a530*/  MEMBAR.ALL.CTA ;  /* 0x0000000000007992 */ /* 0x0001ec0000008000 */
[----:B0-----:R-:W0:Y:S01]  /*a540*/  FENCE.VIEW.ASYNC.S ;  /* 0x00000000000073c6 */ /* 0x001e220000000000 */
[----:B------:R-:W-:Y:S01]  /*a550*/  IMAD.IADD R3, R21, 0x1, R3 ;  /* 0x0000000115037824 */ /* 0x000fe200078e0203 */
[----:B------:R-:W-:Y:S01]  /*a560*/  LEA R82, P2, R20, UR10, 0x1 ;  /* 0x0000000a14527c11 */ /* 0x000fe2000f8408ff */
[----:B------:R-:W-:-:S03]  /*a570*/  UIADD3 UR8, UR8, 0x38820, URZ ;  /* 0x0003882008087890 */ /* 0x000fc6000fffe03f */
[----:B------:R-:W-:Y:S02]  /*a580*/  LEA.HI.X R83, R20, UR11, R3, 0x1, P2 ;  /* 0x0000000b14537c11 */ /* 0x000fe400090f0c03 */
[C---:B------:R-:W-:Y:S01]  /*a590*/  ISETP.GE.AND P2, PT, R84.reuse, UR15, PT ;  /* 0x0000000f54007c0c */ /* 0x040fe2000bf46270 */
[----:B------:R-:W-:Y:S01]  /*a5a0*/  UPRMT UR8, URZ, 0x654, UR8 ;  /* 0x000006543f087896 */ /* 0x000fe20008000008 */
[C---:B------:R-:W-:Y:S02]  /*a5b0*/  VIADD R76, R84.reuse, 0x20 ;  /* 0x00000020544c7836 */ /* 0x040fe40000000000 */
[----:B------:R-:W-:Y:S02]  /*a5c0*/  VIADD R77, R84, 0x40 ;  /* 0x00000040544d7836 */ /* 0x000fe40000000000 */
[C---:B------:R-:W-:Y:S02]  /*a5d0*/  VIADD R88, R0.reuse, 0x80 ;  /* 0x0000008000587836 */ /* 0x040fe40000000000 */
[----:B------:R-:W-:-:S02]  /*a5e0*/  VIADD R90, R0, 0xc0 ;  /* 0x000000c0005a7836 */ /* 0x000fc40000000000 */
[----:B------:R-:W-:Y:S01]  /*a5f0*/  VIADD R86, R0, 0x40 ;  /* 0x0000004000567836 */ /* 0x000fe20000000000 */
[----:B0-----:R0:W1:Y:S01]  /*a600*/  SHFL.IDX PT, R81, R82, RZ, 0x181f ;  /* 0x00181fff52517589 */ /* 0x00106200000e0000 */
[----:B------:R-:W-:Y:S03]  /*a610*/  BSSY B1, `(.L_x_242) ;  /* 0x000001b000017945 */ /* 0x000fe60003800000 */
[----:B------:R0:W2:Y:S01]  /*a620*/  SHFL.IDX PT, R3, R83, RZ, 0x181f ;  /* 0x00181fff53037589 */ /* 0x0000a200000e0000 */
[----:B------:R-:W-:Y:S01]  /*a630*/  SYNCS.ARRIVE.TRANS64.RED.A1T0 RZ, [UR8], RZ ;  /* 0x000000ffffff79a7 */ /* 0x000fe20008100408 */
[----:B------:R-:W-:Y:S02]  /*a640*/  ISETP.GE.AND P1, PT, R76, UR15, PT ;  /* 0x0000000f4c007c0c */ /* 0x000fe4000bf26270 */
[----:B------:R-:W-:Y:S02]  /*a650*/  ISETP.GE.AND P0, PT, R77, UR15, PT ;  /* 0x0000000f4d007c0c */ /* 0x000fe4000bf06270 */
[----:B------:R-:W-:-:S02]  /*a660*/  SHF.R.S32.HI R91, RZ, 0x1f, R0 ;  /* 0x0000001fff5b7819 */ /* 0x000fc40000011400 */
[----:B------:R-:W-:Y:S02]  /*a670*/  SHF.R.S32.HI R85, RZ, 0x1f, R88 ;  /* 0x0000001fff557819 */ /* 0x000fe40000011458 */
[----:B------:R-:W-:Y:S02]  /*a680*/  SHF.R.S32.HI R87, RZ, 0x1f, R90 ;  /* 0x0000001fff577819 */ /* 0x000fe4000001145a */
[----:B------:R-:W-:Y:S01]  /*a690*/  SHF.R.S32.HI R89, RZ, 0x1f, R86 ;  /* 0x0000001fff597819 */ /* 0x000fe20000011456 */
[----:B0-----:R-:W-:Y:S06]  /*a6a0*/  @P2 BRA `(.L_x_243) ;  /* 0x0000000000442947 */ /* 0x001fec0003800000 */
[----:B------:R-:W-:Y:S02]  /*a6b0*/  ULDC UR4, c[0x0][0xac8] ;  /* 0x0002b20000047ab9 */ /* 0x000fe40000000800 */
[----:B------:R-:W-:Y:S02]  /*a6c0*/  ISETP.GE.AND P5, PT, R0, UR4, PT ;  /* 0x0000000400007c0c */ /* 0x000fe4000bfa6270 */
[----:B------:R-:W-:Y:S02]  /*a6d0*/  ISETP.GE.AND P4, PT, R86, UR4, PT ;  /* 0x0000000456007c0c */ /* 0x000fe4000bf86270 */
[----:B------:R-:W-:Y:S02]  /*a6e0*/  ISETP.GE.AND P3, PT, R88, UR4, PT ;  /* 0x0000000458007c0c */ /* 0x000fe4000bf66270 */
[----:B------:R-:W-:-:S07]  /*a6f0*/  ISETP.GE.AND P2, PT, R90, UR4, PT ;  /* 0x000000045a007c0c */ /* 0x000fce000bf46270 */
[----:B-1----:R-:W-:-:S04]  /*a700*/  @!P5 LEA R20, P6, R0, R81, 0x1 ;  /* 0x000000510014d211 */ /* 0x002fc800078c08ff */
[----:B--2---:R-:W-:Y:S02]  /*a710*/  @!P5 LEA.HI.X R21, R0, R3, R91, 0x1, P6 ;  /* 0x000000030015d211 */ /* 0x004fe400030f0c5b */
[----:B------:R-:W-:-:S03]  /*a720*/  @!P4 LEA R76, P6, R86, R81, 0x1 ;  /* 0x00000051564cc211 */ /* 0x000fc600078c08ff */
[----:B-----5:R0:W-:Y:S01]  /*a730*/  @!P5 ST.E.128 desc[UR52][R20.64], R4 ;  /* 0x000000041400d985 */ /* 0x0201e2000c101d34 */
[----:B------:R-:W-:Y:S02]  /*a740*/  @!P4 LEA.HI.X R77, R86, R3, R89, 0x1, P6 ;  /* 0x00000003564dc211 */ /* 0x000fe400030f0c59 */
[----:B------:R-:W-:-:S03]  /*a750*/  @!P3 LEA R78, P6, R88, R81, 0x1 ;  /* 0x00000051584eb211 */ /* 0x000fc600078c08ff */
[----:B------:R0:W-:Y:S01]  /*a760*/  @!P4 ST.E.128 desc[UR52][R76.64], R28 ;  /* 0x0000001c4c00c985 */ /* 0x0001e2000c101d34 */
[----:B------:R-:W-:Y:S02]  /*a770*/  @!P3 LEA.HI.X R79, R88, R3, R85, 0x1, P6 ;  /* 0x00000003584fb211 */ /* 0x000fe400030f0c55 */
[----:B------:R-:W-:-:S03]  /*a780*/  @!P2 LEA R80, P6, R90, R81, 0x1 ;  /* 0x000000515a50a211 */ /* 0x000fc600078c08ff */
[----:B------:R0:W-:Y:S01]  /*a790*/  @!P3 ST.E.128 desc[UR52][R78.64], R44 ;  /* 0x0000002c4e00b985 */ /* 0x0001e2000c101d34 */
[----:B------:R-:W-:-:S05]  /*a7a0*/  @!P2 LEA.HI.X R81, R90, R3, R87, 0x1, P6 ;  /* 0x000000035a51a211 */ /* 0x000fca00030f0c57 */
[----:B------:R0:W-:Y:S04]  /*a7b0*/  @!P2 ST.E.128 desc[UR52][R80.64], R60 ;  /* 0x0000003c5000a985 */ /* 0x0001e8000c101d34 */
.L_x_243:
[----:B------:R-:W-:Y:S05]  /*a7c0*/  BSYNC B1 ;  /* 0x0000000000017941 */ /* 0x000fea0003800000 */
.L_x_242:
[----:B--2---:R2:W3:Y:S01]  /*a7d0*/  SHFL.IDX PT, R3, R83, 0x1, 0x181f ;  /* 0x00381f0053037f89 */ /* 0x0044e200000e0000 */
[----:B------:R-:W-:Y:S03]  /*a7e0*/  BSSY B1, `(.L_x_244) ;  /* 0x0000014000017945 */ /* 0x000fe60003800000 */
[----:B0----5:R2:W0:Y:S01]  /*a7f0*/  SHFL.IDX PT, R29, R82, 0x1, 0x181f ;  /* 0x00381f00521d7f89 */ /* 0x02142200000e0000 */
[----:B------:R-:W-:Y:S05]  /*a800*/  @P1 BRA `(.L_x_245) ;  /* 0x0000000000441947 */ /* 0x000fea0003800000 */
[----:B------:R-:W-:Y:S02]  /*a810*/  ULDC UR4, c[0x0][0xac8] ;  /* 0x0002b20000047ab9 */ /* 0x000fe40000000800 */
[----:B------:R-:W-:Y:S02]  /*a820*/  ISETP.GE.AND P4, PT, R0, UR4, PT ;  /* 0x0000000400007c0c */ /* 0x000fe4000bf86270 */
[----:B------:R-:W-:Y:S02]  /*a830*/  ISETP.GE.AND P3, PT, R86, UR4, PT ;  /* 0x0000000456007c0c */ /* 0x000fe4000bf66270 */
[----:B------:R-:W-:Y:S02]  /*a840*/  ISETP.GE.AND P2, PT, R88, UR4, PT ;  /* 0x0000000458007c0c */ /* 0x000fe4000bf46270 */
[----:B------:R-:W-:-:S07]  /*a850*/  ISETP.GE.AND P1, PT, R90, UR4, PT ;  /* 0x000000045a007c0c */ /* 0x000fce000bf26270 */
[-C--:B0-----:R-:W-:Y:S02]  /*a860*/  @!P4 LEA R4, P6, R0, R29.reuse, 0x1 ;  /* 0x0000001d0004c211 */ /* 0x081fe400078c08ff */
[----:B------:R-:W-:Y:S02]  /*a870*/  @!P3 LEA R6, P5, R86, R29, 0x1 ;  /* 0x0000001d5606b211 */ /* 0x000fe400078a08ff */
[----:B---3--:R-:W-:Y:S02]  /*a880*/  @!P4 LEA.HI.X R5, R0, R3, R91, 0x1, P6 ;  /* 0x000000030005c211 */ /* 0x008fe400030f0c5b */
[----:B------:R-:W-:Y:S02]  /*a890*/  @!P2 LEA R20, P6, R88, R29, 0x1 ;  /* 0x0000001d5814a211 */ /* 0x000fe400078c08ff */
[----:B------:R-:W-:Y:S01]  /*a8a0*/  @!P3 LEA.HI.X R7, R86, R3, R89, 0x1, P5 ;  /* 0x000000035607b211 */ /* 0x000fe200028f0c59 */
[----:B------:R4:W-:Y:S01]  /*a8b0*/  @!P4 ST.E.128 desc[UR52][R4.64], R8 ;  /* 0x000000080400c985 */ /* 0x0009e2000c101d34 */
[----:B------:R-:W-:-:S02]  /*a8c0*/  @!P1 LEA R28, P5, R90, R29, 0x1 ;  /* 0x0000001d5a1c9211 */ /* 0x000fc400078a08ff */
[-C--:B------:R-:W-:Y:S01]  /*a8d0*/  @!P2 LEA.HI.X R21, R88, R3.reuse, R85, 0x1, P6 ;  /* 0x000000035815a211 */ /* 0x080fe200030f0c55 */
[----:B------:R4:W-:Y:S01]  /*a8e0*/  @!P3 ST.E.128 desc[UR52][R6.64], R32 ;  /* 0x000000200600b985 */ /* 0x0009e2000c101d34 */
[----:B------:R-:W-:-:S03]  /*a8f0*/  @!P1 LEA.HI.X R29, R90, R3, R87, 0x1, P5 ;  /* 0x000000035a1d9211 */ /* 0x000fc600028f0c57 */
[----:B------:R4:W-:Y:S04]  /*a900*/  @!P2 ST.E.128 desc[UR52][R20.64], R48 ;  /* 0x000000301400a985 */ /* 0x0009e8000c101d34 */
[----:B------:R4:W-:Y:S02]  /*a910*/  @!P1 ST.E.128 desc[UR52][R28.64], R64 ;  /* 0x000000401c009985 */ /* 0x0009e4000c101d34 */
.L_x_245:
[----:B------:R-:W-:Y:S05]  /*a920*/  BSYNC B1 ;  /* 0x0000000000017941 */ /* 0x000fea0003800000 */
.L_x_244:
[----:B---3--:R3:W0:Y:S01]  /*a930*/  SHFL.IDX PT, R3, R83, 0x2, 0x181f ;  /* 0x00581f0053037f89 */ /* 0x00862200000e0000 */
[----:B------:R-:W-:Y:S03]  /*a940*/  BSSY B1, `(.L_x_246) ;  /* 0x0000014000017945 */ /* 0x000fe60003800000 */
[----:B----4-:R3:W4:Y:S01]  /*a950*/  SHFL.IDX PT, R11, R82, 0x2, 0x181f ;  /* 0x00581f00520b7f89 */ /* 0x01072200000e0000 */
[----:B------:R-:W-:Y:S05]  /*a960*/  @P0 BRA `(.L_x_247) ;  /* 0x0000000000440947 */ /* 0x000fea0003800000 */
[----:B------:R-:W-:Y:S02]  /*a970*/  ULDC UR4, c[0x0][0xac8] ;  /* 0x0002b20000047ab9 */ /* 0x000fe40000000800 */
[----:B------:R-:W-:Y:S02]  /*a980*/  ISETP.GE.AND P3, PT, R0, UR4, PT ;  /* 0x0000000400007c0c */ /* 0x000fe4000bf66270 */
[----:B------:R-:W-:Y:S02]  /*a990*/  ISETP.GE.AND P2, PT, R86, UR4, PT ;  /* 0x0000000456007c0c */ /* 0x000fe4000bf46270 */
[----:B------:R-:W-:Y:S02]  /*a9a0*/  ISETP.GE.AND P1, PT, R88, UR4, PT ;  /* 0x0000000458007c0c */ /* 0x000fe4000bf26270 */
[----:B------:R-:W-:-:S07]  /*a9b0*/  ISETP.GE.AND P0, PT, R90, UR4, PT ;  /* 0x000000045a007c0c */ /* 0x000fce000bf06270 */
[-C--:B----4-:R-:W-:Y:S02]  /*a9c0*/  @!P3 LEA R4, P6, R0, R11.reuse, 0x1 ;  /* 0x0000000b0004b211 */ /* 0x090fe400078c08ff */
[-C--:B------:R-:W-:Y:S02]  /*a9d0*/  @!P2 LEA R6, P5, R86, R11.reuse, 0x1 ;  /* 0x0000000b5606a211 */ /* 0x080fe400078a08ff */
[----:B------:R-:W-:Y:S02]  /*a9e0*/  @!P1 LEA R8, P4, R88, R11, 0x1 ;  /* 0x0000000b58089211 */ /* 0x000fe400078808ff */
[----:B0-----:R-:W-:Y:S02]  /*a9f0*/  @!P3 LEA.HI.X R5, R0, R3, R91, 0x1, P6 ;  /* 0x000000030005b211 */ /* 0x001fe400030f0c5b */
[----:B------:R-:W-:Y:S02]  /*aa00*/  @!P0 LEA R10, P6, R90, R11, 0x1 ;  /* 0x0000000b5a0a8211 */ /* 0x000fe400078c08ff */
[-C--:B------:R-:W-:Y:S01]  /*aa10*/  @!P2 LEA.HI.X R7, R86, R3.reuse, R89, 0x1, P5 ;  /* 0x000000035607a211 */ /* 0x080fe200028f0c59 */
[----:B------:R0:W-:Y:S01]  /*aa20*/  @!P3 ST.E.128 desc[UR52][R4.64], R12 ;  /* 0x0000000c0400b985 */ /* 0x0001e2000c101d34 */
[----:B------:R-:W-:-:S02]  /*aa30*/  @!P1 LEA.HI.X R9, R88, R3, R85, 0x1, P4 ;  /* 0x0000000358099211 */ /* 0x000fc400020f0c55 */
[----:B------:R-:W-:Y:S01]  /*aa40*/  @!P0 LEA.HI.X R11, R90, R3, R87, 0x1, P6 ;  /* 0x000000035a0b8211 */ /* 0x000fe200030f0c57 */
[----:B------:R0:W-:Y:S04]  /*aa50*/  @!P2 ST.E.128 desc[UR52][R6.64], R36 ;  /* 0x000000240600a985 */ /* 0x0001e8000c101d34 */
[----:B------:R0:W-:Y:S04]  /*aa60*/  @!P1 ST.E.128 desc[UR52][R8.64], R52 ;  /* 0x0000003408009985 */ /* 0x0001e8000c101d34 */
[----:B------:R0:W-:Y:S02]  /*aa70*/  @!P0 ST.E.128 desc[UR52][R10.64], R68 ;  /* 0x000000440a008985 */ /* 0x0001e4000c101d34 */
.L_x_247:
[----:B------:R-:W-:Y:S05]  /*aa80*/  BSYNC B1 ;  /* 0x0000000000017941 */ /* 0x000fea0003800000 */
.L_x_246:
[----:B0-----:R-:W-:Y:S01]  /*aa90*/  VIADD R3, R84, 0x60 ;  /* 0x0000006054037836 */ /* 0x001fe20000000000 */
[----:B--23--:R-:W0:Y:S04]  /*aaa0*/  SHFL.IDX PT, R83, R83, 0x3, 0x181f ;  /* 0x00781f0053537f89 */ /* 0x00ce2800000e0000 */
[----:B------:R-:W-:Y:S01]  /*aab0*/  ISETP.GE.AND P0, PT, R3, UR15, PT ;  /* 0x0000000f03007c0c */ /* 0x000fe2000bf06270 */
[----:B----4-:R2:W3:-:S12]  /*aac0*/  SHFL.IDX PT, R11, R82, 0x3, 0x181f ;  /* 0x00781f00520b7f89 */ /* 0x0104d800000e0000 */
[----:B--2---:R-:W-:Y:S05]  /*aad0*/  @P0 BRA `(.L_x_248) ;  /* 0x0000002400e40947 */ /* 0x004fea0003800000 */
[----:B------:R-:W-:Y:S02]  /*aae0*/  ULDC UR4, c[0x0][0xac8] ;  /* 0x0002b20000047ab9 */ /* 0x000fe40000000800 */
[----:B------:R-:W-:Y:S02]  /*aaf0*/  ISETP.GE.AND P3, PT, R0, UR4, PT ;  /* 0x0000000400007c0c */ /* 0x000fe4000bf66270 */
[----:B------:R-:W-:Y:S02]  /*ab00*/  ISETP.GE.AND P4, PT, R86, UR4, PT ;  /* 0x0000000456007c0c */ /* 0x000fe4000bf86270 */
[----:B------:R-:W-:-:S09]  /*ab10*/  ISETP.GE.AND P5, PT, R88, UR4, PT ;  /* 0x0000000458007c0c */ /* 0x000fd2000bfa6270 */
[-C--:B---3--:R-:W-:Y:S02]  /*ab20*/  @!P3 LEA R4, P0, R0, R11.reuse, 0x1 ;  /* 0x0000000b0004b211 */ /* 0x088fe400078008ff */
[-C--:B------:R-:W-:Y:S02]  /*ab30*/  @!P4 LEA R6, P1, R86, R11.reuse, 0x1 ;  /* 0x0000000b5606c211 */ /* 0x080fe400078208ff */
[----:B------:R-:W-:Y:S02]  /*ab40*/  @!P5 LEA R8, P2, R88, R11, 0x1 ;  /* 0x0000000b5808d211 */ /* 0x000fe400078408ff */
[-C--:B0-----:R-:W-:Y:S02]  /*ab50*/  @!P3 LEA.HI.X R5, R0, R83.reuse, R91, 0x1, P0 ;  /* 0x000000530005b211 */ /* 0x081fe400000f0c5b */
[-C--:B------:R-:W-:Y:S02]  /*ab60*/  @!P4 LEA.HI.X R7, R86, R83.reuse, R89, 0x1, P1 ;  /* 0x000000535607c211 */ /* 0x080fe400008f0c59 */
[----:B------:R-:W-:Y:S01]  /*ab70*/  @!P5 LEA.HI.X R9, R88, R83, R85, 0x1, P2 ;  /* 0x000000535809d211 */ /* 0x000fe200010f0c55 */
[----:B------:R2:W-:Y:S01]  /*ab80*/  @!P3 ST.E.128 desc[UR52][R4.64], R24 ;  /* 0x000000180400b985 */ /* 0x0005e2000c101d34 */
[----:B------:R-:W-:-:S03]  /*ab90*/  ISETP.GE.AND P0, PT, R90, UR4, PT ;  /* 0x000000045a007c0c */ /* 0x000fc6000bf06270 */
[----:B------:R2:W-:Y:S04]  /*aba0*/  @!P4 ST.E.128 desc[UR52][R6.64], R40 ;  /* 0x000000280600c985 */ /* 0x0005e8000c101d34 */
[----:B------:R2:W-:Y:S06]  /*abb0*/  @!P5 ST.E.128 desc[UR52][R8.64], R56 ;  /* 0x000000380800d985 */ /* 0x0005ec000c101d34 */
[----:B------:R-:W-:Y:S05]  /*abc0*/  @P0 BRA `(.L_x_248) ;  /* 0x0000002400a80947 */ /* 0x000fea0003800000 */
[----:B--2---:R-:W-:-:S04]  /*abd0*/  LEA R4, P0, R90, R11, 0x1 ;  /* 0x0000000b5a047211 */ /* 0x004fc800078008ff */
[----:B------:R-:W-:-:S05]  /*abe0*/  LEA.HI.X R5, R90, R83, R87, 0x1, P0 ;  /* 0x000000535a057211 */ /* 0x000fca00000f0c57 */
[----:B------:R4:W-:Y:S01]  /*abf0*/  ST.E.128 desc[UR52][R4.64], R72 ;  /* 0x0000004804007985 */ /* 0x0009e2000c101d34 */
[----:B------:R-:W-:Y:S05]  /*ac00*/  BRA `(.L_x_248) ;  /* 0x0000002400987947 */ /* 0x000fea0003800000 */
.L_x_241:
[----:B------:R-:W-:Y:S01]  /*ac10*/  ULDC.64 UR12, c[0x0][0xb08] ;  /* 0x0002c200000c7ab9 */ /* 0x000fe20000000a00 */
[----:B------:R-:W-:Y:S01]  /*ac20*/  IMAD.MOV.U32 R3, RZ, RZ, R70 ;  /* 0x000000ffff037224 */ /* 0x000fe200078e0046 */
[----:B------:R-:W-:Y:S01]  /*ac30*/  UIMAD UR9, UR14, UR12, URZ ;  /* 0x0000000c0e0972a4 */ /* 0x000fe2000f8e023f */
[C---:B------:R-:W-:Y:S01]  /*ac40*/  VIADD R169, R2.reuse, 0x40 ;  /* 0x0000004002a97836 */ /* 0x040fe20000000000 */
[----:B------:R-:W-:Y:S01]  /*ac50*/  UIMAD.WIDE.U32 UR10, UR4, UR12, URZ ;  /* 0x0000000c040a72a5 */ /* 0x000fe2000f8e003f */
[C---:B------:R-:W-:Y:S01]  /*ac60*/  VIADD R171, R2.reuse, 0x38 ;  /* 0x0000003802ab7836 */ /* 0x040fe20000000000 */
[----:B------:R-:W-:Y:S01]  /*ac70*/  UIMAD UR9, UR4, UR13, UR9 ;  /* 0x0000000d040972a4 */ /* 0x000fe2000f8e0209 */
[C---:B------:R-:W-:Y:S01]  /*ac80*/  VIADD R173, R2.reuse, 0x30 ;  /* 0x0000003002ad7836 */ /* 0x040fe20000000000 */
[----:B------:R-:W-:Y:S01]  /*ac90*/  USHF.R.S32.HI UR4, URZ, 0x1f, UR36 ;  /* 0x0000001f3f047899 */ /* 0x000fe20008011424 */
[C---:B------:R-:W-:Y:S01]  /*aca0*/  VIADD R175, R2.reuse, 0x28 ;  /* 0x0000002802af7836 */ /* 0x040fe20000000000 */
[----:B------:R-:W-:Y:S01]  /*acb0*/  UIADD3 UR11, UR11, UR9, URZ ;  /* 0x000000090b0b7290 */ /* 0x000fe2000fffe03f */
[C---:B------:R-:W-:Y:S01]  /*acc0*/  VIADD R177, R2.reuse, 0x20 ;  /* 0x0000002002b17836 */ /* 0x040fe20000000000 */
[----:B------:R-:W-:Y:S01]  /*acd0*/  ULDC.64 UR12, c[0x0][0xb38] ;  /* 0x0002ce00000c7ab9 */ /* 0x000fe20000000a00 */
[----:B------:R-:W-:Y:S01]  /*ace0*/  ULDC.64 UR14, c[0x0][0xb40] ;  /* 0x0002d000000e7ab9 */ /* 0x000fe20000000a00 */
[----:B------:R-:W-:Y:S01]  /*acf0*/  UIMAD.WIDE.U32 UR10, UR38, UR12, UR10 ;  /* 0x0000000c260a72a5 */ /* 0x000fe2000f8e000a */
[C---:B------:R-:W-:Y:S01]  /*ad00*/  VIADD R179, R2.reuse, 0x18 ;  /* 0x0000001802b37836 */ /* 0x040fe20000000000 */
[----:B------:R-:W-:Y:S01]  /*ad10*/  UIMAD UR4, UR4, UR14, URZ ;  /* 0x0000000e040472a4 */ /* 0x000fe2000f8e023f */
[C---:B------:R-:W-:Y:S01]  /*ad20*/  VIADD R181, R2.reuse, 0x10 ;  /* 0x0000001002b57836 */ /* 0x040fe20000000000 */
[----:B------:R-:W-:Y:S01]  /*ad30*/  UIMAD UR11, UR38, UR13, UR11 ;  /* 0x0000000d260b72a4 */ /* 0x000fe2000f8e020b */
[----:B------:R-:W-:Y:S01]  /*ad40*/  VIADD R183, R2, 0x8 ;  /* 0x0000000802b77836 */ /* 0x000fe20000000000 */
[----:B------:R-:W-:Y:S01]  /*ad50*/  UIMAD UR4, UR36, UR15, UR4 ;  /* 0x0000000f240472a4 */ /* 0x000fe2000f8e0204 */
[----:B------:R-:W-:Y:S01]  /*ad60*/  BSSY B1, `(.L_x_249) ;  /* 0x00000cf000017945 */ /* 0x000fe20003800000 */
[----:B------:R-:W-:Y:S01]  /*ad70*/  UIMAD.WIDE.U32 UR36, UR36, UR14, UR10 ;  /* 0x0000000e242472a5 */ /* 0x000fe2000f8e000a */
[----:B------:R-:W-:Y:S01]  /*ad80*/  SHF.R.S32.HI R76, RZ, 0x1f, R18 ;  /* 0x0000001fff4c7819 */ /* 0x000fe20000011412 */
[----:B------:R-:W-:Y:S01]  /*ad90*/  @UP2 ULDC UR9, c[0x0][0xbec] ;  /* 0x0002fb0000092ab9 */ /* 0x000fe20000000800 */
[----:B------:R-:W-:Y:S01]  /*ada0*/  ULDC.64 UR12, c[0x0][0xb48] ;  /* 0x0002d200000c7ab9 */ /* 0x000fe20000000a00 */
[----:B0-----:R-:W-:Y:S01]  /*adb0*/  @P1 IMAD.HI.U32 R0, R70, UR9, RZ ;  /* 0x0000000946001c27 */ /* 0x001fe2000f8e00ff */
[----:B------:R-:W-:Y:S01]  /*adc0*/  UIADD3 UR11, UR37, UR4, URZ ;  /* 0x00000004250b7290 */ /* 0x000fe2000fffe03f */
[----:B------:R-:W-:Y:S01]  /*add0*/  SHF.R.S32.HI R77, RZ, 0x1f, R19 ;  /* 0x0000001fff4d7819 */ /* 0x000fe20000011413 */
[----:B------:R-:W-:Y:S01]  /*ade0*/  UMOV UR10, UR36 ;  /* 0x00000024000a7c82 */ /* 0x000fe20008000000 */
[----:B------:R-:W-:Y:S01]  /*adf0*/  @UP2 ULDC UR4, c[0x0][0xbf0] ;  /* 0x0002fc0000042ab9 */ /* 0x000fe20000000800 */
[----:B------:R-:W-:Y:S01]  /*ae00*/  UIMAD.WIDE.U32 UR10, UR39, UR12, UR10 ;  /* 0x0000000c270a72a5 */ /* 0x000fe2000f8e000a */
[----:B------:R-:W-:Y:S01]  /*ae10*/  @P1 SHF.R.U32.HI R3, RZ, UR4, R0 ;  /* 0x00000004ff031c19 */ /* 0x000fe20008011600 */
[----:B------:R-:W-:Y:S01]  /*ae20*/  UIADD3 UR8, UR8, 0x38820, URZ ;  /* 0x0003882008087890 */ /* 0x000fe2000fffe03f */
[----:B------:R-:W-:Y:S01]  /*ae30*/  SHF.R.S32.HI R78, RZ, 0x1f, R22 ;  /* 0x0000001fff4e7819 */ /* 0x000fe20000011416 */
[----:B------:R-:W-:Y:S01]  /*ae40*/  UIMAD UR39, UR39, UR13, UR11 ;  /* 0x0000000d272772a4 */ /* 0x000fe2000f8e020b */
[--C-:B------:R-:W-:Y:S01]  /*ae50*/  SHF.R.S32.HI R0, RZ, 0x1f, R3.reuse ;  /* 0x0000001fff007819 */ /* 0x100fe20000011403 */
[----:B------:R-:W-:Y:S01]  /*ae60*/  IMAD.MOV R67, RZ, RZ, -R3 ;  /* 0x000000ffff437224 */ /* 0x000fe200078e0a03 */
[----:B------:R-:W-:Y:S01]  /*ae70*/  ULDC.64 UR12, c[0x0][0xb30] ;  /* 0x0002cc00000c7ab9 */ /* 0x000fe20000000a00 */
[----:B------:R-:W-:Y:S01]  /*ae80*/  IMAD.U32 R65, RZ, RZ, UR11 ;  /* 0x0000000bff417e24 */ /* 0x000fe2000f8e00ff */
[----:B------:R-:W-:Y:S01]  /*ae90*/  UPRMT UR8, URZ, 0x654, UR8 ;  /* 0x000006543f087896 */ /* 0x000fe20008000008 */
[----:B------:R-:W-:Y:S01]  /*aea0*/  IMAD R67, R67, UR20, R70 ;  /* 0x0000001443437c24 */ /* 0x000fe2000f8e0246 */
[----:B------:R-:W-:Y:S01]  /*aeb0*/  SHF.R.S32.HI R79, RZ, 0x1f, R23 ;  /* 0x0000001fff4f7819 */ /* 0x000fe20000011417 */
[----:B------:R-:W-:Y:S01]  /*aec0*/  IMAD R0, R0, UR12, RZ ;  /* 0x0000000c00007c24 */ /* 0x000fe2000f8e02ff */
[----:B------:R-:W-:Y:S01]  /*aed0*/  SHF.R.S32.HI R84, RZ, 0x1f, R216 ;  /* 0x0000001fff547819 */ /* 0x000fe200000114d8 */
[----:B------:R-:W-:Y:S01]  /*aee0*/  IMAD.U32 R64, RZ, RZ, UR10 ;  /* 0x0000000aff407e24 */ /* 0x000fe2000f8e00ff */
[----:B------:R-:W-:Y:S01]  /*aef0*/  ULDC.64 UR10, c[0x0][0xb28] ;  /* 0x0002ca00000a7ab9 */ /* 0x000fe20000000a00 */
[----:B------:R-:W-:Y:S01]  /*af00*/  IMAD.U32 R65, RZ, RZ, UR39 ;  /* 0x00000027ff417e24 */ /* 0x000fe2000f8e00ff */
[----:B------:R-:W-:Y:S01]  /*af10*/  SHF.R.S32.HI R85, RZ, 0x1f, R217 ;  /* 0x0000001fff557819 */ /* 0x000fe200000114d9 */
[C---:B------:R-:W-:Y:S01]  /*af20*/  IMAD R69, R3.reuse, UR13, R0 ;  /* 0x0000000d03457c24 */ /* 0x040fe2000f8e0200 */
[----:B------:R-:W-:Y:S01]  /*af30*/  SHF.R.S32.HI R0, RZ, 0x1f, R67 ;  /* 0x0000001fff007819 */ /* 0x000fe20000011443 */
[----:B------:R-:W-:Y:S01]  /*af40*/  IMAD.WIDE.U32 R64, R3, UR12, R64 ;  /* 0x0000000c03407c25 */ /* 0x000fe2000f8e0040 */
[----:B------:R-:W-:Y:S01]  /*af50*/  SYNCS.ARRIVE.TRANS64.RED.A1T0 RZ, [UR8], RZ ;  /* 0x000000ffffff79a7 */ /* 0x000fe20008100408 */
[----:B------:R-:W-:-:S02]  /*af60*/  SHF.R.S32.HI R86, RZ, 0x1f, R218 ;  /* 0x0000001fff567819 */ /* 0x000fc400000114da */
[----:B------:R-:W-:Y:S01]  /*af70*/  IMAD R0, R0, UR10, RZ ;  /* 0x0000000a00007c24 */ /* 0x000fe2000f8e02ff */
[----:B------:R-:W-:Y:S01]  /*af80*/  SHF.R.S32.HI R87, RZ, 0x1f, R219 ;  /* 0x0000001fff577819 */ /* 0x000fe200000114db */
[----:B------:R-:W-:Y:S01]  /*af90*/  IMAD.IADD R65, R65, 0x1, R69 ;  /* 0x0000000141417824 */ /* 0x000fe200078e0245 */
[----:B------:R-:W-:Y:S01]  /*afa0*/  SHF.R.S32.HI R88, RZ, 0x1f, R220 ;  /* 0x0000001fff587819 */ /* 0x000fe200000114dc */
[C---:B------:R-:W-:Y:S01]  /*afb0*/  IMAD R3, R67.reuse, UR11, R0 ;  /* 0x0000000b43037c24 */ /* 0x040fe2000f8e0200 */
[----:B------:R-:W-:Y:S01]  /*afc0*/  SHF.R.S32.HI R89, RZ, 0x1f, R221 ;  /* 0x0000001fff597819 */ /* 0x000fe200000114dd */
[----:B------:R-:W-:Y:S01]  /*afd0*/  IMAD.WIDE.U32 R64, R67, UR10, R64 ;  /* 0x0000000a43407c25 */ /* 0x000fe2000f8e0040 */
[----:B------:R-:W-:Y:S01]  /*afe0*/  ULDC.64 UR10, c[0x0][0xb00] ;  /* 0x0002c000000a7ab9 */ /* 0x000fe20000000a00 */
[----:B------:R-:W-:Y:S02]  /*aff0*/  SHF.R.S32.HI R90, RZ, 0x1f, R222 ;  /* 0x0000001fff5a7819 */ /* 0x000fe400000114de */
[----:B------:R-:W-:Y:S01]  /*b000*/  IMAD.IADD R3, R65, 0x1, R3 ;  /* 0x0000000141037824 */ /* 0x000fe200078e0203 */
[----:B------:R-:W-:Y:S01]  /*b010*/  LEA R0, P1, R64, UR10, 0x2 ;  /* 0x0000000a40007c11 */ /* 0x000fe2000f8210ff */
[C---:B------:R-:W-:Y:S01]  /*b020*/  VIADD R168, R2.reuse, 0x40 ;  /* 0x0000004002a87836 */ /* 0x040fe20000000000 */
[----:B------:R-:W-:Y:S01]  /*b030*/  SHF.R.S32.HI R91, RZ, 0x1f, R223 ;  /* 0x0000001fff5b7819 */ /* 0x000fe200000114df */
[----:B------:R-:W-:Y:S01]  /*b040*/  VIADD R170, R2, 0x38 ;  /* 0x0000003802aa7836 */ /* 0x000fe20000000000 */
[----:B------:R-:W-:Y:S01]  /*b050*/  LEA.HI.X R3, R64, UR11, R3, 0x2, P1 ;  /* 0x0000000b40037c11 */ /* 0x000fe200088f1403 */
[C---:B------:R-:W-:Y:S01]  /*b060*/  VIADD R172, R2.reuse, 0x30 ;  /* 0x0000003002ac7836 */ /* 0x040fe20000000000 */
[----:B------:R0:W1:Y:S01]  /*b070*/  SHFL.IDX PT, R64, R0, RZ, 0x1c1f ;  /* 0x001c1fff00407589 */ /* 0x00006200000e0000 */
[----:B------:R-:W-:Y:S01]  /*b080*/  SHF.R.S32.HI R162, RZ, 0x1f, R224 ;  /* 0x0000001fffa27819 */ /* 0x000fe200000114e0 */
[C---:B------:R-:W-:Y:S01]  /*b090*/  VIADD R174, R2.reuse, 0x28 ;  /* 0x0000002802ae7836 */ /* 0x040fe20000000000 */
[----:B------:R-:W-:Y:S01]  /*b0a0*/  SHF.R.S32.HI R163, RZ, 0x1f, R225 ;  /* 0x0000001fffa37819 */ /* 0x000fe200000114e1 */
[----:B------:R0:W2:Y:S01]  /*b0b0*/  SHFL.IDX PT, R65, R3, RZ, 0x1c1f ;  /* 0x001c1fff03417589 */ /* 0x0000a200000e0000 */
        /* <DEDUP_REMOVED lines=8> */
[----:B------:R-:W-:-:S02]  /*b140*/  SHF.R.S32.HI R169, RZ, 0x1f, R169 ;  /* 0x0000001fffa97819 */ /* 0x000fc400000114a9 */
[----:B------:R-:W-:Y:S02]  /*b150*/  SHF.R.S32.HI R171, RZ, 0x1f, R171 ;  /* 0x0000001fffab7819 */ /* 0x000fe400000114ab */
[----:B------:R-:W-:Y:S02]  /*b160*/  SHF.R.S32.HI R173, RZ, 0x1f, R173 ;  /* 0x0000001fffad7819 */ /* 0x000fe400000114ad */
[----:B------:R-:W-:Y:S02]  /*b170*/  SHF.R.S32.HI R175, RZ, 0x1f, R175 ;  /* 0x0000001fffaf7819 */ /* 0x000fe400000114af */
[----:B------:R-:W-:Y:S02]  /*b180*/  SHF.R.S32.HI R177, RZ, 0x1f, R177 ;  /* 0x0000001fffb17819 */ /* 0x000fe400000114b1 */
[----:B------:R-:W-:Y:S02]  /*b190*/  SHF.R.S32.HI R179, RZ, 0x1f, R179 ;  /* 0x0000001fffb37819 */ /* 0x000fe400000114b3 */
[----:B------:R-:W-:-:S02]  /*b1a0*/  SHF.R.S32.HI R181, RZ, 0x1f, R181 ;  /* 0x0000001fffb57819 */ /* 0x000fc400000114b5 */
[----:B------:R-:W-:Y:S01]  /*b1b0*/  SHF.R.S32.HI R183, RZ, 0x1f, R183 ;  /* 0x0000001fffb77819 */ /* 0x000fe200000114b7 */
[----:B012---:R-:W-:Y:S06]  /*b1c0*/  @P2 BRA `(.L_x_250) ;  /* 0x0000000800202947 */ /* 0x007fec0003800000 */
[----:B------:R-:W-:Y:S02]  /*b1d0*/  ULDC UR4, c[0x0][0xac8] ;  /* 0x0002b20000047ab9 */ /* 0x000fe40000000800 */
[----:B------:R-:W-:Y:S02]  /*b1e0*/  ISETP.GE.AND P3, PT, R2, UR4, PT ;  /* 0x0000000402007c0c */ /* 0x000fe4000bf66270 */
[----:B------:R-:W-:Y:S02]  /*b1f0*/  ISETP.GE.AND P2, PT, R182, UR4, PT ;  /* 0x00000004b6007c0c */ /* 0x000fe4000bf46270 */
[----:B------:R-:W-:Y:S02]  /*b200*/  ISETP.GE.AND P1, PT, R180, UR4, PT ;  /* 0x00000004b4007c0c */ /* 0x000fe4000bf26270 */
[----:B------:R-:W-:-:S07]  /*b210*/  ISETP.GE.AND P4, PT, R178, UR4, PT ;  /* 0x00000004b2007c0c */ /* 0x000fce000bf86270 */
[----:B------:R-:W-:Y:S02]  /*b220*/  @!P3 IMAD.WIDE R66, R2, 0x4, R64 ;  /* 0x000000040242b825 */ /* 0x000fe400078e0240 */
[----:B------:R-:W-:-:S03]  /*b230*/  @!P2 LEA R68, P5, R182, R64, 0x2 ;  /* 0x00000040b644a211 */ /* 0x000fc600078a10ff */
[----:B------:R0:W-:Y:S01]  /*b240*/  @!P3 ST.E.64 desc[UR52][R66.64], R140 ;  /* 0x0000008c4200b985 */ /* 0x0001e2000c101b34 */
[----:B------:R-:W-:Y:S02]  /*b250*/  ISETP.GE.AND P3, PT, R176, UR4, PT ;  /* 0x00000004b0007c0c */ /* 0x000fe4000bf66270 */
[----:B------:R-:W-:-:S05]  /*b260*/  @!P2 LEA.HI.X R69, R182, R65, R183, 0x2, P5 ;  /* 0x00000041b645a211 */ /* 0x000fca00028f14b7 */
[----:B------:R1:W-:Y:S01]  /*b270*/  @!P2 ST.E.64 desc[UR52][R68.64], R138 ;  /* 0x0000008a4400a985 */ /* 0x0003e2000c101b34 */
[----:B------:R-:W-:Y:S02]  /*b280*/  ISETP.GE.AND P2, PT, R174, UR4, PT ;  /* 0x00000004ae007c0c */ /* 0x000fe4000bf46270 */
[----:B0-----:R-:W-:-:S04]  /*b290*/  @!P1 LEA R66, P6, R180, R64, 0x2 ;  /* 0x00000040b4429211 */ /* 0x001fc800078c10ff */
[----:B------:R-:W-:Y:S02]  /*b2a0*/  @!P1 LEA.HI.X R67, R180, R65, R181, 0x2, P6 ;  /* 0x00000041b4439211 */ /* 0x000fe400030f14b5 */
[----:B-1----:R-:W-:-:S03]  /*b2b0*/  @!P4 LEA R68, P5, R178, R64, 0x2 ;  /* 0x00000040b244c211 */ /* 0x002fc600078a10ff */
        /* <DEDUP_REMOVED lines=42> */
[----:B------:R-:W-:Y:S02]  /*b560*/  @!P2 LEA.HI.X R69, R225, R65, R163, 0x2, P5 ;  /* 0x00000041e145a211 */ /* 0x000fe400028f14a3 */
[----:B------:R-:W-:-:S03]  /*b570*/  ISETP.GE.AND P5, PT, R220, UR4, PT ;  /* 0x00000004dc007c0c */ /* 0x000fc6000bfa6270 */
[----:B------:R1:W-:Y:S01]  /*b580*/  @!P2 ST.E.64 desc[UR52][R68.64], R82 ;  /* 0x000000524400a985 */ /* 0x0003e2000c101b34 */
[----:B------:R-:W-:Y:S02]  /*b590*/  ISETP.GE.AND P2, PT, R221, UR4, PT ;  /* 0x00000004dd007c0c */ /* 0x000fe4000bf46270 */
[----:B0-----:R-:W-:-:S04]  /*b5a0*/  @!P1 LEA R66, P6, R224, R64, 0x2 ;  /* 0x00000040e0429211 */ /* 0x001fc800078c10ff */
[----:B------:R-:W-:Y:S02]  /*b5b0*/  @!P1 LEA.HI.X R67, R224, R65, R162, 0x2, P6 ;  /* 0x00000041e0439211 */ /* 0x000fe400030f14a2 */
[----:B------:R-:W-:-:S03]  /*b5c0*/  @!P4 LEA R70, P6, R223, R64, 0x2 ;  /* 0x00000040df46c211 */ /* 0x000fc600078c10ff */
[----:B------:R0:W-:Y:S01]  /*b5d0*/  @!P1 ST.E.64 desc[UR52][R66.64], R60 ;  /* 0x0000003c42009985 */ /* 0x0001e2000c101b34 */
[-C--:B------:R-:W-:Y:S02]  /*b5e0*/  @!P4 LEA.HI.X R71, R223, R65.reuse, R91, 0x2, P6 ;  /* 0x00000041df47c211 */ /* 0x080fe400030f145b */
[CC--:B------:R-:W-:Y:S02]  /*b5f0*/  @!P3 LEA R72, P1, R222.reuse, R64.reuse, 0x2 ;  /* 0x00000040de48b211 */ /* 0x0c0fe400078210ff */
[-C--:B------:R-:W-:Y:S01]  /*b600*/  @!P2 LEA R74, P6, R221, R64.reuse, 0x2 ;  /* 0x00000040dd4aa211 */ /* 0x080fe200078c10ff */
[----:B------:R2:W-:Y:S01]  /*b610*/  @!P4 ST.E.64 desc[UR52][R70.64], R58 ;  /* 0x0000003a4600c985 */ /* 0x0005e2000c101b34 */
[----:B------:R-:W-:Y:S02]  /*b620*/  @!P3 LEA.HI.X R73, R222, R65, R90, 0x2, P1 ;  /* 0x00000041de49b211 */ /* 0x000fe400008f145a */
[----:B------:R-:W-:Y:S02]  /*b630*/  ISETP.GE.AND P4, PT, R219, UR4, PT ;  /* 0x00000004db007c0c */ /* 0x000fe4000bf86270 */
[----:B------:R-:W-:Y:S01]  /*b640*/  ISETP.GE.AND P1, PT, R218, UR4, PT ;  /* 0x00000004da007c0c */ /* 0x000fe2000bf26270 */
[----:B------:R3:W-:Y:S01]  /*b650*/  @!P3 ST.E.64 desc[UR52][R72.64], R52 ;  /* 0x000000344800b985 */ /* 0x0007e2000c101b34 */
[----:B-1----:R-:W-:-:S02]  /*b660*/  @!P5 LEA R68, P3, R220, R64, 0x2 ;  /* 0x00000040dc44d211 */ /* 0x002fc400078610ff */
[-C--:B------:R-:W-:Y:S02]  /*b670*/  @!P2 LEA.HI.X R75, R221, R65.reuse, R89, 0x2, P6 ;  /* 0x00000041dd4ba211 */ /* 0x080fe400030f1459 */
[----:B------:R-:W-:Y:S02]  /*b680*/  @!P5 LEA.HI.X R69, R220, R65, R88, 0x2, P3 ;  /* 0x00000041dc45d211 */ /* 0x000fe400018f1458 */
[----:B------:R-:W-:Y:S01]  /*b690*/  ISETP.GE.AND P6, PT, R217, UR4, PT ;  /* 0x00000004d9007c0c */ /* 0x000fe2000bfc6270 */
[----:B------:R1:W-:Y:S01]  /*b6a0*/  @!P2 ST.E.64 desc[UR52][R74.64], R50 ;  /* 0x000000324a00a985 */ /* 0x0003e2000c101b34 */
[----:B------:R-:W-:Y:S02]  /*b6b0*/  ISETP.GE.AND P3, PT, R216, UR4, PT ;  /* 0x00000004d8007c0c */ /* 0x000fe4000bf66270 */
[-C--:B0-----:R-:W-:Y:S01]  /*b6c0*/  @!P4 LEA R60, P2, R219, R64.reuse, 0x2 ;  /* 0x00000040db3cc211 */ /* 0x081fe200078410ff */
[----:B------:R0:W-:Y:S01]  /*b6d0*/  @!P5 ST.E.64 desc[UR52][R68.64], R44 ;  /* 0x0000002c4400d985 */ /* 0x0001e2000c101b34 */
[----:B--2---:R-:W-:-:S02]  /*b6e0*/  @!P1 LEA R58, P5, R218, R64, 0x2 ;  /* 0x00000040da3a9211 */ /* 0x004fc400078a10ff */
[-C--:B------:R-:W-:Y:S02]  /*b6f0*/  @!P4 LEA.HI.X R61, R219, R65.reuse, R87, 0x2, P2 ;  /* 0x00000041db3dc211 */ /* 0x080fe400010f1457 */
[----:B------:R-:W-:Y:S02]  /*b700*/  @!P1 LEA.HI.X R59, R218, R65, R86, 0x2, P5 ;  /* 0x00000041da3b9211 */ /* 0x000fe400028f1456 */
[----:B------:R-:W-:Y:S01]  /*b710*/  ISETP.GE.AND P2, PT, R23, UR4, PT ;  /* 0x0000000417007c0c */ /* 0x000fe2000bf46270 */
[----:B------:R2:W-:Y:S01]  /*b720*/  @!P4 ST.E.64 desc[UR52][R60.64], R42 ;  /* 0x0000002a3c00c985 */ /* 0x0005e2000c101b34 */
[----:B------:R-:W-:Y:S02]  /*b730*/  ISETP.GE.AND P4, PT, R22, UR4, PT ;  /* 0x0000000416007c0c */ /* 0x000fe4000bf86270 */
[-C--:B---3--:R-:W-:Y:S01]  /*b740*/  @!P6 LEA R52, P5, R217, R64.reuse, 0x2 ;  /* 0x00000040d934e211 */ /* 0x088fe200078a10ff */
[----:B------:R3:W-:Y:S01]  /*b750*/  @!P1 ST.E.64 desc[UR52][R58.64], R36 ;  /* 0x000000243a009985 */ /* 0x0007e2000c101b34 */
[----:B-1----:R-:W-:-:S02]  /*b760*/  @!P3 LEA R50, P1, R216, R64, 0x2 ;  /* 0x00000040d832b211 */ /* 0x002fc400078210ff */
[-C--:B------:R-:W-:Y:S02]  /*b770*/  @!P6 LEA.HI.X R53, R217, R65.reuse, R85, 0x2, P5 ;  /* 0x00000041d935e211 */ /* 0x080fe400028f1455 */
[----:B------:R-:W-:Y:S02]  /*b780*/  @!P3 LEA.HI.X R51, R216, R65, R84, 0x2, P1 ;  /* 0x00000041d833b211 */ /* 0x000fe400008f1454 */
[----:B------:R-:W-:Y:S01]  /*b790*/  ISETP.GE.AND P1, PT, R19, UR4, PT ;  /* 0x0000000413007c0c */ /* 0x000fe2000bf26270 */
[----:B------:R1:W-:Y:S01]  /*b7a0*/  @!P6 ST.E.64 desc[UR52][R52.64], R34 ;  /* 0x000000223400e985 */ /* 0x0003e2000c101b34 */
[-C--:B0-----:R-:W-:Y:S02]  /*b7b0*/  @!P2 LEA R44, P5, R23, R64.reuse, 0x2 ;  /* 0x00000040172ca211 */ /* 0x081fe400078a10ff */
[----:B--2---:R-:W-:Y:S01]  /*b7c0*/  @!P4 LEA R42, P6, R22, R64, 0x2 ;  /* 0x00000040162ac211 */ /* 0x004fe200078c10ff */
[----:B------:R0:W-:Y:S01]  /*b7d0*/  @!P3 ST.E.64 desc[UR52][R50.64], R28 ;  /* 0x0000001c3200b985 */ /* 0x0001e2000c101b34 */
[----:B------:R-:W-:-:S02]  /*b7e0*/  ISETP.GE.AND P3, PT, R18, UR4, PT ;  /* 0x0000000412007c0c */ /* 0x000fc4000bf66270 */
[-C--:B------:R-:W-:Y:S02]  /*b7f0*/  @!P2 LEA.HI.X R45, R23, R65.reuse, R79, 0x2, P5 ;  /* 0x00000041172da211 */ /* 0x080fe400028f144f */
[----:B------:R-:W-:-:S03]  /*b800*/  @!P4 LEA.HI.X R43, R22, R65, R78, 0x2, P6 ;  /* 0x00000041162bc211 */ /* 0x000fc600030f144e */
[----:B------:R2:W-:Y:S01]  /*b810*/  @!P2 ST.E.64 desc[UR52][R44.64], R26 ;  /* 0x0000001a2c00a985 */ /* 0x0005e2000c101b34 */
[-C--:B---3--:R-:W-:Y:S01]  /*b820*/  @!P1 LEA R36, P2, R19, R64.reuse, 0x2 ;  /* 0x0000004013249211 */ /* 0x088fe200078410ff */
[C---:B-1----:R-:W-:Y:S02]  /*b830*/  VIADD R53, R2.reuse, 0xe8 ;  /* 0x000000e802357836 */ /* 0x042fe40000000000 */
[----:B------:R1:W-:Y:S01]  /*b840*/  @!P4 ST.E.64 desc[UR52][R42.64], R14 ;  /* 0x0000000e2a00c985 */ /* 0x0003e2000c101b34 */
[----:B------:R-:W-:Y:S01]  /*b850*/  ISETP.GE.AND P4, PT, R17, UR4, PT ;  /* 0x0000000411007c0c */ /* 0x000fe2000bf86270 */
[----:B0-----:R-:W-:Y:S01]  /*b860*/  VIADD R29, R2, 0xf0 ;  /* 0x000000f0021d7836 */ /* 0x001fe20000000000 */
[-C--:B------:R-:W-:Y:S02]  /*b870*/  @!P1 LEA.HI.X R37, R19, R65.reuse, R77, 0x2, P2 ;  /* 0x0000004113259211 */ /* 0x080fe400010f144d */
[----:B------:R-:W-:Y:S02]  /*b880*/  @!P3 LEA R34, P5, R18, R64, 0x2 ;  /* 0x000000401222b211 */ /* 0x000fe400078a10ff */
[----:B------:R-:W-:Y:S01]  /*b890*/  ISETP.GE.AND P2, PT, R16, UR4, PT ;  /* 0x0000000410007c0c */ /* 0x000fe2000bf46270 */
[----:B------:R0:W-:Y:S01]  /*b8a0*/  @!P1 ST.E.64 desc[UR52][R36.64], R12 ;  /* 0x0000000c24009985 */ /* 0x0001e2000c101b34 */
[----:B------:R-:W-:-:S02]  /*b8b0*/  @!P3 LEA.HI.X R35, R18, R65, R76, 0x2, P5 ;  /* 0x000000411223b211 */ /* 0x000fc400028f144c */
[----:B------:R-:W-:Y:S02]  /*b8c0*/  ISETP.GE.AND P1, PT, R53, UR4, PT ;  /* 0x0000000435007c0c */ /* 0x000fe4000bf26270 */
[----:B--2---:R-:W-:Y:S01]  /*b8d0*/  SHF.R.S32.HI R27, RZ, 0x1f, R16 ;  /* 0x0000001fff1b7819 */ /* 0x004fe20000011410 */
[----:B------:R2:W-:Y:S01]  /*b8e0*/  @!P3 ST.E.64 desc[UR52][R34.64], R6 ;  /* 0x000000062200b985 */ /* 0x0005e2000c101b34 */
[----:B-1----:R-:W-:Y:S01]  /*b8f0*/  SHF.R.S32.HI R15, RZ, 0x1f, R17 ;  /* 0x0000001fff0f7819 */ /* 0x002fe20000011411 */
[----:B------:R-:W-:Y:S01]  /*b900*/  VIADD R43, R2, 0xf8 ;  /* 0x000000f8022b7836 */ /* 0x000fe20000000000 */
[-C--:B------:R-:W-:Y:S02]  /*b910*/  @!P4 LEA R14, P6, R17, R64.reuse, 0x2 ;  /* 0x00000040110ec211 */ /* 0x080fe400078c10ff */
[----:B------:R-:W-:Y:S02]  /*b920*/  ISETP.GE.AND P3, PT, R29, UR4, PT ;  /* 0x000000041d007c0c */ /* 0x000fe4000bf66270 */
[----:B------:R-:W-:-:S02]  /*b930*/  @!P2 LEA R26, P5, R16, R64, 0x2 ;  /* 0x00000040101aa211 */ /* 0x000fc400078a10ff */
[-C--:B------:R-:W-:Y:S02]  /*b940*/  @!P4 LEA.HI.X R15, R17, R65.reuse, R15, 0x2, P6 ;  /* 0x00000041110fc211 */ /* 0x080fe400030f140f */
[----:B------:R-:W-:Y:S02]  /*b950*/  ISETP.GE.AND P6, PT, R43, UR4, PT ;  /* 0x000000042b007c0c */ /* 0x000fe4000bfc6270 */
[----:B------:R-:W-:Y:S01]  /*b960*/  @!P2 LEA.HI.X R27, R16, R65, R27, 0x2, P5 ;  /* 0x00000041101ba211 */ /* 0x000fe200028f141b */
[----:B------:R1:W-:Y:S01]  /*b970*/  @!P4 ST.E.64 desc[UR52][R14.64], R4 ;  /* 0x000000040e00c985 */ /* 0x0003e2000c101b34 */
[----:B0-----:R-:W-:Y:S02]  /*b980*/  SHF.R.S32.HI R12, RZ, 0x1f, R53 ;  /* 0x0000001fff0c7819 */ /* 0x001fe40000011435 */
[----:B--2---:R-:W-:Y:S01]  /*b990*/  @!P1 LEA R6, P5, R53, R64, 0x2 ;  /* 0x0000004035069211 */ /* 0x004fe200078a10ff */
[----:B------:R1:W-:Y:S01]  /*b9a0*/  @!P2 ST.E.64 desc[UR52][R26.64], R152 ;  /* 0x000000981a00a985 */ /* 0x0003e2000c101b34 */
[----:B------:R-:W-:-:S02]  /*b9b0*/  SHF.R.S32.HI R13, RZ, 0x1f, R29 ;  /* 0x0000001fff0d7819 */ /* 0x000fc4000001141d */
[----:B------:R-:W-:Y:S02]  /*b9c0*/  @!P1 LEA.HI.X R7, R53, R65, R12, 0x2, P5 ;  /* 0x0000004135079211 */ /* 0x000fe400028f140c */
[----:B------:R-:W-:-:S03]  /*b9d0*/  @!P3 LEA R12, P5, R29, R64, 0x2 ;  /* 0x000000401d0cb211 */ /* 0x000fc600078a10ff */
[----:B------:R1:W-:Y:S01]  /*b9e0*/  @!P1 ST.E.64 desc[UR52][R6.64], R150 ;  /* 0x0000009606009985 */ /* 0x0003e2000c101b34 */
[-C--:B------:R-:W-:Y:S02]  /*b9f0*/  @!P3 LEA.HI.X R13, R29, R65.reuse, R13, 0x2, P5 ;  /* 0x000000411d0db211 */ /* 0x080fe400028f140d */
[----:B------:R-:W-:Y:S02]  /*ba00*/  SHF.R.S32.HI R29, RZ, 0x1f, R43 ;  /* 0x0000001fff1d7819 */ /* 0x000fe4000001142b */
[C---:B------:R-:W-:Y:S01]  /*ba10*/  @!P6 LEA R28, P5, R43.reuse, R64, 0x2 ;  /* 0x000000402b1ce211 */ /* 0x040fe200078a10ff */
[----:B------:R1:W-:Y:S03]  /*ba20*/  @!P3 ST.E.64 desc[UR52][R12.64], R158 ;  /* 0x0000009e0c00b985 */ /* 0x0003e6000c101b34 */
[----:B------:R-:W-:-:S05]  /*ba30*/  @!P6 LEA.HI.X R29, R43, R65, R29, 0x2, P5 ;  /* 0x000000412b1de211 */ /* 0x000fca00028f141d */
[----:B------:R1:W-:Y:S04]  /*ba40*/  @!P6 ST.E.64 desc[UR52][R28.64], R160 ;  /* 0x000000a01c00e985 */ /* 0x0003e8000c101b34 */
.L_x_250:
[----:B------:R-:W-:Y:S05]  /*ba50*/  BSYNC B1 ;  /* 0x0000000000017941 */ /* 0x000fea0003800000 */
.L_x_249:
[----:B-1----:R0:W1:Y:S04]  /*ba60*/  SHFL.IDX PT, R5, R3, 0x1, 0x1c1f ;  /* 0x003c1f0003057f89 */ /* 0x00206800000e0000 */
[----:B------:R0:W2:Y:S01]  /*ba70*/  SHFL.IDX PT, R4, R0, 0x1, 0x1c1f ;  /* 0x003c1f0000047f89 */ /* 0x0000a200000e0000 */
[----:B------:R-:W-:Y:S05]  /*ba80*/  @P0 BRA `(.L_x_248) ;  /* 0x0000001400f80947 */ /* 0x000fea0003800000 */
[----:B------:R-:W-:Y:S01]  /*ba90*/  ULDC UR4, c[0x0][0xac8] ;  /* 0x0002b20000047ab9 */ /* 0x000fe20000000800 */
[----:B0-----:R-:W-:Y:S01]  /*baa0*/  VIADD R3, R2, 0xe8 ;  /* 0x000000e802037836 */ /* 0x001fe20000000000 */
[----:B------:R-:W-:Y:S02]  /*bab0*/  ISETP.GE.AND P4, PT, R182, UR4, PT ;  /* 0x00000004b6007c0c */ /* 0x000fe4000bf86270 */
[----:B------:R-:W-:Y:S02]  /*bac0*/  ISETP.GE.AND P6, PT, R2, UR4, PT ;  /* 0x0000000402007c0c */ /* 0x000fe4000bfc6270 */
[----:B------:R-:W-:Y:S02]  /*bad0*/  ISETP.GE.AND P0, PT, R180, UR4, PT ;  /* 0x00000004b4007c0c */ /* 0x000fe4000bf06270 */
[----:B------:R-:W-:Y:S02]  /*bae0*/  ISETP.GE.AND P2, PT, R178, UR4, PT ;  /* 0x00000004b2007c0c */ /* 0x000fe4000bf46270 */
[----:B------:R-:W-:-:S02]  /*baf0*/  ISETP.GE.AND P1, PT, R176, UR4, PT ;  /* 0x00000004b0007c0c */ /* 0x000fc4000bf26270 */
[----:B------:R-:W-:-:S03]  /*bb00*/  SHF.R.S32.HI R0, RZ, 0x1f, R3 ;  /* 0x0000001fff007819 */ /* 0x000fc60000011403 */
[-C--:B--2---:R-:W-:Y:S02]  /*bb10*/  @!P4 LEA R12, P3, R182, R4.reuse, 0x2 ;  /* 0x00000004b60cc211 */ /* 0x084fe400078610ff */
[----:B-1----:R-:W-:Y:S02]  /*bb20*/  @!P6 IMAD.WIDE R6, R2, 0x4, R4 ;  /* 0x000000040206e825 */ /* 0x002fe400078e0204 */
[----:B------:R-:W-:Y:S02]  /*bb30*/  @!P4 LEA.HI.X R13, R182, R5, R183, 0x2, P3 ;  /* 0x00000005b60dc211 */ /* 0x000fe400018f14b7 */
[----:B------:R-:W-:Y:S01]  /*bb40*/  ISETP.GE.AND P3, PT, R174, UR4, PT ;  /* 0x00000004ae007c0c */ /* 0x000fe2000bf66270 */
[----:B------:R0:W-:Y:S01]  /*bb50*/  @!P6 ST.E.64 desc[UR52][R6.64], R136 ;  /* 0x000000880600e985 */ /* 0x0001e2000c101b34 */
[-C--:B------:R-:W-:Y:S02]  /*bb60*/  @!P0 LEA R14, P5, R180, R4.reuse, 0x2 ;  /* 0x00000004b40e8211 */ /* 0x080fe400078a10ff */
[----:B------:R-:W-:Y:S01]  /*bb70*/  @!P1 LEA R28, P6, R176, R4, 0x2 ;  /* 0x00000004b01c9211 */ /* 0x000fe200078c10ff */
[----:B------:R1:W-:Y:S01]  /*bb80*/  @!P4 ST.E.64 desc[UR52][R12.64], R134 ;  /* 0x000000860c00c985 */ /* 0x0003e2000c101b34 */
[----:B------:R-:W-:-:S02]  /*bb90*/  ISETP.GE.AND P4, PT, R172, UR4, PT ;  /* 0x00000004ac007c0c */ /* 0x000fc4000bf86270 */
[-C--:B------:R-:W-:Y:S02]  /*bba0*/  @!P0 LEA.HI.X R15, R180, R5.reuse, R181, 0x2, P5 ;  /* 0x00000005b40f8211 */ /* 0x080fe400028f14b5 */
[-C--:B------:R-:W-:Y:S02]  /*bbb0*/  @!P2 LEA R26, P5, R178, R4.reuse, 0x2 ;  /* 0x00000004b21aa211 */ /* 0x080fe400078a10ff */
[-C--:B------:R-:W-:Y:S01]  /*bbc0*/  @!P1 LEA.HI.X R29, R176, R5.reuse, R177, 0x2, P6 ;  /* 0x00000005b01d9211 */ /* 0x080fe200030f14b1 */
[----:B------:R2:W-:Y:S01]  /*bbd0*/  @!P0 ST.E.64 desc[UR52][R14.64], R128 ;  /* 0x000000800e008985 */ /* 0x0005e2000c101b34 */
[----:B------:R-:W-:Y:S02]  /*bbe0*/  @!P2 LEA.HI.X R27, R178, R5, R179, 0x2, P5 ;  /* 0x00000005b21ba211 */ /* 0x000fe400028f14b3 */
[----:B------:R-:W-:Y:S02]  /*bbf0*/  ISETP.GE.AND P0, PT, R170, UR4, PT ;  /* 0x00000004aa007c0c */ /* 0x000fe4000bf06270 */
[----:B------:R-:W-:Y:S01]  /*bc00*/  @!P3 LEA R34, P5, R174, R4, 0x2 ;  /* 0x00000004ae22b211 */ /* 0x000fe200078a10ff */
[----:B------:R3:W-:Y:S01]  /*bc10*/  @!P2 ST.E.64 desc[UR52][R26.64], R126 ;  /* 0x0000007e1a00a985 */ /* 0x0007e2000c101b34 */
[----:B------:R-:W-:-:S02]  /*bc20*/  ISETP.GE.AND P2, PT, R168, UR4, PT ;  /* 0x00000004a8007c0c */ /* 0x000fc4000bf46270 */
[-C--:B------:R-:W-:Y:S01]  /*bc30*/  @!P3 LEA.HI.X R35, R174, R5.reuse, R175, 0x2, P5 ;  /* 0x00000005ae23b211 */ /* 0x080fe200028f14af */
[----:B------:R4:W-:Y:S01]  /*bc40*/  @!P1 ST.E.64 desc[UR52][R28.64], R120 ;  /* 0x000000781c009985 */ /* 0x0009e2000c101b34 */
[CC--:B0-----:R-:W-:Y:S02]  /*bc50*/  @!P4 LEA R6, P5, R172.reuse, R4.reuse, 0x2 ;  /* 0x00000004ac06c211 */ /* 0x0c1fe400078a10ff */
[----:B------:R-:W-:Y:S01]  /*bc60*/  ISETP.GE.AND P1, PT, R229, UR4, PT ;  /* 0x00000004e5007c0c */ /* 0x000fe2000bf26270 */
[----:B------:R0:W-:Y:S01]  /*bc70*/  @!P3 ST.E.64 desc[UR52][R34.64], R118 ;  /* 0x000000762200b985 */ /* 0x0001e2000c101b34 */
[----:B------:R-:W-:Y:S02]  /*bc80*/  @!P4 LEA.HI.X R7, R172, R5, R173, 0x2, P5 ;  /* 0x00000005ac07c211 */ /* 0x000fe400028f14ad */
[----:B-1----:R-:W-:Y:S02]  /*bc90*/  @!P0 LEA R12, P6, R170, R4, 0x2 ;  /* 0x00000004aa0c8211 */ /* 0x002fe400078c10ff */
[----:B------:R-:W-:Y:S01]  /*bca0*/  ISETP.GE.AND P3, PT, R228, UR4, PT ;  /* 0x00000004e4007c0c */ /* 0x000fe2000bf66270 */
[----:B------:R1:W-:Y:S01]  /*bcb0*/  @!P4 ST.E.64 desc[UR52][R6.64], R112 ;  /* 0x000000700600c985 */ /* 0x0003e2000c101b34 */
[----:B------:R-:W-:-:S02]  /*bcc0*/  ISETP.GE.AND P4, PT, R227, UR4, PT ;  /* 0x00000004e3007c0c */ /* 0x000fc4000bf86270 */
[----:B------:R-:W-:Y:S02]  /*bcd0*/  @!P0 LEA.HI.X R13, R170, R5, R171, 0x2, P6 ;  /* 0x00000005aa0d8211 */ /* 0x000fe400030f14ab */
[----:B--2---:R-:W-:-:S03]  /*bce0*/  @!P2 LEA R14, P5, R168, R4, 0x2 ;  /* 0x00000004a80ea211 */ /* 0x004fc600078a10ff */
[----:B------:R2:W-:Y:S01]  /*bcf0*/  @!P0 ST.E.64 desc[UR52][R12.64], R110 ;  /* 0x0000006e0c008985 */ /* 0x0005e2000c101b34 */
[-C--:B------:R-:W-:Y:S02]  /*bd00*/  @!P2 LEA.HI.X R15, R168, R5.reuse, R169, 0x2, P5 ;  /* 0x00000005a80fa211 */ /* 0x080fe400028f14a9 */
[CC--:B---3--:R-:W-:Y:S02]  /*bd10*/  @!P1 LEA R26, P0, R229.reuse, R4.reuse, 0x2 ;  /* 0x00000004e51a9211 */ /* 0x0c8fe400078010ff */
[-C--:B----4-:R-:W-:Y:S01]  /*bd20*/  @!P3 LEA R28, P6, R228, R4.reuse, 0x2 ;  /* 0x00000004e41cb211 */ /* 0x090fe200078c10ff */
[----:B------:R3:W-:Y:S01]  /*bd30*/  @!P2 ST.E.64 desc[UR52][R14.64], R104 ;  /* 0x000000680e00a985 */ /* 0x0007e2000c101b34 */
[-C--:B------:R-:W-:Y:S02]  /*bd40*/  @!P1 LEA.HI.X R27, R229, R5.reuse, R167, 0x2, P0 ;  /* 0x00000005e51b9211 */ /* 0x080fe400000f14a7 */
[----:B------:R-:W-:Y:S02]  /*bd50*/  ISETP.GE.AND P2, PT, R226, UR4, PT ;  /* 0x00000004e2007c0c */ /* 0x000fe4000bf46270 */
[----:B0-----:R-:W-:Y:S01]  /*bd60*/  @!P4 LEA R34, P5, R227, R4, 0x2 ;  /* 0x00000004e322c211 */ /* 0x001fe200078a10ff */
[----:B------:R0:W-:Y:S01]  /*bd70*/  @!P1 ST.E.64 desc[UR52][R26.64], R102 ;  /* 0x000000661a009985 */ /* 0x0001e2000c101b34 */
[----:B------:R-:W-:-:S02]  /*bd80*/  @!P3 LEA.HI.X R29, R228, R5, R166, 0x2, P6 ;  /* 0x00000005e41db211 */ /* 0x000fc400030f14a6 */
[----:B------:R-:W-:Y:S02]  /*bd90*/  @!P4 LEA.HI.X R35, R227, R5, R165, 0x2, P5 ;  /* 0x00000005e323c211 */ /* 0x000fe400028f14a5 */
[----:B------:R-:W-:Y:S01]  /*bda0*/  ISETP.GE.AND P0, PT, R225, UR4, PT ;  /* 0x00000004e1007c0c */ /* 0x000fe2000bf06270 */
[----:B------:R4:W-:Y:S01]  /*bdb0*/  @!P3 ST.E.64 desc[UR52][R28.64], R96 ;  /* 0x000000601c00b985 */ /* 0x0009e2000c101b34 */
[----:B------:R-:W-:-:S03]  /*bdc0*/  ISETP.GE.AND P1, PT, R224, UR4, PT ;  /* 0x00000004e0007c0c */ /* 0x000fc6000bf26270 */
[----:B------:R5:W-:Y:S01]  /*bdd0*/  @!P4 ST.E.64 desc[UR52][R34.64], R94 ;  /* 0x0000005e2200c985 */ /* 0x000be2000c101b34 */
[----:B------:R-:W-:Y:S02]  /*bde0*/  ISETP.GE.AND P4, PT, R223, UR4, PT ;  /* 0x00000004df007c0c */ /* 0x000fe4000bf86270 */
[----:B-1----:R-:W-:-:S04]  /*bdf0*/  @!P2 LEA R6, P3, R226, R4, 0x2 ;  /* 0x00000004e206a211 */ /* 0x002fc800078610ff */
[-C--:B------:R-:W-:Y:S02]  /*be00*/  @!P2 LEA.HI.X R7, R226, R5.reuse, R164, 0x2, P3 ;  /* 0x00000005e207a211 */ /* 0x080fe400018f14a4 */
[CC--:B--2---:R-:W-:Y:S02]  /*be10*/  @!P0 LEA R12, P6, R225.reuse, R4.reuse, 0x2 ;  /* 0x00000004e10c8211 */ /* 0x0c4fe400078c10ff */
[----:B---3--:R-:W-:Y:S01]  /*be20*/  @!P1 LEA R14, P5, R224, R4, 0x2 ;  /* 0x00000004e00e9211 */ /* 0x008fe200078a10ff */
[----:B------:R1:W-:Y:S01]  /*be30*/  @!P2 ST.E.64 desc[UR52][R6.64], R80 ;  /* 0x000000500600a985 */ /* 0x0003e2000c101b34 */
[----:B------:R-:W-:Y:S02]  /*be40*/  ISETP.GE.AND P3, PT, R222, UR4, PT ;  /* 0x00000004de007c0c */ /* 0x000fe4000bf66270 */
[-C--:B------:R-:W-:Y:S02]  /*be50*/  @!P0 LEA.HI.X R13, R225, R5.reuse, R163, 0x2, P6 ;  /* 0x00000005e10d8211 */ /* 0x080fe400030f14a3 */
[----:B------:R-:W-:-:S02]  /*be60*/  @!P1 LEA.HI.X R15, R224, R5, R162, 0x2, P5 ;  /* 0x00000005e00f9211 */ /* 0x000fc400028f14a2 */
[----:B------:R-:W-:Y:S01]  /*be70*/  ISETP.GE.AND P2, PT, R221, UR4, PT ;  /* 0x00000004dd007c0c */ /* 0x000fe2000bf46270 */
[----:B------:R2:W-:Y:S01]  /*be80*/  @!P0 ST.E.64 desc[UR52][R12.64], R62 ;  /* 0x0000003e0c008985 */ /* 0x0005e2000c101b34 */
[CC--:B0-----:R-:W-:Y:S02]  /*be90*/  @!P4 LEA R26, P5, R223.reuse, R4.reuse, 0x2 ;  /* 0x00000004df1ac211 */ /* 0x0c1fe400078a10ff */
[----:B------:R-:W-:Y:S01]  /*bea0*/  ISETP.GE.AND P0, PT, R220, UR4, PT ;  /* 0x00000004dc007c0c */ /* 0x000fe2000bf06270 */
[----:B------:R0:W-:Y:S01]  /*beb0*/  @!P1 ST.E.64 desc[UR52][R14.64], R56 ;  /* 0x000000380e009985 */ /* 0x0001e2000c101b34 */
[----:B------:R-:W-:Y:S02]  /*bec0*/  @!P4 LEA.HI.X R27, R223, R5, R91, 0x2, P5 ;  /* 0x00000005df1bc211 */ /* 0x000fe400028f145b */
[----:B------:R-:W-:Y:S02]  /*bed0*/  ISETP.GE.AND P1, PT, R219, UR4, PT ;  /* 0x00000004db007c0c */ /* 0x000fe4000bf26270 */
[----:B----4-:R-:W-:Y:S01]  /*bee0*/  @!P3 LEA R28, P6, R222, R4, 0x2 ;  /* 0x00000004de1cb211 */ /* 0x010fe200078c10ff */
[----:B------:R3:W-:Y:S01]  /*bef0*/  @!P4 ST.E.64 desc[UR52][R26.64], R54 ;  /* 0x000000361a00c985 */ /* 0x0007e2000c101b34 */
[----:B------:R-:W-:-:S02]  /*bf00*/  ISETP.GE.AND P4, PT, R218, UR4, PT ;  /* 0x00000004da007c0c */ /* 0x000fc4000bf86270 */
[CC--:B-----5:R-:W-:Y:S02]  /*bf10*/  @!P2 LEA R34, P5, R221.reuse, R4.reuse, 0x2 ;  /* 0x00000004dd22a211 */ /* 0x0e0fe400078a10ff */
[-C--:B------:R-:W-:Y:S02]  /*bf20*/  @!P3 LEA.HI.X R29, R222, R5.reuse, R90, 0x2, P6 ;  /* 0x00000005de1db211 */ /* 0x080fe400030f145a */
[-C--:B------:R-:W-:Y:S02]  /*bf30*/  @!P2 LEA.HI.X R35, R221, R5.reuse, R89, 0x2, P5 ;  /* 0x00000005dd23a211 */ /* 0x080fe400028f1459 */
[CC--:B-1----:R-:W-:Y:S01]  /*bf40*/  @!P0 LEA R6, P5, R220.reuse, R4.reuse, 0x2 ;  /* 0x00000004dc068211 */ /* 0x0c2fe200078a10ff */
[----:B------:R1:W-:Y:S01]  /*bf50*/  @!P3 ST.E.64 desc[UR52][R28.64], R48 ;  /* 0x000000301c00b985 */ /* 0x0003e2000c101b34 */
[----:B------:R-:W-:Y:S02]  /*bf60*/  ISETP.GE.AND P3, PT, R217, UR4, PT ;  /* 0x00000004d9007c0c */ /* 0x000fe4000bf66270 */
[----:B--2---:R-:W-:Y:S01]  /*bf70*/  @!P1 LEA R12, P6, R219, R4, 0x2 ;  /* 0x00000004db0c9211 */ /* 0x004fe200078c10ff */
[----:B------:R2:W-:Y:S01]  /*bf80*/  @!P2 ST.E.64 desc[UR52][R34.64], R46 ;  /* 0x0000002e2200a985 */ /* 0x0005e2000c101b34 */
[----:B------:R-:W-:-:S02]  /*bf90*/  @!P0 LEA.HI.X R7, R220, R5, R88, 0x2, P5 ;  /* 0x00000005dc078211 */ /* 0x000fc400028f1458 */
[----:B------:R-:W-:Y:S02]  /*bfa0*/  ISETP.GE.AND P2, PT, R216, UR4, PT ;  /* 0x00000004d8007c0c */ /* 0x000fe4000bf46270 */
[CC--:B0-----:R-:W-:Y:S01]  /*bfb0*/  @!P4 LEA R14, P5, R218.reuse, R4.reuse, 0x2 ;  /* 0x00000004da0ec211 */ /* 0x0c1fe200078a10ff */
[----:B------:R0:W-:Y:S01]  /*bfc0*/  @!P0 ST.E.64 desc[UR52][R6.64], R40 ;  /* 0x0000002806008985 */ /* 0x0001e2000c101b34 */
[-C--:B------:R-:W-:Y:S02]  /*bfd0*/  @!P1 LEA.HI.X R13, R219, R5.reuse, R87, 0x2, P6 ;  /* 0x00000005db0d9211 */ /* 0x080fe400030f1457 */
[----:B------:R-:W-:Y:S02]  /*bfe0*/  @!P4 LEA.HI.X R15, R218, R5, R86, 0x2, P5 ;  /* 0x00000005da0fc211 */ /* 0x000fe400028f1456 */
[----:B------:R-:W-:Y:S01]  /*bff0*/  ISETP.GE.AND P0, PT, R23, UR4, PT ;  /* 0x0000000417007c0c */ /* 0x000fe2000bf06270 */
[----:B------:R-:W-:Y:S01]  /*c000*/  @!P1 ST.E.64 desc[UR52][R12.64], R38 ;  /* 0x000000260c009985 */ /* 0x000fe2000c101b34 */
[----:B---3--:R-:W-:-:S03]  /*c010*/  @!P3 LEA R26, P1, R217, R4, 0x2 ;  /* 0x00000004d91ab211 */ /* 0x008fc600078210ff */
[----:B------:R3:W-:Y:S01]  /*c020*/  @!P4 ST.E.64 desc[UR52][R14.64], R32 ;  /* 0x000000200e00c985 */ /* 0x0007e2000c101b34 */
[----:B------:R-:W-:Y:S02]  /*c030*/  ISETP.GE.AND P4, PT, R22, UR4, PT ;  /* 0x0000000416007c0c */ /* 0x000fe4000bf86270 */
[CC--:B-1----:R-:W-:Y:S02]  /*c040*/  @!P2 LEA R28, P5, R216.reuse, R4.reuse, 0x2 ;  /* 0x00000004d81ca211 */ /* 0x0c2fe400078a10ff */
[-C--:B------:R-:W-:Y:S02]  /*c050*/  @!P3 LEA.HI.X R27, R217, R5.reuse, R85, 0x2, P1 ;  /* 0x00000005d91bb211 */ /* 0x080fe400008f1455 */
[----:B------:R-:W-:Y:S02]  /*c060*/  ISETP.GE.AND P1, PT, R19, UR4, PT ;  /* 0x0000000413007c0c */ /* 0x000fe4000bf26270 */
[----:B------:R-:W-:Y:S01]  /*c070*/  @!P2 LEA.HI.X R29, R216, R5, R84, 0x2, P5 ;  /* 0x00000005d81da211 */ /* 0x000fe200028f1454 */
[----:B------:R-:W-:Y:S01]  /*c080*/  @!P3 ST.E.64 desc[UR52][R26.64], R30 ;  /* 0x0000001e1a00b985 */ /* 0x000fe2000c101b34 */
[----:B--2---:R-:W-:-:S03]  /*c090*/  @!P0 LEA R34, P6, R23, R4, 0x2 ;  /* 0x0000000417228211 */ /* 0x004fc600078c10ff */
[----:B------:R-:W-:Y:S01]  /*c0a0*/  @!P2 ST.E.64 desc[UR52][R28.64], R24 ;  /* 0x000000181c00a985 */ /* 0x000fe2000c101b34 */
[-C--:B0-----:R-:W-:Y:S01]  /*c0b0*/  @!P4 LEA R6, P2, R22, R4.reuse, 0x2 ;  /* 0x000000041606c211 */ /* 0x081fe200078410ff */
[----:B---3--:R-:W-:Y:S01]  /*c0c0*/  VIADD R33, R2, 0xf0 ;  /* 0x000000f002217836 */ /* 0x008fe20000000000 */
[-C--:B------:R-:W-:Y:S02]  /*c0d0*/  @!P0 LEA.HI.X R35, R23, R5.reuse, R79, 0x2, P6 ;  /* 0x0000000517238211 */ /* 0x080fe400030f144f */
[-C--:B------:R-:W-:Y:S02]  /*c0e0*/  @!P4 LEA.HI.X R7, R22, R5.reuse, R78, 0x2, P2 ;  /* 0x000000051607c211 */ /* 0x080fe400010f144e */
[C---:B------:R-:W-:Y:S01]  /*c0f0*/  @!P1 LEA R12, P3, R19.reuse, R4, 0x2 ;  /* 0x00000004130c9211 */ /* 0x040fe200078610ff */
[----:B------:R0:W-:Y:S01]  /*c100*/  @!P0 ST.E.64 desc[UR52][R34.64], R20 ;  /* 0x0000001422008985 */ /* 0x0001e2000c101b34 */
[----:B------:R-:W-:Y:S02]  /*c110*/  ISETP.GE.AND P2, PT, R18, UR4, PT ;  /* 0x0000000412007c0c */ /* 0x000fe4000bf46270 */
[----:B------:R-:W-:Y:S01]  /*c120*/  @!P1 LEA.HI.X R13, R19, R5, R77, 0x2, P3 ;  /* 0x00000005130d9211 */ /* 0x000fe200018f144d */
[----:B------:R1:W-:Y:S01]  /*c130*/  @!P4 ST.E.64 desc[UR52][R6.64], R10 ;  /* 0x0000000a0600c985 */ /* 0x0003e2000c101b34 */
[----:B------:R-:W-:-:S02]  /*c140*/  ISETP.GE.AND P0, PT, R3, UR4, PT ;  /* 0x0000000403007c0c */ /* 0x000fc4000bf06270 */
[----:B------:R-:W-:Y:S01]  /*c150*/  ISETP.GE.AND P4, PT, R17, UR4, PT ;  /* 0x0000000411007c0c */ /* 0x000fe2000bf86270 */
[----:B------:R2:W-:Y:S01]  /*c160*/  @!P1 ST.E.64 desc[UR52][R12.64], R8 ;  /* 0x000000080c009985 */ /* 0x0005e2000c101b34 */
[----:B------:R-:W-:Y:S02]  /*c170*/  ISETP.GE.AND P1, PT, R16, UR4, PT ;  /* 0x0000000410007c0c */ /* 0x000fe4000bf26270 */
[----:B------:R-:W-:-:S03]  /*c180*/  ISETP.GE.AND P3, PT, R33, UR4, PT ;  /* 0x0000000421007c0c */ /* 0x000fc6000bf66270 */
[----:B------:R-:W-:-:S04]  /*c190*/  @!P2 LEA R14, P5, R18, R4, 0x2 ;  /* 0x00000004120ea211 */ /* 0x000fc800078a10ff */
[-C--:B------:R-:W-:Y:S02]  /*c1a0*/  @!P2 LEA.HI.X R15, R18, R5.reuse, R76, 0x2, P5 ;  /* 0x00000005120fa211 */ /* 0x080fe400028f144c */
[-C--:B0-----:R-:W-:Y:S02]  /*c1b0*/  @!P0 LEA R20, P6, R3, R4.reuse, 0x2 ;  /* 0x0000000403148211 */ /* 0x081fe400078c10ff */
[----:B-1----:R-:W-:Y:S01]  /*c1c0*/  SHF.R.S32.HI R7, RZ, 0x1f, R17 ;  /* 0x0000001fff077819 */ /* 0x002fe20000011411 */
[----:B------:R0:W-:Y:S01]  /*c1d0*/  @!P2 ST.E.64 desc[UR52][R14.64], R148 ;  /* 0x000000940e00a985 */ /* 0x0001e2000c101b34 */
[----:B------:R-:W-:Y:S02]  /*c1e0*/  @!P4 LEA R6, P5, R17, R4, 0x2 ;  /* 0x000000041106c211 */ /* 0x000fe400078a10ff */
[-C--:B------:R-:W-:Y:S02]  /*c1f0*/  @!P0 LEA.HI.X R21, R3, R5.reuse, R0, 0x2, P6 ;  /* 0x0000000503158211 */ /* 0x080fe400030f1400 */
[----:B------:R-:W-:-:S02]  /*c200*/  @!P4 LEA.HI.X R7, R17, R5, R7, 0x2, P5 ;  /* 0x000000051107c211 */ /* 0x000fc400028f1407 */
[----:B------:R-:W-:Y:S02]  /*c210*/  SHF.R.S32.HI R3, RZ, 0x1f, R16 ;  /* 0x0000001fff037819 */ /* 0x000fe40000011410 */
[CC--:B--2---:R-:W-:Y:S01]  /*c220*/  @!P1 LEA R8, P5, R16.reuse, R4.reuse, 0x2 ;  /* 0x0000000410089211 */ /* 0x0c4fe200078a10ff */
[----:B------:R0:W-:Y:S01]  /*c230*/  @!P4 ST.E.64 desc[UR52][R6.64], R146 ;  /* 0x000000920600c985 */ /* 0x0001e2000c101b34 */
[----:B------:R-:W-:Y:S02]  /*c240*/  SHF.R.S32.HI R0, RZ, 0x1f, R33 ;  /* 0x0000001fff007819 */ /* 0x000fe40000011421 */
[C---:B------:R-:W-:Y:S02]  /*c250*/  @!P3 LEA R10, P6, R33.reuse, R4, 0x2 ;  /* 0x00000004210ab211 */ /* 0x040fe400078c10ff */
[-C--:B------:R-:W-:Y:S01]  /*c260*/  @!P1 LEA.HI.X R9, R16, R5.reuse, R3, 0x2, P5 ;  /* 0x0000000510099211 */ /* 0x080fe200028f1403 */
[----:B------:R-:W-:Y:S01]  /*c270*/  VIADD R3, R2, 0xf8 ;  /* 0x000000f802037836 */ /* 0x000fe20000000000 */
[----:B------:R-:W-:-:S03]  /*c280*/  @!P3 LEA.HI.X R11, R33, R5, R0, 0x2, P6 ;  /* 0x00000005210bb211 */ /* 0x000fc600030f1400 */
[----:B------:R0:W-:Y:S04]  /*c290*/  @!P1 ST.E.64 desc[UR52][R8.64], R156 ;  /* 0x0000009c08009985 */ /* 0x0001e8000c101b34 */
[----:B------:R0:W-:Y:S01]  /*c2a0*/  @!P0 ST.E.64 desc[UR52][R20.64], R154 ;  /* 0x0000009a14008985 */ /* 0x0001e2000c101b34 */
[----:B------:R-:W-:-:S03]  /*c2b0*/  ISETP.GE.AND P0, PT, R3, UR4, PT ;  /* 0x0000000403007c0c */ /* 0x000fc6000bf06270 */
[----:B------:R0:W-:Y:S10]  /*c2c0*/  @!P3 ST.E.64 desc[UR52][R10.64], R144 ;  /* 0x000000900a00b985 */ /* 0x0001f4000c101b34 */
[----:B------:R-:W-:Y:S05]  /*c2d0*/  @P0 BRA `(.L_x_248) ;  /* 0x0000000c00e40947 */ /* 0x000fea0003800000 */
[----:B------:R-:W-:Y:S02]  /*c2e0*/  LEA R4, P0, R3, R4, 0x2 ;  /* 0x0000000403047211 */ /* 0x000fe400078010ff */
[----:B------:R-:W-:-:S04]  /*c2f0*/  SHF.R.S32.HI R0, RZ, 0x1f, R3 ;  /* 0x0000001fff007819 */ /* 0x000fc80000011403 */
[----:B------:R-:W-:-:S05]  /*c300*/  LEA.HI.X R5, R3, R5, R0, 0x2, P0 ;  /* 0x0000000503057211 */ /* 0x000fca00000f1400 */
[----:B------:R1:W-:Y:S01]  /*c310*/  ST.E.64 desc[UR52][R4.64], R142 ;  /* 0x0000008e04007985 */ /* 0x0003e2000c101b34 */
[----:B------:R-:W-:Y:S05]  /*c320*/  BRA `(.L_x_248) ;  /* 0x0000000c00d07947 */ /* 0x000fea0003800000 */
.L_x_239:
[----:B------:R-:W-:Y:S02]  /*c330*/  ULDC.64 UR8, c[0x0][0xc00] ;  /* 0x0003000000087ab9 */ /* 0x000fe40000000a00 */
[----:B------:R-:W-:-:S04]  /*c340*/  UISETP.NE.U32.AND UP0, UPT, UR8, URZ, UPT ;  /* 0x0000003f0800728c */ /* 0x000fc8000bf05070 */
[----:B------:R-:W-:-:S03]  /*c350*/  UISETP.NE.AND.EX UP0, UPT, UR9, URZ, UPT, UP0 ;  /* 0x0000003f0900728c */ /* 0x000fc6000bf05300 */
[----:B------:R-:W-:Y:S02]  /*c360*/  ULDC.64 UR8, c[0x0][0xc00] ;  /* 0x0003000000087ab9 */ /* 0x000fe40000000a00 */
[----:B------:R-:W-:Y:S01]  /*c370*/  UIMAD.WIDE UR8, UR36, 0x4, UR8 ;  /* 0x00000004240878a5 */ /* 0x000fe2000f8e0208 */
[----:B------:R-:W-:-:S05]  /*c380*/  PLOP3.LUT P1, PT, PT, PT, UP0, 0x80, 0x0 ;  /* 0x000000000000781c */ /* 0x000fca0003f2f008 */
[----:B------:R-:W-:Y:S02]  /*c390*/  IMAD.U32 R4, RZ, RZ, UR8 ;  /* 0x00000008ff047e24 */ /* 0x000fe4000f8e00ff */
[----:B------:R-:W-:Y:S01]  /*c3a0*/  IMAD.U32 R5, RZ, RZ, UR9 ;  /* 0x00000009ff057e24 */ /* 0x000fe2000f8e00ff */
[----:B------:R-:W-:Y:S02]  /*c3b0*/  ULDC.64 UR8, c[0x0][0xc08] ;  /* 0x0003020000087ab9 */ /* 0x000fe40000000a00 */
[----:B------:R-:W-:-:S03]  /*c3c0*/  UISETP.NE.U32.AND UP1, UPT, UR8, URZ, UPT ;  /* 0x0000003f0800728c */ /* 0x000fc6000bf25070 */
[----:B------:R-:W2:Y:S01]  /*c3d0*/  @P1 LDG.E R3, desc[UR52][R4.64] ;  /* 0x0000003404031981 */ /* 0x000ea2000c1e1900 */
[----:B------:R-:W-:Y:S01]  /*c3e0*/  UISETP.NE.AND.EX UP1, UPT, UR9, URZ, UPT, UP1 ;  /* 0x0000003f0900728c */ /* 0x000fe2000bf25310 */
[----:B------:R-:W-:Y:S01]  /*c3f0*/  ULDC UR4, c[0x0][0xa88] ;  /* 0x0002a20000047ab9 */ /* 0x000fe20000000800 */
[----:B------:R-:W0:Y:S01]  /*c400*/  S2R R10, SR_TID.X ;  /* 0x00000000000a7919 */ /* 0x000e220000002100 */
[----:B------:R-:W-:-:S03]  /*c410*/  IMAD.U32 R0, RZ, RZ, UR4 ;  /* 0x00000004ff007e24 */ /* 0x000fc6000f8e00ff */
[----:B------:R-:W-:-:S05]  /*c420*/  PLOP3.LUT P2, PT, PT, PT, UP1, 0x80, 0x0 ;  /* 0x000000000000781c */ /* 0x000fca0003f4f018 */
[----:B------:R-:W-:Y:S02]  /*c430*/  @UP1 ULDC.64 UR8, c[0x0][0xc08] ;  /* 0x0003020000081ab9 */ /* 0x000fe40000000a00 */
[----:B------:R-:W-:-:S06]  /*c440*/  @UP1 UIMAD.WIDE UR8, UR36, 0x4, UR8 ;  /* 0x00000004240818a5 */ /* 0x000fcc000f8e0208 */
[----:B------:R-:W-:Y:S02]  /*c450*/  IMAD.U32 R6, RZ, RZ, UR8 ;  /* 0x00000008ff067e24 */ /* 0x000fe4000f8e00ff */
[----:B------:R-:W-:-:S05]  /*c460*/  IMAD.U32 R7, RZ, RZ, UR9 ;  /* 0x00000009ff077e24 */ /* 0x000fca000f8e00ff */
[----:B------:R1:W5:Y:S01]  /*c470*/  @P2 LDG.E R0, desc[UR52][R6.64] ;  /* 0x0000003406002981 */ /* 0x000362000c1e1900 */
[----:B------:R-:W-:Y:S01]  /*c480*/  UMOV UR4, URZ ;  /* 0x0000003f00047c82 */ /* 0x000fe20008000000 */
[----:B0-----:R-:W-:-:S05]  /*c490*/  VIADD R8, R10, 0xffffff80 ;  /* 0xffffff800a087836 */ /* 0x001fca0000000000 */
[----:B------:R-:W-:Y:S02]  /*c4a0*/  ISETP.GT.AND P0, PT, R8, 0x7f, PT ;  /* 0x0000007f0800780c */ /* 0x000fe40003f04270 */
[----:B--2---:R-:W-:-:S13]  /*c4b0*/  @P1 R2UR UR4, R3 ;  /* 0x00000000030412ca */ /* 0x004fda00000e0000 */
[----:B------:R-:W-:Y:S01]  /*c4c0*/  USHF.R.S32.HI UR16, URZ, 0x1f, UR4 ;  /* 0x0000001f3f107899 */ /* 0x000fe20008011404 */
[----:B-1----:R-:W-:Y:S11]  /*c4d0*/  @P2 BRA `(.L_x_251) ;  /* 0x0000000000102947 */ /* 0x002ff60003800000 */
[----:B------:R-:W-:Y:S05]  /*c4e0*/  @!P1 BRA `(.L_x_251) ;  /* 0x00000000000c9947 */ /* 0x000fea0003800000 */
[----:B------:R-:W2:Y:S04]  /*c4f0*/  LDG.E R3, desc[UR52][R4.64] ;  /* 0x0000003404037981 */ /* 0x000ea8000c1e1900 */
[----:B-----5:R-:W2:Y:S02]  /*c500*/  LDG.E R0, desc[UR52][R4.64+0x4] ;  /* 0x0000043404007981 */ /* 0x020ea4000c1e1900 */
[----:B--2---:R-:W-:-:S07]  /*c510*/  IMAD.IADD R0, R0, 0x1, -R3 ;  /* 0x0000000100007824 */ /* 0x004fce00078e0a03 */
.L_x_251:
[----:B------:R-:W-:Y:S01]  /*c520*/  USEL UR36, UR36, URZ, !UP0 ;  /* 0x0000003f24247287 */ /* 0x000fe2000c000000 */
[----:B------:R-:W-:Y:S01]  /*c530*/  BSSY B1, `(.L_x_252) ;  /* 0x0000038000017945 */ /* 0x000fe20003800000 */
[----:B------:R-:W-:-:S03]  /*c540*/  USEL UR37, UR37, URZ, !UP0 ;  /* 0x0000003f25257287 */ /* 0x000fc6000c000000 */
[----:B------:R-:W-:Y:S09]  /*c550*/  @P0 BRA `(.L_x_253) ;  /* 0x0000000000d40947 */ /* 0x000ff20003800000 */
[----:B------:R-:W0:Y:S01]  /*c560*/  LDC R9, c[0x0][0xbe8] ;  /* 0x0002fa00ff097b82 */ /* 0x000e220000000800 */
[----:B------:R-:W-:-:S04]  /*c570*/  IMAD.U32 R3, RZ, RZ, UR42 ;  /* 0x0000002aff037e24 */ /* 0x000fc8000f8e00ff */
[----:B------:R-:W-:-:S04]  /*c580*/  IMAD R3, R3, 0x80, R10 ;  /* 0x0000008003037824 */ /* 0x000fc800078e020a */
[----:B------:R-:W-:Y:S02]  /*c590*/  VIADD R6, R3, 0xffffff80 ;  /* 0xffffff8003067836 */ /* 0x000fe40000000000 */
[----:B0----5:R-:W-:-:S05]  /*c5a0*/  IMAD R4, R0, R9, RZ ;  /* 0x0000000900047224 */ /* 0x021fca00078e02ff */
[----:B------:R-:W-:-:S13]  /*c5b0*/  ISETP.GE.AND P0, PT, R6, R4, PT ;  /* 0x000000040600720c */ /* 0x000fda0003f06270 */
[----:B------:R-:W-:Y:S05]  /*c5c0*/  @P0 BRA `(.L_x_253) ;  /* 0x0000000000b80947 */ /* 0x000fea0003800000 */
[----:B------:R-:W-:Y:S01]  /*c5d0*/  ISETP.NE.AND P0, PT, R9, 0x1, PT ;  /* 0x000000010900780c */ /* 0x000fe20003f05270 */
[----:B------:R-:W-:Y:S01]  /*c5e0*/  UISETP.GT.AND UP2, UPT, UR44, 0x1, UPT ;  /* 0x000000012c00788c */ /* 0x000fe2000bf44270 */
[----:B------:R-:W-:-:S03]  /*c5f0*/  UMOV UR8, 0x9b8 ;  /* 0x000009b800087882 */ /* 0x000fc60000000000 */
[----:B------:R-:W-:Y:S02]  /*c600*/  USEL UR17, UR8, 0x978, UP2 ;  /* 0x0000097808117887 */ /* 0x000fe40009000000 */
[----:B------:R-:W-:-:S06]  /*c610*/  USEL UR19, UR39, URZ, UP2 ;  /* 0x0000003f27137287 */ /* 0x000fcc0009000000 */
[----:B------:R-:W0:Y:S04]  /*c620*/  @P0 LDC R3, c[0x0][0xbec] ;  /* 0x0002fb00ff030b82 */ /* 0x000e280000000800 */
[----:B------:R-:W-:Y:S01]  /*c630*/  ULDC.64 UR8, c[0x0][UR17+0x218] ;  /* 0x0000860011087abb */ /* 0x000fe20008000a00 */
[----:B------:R-:W-:Y:S01]  /*c640*/  ULDC.64 UR12, c[0x0][UR17+0x220] ;  /* 0x00008800110c7abb */ /* 0x000fe20008000a00 */
[----:B------:R-:W-:Y:S01]  /*c650*/  ULDC.64 UR14, c[0x0][UR17+0x228] ;  /* 0x00008a00110e7abb */ /* 0x000fe20008000a00 */
[----:B------:R-:W-:Y:S01]  /*c660*/  UIMAD.WIDE.U32 UR10, UR8, UR38, URZ ;  /* 0x00000026080a72a5 */ /* 0x000fe2000f8e003f */
[----:B------:R-:W1:Y:S01]  /*c670*/  @P0 LDC R5, c[0x0][0xbf0] ;  /* 0x0002fc00ff050b82 */ /* 0x000e620000000800 */
[----:B------:R-:W-:Y:S02]  /*c680*/  UIMAD UR18, UR9, UR38, URZ ;  /* 0x00000026091272a4 */ /* 0x000fe4000f8e023f */
[----:B------:R-:W-:-:S02]  /*c690*/  UIMAD UR13, UR13, UR36, URZ ;  /* 0x000000240d0d72a4 */ /* 0x000fc4000f8e023f */
[----:B------:R-:W-:Y:S02]  /*c6a0*/  UIMAD.WIDE.U32 UR20, UR14, UR19, URZ ;  /* 0x000000130e1472a5 */ /* 0x000fe4000f8e003f */
[----:B------:R-:W-:Y:S02]  /*c6b0*/  UIMAD.WIDE.U32 UR8, UR12, UR36, URZ ;  /* 0x000000240c0872a5 */ /* 0x000fe4000f8e003f */
[----:B------:R-:W-:Y:S02]  /*c6c0*/  UIMAD UR14, UR15, UR19, URZ ;  /* 0x000000130f0e72a4 */ /* 0x000fe4000f8e023f */
[----:B------:R-:W-:Y:S02]  /*c6d0*/  UIMAD UR13, UR12, UR37, UR13 ;  /* 0x000000250c0d72a4 */ /* 0x000fe4000f8e020d */
[----:B------:R-:W-:Y:S02]  /*c6e0*/  UIADD3 UR10, UP0, UP1, UR8, UR10, UR4 ;  /* 0x0000000a080a7290 */ /* 0x000fe4000f91e004 */
[----:B------:R-:W-:Y:S01]  /*c6f0*/  UIADD3 UR8, UR14, UR21, URZ ;  /* 0x000000150e087290 */ /* 0x000fe2000fffe03f */
[----:B0-----:R-:W-:Y:S01]  /*c700*/  @P0 IMAD.HI.U32 R4, R6, R3, RZ ;  /* 0x0000000306040227 */ /* 0x001fe200078e00ff */
[----:B------:R-:W-:-:S02]  /*c710*/  UIADD3 UR11, UR18, UR11, URZ ;  /* 0x0000000b120b7290 */ /* 0x000fc4000fffe03f */
[----:B------:R-:W-:Y:S01]  /*c720*/  UIADD3 UR13, UR9, UR13, URZ ;  /* 0x0000000d090d7290 */ /* 0x000fe2000fffe03f */
[----:B------:R-:W-:Y:S02]  /*c730*/  IMAD.MOV.U32 R3, RZ, RZ, R6 ;  /* 0x000000ffff037224 */ /* 0x000fe400078e0006 */
[----:B------:R-:W-:Y:S01]  /*c740*/  IMAD.U32 R10, RZ, RZ, UR8 ;  /* 0x00000008ff0a7e24 */ /* 0x000fe2000f8e00ff */
[----:B------:R-:W-:Y:S01]  /*c750*/  ULDC.64 UR8, c[0x0][UR17+0x210] ;  /* 0x0000840011087abb */ /* 0x000fe20008000a00 */
[----:B-1----:R-:W-:Y:S01]  /*c760*/  @P0 SHF.R.U32.HI R3, RZ, R5, R4 ;  /* 0x00000005ff030219 */ /* 0x002fe20000011604 */
[----:B------:R-:W-:Y:S02]  /*c770*/  IMAD.U32 R4, RZ, RZ, UR20 ;  /* 0x00000014ff047e24 */ /* 0x000fe4000f8e00ff */
[----:B------:R-:W-:Y:S01]  /*c780*/  IMAD.U32 R5, RZ, RZ, UR21 ;  /* 0x00000015ff057e24 */ /* 0x000fe2000f8e00ff */
[--C-:B------:R-:W-:Y:S01]  /*c790*/  SHF.R.S32.HI R5, RZ, 0x1f, R3.reuse ;  /* 0x0000001fff057819 */ /* 0x100fe20000011403 */
[----:B------:R-:W-:Y:S01]  /*c7a0*/  IMAD.MOV R7, RZ, RZ, -R3 ;  /* 0x000000ffff077224 */ /* 0x000fe200078e0a03 */
[----:B------:R-:W-:Y:S01]  /*c7b0*/  IADD3 R4, P0, P1, R3, UR10, R4 ;  /* 0x0000000a03047c10 */ /* 0x000fe2000f91e004 */
[----:B------:R-:W-:-:S02]  /*c7c0*/  UIADD3.X UR10, UR13, UR11, UR16, UP0, UP1 ;  /* 0x0000000b0d0a7290 */ /* 0x000fc400087e2410 */
[----:B------:R-:W-:-:S04]  /*c7d0*/  IMAD R7, R9, R7, R6 ;  /* 0x0000000709077224 */ /* 0x000fc800078e0206 */
[----:B------:R-:W-:Y:S01]  /*c7e0*/  IADD3.X R5, R5, UR10, R10, P0, P1 ;  /* 0x0000000a05057c10 */ /* 0x000fe200087e240a */
[C---:B------:R-:W-:Y:S01]  /*c7f0*/  IMAD R6, R7.reuse, UR9, RZ ;  /* 0x0000000907067c24 */ /* 0x040fe2000f8e02ff */
[----:B------:R-:W-:Y:S01]  /*c800*/  SHF.R.S32.HI R3, RZ, 0x1f, R7 ;  /* 0x0000001fff037819 */ /* 0x000fe20000011407 */
[----:B------:R-:W-:Y:S01]  /*c810*/  ULDC.64 UR10, c[0x0][0xba8] ;  /* 0x0002ea00000a7ab9 */ /* 0x000fe20000000a00 */
[----:B------:R-:W-:Y:S01]  /*c820*/  @!UP2 ULDC UR10, c[0x0][0xb50] ;  /* 0x0002d400000aaab9 */ /* 0x000fe20000000800 */
[----:B------:R-:W-:Y:S01]  /*c830*/  IMAD.WIDE.U32 R4, R7, UR8, R4 ;  /* 0x0000000807047c25 */ /* 0x000fe2000f8e0004 */
[----:B------:R-:W-:-:S03]  /*c840*/  @!UP2 ULDC UR11, c[0x0][0xb54] ;  /* 0x0002d500000baab9 */ /* 0x000fc60000000800 */
[----:B------:R-:W-:Y:S01]  /*c850*/  IMAD R3, R3, UR8, R6 ;  /* 0x0000000803037c24 */ /* 0x000fe2000f8e0206 */
[----:B------:R-:W-:-:S03]  /*c860*/  LEA R6, P0, R4, UR10, 0x2 ;  /* 0x0000000a04067c11 */ /* 0x000fc6000f8010ff */
[----:B------:R-:W-:-:S05]  /*c870*/  IMAD.IADD R3, R5, 0x1, R3 ;  /* 0x0000000105037824 */ /* 0x000fca00078e0203 */
[----:B------:R-:W-:Y:S01]  /*c880*/  LEA.HI.X R7, R4, UR11, R3, 0x2, P0 ;  /* 0x0000000b04077c11 */ /* 0x000fe200080f1403 */
[----:B------:R-:W-:-:S05]  /*c890*/  IMAD.MOV.U32 R3, RZ, RZ, -0x800000 ;  /* 0xff800000ff037424 */ /* 0x000fca00078e00ff */
[----:B------:R0:W-:Y:S02]  /*c8a0*/  STG.E desc[UR52][R6.64], R3 ;  /* 0x0000000306007986 */ /* 0x0001e4000c101934 */
.L_x_253:
[----:B------:R-:W-:Y:S05]  /*c8b0*/  BSYNC B1 ;  /* 0x0000000000017941 */ /* 0x000fea0003800000 */
.L_x_252:
[----:B------:R-:W-:-:S06]  /*c8c0*/  UISETP.GT.AND UP0, UPT, UR44, 0x1, UPT ;  /* 0x000000012c00788c */ /* 0x000fcc000bf04270 */
[----:B------:R-:W-:-:S13]  /*c8d0*/  PLOP3.LUT P0, PT, PT, PT, UP0, 0x80, 0x0 ;  /* 0x000000000000781c */ /* 0x000fda0003f0f008 */
[----:B------:R-:W-:Y:S05]  /*c8e0*/  @P0 BRA `(.L_x_248) ;  /* 0x0000000800600947 */ /* 0x000fea0003800000 */
[----:B------:R-:W1:Y:S01]  /*c8f0*/  LDC R11, c[0x0][0xbe8] ;  /* 0x0002fa00ff0b7b82 */ /* 0x000e620000000800 */
[----:B0-----:R-:W-:Y:S01]  /*c900*/  SHF.R.S32.HI R3, RZ, 0x1f, R8 ;  /* 0x0000001fff037819 */ /* 0x001fe20000011408 */
[----:B------:R-:W-:Y:S01]  /*c910*/  ULDC.64 UR10, c[0x0][0xaa0] ;  /* 0x0002a800000a7ab9 */ /* 0x000fe20000000a00 */
[----:B------:R-:W-:Y:S01]  /*c920*/  BSSY B1, `(.L_x_254) ;  /* 0x0000052000017945 */ /* 0x000fe20003800000 */
[----:B------:R-:W-:Y:S01]  /*c930*/  UIMAD.WIDE.U32 UR8, UR4, UR10, URZ ;  /* 0x0000000a040872a5 */ /* 0x000fe2000f8e003f */
[----:B------:R-:W-:Y:S01]  /*c940*/  LEA.HI R3, R3, R8, RZ, 0x3 ;  /* 0x0000000803037211 */ /* 0x000fe200078f18ff */
[----:B------:R-:W-:-:S03]  /*c950*/  UIMAD UR10, UR16, UR10, URZ ;  /* 0x0000000a100a72a4 */ /* 0x000fc6000f8e023f */
[----:B------:R-:W-:Y:S01]  /*c960*/  LOP3.LUT R9, R3, 0xfffffff8, RZ, 0xc0, !PT ;  /* 0xfffffff803097812 */ /* 0x000fe200078ec0ff */
[----:B------:R-:W-:Y:S01]  /*c970*/  UIMAD UR10, UR4, UR11, UR10 ;  /* 0x0000000b040a72a4 */ /* 0x000fe2000f8e020a */
[----:B------:R-:W-:-:S03]  /*c980*/  SHF.R.S32.HI R13, RZ, 0x3, R3 ;  /* 0x00000003ff0d7819 */ /* 0x000fc60000011403 */
[----:B------:R-:W-:Y:S01]  /*c990*/  IMAD.IADD R10, R8, 0x1, -R9 ;  /* 0x00000001080a7824 */ /* 0x000fe200078e0a09 */
[----:B------:R-:W-:Y:S01]  /*c9a0*/  UIADD3 UR9, UR9, UR10, URZ ;  /* 0x0000000a09097290 */ /* 0x000fe2000fffe03f */
[----:B------:R-:W-:Y:S02]  /*c9b0*/  IMAD.U32 R8, RZ, RZ, UR42 ;  /* 0x0000002aff087e24 */ /* 0x000fe4000f8e00ff */
[----:B------:R-:W-:Y:S01]  /*c9c0*/  IMAD R3, R10, 0x20, R13 ;  /* 0x000000200a037824 */ /* 0x000fe200078e020d */
[----:B------:R-:W-:Y:S02]  /*c9d0*/  ULDC.64 UR10, c[0x0][0xae8] ;  /* 0x0002ba00000a7ab9 */ /* 0x000fe40000000a00 */
[----:B------:R-:W-:Y:S01]  /*c9e0*/  UIMAD.WIDE.U32 UR8, UR38, UR10, UR8 ;  /* 0x0000000a260872a5 */ /* 0x000fe2000f8e0008 */
[----:B------:R-:W-:Y:S01]  /*c9f0*/  IMAD R8, R8, 0x80, R3 ;  /* 0x0000008008087824 */ /* 0x000fe200078e0203 */
[----:B-1----:R-:W-:Y:S02]  /*ca00*/  ISETP.NE.AND P0, PT, R11, 0x1, PT ;  /* 0x000000010b00780c */ /* 0x002fe40003f05270 */
[----:B------:R-:W-:Y:S01]  /*ca10*/  UIMAD UR9, UR38, UR11, UR9 ;  /* 0x0000000b260972a4 */ /* 0x000fe2000f8e0209 */
[----:B------:R-:W-:-:S02]  /*ca20*/  IMAD.MOV.U32 R3, RZ, RZ, R8 ;  /* 0x000000ffff037224 */ /* 0x000fc400078e0008 */
[----:B------:R-:W-:Y:S02]  /*ca30*/  ULDC.64 UR10, c[0x0][0xaf0] ;  /* 0x0002bc00000a7ab9 */ /* 0x000fe40000000a00 */
[----:B------:R-:W-:-:S04]  /*ca40*/  UIMAD UR37, UR37, UR10, URZ ;  /* 0x0000000a252572a4 */ /* 0x000fc8000f8e023f */
[----:B------:R-:W-:Y:S02]  /*ca50*/  UIMAD UR4, UR36, UR11, UR37 ;  /* 0x0000000b240472a4 */ /* 0x000fe4000f8e0225 */
[----:B------:R-:W-:Y:S01]  /*ca60*/  UIMAD.WIDE.U32 UR36, UR36, UR10, UR8 ;  /* 0x0000000a242472a5 */ /* 0x000fe2000f8e0008 */
[----:B------:R-:W0:Y:S02]  /*ca70*/  @P0 LDC R5, c[0x0][0xbec] ;  /* 0x0002fb00ff050b82 */ /* 0x000e240000000800 */
[----:B------:R-:W-:Y:S01]  /*ca80*/  ULDC.64 UR8, c[0x0][0xae0] ;  /* 0x0002b80000087ab9 */ /* 0x000fe20000000a00 */
[----:B------:R-:W-:-:S05]  /*ca90*/  UIADD3 UR4, UR37, UR4, URZ ;  /* 0x0000000425047290 */ /* 0x000fca000fffe03f */
[----:B------:R-:W1:Y:S01]  /*caa0*/  @P0 LDC R7, c[0x0][0xbf0] ;  /* 0x0002fc00ff070b82 */ /* 0x000e620000000800 */
[----:B0-----:R-:W-:-:S04]  /*cab0*/  @P0 IMAD.HI.U32 R4, R8, R5, RZ ;  /* 0x0000000508040227 */ /* 0x001fc800078e00ff */
[----:B------:R-:W-:Y:S02]  /*cac0*/  IMAD.U32 R5, RZ, RZ, UR37 ;  /* 0x00000025ff057e24 */ /* 0x000fe4000f8e00ff */
[----:B------:R-:W-:Y:S01]  /*cad0*/  IMAD.U32 R5, RZ, RZ, UR4 ;  /* 0x00000004ff057e24 */ /* 0x000fe2000f8e00ff */
[----:B-1----:R-:W-:Y:S01]  /*cae0*/  @P0 SHF.R.U32.HI R3, RZ, R7, R4 ;  /* 0x00000007ff030219 */ /* 0x002fe20000011604 */
[----:B------:R-:W-:-:S03]  /*caf0*/  IMAD.U32 R4, RZ, RZ, UR36 ;  /* 0x00000024ff047e24 */ /* 0x000fc6000f8e00ff */
[--C-:B------:R-:W-:Y:S01]  /*cb00*/  SHF.R.S32.HI R6, RZ, 0x1f, R3.reuse ;  /* 0x0000001fff067819 */ /* 0x100fe20000011403 */
[----:B------:R-:W-:Y:S02]  /*cb10*/  IMAD.MOV R7, RZ, RZ, -R3 ;  /* 0x000000ffff077224 */ /* 0x000fe400078e0a03 */
[----:B------:R-:W-:-:S04]  /*cb20*/  IMAD.WIDE.U32 R4, R3, UR8, R4 ;  /* 0x0000000803047c25 */ /* 0x000fc8000f8e0004 */
[----:B------:R-:W-:Y:S02]  /*cb30*/  IMAD R7, R11, R7, R8 ;  /* 0x000000070b077224 */ /* 0x000fe400078e0208 */
[----:B------:R-:W-:Y:S02]  /*cb40*/  IMAD R6, R6, UR8, RZ ;  /* 0x0000000806067c24 */ /* 0x000fe4000f8e02ff */
[----:B------:R-:W-:Y:S02]  /*cb50*/  IMAD.U32 R8, RZ, RZ, UR42 ;  /* 0x0000002aff087e24 */ /* 0x000fe4000f8e00ff */
[----:B------:R-:W-:Y:S01]  /*cb60*/  IMAD R9, R3, UR9, R6 ;  /* 0x0000000903097c24 */ /* 0x000fe2000f8e0206 */
[----:B------:R-:W-:Y:S01]  /*cb70*/  SHF.R.S32.HI R6, RZ, 0x1f, R7 ;  /* 0x0000001fff067819 */ /* 0x000fe20000011407 */
[----:B------:R-:W-:Y:S01]  /*cb80*/  ULDC.64 UR8, c[0x0][0xad8] ;  /* 0x0002b60000087ab9 */ /* 0x000fe20000000a00 */
[----:B------:R-:W-:Y:S02]  /*cb90*/  IMAD R8, R8, 0x80, R13 ;  /* 0x0000008008087824 */ /* 0x000fe400078e020d */
[----:B------:R-:W-:-:S02]  /*cba0*/  IMAD.IADD R5, R5, 0x1, R9 ;  /* 0x0000000105057824 */ /* 0x000fc400078e0209 */
[----:B------:R-:W-:Y:S02]  /*cbb0*/  IMAD R6, R6, UR8, RZ ;  /* 0x0000000806067c24 */ /* 0x000fe4000f8e02ff */
[----:B------:R-:W-:-:S04]  /*cbc0*/  IMAD.WIDE.U32 R4, R7, UR8, R4 ;  /* 0x0000000807047c25 */ /* 0x000fc8000f8e0004 */
[----:B------:R-:W-:Y:S01]  /*cbd0*/  IMAD R9, R7, UR9, R6 ;  /* 0x0000000907097c24 */ /* 0x000fe2000f8e0206 */
[----:B------:R-:W-:Y:S01]  /*cbe0*/  ULDC.64 UR8, c[0x0][0xa80] ;  /* 0x0002a00000087ab9 */ /* 0x000fe20000000a00 */
[----:B-----5:R-:W-:Y:S01]  /*cbf0*/  IMAD R11, R0, R11, RZ ;  /* 0x0000000b000b7224 */ /* 0x020fe200078e02ff */
[----:B------:R-:W-:Y:S01]  /*cc00*/  LEA R6, P2, R4, UR8, 0x1 ;  /* 0x0000000804067c11 */ /* 0x000fe2000f8408ff */
[C---:B------:R-:W-:Y:S02]  /*cc10*/  VIADD R3, R8.reuse, 0x40 ;  /* 0x0000004008037836 */ /* 0x040fe40000000000 */
[----:B------:R-:W-:Y:S02]  /*cc20*/  IMAD.IADD R5, R5, 0x1, R9 ;  /* 0x0000000105057824 */ /* 0x000fe400078e0209 */
[----:B------:R-:W-:Y:S01]  /*cc30*/  VIADD R0, R8, 0x20 ;  /* 0x0000002008007836 */ /* 0x000fe20000000000 */
[----:B------:R-:W-:Y:S01]  /*cc40*/  ISETP.GE.AND P0, PT, R3, R11, PT ;  /* 0x0000000b0300720c */ /* 0x000fe20003f06270 */
[----:B------:R-:W-:Y:S01]  /*cc50*/  IMAD.SHL.U32 R7, R10, 0x8, RZ ;  /* 0x000000080a077824 */ /* 0x000fe200078e00ff */
[----:B------:R-:W-:-:S02]  /*cc60*/  LEA.HI.X R3, R4, UR9, R5, 0x1, P2 ;  /* 0x0000000904037c11 */ /* 0x000fc400090f0c05 */
[-C--:B------:R-:W-:Y:S01]  /*cc70*/  ISETP.GE.AND P2, PT, R8, R11.reuse, PT ;  /* 0x0000000b0800720c */ /* 0x080fe20003f46270 */
[C---:B------:R-:W-:Y:S01]  /*cc80*/  VIADD R9, R7.reuse, 0x80 ;  /* 0x0000008007097836 */ /* 0x040fe20000000000 */
[----:B------:R-:W-:Y:S01]  /*cc90*/  ISETP.GE.AND P1, PT, R0, R11, PT ;  /* 0x0000000b0000720c */ /* 0x000fe20003f26270 */
[C---:B------:R-:W-:Y:S01]  /*cca0*/  VIADD R15, R7.reuse, 0xc0 ;  /* 0x000000c0070f7836 */ /* 0x040fe20000000000 */
[----:B------:R0:W1:Y:S01]  /*ccb0*/  SHFL.IDX PT, R4, R6, RZ, 0x181f ;  /* 0x00181fff06047589 */ /* 0x00006200000e0000 */
[----:B------:R-:W-:Y:S01]  /*ccc0*/  VIADD R13, R7, 0x40 ;  /* 0x00000040070d7836 */ /* 0x000fe20000000000 */
[----:B------:R-:W-:Y:S02]  /*ccd0*/  SHF.R.S32.HI R12, RZ, 0x1f, R7 ;  /* 0x0000001fff0c7819 */ /* 0x000fe40000011407 */
[----:B------:R0:W2:Y:S01]  /*cce0*/  SHFL.IDX PT, R0, R3, RZ, 0x181f ;  /* 0x00181fff03007589 */ /* 0x0000a200000e0000 */
[----:B------:R-:W-:Y:S02]  /*ccf0*/  SHF.R.S32.HI R10, RZ, 0x1f, R9 ;  /* 0x0000001fff0a7819 */ /* 0x000fe40000011409 */
[----:B------:R-:W-:-:S02]  /*cd00*/  SHF.R.S32.HI R14, RZ, 0x1f, R15 ;  /* 0x0000001fff0e7819 */ /* 0x000fc4000001140f */
[----:B------:R-:W-:Y:S01]  /*cd10*/  SHF.R.S32.HI R20, RZ, 0x1f, R13 ;  /* 0x0000001fff147819 */ /* 0x000fe2000001140d */
[----:B------:R-:W-:Y:S06]  /*cd20*/  @P2 BRA `(.L_x_255) ;  /* 0x0000000000442947 */ /* 0x000fec0003800000 */
        /* <DEDUP_REMOVED lines=8> */
[----:B------:R3:W-:Y:S01]  /*cdb0*/  @!P5 ST.E.128 desc[UR52][R24.64], RZ ;  /* 0x000000ff1800d985 */ /* 0x0007e2000c101d34 */
[----:B------:R-:W-:Y:S02]  /*cdc0*/  @!P4 LEA.HI.X R27, R13, R0, R20, 0x1, P6 ;  /* 0x000000000d1bc211 */ /* 0x000fe400030f0c14 */
[----:B------:R-:W-:-:S03]  /*cdd0*/  @!P3 LEA R28, P6, R9, R4, 0x1 ;  /* 0x00000004091cb211 */ /* 0x000fc600078c08ff */
[----:B------:R3:W-:Y:S01]  /*cde0*/  @!P4 ST.E.128 desc[UR52][R26.64], RZ ;  /* 0x000000ff1a00c985 */ /* 0x0007e2000c101d34 */
[----:B------:R-:W-:Y:S02]  /*cdf0*/  @!P3 LEA.HI.X R29, R9, R0, R10, 0x1, P6 ;  /* 0x00000000091db211 */ /* 0x000fe400030f0c0a */
[----:B------:R-:W-:-:S03]  /*ce00*/  @!P2 LEA R4, P6, R15, R4, 0x1 ;  /* 0x000000040f04a211 */ /* 0x000fc600078c08ff */
[----:B------:R3:W-:Y:S01]  /*ce10*/  @!P3 ST.E.128 desc[UR52][R28.64], RZ ;  /* 0x000000ff1c00b985 */ /* 0x0007e2000c101d34 */
[----:B------:R-:W-:-:S05]  /*ce20*/  @!P2 LEA.HI.X R5, R15, R0, R14, 0x1, P6 ;  /* 0x000000000f05a211 */ /* 0x000fca00030f0c0e */
[----:B------:R3:W-:Y:S04]  /*ce30*/  @!P2 ST.E.128 desc[UR52][R4.64], RZ ;  /* 0x000000ff0400a985 */ /* 0x0007e8000c101d34 */
.L_x_255:
[----:B------:R-:W-:Y:S05]  /*ce40*/  BSYNC B1 ;  /* 0x0000000000017941 */ /* 0x000fea0003800000 */
.L_x_254:
[----:B--2---:R2:W4:Y:S01]  /*ce50*/  SHFL.IDX PT, R0, R3, 0x1, 0x181f ;  /* 0x00381f0003007f89 */ /* 0x00452200000e0000 */
[----:B------:R-:W-:Y:S03]  /*ce60*/  BSSY B1, `(.L_x_256) ;  /* 0x0000014000017945 */ /* 0x000fe60003800000 */
[----:B-1-3--:R2:W1:Y:S01]  /*ce70*/  SHFL.IDX PT, R4, R6, 0x1, 0x181f ;  /* 0x00381f0006047f89 */ /* 0x00a46200000e0000 */
[----:B------:R-:W-:Y:S05]  /*ce80*/  @P1 BRA `(.L_x_257) ;  /* 0x0000000000441947 */ /* 0x000fea0003800000 */
[----:B------:R-:W-:Y:S02]  /*ce90*/  ULDC UR4, c[0x0][0xac8] ;  /* 0x0002b20000047ab9 */ /* 0x000fe40000000800 */
[----:B------:R-:W-:Y:S02]  /*cea0*/  ISETP.GE.AND P4, PT, R7, UR4, PT ;  /* 0x0000000407007c0c */ /* 0x000fe4000bf86270 */
[----:B------:R-:W-:Y:S02]  /*ceb0*/  ISETP.GE.AND P3, PT, R13, UR4, PT ;  /* 0x000000040d007c0c */ /* 0x000fe4000bf66270 */
[----:B------:R-:W-:Y:S02]  /*cec0*/  ISETP.GE.AND P2, PT, R9, UR4, PT ;  /* 0x0000000409007c0c */ /* 0x000fe4000bf46270 */
[----:B------:R-:W-:-:S07]  /*ced0*/  ISETP.GE.AND P1, PT, R15, UR4, PT ;  /* 0x000000040f007c0c */ /* 0x000fce000bf26270 */
[-C--:B-1----:R-:W-:Y:S02]  /*cee0*/  @!P4 LEA R24, P6, R7, R4.reuse, 0x1 ;  /* 0x000000040718c211 */ /* 0x082fe400078c08ff */
[----:B------:R-:W-:Y:S02]  /*cef0*/  @!P3 LEA R26, P5, R13, R4, 0x1 ;  /* 0x000000040d1ab211 */ /* 0x000fe400078a08ff */
[----:B----4-:R-:W-:Y:S02]  /*cf00*/  @!P4 LEA.HI.X R25, R7, R0, R12, 0x1, P6 ;  /* 0x000000000719c211 */ /* 0x010fe400030f0c0c */
[----:B------:R-:W-:Y:S02]  /*cf10*/  @!P2 LEA R28, P6, R9, R4, 0x1 ;  /* 0x00000004091ca211 */ /* 0x000fe400078c08ff */
[----:B------:R-:W-:Y:S01]  /*cf20*/  @!P3 LEA.HI.X R27, R13, R0, R20, 0x1, P5 ;  /* 0x000000000d1bb211 */ /* 0x000fe200028f0c14 */
[----:B------:R3:W-:Y:S01]  /*cf30*/  @!P4 ST.E.128 desc[UR52][R24.64], RZ ;  /* 0x000000ff1800c985 */ /* 0x0007e2000c101d34 */
[----:B------:R-:W-:-:S02]  /*cf40*/  @!P1 LEA R4, P5, R15, R4, 0x1 ;  /* 0x000000040f049211 */ /* 0x000fc400078a08ff */
[-C--:B------:R-:W-:Y:S01]  /*cf50*/  @!P2 LEA.HI.X R29, R9, R0.reuse, R10, 0x1, P6 ;  /* 0x00000000091da211 */ /* 0x080fe200030f0c0a */
[----:B------:R3:W-:Y:S01]  /*cf60*/  @!P3 ST.E.128 desc[UR52][R26.64], RZ ;  /* 0x000000ff1a00b985 */ /* 0x0007e2000c101d34 */
[----:B------:R-:W-:-:S03]  /*cf70*/  @!P1 LEA.HI.X R5, R15, R0, R14, 0x1, P5 ;  /* 0x000000000f059211 */ /* 0x000fc600028f0c0e */
[----:B------:R3:W-:Y:S04]  /*cf80*/  @!P2 ST.E.128 desc[UR52][R28.64], RZ ;  /* 0x000000ff1c00a985 */ /* 0x0007e8000c101d34 */
[----:B------:R3:W-:Y:S02]  /*cf90*/  @!P1 ST.E.128 desc[UR52][R4.64], RZ ;  /* 0x000000ff04009985 */ /* 0x0007e4000c101d34 */
.L_x_257:
[----:B------:R-:W-:Y:S05]  /*cfa0*/  BSYNC B1 ;  /* 0x0000000000017941 */ /* 0x000fea0003800000 */
.L_x_256:
[----:B----4-:R4:W0:Y:S01]  /*cfb0*/  SHFL.IDX PT, R0, R3, 0x2, 0x181f ;  /* 0x00581f0003007f89 */ /* 0x01082200000e0000 */
        /* <DEDUP_REMOVED lines=9> */
[-C--:B------:R-:W-:Y:S02]  /*d050*/  @!P2 LEA R26, P5, R13, R4.reuse, 0x1 ;  /* 0x000000040d1aa211 */ /* 0x080fe400078a08ff */
[----:B------:R-:W-:Y:S02]  /*d060*/  @!P1 LEA R28, P4, R9, R4, 0x1 ;  /* 0x00000004091c9211 */ /* 0x000fe400078808ff */
[----:B0-----:R-:W-:Y:S02]  /*d070*/  @!P3 LEA.HI.X R25, R7, R0, R12, 0x1, P6 ;  /* 0x000000000719b211 */ /* 0x001fe400030f0c0c */
[----:B------:R-:W-:Y:S02]  /*d080*/  @!P0 LEA R4, P6, R15, R4, 0x1 ;  /* 0x000000040f048211 */ /* 0x000fe400078c08ff */
[-C--:B------:R-:W-:Y:S01]  /*d090*/  @!P2 LEA.HI.X R27, R13, R0.reuse, R20, 0x1, P5 ;  /* 0x000000000d1ba211 */ /* 0x080fe200028f0c14 */
[----:B------:R3:W-:Y:S01]  /*d0a0*/  @!P3 ST.E.128 desc[UR52][R24.64], RZ ;  /* 0x000000ff1800b985 */ /* 0x0007e2000c101d34 */
[----:B------:R-:W-:-:S02]  /*d0b0*/  @!P1 LEA.HI.X R29, R9, R0, R10, 0x1, P4 ;  /* 0x00000000091d9211 */ /* 0x000fc400020f0c0a */
[----:B------:R-:W-:Y:S01]  /*d0c0*/  @!P0 LEA.HI.X R5, R15, R0, R14, 0x1, P6 ;  /* 0x000000000f058211 */ /* 0x000fe200030f0c0e */
[----:B------:R3:W-:Y:S04]  /*d0d0*/  @!P2 ST.E.128 desc[UR52][R26.64], RZ ;  /* 0x000000ff1a00a985 */ /* 0x0007e8000c101d34 */
[----:B------:R3:W-:Y:S04]  /*d0e0*/  @!P1 ST.E.128 desc[UR52][R28.64], RZ ;  /* 0x000000ff1c009985 */ /* 0x0007e8000c101d34 */
[----:B------:R3:W-:Y:S02]  /*d0f0*/  @!P0 ST.E.128 desc[UR52][R4.64], RZ ;  /* 0x000000ff04008985 */ /* 0x0007e4000c101d34 */
.L_x_259:
[----:B------:R-:W-:Y:S05]  /*d100*/  BSYNC B1 ;  /* 0x0000000000017941 */ /* 0x000fea0003800000 */
.L_x_258:
[----:B0-----:R-:W-:Y:S01]  /*d110*/  VIADD R0, R8, 0x60 ;  /* 0x0000006008007836 */ /* 0x001fe20000000000 */
[----:B--2-4-:R-:W0:Y:S04]  /*d120*/  SHFL.IDX PT, R3, R3, 0x3, 0x181f ;  /* 0x00781f0003037f89 */ /* 0x014e2800000e0000 */
[----:B------:R-:W-:Y:S01]  /*d130*/  ISETP.GE.AND P0, PT, R0, R11, PT ;  /* 0x0000000b0000720c */ /* 0x000fe20003f06270 */
[----:B-1-3--:R1:W2:-:S12]  /*d140*/  SHFL.IDX PT, R4, R6, 0x3, 0x181f ;  /* 0x00781f0006047f89 */ /* 0x00a29800000e0000 */
[----:B-1----:R-:W-:Y:S05]  /*d150*/  @P0 BRA `(.L_x_248) ;  /* 0x0000000000440947 */ /* 0x002fea0003800000 */
[----:B------:R-:W-:Y:S02]  /*d160*/  ULDC UR4, c[0x0][0xac8] ;  /* 0x0002b20000047ab9 */ /* 0x000fe40000000800 */
[----:B------:R-:W-:Y:S02]  /*d170*/  ISETP.GE.AND P3, PT, R7, UR4, PT ;  /* 0x0000000407007c0c */ /* 0x000fe4000bf66270 */
[----:B------:R-:W-:Y:S02]  /*d180*/  ISETP.GE.AND P2, PT, R13, UR4, PT ;  /* 0x000000040d007c0c */ /* 0x000fe4000bf46270 */
[----:B------:R-:W-:Y:S02]  /*d190*/  ISETP.GE.AND P1, PT, R9, UR4, PT ;  /* 0x0000000409007c0c */ /* 0x000fe4000bf26270 */
[----:B------:R-:W-:-:S07]  /*d1a0*/  ISETP.GE.AND P0, PT, R15, UR4, PT ;  /* 0x000000040f007c0c */ /* 0x000fce000bf06270 */
[----:B--2---:R-:W-:-:S04]  /*d1b0*/  @!P3 LEA R6, P4, R7, R4, 0x1 ;  /* 0x000000040706b211 */ /* 0x004fc800078808ff */
[-C--:B0-----:R-:W-:Y:S02]  /*d1c0*/  @!P3 LEA.HI.X R7, R7, R3.reuse, R12, 0x1, P4 ;  /* 0x000000030707b211 */ /* 0x081fe400020f0c0c */
[-C--:B------:R-:W-:Y:S02]  /*d1d0*/  @!P2 LEA R12, P4, R13, R4.reuse, 0x1 ;  /* 0x000000040d0ca211 */ /* 0x080fe400078808ff */
[-C--:B------:R-:W-:Y:S01]  /*d1e0*/  @!P1 LEA R8, P5, R9, R4.reuse, 0x1 ;  /* 0x0000000409089211 */ /* 0x080fe200078a08ff */
[----:B------:R0:W-:Y:S01]  /*d1f0*/  @!P3 ST.E.128 desc[UR52][R6.64], RZ ;  /* 0x000000ff0600b985 */ /* 0x0001e2000c101d34 */
[----:B------:R-:W-:Y:S02]  /*d200*/  @!P0 LEA R4, P6, R15, R4, 0x1 ;  /* 0x000000040f048211 */ /* 0x000fe400078c08ff */
[-C--:B------:R-:W-:Y:S02]  /*d210*/  @!P2 LEA.HI.X R13, R13, R3.reuse, R20, 0x1, P4 ;  /* 0x000000030d0da211 */ /* 0x080fe400020f0c14 */
[----:B------:R-:W-:-:S02]  /*d220*/  @!P1 LEA.HI.X R9, R9, R3, R10, 0x1, P5 ;  /* 0x0000000309099211 */ /* 0x000fc400028f0c0a */
[----:B------:R-:W-:Y:S01]  /*d230*/  @!P0 LEA.HI.X R5, R15, R3, R14, 0x1, P6 ;  /* 0x000000030f058211 */ /* 0x000fe200030f0c0e */
[----:B------:R0:W-:Y:S04]  /*d240*/  @!P2 ST.E.128 desc[UR52][R12.64], RZ ;  /* 0x000000ff0c00a985 */ /* 0x0001e8000c101d34 */
[----:B------:R0:W-:Y:S04]  /*d250*/  @!P1 ST.E.128 desc[UR52][R8.64], RZ ;  /* 0x000000ff08009985 */ /* 0x0001e8000c101d34 */
[----:B------:R0:W-:Y:S02]  /*d260*/  @!P0 ST.E.128 desc[UR52][R4.64], RZ ;  /* 0x000000ff04008985 */ /* 0x0001e4000c101d34 */
.L_x_248:
[----:B------:R-:W-:Y:S05]  /*d270*/  BSYNC B0 ;  /* 0x0000000000007941 */ /* 0x000fea0003800000 */
.L_x_238:
[----:B------:R-:W-:Y:S02]  /*d280*/  ULDC UR4, c[0x0][0xc3c] ;  /* 0x00030f0000047ab9 */ /* 0x000fe40000000800 */
[----:B------:R-:W-:-:S06]  /*d290*/  UISETP.GE.AND UP0, UPT, UR7, UR4, UPT ;  /* 0x000000040700728c */ /* 0x000fcc000bf06270 */
[----:B------:R-:W-:-:S13]  /*d2a0*/  PLOP3.LUT P0, PT, PT, PT, UP0, 0x80, 0x0 ;  /* 0x000000000000781c */ /* 0x000fda0003f0f008 */
[----:B------:R-:W-:Y:S05]  /*d2b0*/  @!P0 BRA `(.L_x_260) ;  /* 0xffffff3c00748947 */ /* 0x000fea000383ffff */
[----:B------:R-:W-:Y:S05]  /*d2c0*/  EXIT ;  /* 0x000000000000794d */ /* 0x000fea0003800000 */
.L_x_209:
[----:B------:R-:W-:-:S08]  /*d2d0*/  NOP ;  /* 0x0000000000007918 */ /* 0x000fd00000000000 */
[----:B------:R-:W0:-:S00]  /*d2e0*/  USETMAXREG.DEALLOC.CTAPOOL 0x28 ;  /* 0x00000028000079c8 */ /* 0x000e0000080e0500 */
[----:B0-----:R-:W-:Y:S02]  /*d2f0*/  LOP3.LUT R0, R0, 0x3, RZ, 0xc0, !PT ;  /* 0x0000000300007812 */ /* 0x001fe400078ec0ff */
[----:B------:R-:W-:-:S04]  /*d300*/  LOP3.LUT R30, R30, 0xfffffeff, RZ, 0xc0, !PT ;  /* 0xfffffeff1e1e7812 */ /* 0x000fc800078ec0ff */
[----:B------:R-:W0:Y:S02]  /*d310*/  SHFL.IDX PT, R0, R0, RZ, 0x1f ;  /* 0x00001fff00007589 */ /* 0x000e2400000e0000 */
[----:B0-----:R-:W-:-:S13]  /*d320*/  ISETP.NE.AND P0, PT, R0, RZ, PT ;  /* 0x000000ff0000720c */ /* 0x001fda0003f05270 */
[----:B------:R-:W-:Y:S01]  /*d330*/  @P0 BAR.SYNC.DEFER_BLOCKING 0x5, 0x180 ;  /* 0x0146000000000b1d */ /* 0x000fe20000010000 */
[----:B------:R-:W-:Y:S02]  /*d340*/  @P0 MOV R3, 0x400 ;  /* 0x0000040000030802 */ /* 0x000fe40000000f00 */
[----:B------:R-:W-:Y:S02]  /*d350*/  @P0 LOP3.LUT R30, R30, 0x100, RZ, 0xfc, !PT ;  /* 0x000001001e1e0812 */ /* 0x000fe400078efcff */
[----:B------:R-:W-:-:S05]  /*d360*/  @P0 LEA R2, R2, R3, 0x18 ;  /* 0x0000000302020211 */ /* 0x000fca00078ec0ff */
[----:B------:R-:W0:Y:S04]  /*d370*/  @P0 LDS.128 R4, [R2+0x388d0] ;  /* 0x0388d00002040984 */ /* 0x000e280000000c00 */
[----:B0-----:R0:W-:Y:S01]  /*d380*/  @P0 STL.64 [R1], R4 ;  /* 0x0000000401000387 */ /* 0x0011e20000100a00 */
[----:B------:R-:W-:-:S03]  /*d390*/  IMAD.MOV.U32 R0, RZ, RZ, R7 ;  /* 0x000000ffff007224 */ /* 0x000fc600078e0007 */
[----:B------:R0:W-:Y:S02]  /*d3a0*/  @P0 STL [R1+0x8], R6 ;  /* 0x0000080601000387 */ /* 0x0001e40000100800 */
[----:B------:R-:W-:Y:S01]  /*d3b0*/  @P0 R2UR UR39, R0 ;  /* 0x00000000002702ca */ /* 0x000fe200000e0000 */
[----:B------:R-:W-:Y:S06]  /*d3c0*/  @P0 BAR.ARV 0x4, 0x180 ;  /* 0x0106000000000b1d */ /* 0x000fec0000002000 */
[----:B------:R-:W-:Y:S08]  /*d3d0*/  @P0 BRA `(.L_x_261) ;  /* 0x0000000800cc0947 */ /* 0x000ff00003800000 */
[----:B0-----:R-:W0:Y:S01]  /*d3e0*/  S2R R4, SR_TID.X ;  /* 0x0000000000047919 */ /* 0x001e220000002100 */
[----:B------:R-:W-:Y:S01]  /*d3f0*/  ULDC UR4, c[0x0][0xc3c] ;  /* 0x00030f0000047ab9 */ /* 0x000fe20000000800 */
[----:B------:R-:W-:Y:S01]  /*d400*/  IMAD.MOV.U32 R0, RZ, RZ, RZ ;  /* 0x000000ffff007224 */ /* 0x000fe200078e00ff */
[----:B------:R-:W1:Y:S01]  /*d410*/  LDC R12, c[0x0][0xc38] ;  /* 0x00030e00ff0c7b82 */ /* 0x000e620000000800 */
[----:B------:R-:W-:Y:S01]  /*d420*/  IMAD.MOV.U32 R9, RZ, RZ, RZ ;  /* 0x000000ffff097224 */ /* 0x000fe200078e00ff */
[----:B0-----:R-:W-:-:S04]  /*d430*/  LOP3.LUT R7, R4, 0x1f, RZ, 0xc0, !PT ;  /* 0x0000001f04077812 */ /* 0x001fc800078ec0ff */
[----:B------:R-:W-:-:S04]  /*d440*/  ISETP.NE.AND P0, PT, R7, 0x1f, PT ;  /* 0x0000001f0700780c */ /* 0x000fc80003f05270 */
[----:B------:R-:W-:-:S13]  /*d450*/  ISETP.GE.OR P1, PT, R7, UR4, !P0 ;  /* 0x0000000407007c0c */ /* 0x000fda000c726670 */
[----:B------:R-:W0:Y:S08]  /*d460*/  @!P1 LDC.64 R4, c[0x0][0xc80] ;  /* 0x00032000ff049b82 */ /* 0x000e300000000a00 */
[----:B------:R-:W2:Y:S01]  /*d470*/  @!P1 LDC.64 R2, c[0x0][0xc78] ;  /* 0x00031e00ff029b82 */ /* 0x000ea20000000a00 */
[----:B0-----:R-:W-:-:S05]  /*d480*/  @!P1 IMAD.WIDE.U32 R4, R7, 0x4, R4 ;  /* 0x0000000407049825 */ /* 0x001fca00078e0004 */
[----:B------:R-:W3:Y:S01]  /*d490*/  @!P1 LDG.E R0, desc[UR52][R4.64] ;  /* 0x0000003404009981 */ /* 0x000ee2000c1e1900 */
[----:B--2---:R-:W-:-:S05]  /*d4a0*/  @!P1 IMAD.WIDE.U32 R2, R7, 0x4, R2 ;  /* 0x0000000407029825 */ /* 0x004fca00078e0002 */
[----:B------:R-:W3:Y:S01]  /*d4b0*/  @!P1 LDG.E R9, desc[UR52][R2.64] ;  /* 0x0000003402099981 */ /* 0x000ee2000c1e1900 */
[C---:B------:R-:W-:Y:S02]  /*d4c0*/  ISETP.NE.AND P1, PT, R7.reuse, RZ, PT ;  /* 0x000000ff0700720c */ /* 0x040fe40003f25270 */
[C---:B------:R-:W-:Y:S02]  /*d4d0*/  ISETP.GE.U32.AND P2, PT, R7.reuse, 0x2, PT ;  /* 0x000000020700780c */ /* 0x040fe40003f46070 */
[C---:B------:R-:W-:Y:S02]  /*d4e0*/  ISETP.GE.U32.AND P3, PT, R7.reuse, 0x4, PT ;  /* 0x000000040700780c */ /* 0x040fe40003f66070 */
[C---:B------:R-:W-:Y:S02]  /*d4f0*/  ISETP.GE.U32.AND P4, PT, R7.reuse, 0x8, PT ;  /* 0x000000080700780c */ /* 0x040fe40003f86070 */
[----:B------:R-:W-:Y:S01]  /*d500*/  ISETP.GE.U32.AND P5, PT, R7, 0x10, PT ;  /* 0x000000100700780c */ /* 0x000fe20003fa6070 */
[----:B------:R-:W-:Y:S01]  /*d510*/  UMOV UR4, URZ ;  /* 0x0000003f00047c82 */ /* 0x000fe20008000000 */
[----:B---3--:R-:W-:-:S05]  /*d520*/  IMAD R6, R0, R9, RZ ;  /* 0x0000000900067224 */ /* 0x008fca00078e02ff */
[----:B------:R-:W0:Y:S02]  /*d530*/  SHFL.UP PT, R8, R6, 0x1, RZ ;  /* 0x0420000006087989 */ /* 0x000e2400000e00ff */
[----:B0-----:R-:W-:-:S05]  /*d540*/  SEL R11, R8, RZ, P1 ;  /* 0x000000ff080b7207 */ /* 0x001fca0000800000 */
[----:B------:R-:W-:-:S05]  /*d550*/  IMAD.IADD R11, R6, 0x1, R11 ;  /* 0x00000001060b7824 */ /* 0x000fca00078e020b */
        /* <DEDUP_REMOVED lines=9> */
[----:B------:R-:W0:Y:S01]  /*d5f0*/  SHFL.UP PT, R4, R2, 0x10, RZ ;  /* 0x0600000002047989 */ /* 0x000e2200000e00ff */
[----:B------:R-:W2:Y:S01]  /*d600*/  S2R R6, SR_CTAID.X ;  /* 0x0000000000067919 */ /* 0x000ea20000002500 */
[----:B0-----:R-:W-:-:S05]  /*d610*/  SEL R5, R4, RZ, P5 ;  /* 0x000000ff04057207 */ /* 0x001fca0002800000 */
[----:B------:R-:W-:-:S05]  /*d620*/  IMAD.IADD R5, R2, 0x1, R5 ;  /* 0x0000000102057824 */ /* 0x000fca00078e0205 */
[----:B------:R-:W1:Y:S02]  /*d630*/  SHFL.IDX PT, R11, R5, 0x1f, 0x1f ;  /* 0x03e01f00050b7f89 */ /* 0x000e6400000e0000 */
[----:B-1----:R-:W-:-:S05]  /*d640*/  IMAD R11, R11, R12, RZ ;  /* 0x0000000c0b0b7224 */ /* 0x002fca00078e02ff */
[----:B--2---:R-:W-:Y:S01]  /*d650*/  ISETP.GT.AND P6, PT, R11, R6, PT ;  /* 0x000000060b00720c */ /* 0x004fe20003fc4270 */
[----:B------:R-:W-:-:S12]  /*d660*/  IMAD.MOV.U32 R4, RZ, RZ, R11 ;  /* 0x000000ffff047224 */ /* 0x000fd800078e000b */
[----:B------:R-:W-:Y:S05]  /*d670*/  @P6 BRA `(.L_x_262) ;  /* 0x00000000009c6947 */ /* 0x000fea0003800000 */
[----:B------:R-:W-:Y:S01]  /*d680*/  IMAD.MOV.U32 R11, RZ, RZ, R4 ;  /* 0x000000ffff0b7224 */ /* 0x000fe200078e0004 */
[----:B------:R-:W-:Y:S01]  /*d690*/  UMOV UR4, URZ ;  /* 0x0000003f00047c82 */ /* 0x000fe20008000000 */
[----:B------:R-:W-:-:S05]  /*d6a0*/  ULDC UR5, c[0x0][0xc3c] ;  /* 0x00030f0000057ab9 */ /* 0x000fca0000000800 */
.L_x_264:
[----:B------:R-:W-:-:S04]  /*d6b0*/  UIADD3 UR4, UR4, 0x1f, URZ ;  /* 0x0000001f04047890 */ /* 0x000fc8000fffe03f */
[----:B------:R-:W-:-:S06]  /*d6c0*/  UISETP.GE.AND UP0, UPT, UR4, UR5, UPT ;  /* 0x000000050400728c */ /* 0x000fcc000bf06270 */
[----:B------:R-:W-:-:S13]  /*d6d0*/  PLOP3.LUT P6, PT, PT, PT, UP0, 0x40, 0x0 ;  /* 0x000000000000781c */ /* 0x000fda0003fce808 */
[----:B------:R-:W-:Y:S05]  /*d6e0*/  @!P6 BRA `(.L_x_263) ;  /* 0x0000000400cce947 */ /* 0x000fea0003800000 */
[----:B------:R-:W-:Y:S01]  /*d6f0*/  VIADD R9, R7, UR4 ;  /* 0x0000000407097c36 */ /* 0x000fe20008000000 */
[----:B------:R-:W0:Y:S01]  /*d700*/  LDC R12, c[0x0][0xc38] ;  /* 0x00030e00ff0c7b82 */ /* 0x000e220000000800 */
[----:B------:R-:W-:-:S03]  /*d710*/  IMAD.MOV.U32 R0, RZ, RZ, RZ ;  /* 0x000000ffff007224 */ /* 0x000fc600078e00ff */
[----:B------:R-:W-:-:S13]  /*d720*/  ISETP.GE.OR P6, PT, R9, UR5, !P0 ;  /* 0x0000000509007c0c */ /* 0x000fda000c7c6670 */
[----:B------:R-:W1:Y:S08]  /*d730*/  @!P6 LDC.64 R4, c[0x0][0xc80] ;  /* 0x00032000ff04eb82 */ /* 0x000e700000000a00 */
[----:B------:R-:W2:Y:S01]  /*d740*/  @!P6 LDC.64 R2, c[0x0][0xc78] ;  /* 0x00031e00ff02eb82 */ /* 0x000ea20000000a00 */
[----:B-1----:R-:W-:-:S05]  /*d750*/  @!P6 IMAD.WIDE R4, R9, 0x4, R4 ;  /* 0x000000040904e825 */ /* 0x002fca00078e0204 */
[----:B------:R-:W3:Y:S01]  /*d760*/  @!P6 LDG.E R0, desc[UR52][R4.64] ;  /* 0x000000340400e981 */ /* 0x000ee2000c1e1900 */
[----:B--2---:R-:W-:-:S04]  /*d770*/  @!P6 IMAD.WIDE R2, R9, 0x4, R2 ;  /* 0x000000040902e825 */ /* 0x004fc800078e0202 */
[----:B------:R-:W-:-:S06]  /*d780*/  IMAD.MOV.U32 R9, RZ, RZ, RZ ;  /* 0x000000ffff097224 */ /* 0x000fcc00078e00ff */
[----:B------:R-:W3:Y:S02]  /*d790*/  @!P6 LDG.E R9, desc[UR52][R2.64] ;  /* 0x000000340209e981 */ /* 0x000ee4000c1e1900 */
[----:B---3--:R-:W-:-:S05]  /*d7a0*/  IMAD R15, R0, R9, RZ ;  /* 0x00000009000f7224 */ /* 0x008fca00078e02ff */
[----:B------:R-:W1:Y:S02]  /*d7b0*/  SHFL.UP PT, R8, R15, 0x1, RZ ;  /* 0x042000000f087989 */ /* 0x000e6400000e00ff */
[----:B-1----:R-:W-:-:S05]  /*d7c0*/  SEL R8, R8, RZ, P1 ;  /* 0x000000ff08087207 */ /* 0x002fca0000800000 */
[----:B------:R-:W-:-:S05]  /*d7d0*/  IMAD.IADD R8, R15, 0x1, R8 ;  /* 0x000000010f087824 */ /* 0x000fca00078e0208 */
        /* <DEDUP_REMOVED lines=12> */
[----:B------:R-:W0:Y:S02]  /*d8a0*/  SHFL.IDX PT, R2, R5, 0x1f, 0x1f ;  /* 0x03e01f0005027f89 */ /* 0x000e2400000e0000 */
[----:B0-----:R-:W-:-:S04]  /*d8b0*/  IMAD R4, R2, R12, RZ ;  /* 0x0000000c02047224 */ /* 0x001fc800078e02ff */
[----:B------:R-:W-:-:S05]  /*d8c0*/  IMAD.IADD R11, R4, 0x1, R11 ;  /* 0x00000001040b7824 */ /* 0x000fca00078e020b */
[----:B------:R-:W-:-:S13]  /*d8d0*/  ISETP.GT.AND P6, PT, R11, R6, PT ;  /* 0x000000060b00720c */ /* 0x000fda0003fc4270 */
[----:B------:R-:W-:Y:S05]  /*d8e0*/  @!P6 BRA `(.L_x_264) ;  /* 0xfffffffc0070e947 */ /* 0x000fea000383ffff */
.L_x_262:
[----:B------:R-:W-:Y:S02]  /*d8f0*/  IMAD.IADD R11, R11, 0x1, -R4 ;  /* 0x000000010b0b7824 */ /* 0x000fe400078e0a04 */
[----:B------:R-:W-:Y:S02]  /*d900*/  IMAD.MOV.U32 R8, RZ, RZ, RZ ;  /* 0x000000ffff087224 */ /* 0x000fe400078e00ff */
[----:B------:R-:W-:-:S05]  /*d910*/  IMAD R3, R5, R12, R11 ;  /* 0x0000000c05037224 */ /* 0x000fca00078e020b */
[----:B------:R-:W-:-:S13]  /*d920*/  ISETP.GT.AND P0, PT, R3, R6, PT ;  /* 0x000000060300720c */ /* 0x000fda0003f04270 */
[----:B------:R-:W-:Y:S02]  /*d930*/  VOTEU.ANY UR5, UPT, !P0 ;  /* 0x0000000000057886 */ /* 0x000fe400040e0100 */
[----:B------:R-:W-:Y:S02]  /*d940*/  UPOPC UR39, UR5 ;  /* 0x00000005002772bf */ /* 0x000fe40008000000 */
[----:B------:R-:W-:-:S04]  /*d950*/  ISETP.NE.AND P0, PT, RZ, UR5, PT ;  /* 0x00000005ff007c0c */ /* 0x000fc8000bf05270 */
[----:B------:R-:W-:Y:S02]  /*d960*/  IMAD.U32 R13, RZ, RZ, UR39 ;  /* 0x00000027ff0d7e24 */ /* 0x000fe4000f8e00ff */
[----:B------:R-:W-:-:S03]  /*d970*/  IMAD.U32 R14, RZ, RZ, UR39 ;  /* 0x00000027ff0e7e24 */ /* 0x000fc6000f8e00ff */
[----:B------:R-:W0:Y:S04]  /*d980*/  SHFL.IDX PT, R0, R0, R13, 0x1f ;  /* 0x00001f0d00007589 */ /* 0x000e2800000e0000 */
[----:B------:R1:W2:Y:S01]  /*d990*/  SHFL.IDX PT, R9, R9, R14, 0x1f ;  /* 0x00001f0e09097589 */ /* 0x0002a200000e0000 */
[----:B0-----:R-:W-:-:S04]  /*d9a0*/  IABS R4, R0 ;  /* 0x0000000000047213 */ /* 0x001fc80000000000 */
[----:B------:R-:W0:Y:S08]  /*d9b0*/  I2F.RP R10, R4 ;  /* 0x00000004000a7306 */ /* 0x000e300000209400 */
[----:B0-----:R-:W0:Y:S02]  /*d9c0*/  MUFU.RCP R10, R10 ;  /* 0x0000000a000a7308 */ /* 0x001e240000001000 */
[----:B0-----:R-:W-:-:S06]  /*d9d0*/  VIADD R2, R10, 0xffffffe ;  /* 0x0ffffffe0a027836 */ /* 0x001fcc0000000000 */
[----:B------:R-:W0:Y:S02]  /*d9e0*/  F2I.FTZ.U32.TRUNC.NTZ R3, R2 ;  /* 0x0000000200037305 */ /* 0x000e24000021f000 */
[----:B0-----:R-:W-:Y:S01]  /*d9f0*/  IMAD.MOV R15, RZ, RZ, -R3 ;  /* 0x000000ffff0f7224 */ /* 0x001fe200078e0a03 */
[----:B-12---:R-:W-:Y:S06]  /*da00*/  @!P0 BRA `(.L_x_265) ;  /* 0x00000000000c8947 */ /* 0x006fec0003800000 */
[----:B------:R-:W-:-:S06]  /*da10*/  UIADD3 UR5, UR39, -0x1, URZ ;  /* 0xffffffff27057890 */ /* 0x000fcc000fffe03f */
[----:B------:R-:W-:-:S06]  /*da20*/  IMAD.U32 R8, RZ, RZ, UR5 ;  /* 0x00000005ff087e24 */ /* 0x000fcc000f8e00ff */
[----:B------:R0:W1:Y:S02]  /*da30*/  SHFL.IDX PT, R8, R5, R8, 0x1f ;  /* 0x00001f0805087589 */ /* 0x00006400000e0000 */
.L_x_265:
[----:B01----:R-:W-:Y:S01]  /*da40*/  IMAD R5, R8, R12, R11 ;  /* 0x0000000c08057224 */ /* 0x003fe200078e020b */
[----:B------:R-:W-:Y:S01]  /*da50*/  IABS R2, R9 ;  /* 0x0000000900027213 */ /* 0x000fe20000000000 */
[----:B------:R-:W-:Y:S01]  /*da60*/  IMAD.MOV.U32 R11, RZ, RZ, R15 ;  /* 0x000000ffff0b7224 */ /* 0x000fe200078e000f */
[----:B------:R-:W-:Y:S01]  /*da70*/  IABS R12, R0 ;  /* 0x00000000000c7213 */ /* 0x000fe20000000000 */
[----:B------:R-:W-:Y:S01]  /*da80*/  UIADD3 UR39, UR39, UR4, URZ ;  /* 0x0000000427277290 */ /* 0x000fe2000fffe03f */
[----:B------:R0:W-:Y:S01]  /*da90*/  STL [R1], R5 ;  /* 0x0000000501007387 */ /* 0x0001e20000100800 */
[----:B------:R-:W-:Y:S02]  /*daa0*/  IMAD R11, R11, R4, RZ ;  /* 0x000000040b0b7224 */ /* 0x000fe400078e02ff */
[----:B------:R-:W-:Y:S02]  /*dab0*/  IMAD.MOV R12, RZ, RZ, -R12 ;  /* 0x000000ffff0c7224 */ /* 0x000fe400078e0a0c */
[----:B0-----:R-:W-:-:S02]  /*dac0*/  IMAD.IADD R5, R6, 0x1, -R5 ;  /* 0x0000000106057824 */ /* 0x001fc400078e0a05 */
[----:B------:R-:W-:Y:S02]  /*dad0*/  IMAD.MOV.U32 R6, RZ, RZ, R2 ;  /* 0x000000ffff067224 */ /* 0x000fe400078e0002 */
[----:B------:R-:W-:Y:S01]  /*dae0*/  IMAD.MOV.U32 R2, RZ, RZ, RZ ;  /* 0x000000ffff027224 */ /* 0x000fe200078e00ff */
[----:B------:R-:W-:Y:S01]  /*daf0*/  IABS R10, R5 ;  /* 0x00000005000a7213 */ /* 0x000fe20000000000 */
[----:B------:R-:W0:Y:S02]  /*db00*/  I2F.RP R8, R6 ;  /* 0x0000000600087306 */ /* 0x000e240000209400 */
[----:B------:R-:W-:-:S04]  /*db10*/  IMAD.HI.U32 R2, R3, R11, R2 ;  /* 0x0000000b03027227 */ /* 0x000fc800078e0002 */
[----:B------:R-:W-:Y:S02]  /*db20*/  IMAD.MOV.U32 R3, RZ, RZ, R10 ;  /* 0x000000ffff037224 */ /* 0x000fe400078e000a */
[----:B------:R-:W-:Y:S02]  /*db30*/  IMAD.MOV.U32 R10, RZ, RZ, R12 ;  /* 0x000000ffff0a7224 */ /* 0x000fe400078e000c */
[----:B------:R-:W-:-:S04]  /*db40*/  IMAD.HI.U32 R2, R2, R3, RZ ;  /* 0x0000000302027227 */ /* 0x000fc800078e00ff */
[----:B------:R-:W-:Y:S01]  /*db50*/  IMAD R3, R2, R10, R3 ;  /* 0x0000000a02037224 */ /* 0x000fe200078e0203 */
[----:B0-----:R-:W0:Y:S04]  /*db60*/  MUFU.RCP R8, R8 ;  /* 0x0000000800087308 */ /* 0x001e280000001000 */
[----:B------:R-:W-:-:S13]  /*db70*/  ISETP.GT.U32.AND P1, PT, R4, R3, PT ;  /* 0x000000030400720c */ /* 0x000fda0003f24070 */
[----:B------:R-:W-:Y:S02]  /*db80*/  @!P1 IMAD.IADD R3, R3, 0x1, -R4 ;  /* 0x0000000103039824 */ /* 0x000fe400078e0a04 */
[----:B0-----:R-:W-:Y:S02]  /*db90*/  VIADD R10, R8, 0xffffffe ;  /* 0x0ffffffe080a7836 */ /* 0x001fe40000000000 */
[----:B------:R-:W-:Y:S01]  /*dba0*/  @!P1 VIADD R2, R2, 0x1 ;  /* 0x0000000102029836 */ /* 0x000fe20000000000 */
[----:B------:R-:W-:Y:S02]  /*dbb0*/  ISETP.GE.U32.AND P0, PT, R3, R4, PT ;  /* 0x000000040300720c */ /* 0x000fe40003f06070 */
[----:B------:R-:W-:Y:S01]  /*dbc0*/  LOP3.LUT R4, R5, R0, RZ, 0x3c, !PT ;  /* 0x0000000005047212 */ /* 0x000fe200078e3cff */
[----:B------:R-:W0:Y:S01]  /*dbd0*/  F2I.FTZ.U32.TRUNC.NTZ R3, R10 ;  /* 0x0000000a00037305 */ /* 0x000e22000021f000 */
[----:B------:R-:W-:Y:S02]  /*dbe0*/  ISETP.NE.AND P1, PT, R0, RZ, PT ;  /* 0x000000ff0000720c */ /* 0x000fe40003f25270 */
[----:B------:R-:W-:-:S07]  /*dbf0*/  ISETP.GE.AND P2, PT, R4, RZ, PT ;  /* 0x000000ff0400720c */ /* 0x000fce0003f46270 */
[----:B------:R-:W-:-:S04]  /*dc00*/  @P0 VIADD R2, R2, 0x1 ;  /* 0x0000000102020836 */ /* 0x000fc80000000000 */
[----:B------:R-:W-:Y:S01]  /*dc10*/  IMAD.MOV.U32 R8, RZ, RZ, R2 ;  /* 0x000000ffff087224 */ /* 0x000fe200078e0002 */
[----:B------:R-:W-:Y:S01]  /*dc20*/  IABS R2, R9 ;  /* 0x0000000900027213 */ /* 0x000fe20000000000 */
[----:B0-----:R-:W-:Y:S02]  /*dc30*/  IMAD.MOV R11, RZ, RZ, -R3 ;  /* 0x000000ffff0b7224 */ /* 0x001fe400078e0a03 */
[----:B------:R-:W-:Y:S01]  /*dc40*/  @!P2 IMAD.MOV R8, RZ, RZ, -R8 ;  /* 0x000000ffff08a224 */ /* 0x000fe200078e0a08 */
[----:B------:R-:W-:Y:S01]  /*dc50*/  @!P1 LOP3.LUT R8, RZ, R0, RZ, 0x33, !PT ;  /* 0x00000000ff089212 */ /* 0x000fe200078e33ff */
[----:B------:R-:W-:Y:S02]  /*dc60*/  IMAD.MOV R10, RZ, RZ, -R2 ;  /* 0x000000ffff0a7224 */ /* 0x000fe400078e0a02 */
[----:B------:R-:W-:Y:S01]  /*dc70*/  IMAD R11, R11, R6, RZ ;  /* 0x000000060b0b7224 */ /* 0x000fe200078e02ff */
[----:B------:R-:W-:Y:S01]  /*dc80*/  IABS R4, R8 ;  /* 0x0000000800047213 */ /* 0x000fe20000000000 */
[----:B------:R-:W-:-:S04]  /*dc90*/  IMAD.MOV.U32 R2, RZ, RZ, RZ ;  /* 0x000000ffff027224 */ /* 0x000fc800078e00ff */
[----:B------:R-:W-:-:S04]  /*dca0*/  IMAD.HI.U32 R2, R3, R11, R2 ;  /* 0x0000000b03027227 */ /* 0x000fc800078e0002 */
[----:B------:R-:W-:Y:S02]  /*dcb0*/  IMAD.MOV.U32 R3, RZ, RZ, R4 ;  /* 0x000000ffff037224 */ /* 0x000fe400078e0004 */
[----:B------:R-:W-:Y:S02]  /*dcc0*/  IMAD.MOV.U32 R4, RZ, RZ, R10 ;  /* 0x000000ffff047224 */ /* 0x000fe400078e000a */
[----:B------:R-:W-:-:S04]  /*dcd0*/  IMAD.HI.U32 R2, R2, R3, RZ ;  /* 0x0000000302027227 */ /* 0x000fc800078e00ff */
[----:B------:R-:W-:-:S05]  /*dce0*/  IMAD R3, R2, R4, R3 ;  /* 0x0000000402037224 */ /* 0x000fca00078e0203 */
[----:B------:R-:W-:-:S13]  /*dcf0*/  ISETP.GT.U32.AND P1, PT, R6, R3, PT ;  /* 0x000000030600720c */ /* 0x000fda0003f24070 */
[----:B------:R-:W-:Y:S02]  /*dd00*/  @!P1 IMAD.IADD R3, R3, 0x1, -R6 ;  /* 0x0000000103039824 */ /* 0x000fe400078e0a06 */
[----:B------:R-:W-:Y:S01]  /*dd10*/  @!P1 VIADD R2, R2, 0x1 ;  /* 0x0000000102029836 */ /* 0x000fe20000000000 */
[----:B------:R-:W-:Y:S02]  /*dd20*/  ISETP.NE.AND P1, PT, R9, RZ, PT ;  /* 0x000000ff0900720c */ /* 0x000fe40003f25270 */
[----:B------:R-:W-:Y:S01]  /*dd30*/  ISETP.GE.U32.AND P0, PT, R3, R6, PT ;  /* 0x000000060300720c */ /* 0x000fe20003f06070 */
[----:B------:R-:W-:Y:S01]  /*dd40*/  IMAD R6, R0, R8, RZ ;  /* 0x0000000800067224 */ /* 0x000fe200078e02ff */
[----:B------:R-:W-:-:S04]  /*dd50*/  LOP3.LUT R3, R8, R9, RZ, 0x3c, !PT ;  /* 0x0000000908037212 */ /* 0x000fc800078e3cff */
[----:B------:R-:W-:-:S07]  /*dd60*/  ISETP.GE.AND P2, PT, R3, RZ, PT ;  /* 0x000000ff0300720c */ /* 0x000fce0003f46270 */
[----:B------:R-:W-:-:S06]  /*dd70*/  @P0 VIADD R2, R2, 0x1 ;  /* 0x0000000102020836 */ /* 0x000fcc0000000000 */
[----:B------:R-:W-:Y:S01]  /*dd80*/  @!P2 IMAD.MOV R2, RZ, RZ, -R2 ;  /* 0x000000ffff02a224 */ /* 0x000fe200078e0a02 */
[----:B------:R-:W-:-:S05]  /*dd90*/  @!P1 LOP3.LUT R2, RZ, R9, RZ, 0x33, !PT ;  /* 0x00000009ff029212 */ /* 0x000fca00078e33ff */
[----:B------:R-:W-:-:S04]  /*dda0*/  IMAD.MOV R4, RZ, RZ, -R2 ;  /* 0x000000ffff047224 */ /* 0x000fc800078e0a02 */
[C---:B------:R-:W-:Y:S02]  /*ddb0*/  IMAD R0, R9.reuse, R4, R8 ;  /* 0x0000000409007224 */ /* 0x040fe400078e0208 */
[----:B------:R-:W-:Y:S02]  /*ddc0*/  IMAD R9, R9, 0x1000000, R2 ;  /* 0x0100000009097824 */ /* 0x000fe400078e0202 */
[----:B------:R-:W-:Y:S02]  /*ddd0*/  IMAD.IADD R2, R5, 0x1, -R6 ;  /* 0x0000000105027824 */ /* 0x000fe400078e0a06 */
[----:B------:R-:W-:-:S05]  /*dde0*/  IMAD R0, R0, 0x10000, R9 ;  /* 0x0001000000007824 */ /* 0x000fca00078e0209 */
[----:B------:R1:W-:Y:S04]  /*ddf0*/  STL [R1+0x8], R0 ;  /* 0x0000080001007387 */ /* 0x0003e80000100800 */
[----:B------:R1:W-:Y:S01]  /*de00*/  STL [R1+0x4], R2 ;  /* 0x0000040201007387 */ /* 0x0003e20000100800 */
[----:B------:R-:W-:Y:S05]  /*de10*/  BRA `(.L_x_266) ;  /* 0x0000000000107947 */ /* 0x000fea0003800000 */
.L_x_263:
[----:B------:R0:W-:Y:S01]  /*de20*/  STL [R1], R6 ;  /* 0x0000000601007387 */ /* 0x0001e20000100800 */
[----:B------:R-:W-:-:S03]  /*de30*/  ULDC UR39, c[0x0][0xc3c] ;  /* 0x00030f0000277ab9 */ /* 0x000fc60000000800 */
[----:B------:R0:W-:Y:S04]  /*de40*/  STL [R1+0x4], RZ ;  /* 0x000004ff01007387 */ /* 0x0001e80000100800 */
[----:B------:R0:W-:Y:S02]  /*de50*/  STL [R1+0x8], RZ ;  /* 0x000008ff01007387 */ /* 0x0001e40000100800 */
.L_x_266:
[----:B------:R-:W2:Y:S04]  /*de60*/  LDL R8, [R1] ;  /* 0x0000000001087983 */ /* 0x000ea80000100800 */
[----:B------:R-:W2:Y:S04]  /*de70*/  LDL R9, [R1+0x4] ;  /* 0x0000040001097983 */ /* 0x000ea80000100800 */
[----:B------:R-:W2:Y:S01]  /*de80*/  LDL R10, [R1+0x8] ;  /* 0x00000800010a7983 */ /* 0x000ea20000100800 */
[----:B------:R-:W-:Y:S01]  /*de90*/  ISETP.NE.AND P0, PT, R7, RZ, PT ;  /* 0x000000ff0700720c */ /* 0x000fe20003f05270 */
[----:B-1----:R-:W-:-:S12]  /*dea0*/  IMAD.U32 R2, RZ, RZ, UR39 ;  /* 0x00000027ff027e24 */ /* 0x002fd8000f8e00ff */
[----:B------:R-:W1:Y:S01]  /*deb0*/  @!P0 S2R R3, SR_CgaCtaId ;  /* 0x0000000000038919 */ /* 0x000e620000008800 */
[----:B------:R-:W-:Y:S01]  /*dec0*/  @!P0 MOV R0, 0x400 ;  /* 0x0000040000008802 */ /* 0x000fe20000000f00 */
[----:B------:R-:W-:-:S03]  /*ded0*/  @!P0 IMAD.MOV.U32 R11, RZ, RZ, R2 ;  /* 0x000000ffff0b8224 */ /* 0x000fc600078e0002 */
[----:B-1----:R-:W-:-:S05]  /*dee0*/  @!P0 LEA R0, R3, R0, 0x18 ;  /* 0x0000000003008211 */ /* 0x002fca00078ec0ff */
[----:B--2---:R1:W-:Y:S01]  /*def0*/  @!P0 STS.128 [R0+0x388d0], R8 ;  /* 0x0388d00800008388 */ /* 0x0043e20000000c00 */
[----:B------:R-:W-:Y:S06]  /*df00*/  BAR.ARV 0x5, 0x180 ;  /* 0x0146000000007b1d */ /* 0x000fec0000002000 */
.L_x_261:
[----:B------:R-:W-:Y:S01]  /*df10*/  ULDC UR4, c[0x0][0xc3c] ;  /* 0x00030f0000047ab9 */ /* 0x000fe20000000800 */
[----:B------:R2:W-:Y:S01]  /*df20*/  STL [R1+0x28], RZ ;  /* 0x000028ff01007387 */ /* 0x0005e20000100800 */
[----:B------:R-:W-:Y:S01]  /*df30*/  UISETP.GE.AND UP0, UPT, UR39, UR4, UPT ;  /* 0x000000042700728c */ /* 0x000fe2000bf06270 */
[----:B------:R-:W-:Y:S02]  /*df40*/  IMAD.MOV.U32 R33, RZ, RZ, 0x1 ;  /* 0x00000001ff217424 */ /* 0x000fe400078e00ff */
[----:B------:R-:W-:-:S03]  /*df50*/  IMAD.MOV.U32 R29, RZ, RZ, RZ ;  /* 0x000000ffff1d7224 */ /* 0x000fc600078e00ff */
[----:B------:R-:W-:-:S13]  /*df60*/  PLOP3.LUT P0, PT, PT, PT, UP0, 0x80, 0x0 ;  /* 0x000000000000781c */ /* 0x000fda0003f0f008 */
[----:B--2---:R-:W-:Y:S05]  /*df70*/  @P0 BRA `(.L_x_267) ;  /* 0x0000005c00ec0947 */ /* 0x004fea0003800000 */
[----:B-1----:R-:W1:Y:S01]  /*df80*/  S2R R10, SR_TID.X ;  /* 0x00000000000a7919 */ /* 0x002e620000002100 */
[----:B------:R-:W2:Y:S01]  /*df90*/  S2UR UR4, SR_CgaCtaId ;  /* 0x00000000000479c3 */ /* 0x000ea20000008800 */
[----:B------:R-:W-:Y:S01]  /*dfa0*/  MOV R16, 0x400 ;  /* 0x0000040000107802 */ /* 0x000fe20000000f00 */
[----:B------:R-:W-:Y:S01]  /*dfb0*/  IMAD.MOV.U32 R36, RZ, RZ, 0x40 ;  /* 0x00000040ff247424 */ /* 0x000fe200078e00ff */
[----:B------:R-:W-:Y:S01]  /*dfc0*/  ULOP3.LUT UR42, UR43, 0x2, URZ, 0xfc, !UPT ;  /* 0x000000022b2a7892 */ /* 0x000fe2000f8efc3f */
[----:B------:R-:W-:Y:S01]  /*dfd0*/  IMAD.MOV.U32 R35, RZ, RZ, 0x20 ;  /* 0x00000020ff237424 */ /* 0x000fe200078e00ff */
[----:B------:R-:W-:Y:S01]  /*dfe0*/  ULOP3.LUT UR44, UR43, 0x1, URZ, 0xfc, !UPT ;  /* 0x000000012b2c7892 */ /* 0x000fe2000f8efc3f */
[----:B------:R-:W-:Y:S01]  /*dff0*/  IMAD.MOV.U32 R33, RZ, RZ, 0x1 ;  /* 0x00000001ff217424 */ /* 0x000fe200078e00ff */
[----:B------:R-:W-:Y:S01]  /*e000*/  ULDC UR46, c[0x0][0xc] ;  /* 0x00000300002e7ab9 */ /* 0x000fe20000000800 */
[----:B------:R-:W-:Y:S02]  /*e010*/  IMAD.MOV.U32 R29, RZ, RZ, RZ ;  /* 0x000000ffff1d7224 */ /* 0x000fe400078e00ff */
[C---:B-1----:R-:W-:Y:S01]  /*e020*/  IMAD.SHL.U32 R2, R10.reuse, 0x80, RZ ;  /* 0x000000800a027824 */ /* 0x042fe200078e00ff */
[C---:B------:R-:W-:Y:S01]  /*e030*/  LOP3.LUT R8, R10.reuse, 0x7f, RZ, 0xc0, !PT ;  /* 0x0000007f0a087812 */ /* 0x040fe200078ec0ff */
[C---:B0-----:R-:W-:Y:S01]  /*e040*/  IMAD.SHL.U32 R5, R10.reuse, 0x10, RZ ;  /* 0x000000100a057824 */ /* 0x041fe200078e00ff */
[C---:B------:R-:W-:Y:S01]  /*e050*/  R2P PR, R10.reuse, 0x6 ;  /* 0x000000060a007804 */ /* 0x040fe20000000000 */
[----:B------:R-:W-:Y:S01]  /*e060*/  IMAD.SHL.U32 R9, R10, 0x2, RZ ;  /* 0x000000020a097824 */ /* 0x000fe200078e00ff */
[----:B------:R-:W-:-:S02]  /*e070*/  SHF.R.U32.HI R0, RZ, 0x5, R8 ;  /* 0x00000005ff007819 */ /* 0x000fc40000011608 */
[C---:B------:R-:W-:Y:S02]  /*e080*/  LOP3.LUT R7, R2.reuse, 0x400, RZ, 0xc0, !PT ;  /* 0x0000040002077812 */ /* 0x040fe400078ec0ff */
[----:B------:R-:W-:Y:S02]  /*e090*/  LOP3.LUT R3, R2, 0x380, RZ, 0xc0, !PT ;  /* 0x0000038002037812 */ /* 0x000fe400078ec0ff */
[----:B------:R-:W-:Y:S01]  /*e0a0*/  LOP3.LUT R6, R5, 0x3f0, RZ, 0xc0, !PT ;  /* 0x000003f005067812 */ /* 0x000fe200078ec0ff */
[C---:B------:R-:W-:Y:S01]  /*e0b0*/  IMAD R7, R0.reuse, 0x800, R7 ;  /* 0x0000080000077824 */ /* 0x040fe200078e0207 */
[----:B------:R-:W-:Y:S01]  /*e0c0*/  LOP3.LUT R4, R3, 0x10, R10, 0xf8, !PT ;  /* 0x0000001003047812 */ /* 0x000fe200078ef80a */
[----:B------:R-:W-:Y:S01]  /*e0d0*/  IMAD R0, R0, 0x10, R3 ;  /* 0x0000001000007824 */ /* 0x000fe200078e0203 */
[----:B------:R-:W-:Y:S02]  /*e0e0*/  LOP3.LUT R6, R6, 0x70, R9, 0x78, !PT ;  /* 0x0000007006067812 */ /* 0x000fe400078e7809 */
[----:B------:R-:W-:-:S02]  /*e0f0*/  LOP3.LUT R4, R4, 0x70, R5, 0x78, !PT ;  /* 0x0000007004047812 */ /* 0x000fc400078e7805 */
[----:B------:R-:W-:Y:S02]  /*e100*/  LOP3.LUT R3, R0, 0x70, R5, 0x78, !PT ;  /* 0x0000007000037812 */ /* 0x000fe400078e7805 */
[----:B------:R-:W-:Y:S01]  /*e110*/  LOP3.LUT R32, R5, 0x70, RZ, 0xc0, !PT ;  /* 0x0000007005207812 */ /* 0x000fe200078ec0ff */
[----:B------:R-:W-:Y:S01]  /*e120*/  IMAD.IADD R0, R7, 0x1, R4 ;  /* 0x0000000107007824 */ /* 0x000fe200078e0204 */
[----:B------:R-:W-:Y:S02]  /*e130*/  LOP3.LUT R2, R3, 0xc00, R2, 0xf8, !PT ;  /* 0x00000c0003027812 */ /* 0x000fe400078ef802 */
[----:B------:R-:W-:Y:S02]  /*e140*/  SEL R36, R36, 0xffffffc0, !P2 ;  /* 0xffffffc024247807 */ /* 0x000fe40005000000 */
[----:B------:R-:W-:Y:S01]  /*e150*/  SEL R35, R35, 0xffffffe0, !P1 ;  /* 0xffffffe023237807 */ /* 0x000fe20004800000 */
[----:B------:R0:W-:Y:S04]  /*e160*/  STL [R1+0x20], R2 ;  /* 0x0000200201007387 */ /* 0x0001e80000100800 */
[----:B------:R2:W-:Y:S04]  /*e170*/  STL [R1+0x1c], R0 ;  /* 0x00001c0001007387 */ /* 0x0005e80000100800 */
[----:B------:R-:W-:Y:S01]  /*e180*/  STL [R1+0x28], RZ ;  /* 0x000028ff01007387 */ /* 0x000fe20000100800 */
[----:B0-----:R-:W-:Y:S01]  /*e190*/  SHF.R.U32.HI R2, RZ, 0x3, R8 ;  /* 0x00000003ff027819 */ /* 0x001fe20000011608 */
[----:B--2---:R-:W-:-:S03]  /*e1a0*/  IMAD.U32 R0, RZ, RZ, UR4 ;  /* 0x00000004ff007e24 */ /* 0x004fc6000f8e00ff */
[--C-:B------:R-:W-:Y:S02]  /*e1b0*/  LOP3.LUT R3, R2, 0x70, R5.reuse, 0xf8, !PT ;  /* 0x0000007002037812 */ /* 0x100fe400078ef805 */
[----:B------:R-:W-:Y:S01]  /*e1c0*/  LOP3.LUT R2, R32, 0x80, RZ, 0xfc, !PT ;  /* 0x0000008020027812 */ /* 0x000fe200078efcff */
[----:B------:R0:W-:Y:S01]  /*e1d0*/  STL [R1+0x14], R0 ;  /* 0x0000140001007387 */ /* 0x0001e20000100800 */
[----:B------:R-:W-:Y:S02]  /*e1e0*/  LEA R16, R0, R16, 0x18 ;  /* 0x0000001000107211 */ /* 0x000fe400078ec0ff */
[----:B0-----:R-:W-:-:S05]  /*e1f0*/  LOP3.LUT R0, R6, 0x400, R5, 0xf8, !PT ;  /* 0x0000040006007812 */ /* 0x001fca00078ef805 */
[----:B------:R0:W-:Y:S02]  /*e200*/  STL [R1+0x18], R0 ;  /* 0x0000180001007387 */ /* 0x0001e40000100800 */
[----:B0-----:R-:W-:-:S05]  /*e210*/  IMAD.IADD R0, R16, 0x1, R0 ;  /* 0x0000000110007824 */ /* 0x001fca00078e0200 */
[----:B------:R0:W-:Y:S02]  /*e220*/  STL [R1+0x24], R0 ;  /* 0x0000240001007387 */ /* 0x0001e40000100800 */
.L_x_341:
[----:B------:R-:W-:Y:S01]  /*e230*/  ULDC.64 UR4, c[0x0][0xc88] ;  /* 0x0003220000047ab9 */ /* 0x000fe20000000a00 */
[----:B------:R-:W-:Y:S01]  /*e240*/  ULDC.64 UR6, c[0x0][0xa18] ;  /* 0x0002860000067ab9 */ /* 0x000fe20000000a00 */
[----:B------:R-:W-:Y:S01]  /*e250*/  UIMAD.WIDE UR4, UR39, 0x4, UR4 ;  /* 0x00000004270478a5 */ /* 0x000fe2000f8e0204 */
[----:B------:R-:W-:Y:S01]  /*e260*/  IMAD.MOV.U32 R23, RZ, RZ, RZ ;  /* 0x000000ffff177224 */ /* 0x000fe200078e00ff */
[----:B-123--:R-:W1:Y:S04]  /*e270*/  LDC.64 R4, c[0x0][0x418] ;  /* 0x00010600ff047b82 */ /* 0x00ee680000000a00 */
[----:B------:R-:W-:Y:S02]  /*e280*/  IMAD.U32 R2, RZ, RZ, UR4 ;  /* 0x00000004ff027e24 */ /* 0x000fe4000f8e00ff */
[----:B0-----:R-:W-:Y:S01]  /*e290*/  IMAD.U32 R3, RZ, RZ, UR5 ;  /* 0x00000005ff037e24 */ /* 0x001fe2000f8e00ff */
[----:B------:R-:W-:Y:S01]  /*e2a0*/  ULDC.64 UR4, c[0x0][0xa28] ;  /* 0x00028a0000047ab9 */ /* 0x000fe20000000a00 */
[----:B0-----:R-:W0:Y:S03]  /*e2b0*/  LDC R0, c[0x0][0x424] ;  /* 0x00010900ff007b82 */ /* 0x001e260000000800 */
[----:B------:R-:W2:Y:S01]  /*e2c0*/  LDG.E R2, desc[UR52][R2.64] ;  /* 0x0000003402027981 */ /* 0x000ea2000c1e1900 */
[----:B------:R-:W-:-:S04]  /*e2d0*/  UISETP.NE.U32.AND UP0, UPT, UR4, URZ, UPT ;  /* 0x0000003f0400728c */ /* 0x000fc8000bf05070 */
[----:B------:R-:W-:Y:S01]  /*e2e0*/  UISETP.NE.AND.EX UP0, UPT, UR5, URZ, UPT, UP0 ;  /* 0x0000003f0500728c */ /* 0x000fe2000bf05300 */
[----:B------:R-:W3:Y:S05]  /*e2f0*/  LDC R17, c[0x0][0x2f0] ;  /* 0x0000bc00ff117b82 */ /* 0x000eea0000000800 */
[----:B------:R-:W-:Y:S02]  /*e300*/  PLOP3.LUT P0, PT, PT, PT, UP0, 0x80, 0x0 ;  /* 0x000000000000781c */ /* 0x000fe40003f0f008 */
[----:B--2---:R-:W-:-:S13]  /*e310*/  R2UR UR41, R2 ;  /* 0x00000000022972ca */ /* 0x004fda00000e0000 */
[----:B------:R-:W-:Y:S02]  /*e320*/  USHF.R.S32.HI UR40, URZ, 0x1f, UR41 ;  /* 0x0000001f3f287899 */ /* 0x000fe40008011429 */
[----:B------:R-:W-:-:S04]  /*e330*/  @UP0 ULEA UR4, UP1, UR41, UR4, 0x2 ;  /* 0x0000000429040291 */ /* 0x000fc8000f82103f */
[----:B------:R-:W-:Y:S02]  /*e340*/  @UP0 ULEA.HI.X UR5, UR41, UR5, UR40, 0x2, UP1 ;  /* 0x0000000529050291 */ /* 0x000fe400088f1428 */
[----:B------:R-:W-:-:S04]  /*e350*/  IMAD.U32 R2, RZ, RZ, UR4 ;  /* 0x00000004ff027e24 */ /* 0x000fc8000f8e00ff */
[----:B------:R-:W-:Y:S01]  /*e360*/  IMAD.U32 R3, RZ, RZ, UR5 ;  /* 0x00000005ff037e24 */ /* 0x000fe2000f8e00ff */
[----:B------:R-:W-:Y:S01]  /*e370*/  ULDC.64 UR4, c[0x0][0xa00] ;  /* 0x0002800000047ab9 */ /* 0x000fe20000000a00 */
[----:B------:R-:W-:Y:S02]  /*e380*/  USHF.L.U32 UR37, UR41, 0x2, URZ ;  /* 0x0000000229257899 */ /* 0x000fe4000800063f */
[----:B------:R-:W-:Y:S01]  /*e390*/  UISETP.NE.U32.AND UP0, UPT, UR4, URZ, UPT ;  /* 0x0000003f0400728c */ /* 0x000fe2000bf05070 */
[----:B------:R2:W4:Y:S01]  /*e3a0*/  @P0 LDG.E R23, desc[UR52][R2.64] ;  /* 0x0000003402170981 */ /* 0x000522000c1e1900 */
[----:B------:R-:W-:Y:S02]  /*e3b0*/  USHF.L.U64.HI UR36, UR41, 0x2, UR40 ;  /* 0x0000000229247899 */ /* 0x000fe40008010228 */
[----:B------:R-:W-:Y:S02]  /*e3c0*/  UISETP.NE.AND.EX UP2, UPT, UR5, URZ, UPT, UP0 ;  /* 0x0000003f0500728c */ /* 0x000fe4000bf45300 */
[----:B------:R-:W-:-:S02]  /*e3d0*/  UIADD3 UR4, UP0, UR37, UR4, URZ ;  /* 0x0000000425047290 */ /* 0x000fc4000ff1e03f */
[----:B------:R-:W-:Y:S02]  /*e3e0*/  UP2UR UR45, UPR, URZ, 0x4 ;  /* 0x000000043f2d7883 */ /* 0x000fe40008000000 */
[----:B------:R-:W-:Y:S01]  /*e3f0*/  UIADD3.X UR5, UR36, UR5, URZ, UP0, !UPT ;  /* 0x0000000524057290 */ /* 0x000fe200087fe43f */
[----:B------:R-:W-:Y:S01]  /*e400*/  PLOP3.LUT P0, PT, PT, PT, UP2, 0x80, 0x0 ;  /* 0x000000000000781c */ /* 0x000fe20003f0f028 */
[----:B------:R-:W-:Y:S01]  /*e410*/  UISETP.NE.U32.AND UP0, UPT, UR6, URZ, UPT ;  /* 0x0000003f0600728c */ /* 0x000fe2000bf05070 */
[----:B--2---:R-:W-:-:S03]  /*e420*/  IMAD.U32 R2, RZ, RZ, UR4 ;  /* 0x00000004ff027e24 */ /* 0x004fc6000f8e00ff */
[----:B------:R-:W-:Y:S01]  /*e430*/  UISETP.NE.AND.EX UP0, UPT, UR7, URZ, UPT, UP0 ;  /* 0x0000003f0700728c */ /* 0x000fe2000bf05300 */
[----:B------:R-:W-:-:S05]  /*e440*/  IMAD.U32 R3, RZ, RZ, UR5 ;  /* 0x00000005ff037e24 */ /* 0x000fca000f8e00ff */
[----:B------:R-:W-:Y:S02]  /*e450*/  PLOP3.LUT P1, PT, PT, PT, UP0, 0x80, 0x0 ;  /* 0x000000000000781c */ /* 0x000fe40003f2f008 */
[----:B------:R-:W-:Y:S01]  /*e460*/  PLOP3.LUT P2, PT, PT, PT, UP2, 0x80, 0x0 ;  /* 0x000000000000781c */ /* 0x000fe20003f4f028 */
[----:B------:R2:W5:Y:S02]  /*e470*/  @P0 LDG.E R6, desc[UR52][R2.64] ;  /* 0x0000003402060981 */ /* 0x000564000c1e1900 */
[----:B------:R-:W-:-:S04]  /*e480*/  @UP0 UIADD3 UR4, UP1, UR37, UR6, URZ ;  /* 0x0000000625040290 */ /* 0x000fc8000ff3e03f */
[----:B------:R-:W-:Y:S02]  /*e490*/  @UP0 UIADD3.X UR5, UR36, UR7, URZ, UP1, !UPT ;  /* 0x0000000724050290 */ /* 0x000fe40008ffe43f */
[----:B------:R-:W-:-:S04]  /*e4a0*/  IMAD.U32 R18, RZ, RZ, UR4 ;  /* 0x00000004ff127e24 */ /* 0x000fc8000f8e00ff */
[----:B------:R-:W-:-:S05]  /*e4b0*/  IMAD.U32 R19, RZ, RZ, UR5 ;  /* 0x00000005ff137e24 */ /* 0x000fca000f8e00ff */
[----:B------:R2:W5:Y:S01]  /*e4c0*/  @P1 LDG.E R18, desc[UR52][R18.64] ;  /* 0x0000003412121981 */ /* 0x000562000c1e1900 */
[----:B-1----:R-:W-:-:S03]  /*e4d0*/  ISETP.NE.U32.AND P0, PT, R4, RZ, PT ;  /* 0x000000ff0400720c */ /* 0x002fc60003f05070 */
[----:B----4-:R2:W-:Y:S01]  /*e4e0*/  STL [R1+0xc], R23 ;  /* 0x00000c1701007387 */ /* 0x0105e20000100800 */
[----:B0--3--:R-:W-:Y:S09]  /*e4f0*/  @P1 BRA `(.L_x_268) ;  /* 0x00000000001c1947 */ /* 0x009ff20003800000 */
[----:B------:R-:W-:Y:S01]  /*e500*/  UISETP.NE.AND UP0, UPT, UR45, URZ, UPT ;  /* 0x0000003f2d00728c */ /* 0x000fe2000bf05270 */
[----:B-----5:R-:W0:Y:S05]  /*e510*/  LDC R18, c[0x0][0x288] ;  /* 0x0000a200ff127b82 */ /* 0x020e2a0000000800 */
[----:B------:R-:W-:-:S13]  /*e520*/  PLOP3.LUT P1, PT, PT, PT, UP0, 0x40, 0x0 ;  /* 0x000000000000781c */ /* 0x000fda0003f2e808 */
[----:B------:R-:W-:Y:S05]  /*e530*/  @P1 BRA `(.L_x_268) ;  /* 0x00000000000c1947 */ /* 0x000fea0003800000 */
[----:B------:R-:W3:Y:S04]  /*e540*/  LDG.E R7, desc[UR52][R2.64] ;  /* 0x0000003402077981 */ /* 0x000ee8000c1e1900 */
[----:B0-----:R-:W3:Y:S02]  /*e550*/  LDG.E R18, desc[UR52][R2.64+0x4] ;  /* 0x0000043402127981 */ /* 0x001ee4000c1e1900 */
[----:B---3--:R-:W-:-:S07]  /*e560*/  IMAD.IADD R18, R18, 0x1, -R7 ;  /* 0x0000000112127824 */ /* 0x008fce00078e0a07 */
.L_x_268:
[----:B------:R-:W-:Y:S01]  /*e570*/  ULDC.64 UR4, c[0x0][0xa20] ;  /* 0x0002880000047ab9 */ /* 0x000fe20000000a00 */
[----:B------:R-:W-:Y:S01]  /*e580*/  ISETP.NE.AND.EX P0, PT, R5, RZ, PT, P0 ;  /* 0x000000ff0500720c */ /* 0x000fe20003f05300 */
[----:B------:R-:W-:Y:S01]  /*e590*/  UMOV UR38, URZ ;  /* 0x0000003f00267c82 */ /* 0x000fe20008000000 */
[----:B------:R-:W-:Y:S01]  /*e5a0*/  ISETP.NE.U32.AND P1, PT, RZ, UR4, PT ;  /* 0x00000004ff007c0c */ /* 0x000fe2000bf25070 */
[----:B------:R-:W-:Y:S01]  /*e5b0*/  IMAD.U32 R34, RZ, RZ, UR41 ;  /* 0x00000029ff227e24 */ /* 0x000fe2000f8e00ff */
[----:B------:R-:W-:Y:S02]  /*e5c0*/  SEL R0, R0, 0x1, P0 ;  /* 0x0000000100007807 */ /* 0x000fe40000000000 */
[----:B------:R-:W-:Y:S02]  /*e5d0*/  ISETP.NE.AND.EX P1, PT, RZ, UR5, PT, P1 ;  /* 0x00000005ff007c0c */ /* 0x000fe4000bf25310 */
[----:B-----5:R-:W-:Y:S01]  /*e5e0*/  @P2 R2UR UR38, R6 ;  /* 0x00000000062622ca */ /* 0x020fe200000e0000 */
[----:B------:R-:W-:-:S10]  /*e5f0*/  IMAD R17, R0, R17, RZ ;  /* 0x0000001100117224 */ /* 0x000fd400078e02ff */
[----:B------:R-:W-:Y:S05]  /*e600*/  @!P1 BRA `(.L_x_269) ;  /* 0x0000000000189947 */ /* 0x000fea0003800000 */
[----:B------:R-:W-:-:S04]  /*e610*/  UIADD3 UR4, UP0, UR37, UR4, URZ ;  /* 0x0000000425047290 */ /* 0x000fc8000ff1e03f */
[----:B------:R-:W-:Y:S02]  /*e620*/  UIADD3.X UR5, UR36, UR5, URZ, UP0, !UPT ;  /* 0x0000000524057290 */ /* 0x000fe400087fe43f */
[----:B--2---:R-:W-:-:S04]  /*e630*/  IMAD.U32 R2, RZ, RZ, UR4 ;  /* 0x00000004ff027e24 */ /* 0x004fc8000f8e00ff */
[----:B------:R-:W-:-:S05]  /*e640*/  IMAD.U32 R3, RZ, RZ, UR5 ;  /* 0x00000005ff037e24 */ /* 0x000fca000f8e00ff */
[----:B------:R1:W5:Y:S01]  /*e650*/  LDG.E R17, desc[UR52][R2.64] ;  /* 0x0000003402117981 */ /* 0x000362000c1e1900 */
[----:B------:R-:W-:Y:S05]  /*e660*/  BRA `(.L_x_270) ;  /* 0x0000000000247947 */ /* 0x000fea0003800000 */
.L_x_269:
[----:B------:R-:W-:Y:S02]  /*e670*/  ULDC.64 UR4, c[0x0][0xa08] ;  /* 0x0002820000047ab9 */ /* 0x000fe40000000a00 */
[----:B------:R-:W-:-:S04]  /*e680*/  ISETP.NE.U32.AND P0, PT, RZ, UR4, PT ;  /* 0x00000004ff007c0c */ /* 0x000fc8000bf05070 */
[----:B------:R-:W-:-:S13]  /*e690*/  ISETP.NE.AND.EX P0, PT, RZ, UR5, PT, P0 ;  /* 0x00000005ff007c0c */ /* 0x000fda000bf05300 */
[----:B------:R-:W-:Y:S05]  /*e6a0*/  @!P0 BRA `(.L_x_270) ;  /* 0x0000000000148947 */ /* 0x000fea0003800000 */
[----:B--2---:R-:W1:Y:S02]  /*e6b0*/  LDC.64 R2, c[0x0][0xa08] ;  /* 0x00028200ff027b82 */ /* 0x004e640000000a00 */
[----:B-1----:R-:W-:-:S05]  /*e6c0*/  IMAD.WIDE R2, R34, 0x4, R2 ;  /* 0x0000000422027825 */ /* 0x002fca00078e0202 */
[----:B------:R-:W2:Y:S04]  /*e6d0*/  LDG.E R17, desc[UR52][R2.64] ;  /* 0x0000003402117981 */ /* 0x000ea8000c1e1900 */
[----:B------:R-:W2:Y:S02]  /*e6e0*/  LDG.E R0, desc[UR52][R2.64+0x4] ;  /* 0x0000043402007981 */ /* 0x000ea4000c1e1900 */
[----:B--2---:R-:W-:-:S07]  /*e6f0*/  IMAD.IADD R17, R0, 0x1, -R17 ;  /* 0x0000000100117824 */ /* 0x004fce00078e0a11 */
.L_x_270:
[----:B------:R-:W3:Y:S01]  /*e700*/  LDL R22, [R1+0x8] ;  /* 0x0000080001167983 */ /* 0x000ee20000100800 */
[----:B-----5:R-:W-:-:S04]  /*e710*/  IMAD.IADD R17, R17, 0x1, -R23 ;  /* 0x0000000111117824 */ /* 0x020fc800078e0a17 */
[C---:B------:R-:W-:Y:S01]  /*e720*/  VIADD R0, R17.reuse, 0x7f ;  /* 0x0000007f11007836 */ /* 0x040fe20000000000 */
[----:B------:R-:W-:-:S04]  /*e730*/  ISETP.GE.AND P0, PT, R17, 0x1, PT ;  /* 0x000000011100780c */ /* 0x000fc80003f06270 */
[----:B-12---:R-:W-:-:S04]  /*e740*/  SHF.R.S32.HI R3, RZ, 0x1f, R0 ;  /* 0x0000001fff037819 */ /* 0x006fc80000011400 */
[----:B------:R-:W-:Y:S02]  /*e750*/  LEA.HI R2, R3, R0, RZ, 0x7 ;  /* 0x0000000003027211 */ /* 0x000fe400078f38ff */
[----:B---3--:R-:W-:-:S04]  /*e760*/  LOP3.LUT R0, R22, 0xff000000, RZ, 0xc0, !PT ;  /* 0xff00000016007812 */ /* 0x008fc800078ec0ff */
[----:B------:R-:W-:Y:S02]  /*e770*/  SHF.R.U32.HI R3, RZ, 0x8, R0 ;  /* 0x00000008ff037819 */ /* 0x000fe40000011600 */
[----:B------:R-:W-:-:S04]  /*e780*/  LOP3.LUT R0, R22, 0xff0000, RZ, 0xc0, !PT ;  /* 0x00ff000016007812 */ /* 0x000fc800078ec0ff */
[----:B------:R-:W-:Y:S02]  /*e790*/  LEA.HI R3, R0, R3, RZ, 0x10 ;  /* 0x0000000300037211 */ /* 0x000fe400078f80ff */
[----:B------:R-:W-:Y:S01]  /*e7a0*/  SHF.R.S32.HI R0, RZ, 0x7, R2 ;  /* 0x00000007ff007819 */ /* 0x000fe20000011402 */
[----:B------:R-:W-:Y:S01]  /*e7b0*/  IMAD.MOV.U32 R2, RZ, RZ, RZ ;  /* 0x000000ffff027224 */ /* 0x000fe200078e00ff */
[----:B------:R-:W-:Y:S01]  /*e7c0*/  LOP3.LUT R37, R3, 0xff, RZ, 0xc0, !PT ;  /* 0x000000ff03257812 */ /* 0x000fe200078ec0ff */
[----:B------:R-:W-:Y:S06]  /*e7d0*/  @!P0 BRA `(.L_x_271) ;  /* 0x0000000000748947 */ /* 0x000fec0003800000 */
[----:B------:R-:W-:-:S04]  /*e7e0*/  SHF.R.U32.HI R5, RZ, 0x10, R3 ;  /* 0x00000010ff057819 */ /* 0x000fc80000011603 */
[----:B------:R-:W-:-:S13]  /*e7f0*/  ISETP.NE.AND P0, PT, R5, RZ, PT ;  /* 0x000000ff0500720c */ /* 0x000fda0003f05270 */
[----:B------:R-:W1:Y:S02]  /*e800*/  @!P0 LDC R5, c[0x0][0x9f0] ;  /* 0x00027c00ff058b82 */ /* 0x000e640000000800 */
[-C--:B-1----:R-:W-:Y:S02]  /*e810*/  IABS R4, R5.reuse ;  /* 0x0000000500047213 */ /* 0x082fe40000000000 */
[----:B------:R-:W-:Y:S02]  /*e820*/  IADD3 R6, R5, -0x1, R0 ;  /* 0xffffffff05067810 */ /* 0x000fe40007ffe000 */
[----:B------:R-:W1:Y:S02]  /*e830*/  I2F.RP R7, R4 ;  /* 0x0000000400077306 */ /* 0x000e640000209400 */
[----:B------:R-:W-:-:S04]  /*e840*/  LOP3.LUT R8, R6, R5, RZ, 0x3c, !PT ;  /* 0x0000000506087212 */ /* 0x000fc800078e3cff */
[----:B------:R-:W-:Y:S02]  /*e850*/  ISETP.GE.AND P2, PT, R8, RZ, PT ;  /* 0x000000ff0800720c */ /* 0x000fe40003f46270 */
[----:B-1----:R-:W1:Y:S02]  /*e860*/  MUFU.RCP R7, R7 ;  /* 0x0000000700077308 */ /* 0x002e640000001000 */
[----:B-1----:R-:W-:-:S06]  /*e870*/  VIADD R2, R7, 0xffffffe ;  /* 0x0ffffffe07027836 */ /* 0x002fcc0000000000 */
[----:B------:R1:W2:Y:S02]  /*e880*/  F2I.FTZ.U32.TRUNC.NTZ R3, R2 ;  /* 0x0000000200037305 */ /* 0x0002a4000021f000 */
[----:B-1----:R-:W-:Y:S02]  /*e890*/  IMAD.MOV.U32 R2, RZ, RZ, RZ ;  /* 0x000000ffff027224 */ /* 0x002fe400078e00ff */
[----:B--2---:R-:W-:-:S04]  /*e8a0*/  IMAD.MOV R9, RZ, RZ, -R3 ;  /* 0x000000ffff097224 */ /* 0x004fc800078e0a03 */
[----:B------:R-:W-:-:S04]  /*e8b0*/  IMAD R9, R9, R4, RZ ;  /* 0x0000000409097224 */ /* 0x000fc800078e02ff */
[----:B------:R-:W-:Y:S01]  /*e8c0*/  IMAD.HI.U32 R3, R3, R9, R2 ;  /* 0x0000000903037227 */ /* 0x000fe200078e0002 */
[----:B------:R-:W-:Y:S02]  /*e8d0*/  IABS R2, R6 ;  /* 0x0000000600027213 */ /* 0x000fe40000000000 */
[----:B------:R-:W-:-:S03]  /*e8e0*/  IABS R6, R5 ;  /* 0x0000000500067213 */ /* 0x000fc60000000000 */
[----:B------:R-:W-:-:S04]  /*e8f0*/  IMAD.HI.U32 R3, R3, R2, RZ ;  /* 0x0000000203037227 */ /* 0x000fc800078e00ff */
[----:B------:R-:W-:-:S04]  /*e900*/  IMAD.MOV R7, RZ, RZ, -R6 ;  /* 0x000000ffff077224 */ /* 0x000fc800078e0a06 */
[----:B------:R-:W-:-:S05]  /*e910*/  IMAD R7, R3, R7, R2 ;  /* 0x0000000703077224 */ /* 0x000fca00078e0202 */
[----:B------:R-:W-:-:S13]  /*e920*/  ISETP.GT.U32.AND P1, PT, R4, R7, PT ;  /* 0x000000070400720c */ /* 0x000fda0003f24070 */
[----:B------:R-:W-:Y:S02]  /*e930*/  @!P1 IMAD.IADD R7, R7, 0x1, -R4 ;  /* 0x0000000107079824 */ /* 0x000fe400078e0a04 */
[----:B------:R-:W-:Y:S01]  /*e940*/  @!P1 VIADD R3, R3, 0x1 ;  /* 0x0000000103039836 */ /* 0x000fe20000000000 */
[----:B------:R-:W-:Y:S02]  /*e950*/  ISETP.NE.AND P1, PT, R5, RZ, PT ;  /* 0x000000ff0500720c */ /* 0x000fe40003f25270 */
[----:B------:R-:W-:-:S13]  /*e960*/  ISETP.GE.U32.AND P0, PT, R7, R4, PT ;  /* 0x000000040700720c */ /* 0x000fda0003f06070 */
[----:B------:R-:W-:-:S04]  /*e970*/  @P0 VIADD R3, R3, 0x1 ;  /* 0x0000000103030836 */ /* 0x000fc80000000000 */
[----:B------:R-:W-:-:S04]  /*e980*/  IMAD.MOV.U32 R2, RZ, RZ, R3 ;  /* 0x000000ffff027224 */ /* 0x000fc800078e0003 */
[----:B------:R-:W-:Y:S01]  /*e990*/  @!P2 IMAD.MOV R2, RZ, RZ, -R2 ;  /* 0x000000ffff02a224 */ /* 0x000fe200078e0a02 */
[----:B------:R-:W-:-:S07]  /*e9a0*/  @!P1 LOP3.LUT R2, RZ, R5, RZ, 0x33, !PT ;  /* 0x00000005ff029212 */ /* 0x000fce00078e33ff */
.L_x_271:
[-C--:B------:R-:W-:Y:S01]  /*e9b0*/  IMAD R37, R37, R2.reuse, RZ ;  /* 0x0000000225257224 */ /* 0x080fe200078e02ff */
[----:B------:R-:W-:Y:S04]  /*e9c0*/  BSSY B7, `(.L_x_272) ;  /* 0x000048b000077945 */ /* 0x000fe80003800000 */
[----:B------:R-:W-:-:S04]  /*e9d0*/  VIADDMNMX R19, R37, R2, R0, PT ;  /* 0x0000000225137246 */ /* 0x000fc80003800100 */
[----:B------:R-:W-:-:S13]  /*e9e0*/  ISETP.GT.AND P0, PT, R19, R37, PT ;  /* 0x000000251300720c */ /* 0x000fda0003f04270 */
[----:B------:R-:W-:Y:S05]  /*e9f0*/  @P0 BRA `(.L_x_273) ;  /* 0x0000000000480947 */ /* 0x000fea0003800000 */
[----:B------:R-:W1:Y:S02]  /*ea00*/  S2R R3, SR_TID.X ;  /* 0x0000000000037919 */ /* 0x000e640000002100 */
[----:B-1----:R-:W-:-:S04]  /*ea10*/  LOP3.LUT R3, R3, 0x7f, RZ, 0xc0, !PT ;  /* 0x0000007f03037812 */ /* 0x002fc800078ec0ff */
[----:B------:R-:W-:-:S13]  /*ea20*/  ISETP.NE.AND P0, PT, R3, RZ, PT ;  /* 0x000000ff0300720c */ /* 0x000fda0003f05270 */
[----:B------:R-:W-:Y:S05]  /*ea30*/  @P0 BRA `(.L_x_274) ;  /* 0x00000048000c0947 */ /* 0x000fea0003800000 */
[----:B------:R-:W1:Y:S01]  /*ea40*/  S2R R5, SR_LANEID ;  /* 0x0000000000057919 */ /* 0x000e620000000000 */
[----:B------:R-:W-:Y:S01]  /*ea50*/  VOTEU.ANY UR4, UPT, PT ;  /* 0x0000000000047886 */ /* 0x000fe200038e0100 */
[----:B------:R-:W2:Y:S01]  /*ea60*/  LDC.64 R2, c[0x0][0xc60] ;  /* 0x00031800ff027b82 */ /* 0x000ea20000000a00 */
[----:B------:R-:W1:Y:S02]  /*ea70*/  FLO.U32 R0, UR4 ;  /* 0x0000000400007d00 */ /* 0x000e6400080e0000 */
[----:B-1----:R-:W-:-:S06]  /*ea80*/  ISETP.EQ.U32.AND P0, PT, R0, R5, PT ;  /* 0x000000050000720c */ /* 0x002fcc0003f02070 */
[----:B------:R-:W2:Y:S07]  /*ea90*/  POPC R5, UR4 ;  /* 0x0000000400057d09 */ /* 0x000eae0008000000 */
[----:B--2---:R-:W2:Y:S01]  /*eaa0*/  @P0 ATOMG.E.ADD.STRONG.GPU PT, R3, desc[UR52][R2.64], R5 ;  /* 0x00000005020309a8 */ /* 0x004ea200081ee1f4 */
[----:B------:R-:W1:Y:S02]  /*eab0*/  S2R R4, SR_LTMASK ;  /* 0x0000000000047919 */ /* 0x000e640000003900 */
[----:B-1----:R-:W-:-:S04]  /*eac0*/  LOP3.LUT R4, R4, UR4, RZ, 0xc0, !PT ;  /* 0x0000000404047c12 */ /* 0x002fc8000f8ec0ff */
[----:B------:R-:W1:Y:S01]  /*ead0*/  POPC R7, R4 ;  /* 0x0000000400077309 */ /* 0x000e620000000000 */
[----:B--2---:R-:W1:Y:S02]  /*eae0*/  SHFL.IDX PT, R0, R3, R0, 0x1f ;  /* 0x00001f0003007589 */ /* 0x004e6400000e0000 */
[----:B-1----:R-:W-:-:S05]  /*eaf0*/  IADD3 R0, R0, UR46, R7 ;  /* 0x0000002e00007c10 */ /* 0x002fca000fffe007 */
[----:B------:R2:W-:Y:S01]  /*eb00*/  STL [R1], R0 ;  /* 0x0000000001007387 */ /* 0x0005e20000100800 */
[----:B------:R-:W-:Y:S05]  /*eb10*/  BRA `(.L_x_274) ;  /* 0x0000004400d47947 */ /* 0x000fea0003800000 */
.L_x_273:
[----:B------:R-:W-:Y:S01]  /*eb20*/  VIADD R0, R16, 0x28400 ;  /* 0x0002840010007836 */ /* 0x000fe20000000000 */
[----:B------:R-:W-:Y:S04]  /*eb30*/  BSSY B6, `(.L_x_275) ;  /* 0x0000013000067945 */ /* 0x000fe80003800000 */
[----:B------:R-:W-:-:S13]  /*eb40*/  LOP3.LUT P0, RZ, R0, 0x3ff, RZ, 0xc0, !PT ;  /* 0x000003ff00ff7812 */ /* 0x000fda000780c0ff */
[----:B------:R-:W-:Y:S05]  /*eb50*/  @!P0 BRA `(.L_x_276) ;  /* 0x0000000000408947 */ /* 0x000fea0003800000 */
[----:B------:R-:W-:Y:S01]  /*eb60*/  MOV R2, 0x0 ;  /* 0x0000000000027802 */ /* 0x000fe20000000f00 */
[----:B------:R-:W-:Y:S01]  /*eb70*/  ULDC.64 UR6, c[0x4][0xc0] ;  /* 0x0100300000067ab9 */ /* 0x000fe20000000a00 */
[----:B------:R-:W-:Y:S01]  /*eb80*/  ULDC.64 UR8, c[0x4][0xc8] ;  /* 0x0100320000087ab9 */ /* 0x000fe20000000a00 */
[----:B------:R-:W-:Y:S01]  /*eb90*/  ULDC.64 UR4, c[0x4][0x8] ;  /* 0x0100020000047ab9 */ /* 0x000fe20000000a00 */
[----:B------:R-:W-:Y:S02]  /*eba0*/  IMAD.U32 R4, RZ, RZ, UR6 ;  /* 0x00000006ff047e24 */ /* 0x000fe4000f8e00ff */
[----:B------:R-:W1:Y:S01]  /*ebb0*/  LDC.64 R2, c[0x4][R2] ;  /* 0x0100000002027b82 */ /* 0x000e620000000a00 */
        /* <DEDUP_REMOVED lines=9> */
[----:B01----:R-:W-:Y:S05]  /*ec50*/  CALL.ABS.NOINC R2 ;  /* 0x0000000002007343 */ /* 0x003fea0003c00000 */
.L_x_276:
[----:B------:R-:W-:Y:S05]  /*ec60*/  BSYNC B6 ;  /* 0x0000000000067941 */ /* 0x000fea0003800000 */
.L_x_275:
[----:B------:R-:W-:Y:S01]  /*ec70*/  VIADD R0, R16, 0x10400 ;  /* 0x0001040010007836 */ /* 0x000fe20000000000 */
[----:B------:R-:W-:Y:S01]  /*ec80*/  LOP3.LUT R30, R30, 0xfffffffe, RZ, 0xc0, !PT ;  /* 0xfffffffe1e1e7812 */ /* 0x000fe200078ec0ff */
[----:B------:R-:W-:Y:S03]  /*ec90*/  BSSY B6, `(.L_x_277) ;  /* 0x0000014000067945 */ /* 0x000fe60003800000 */
[----:B------:R-:W-:-:S13]  /*eca0*/  LOP3.LUT P0, RZ, R0, 0x3ff, RZ, 0xc0, !PT ;  /* 0x000003ff00ff7812 */ /* 0x000fda000780c0ff */
[----:B------:R-:W-:Y:S01]  /*ecb0*/  @P0 LOP3.LUT R30, R30, 0x1, RZ, 0xfc, !PT ;  /* 0x000000011e1e0812 */ /* 0x000fe200078efcff */
[----:B------:R-:W-:Y:S06]  /*ecc0*/  @!P0 BRA `(.L_x_278) ;  /* 0x0000000000408947 */ /* 0x000fec0003800000 */
        /* <DEDUP_REMOVED lines=16> */
.L_x_278:
[----:B------:R-:W-:Y:S05]  /*edd0*/  BSYNC B6 ;  /* 0x0000000000067941 */ /* 0x000fea0003800000 */
.L_x_277:
        /* <DEDUP_REMOVED lines=20> */
.L_x_280:
[----:B------:R-:W-:Y:S05]  /*ef20*/  BSYNC B6 ;  /* 0x0000000000067941 */ /* 0x000fea0003800000 */
.L_x_279:
[----:B------:R-:W-:Y:S01]  /*ef30*/  LOP3.LUT P6, RZ, R30, 0x1, RZ, 0xc0, !PT ;  /* 0x000000011eff7812 */ /* 0x000fe200078cc0ff */
[----:B------:R-:W-:-:S12]  /*ef40*/  BSSY B6, `(.L_x_281) ;  /* 0x0000012000067945 */ /* 0x000fd80003800000 */
        /* <DEDUP_REMOVED lines=17> */
.L_x_282:
[----:B------:R-:W-:Y:S05]  /*f060*/  BSYNC B6 ;  /* 0x0000000000067941 */ /* 0x000fea0003800000 */
.L_x_281:
[----:B------:R-:W-:Y:S01]  /*f070*/  ULDC.64 UR4, c[0x0][0x9f8] ;  /* 0x00027e0000047ab9 */ /* 0x000fe20000000a00 */
[----:B------:R-:W1:Y:S01]  /*f080*/  S2R R20, SR_TID.X ;  /* 0x0000000000147919 */ /* 0x000e620000002100 */
[----:B------:R-:W-:Y:S01]  /*f090*/  UISETP.NE.U32.AND UP0, UPT, UR4, URZ, UPT ;  /* 0x0000003f0400728c */ /* 0x000fe2000bf05070 */
[----:B------:R-:W2:Y:S03]  /*f0a0*/  LDC R8, c[0x0][0x430] ;  /* 0x00010c00ff087b82 */ /* 0x000ea60000000800 */
[----:B------:R-:W-:-:S06]  /*f0b0*/  UISETP.NE.AND.EX UP0, UPT, UR5, URZ, UPT, UP0 ;  /* 0x0000003f0500728c */ /* 0x000fcc000bf05300 */
[----:B------:R-:W-:-:S05]  /*f0c0*/  PLOP3.LUT P0, PT, PT, PT, UP0, 0x80, 0x0 ;  /* 0x000000000000781c */ /* 0x000fca0003f0f008 */
[----:B------:R-:W-:-:S04]  /*f0d0*/  @UP0 UIADD3 UR4, UP1, UR37, UR4, URZ ;  /* 0x0000000425040290 */ /* 0x000fc8000ff3e03f */
[----:B------:R-:W-:Y:S02]  /*f0e0*/  @UP0 UIADD3.X UR5, UR36, UR5, URZ, UP1, !UPT ;  /* 0x0000000524050290 */ /* 0x000fe40008ffe43f */
[----:B------:R-:W-:-:S04]  /*f0f0*/  IMAD.U32 R2, RZ, RZ, UR4 ;  /* 0x00000004ff027e24 */ /* 0x000fc8000f8e00ff */
[----:B------:R-:W-:-:S05]  /*f100*/  IMAD.U32 R3, RZ, RZ, UR5 ;  /* 0x00000005ff037e24 */ /* 0x000fca000f8e00ff */
[----:B------:R3:W4:Y:S01]  /*f110*/  @P0 LDG.E R34, desc[UR52][R2.64] ;  /* 0x0000003402220981 */ /* 0x000722000c1e1900 */
[----:B-1----:R-:W-:Y:S02]  /*f120*/  LOP3.LUT R21, R20, 0x7f, RZ, 0xc0, !PT ;  /* 0x0000007f14157812 */ /* 0x002fe400078ec0ff */
[----:B--2---:R-:W-:Y:S01]  /*f130*/  ISETP.NE.AND P1, PT, R8, 0x1, PT ;  /* 0x000000010800780c */ /* 0x004fe20003f25270 */
[----:B------:R-:W-:Y:S01]  /*f140*/  IMAD.SHL.U32 R20, R20, 0x10, RZ ;  /* 0x0000001014147824 */ /* 0x000fe200078e00ff */
[----:B------:R-:W-:Y:S02]  /*f150*/  SHF.R.U32.HI R21, RZ, 0x3, R21 ;  /* 0x00000003ff157819 */ /* 0x000fe40000011615 */
[----:B------:R-:W-:Y:S02]  /*f160*/  LEA R7, R19, 0xffffff80, 0x7 ;  /* 0xffffff8013077811 */ /* 0x000fe400078e38ff */
[----:B------:R-:W-:-:S04]  /*f170*/  LOP3.LUT R20, R21, 0x70, R20, 0xf8, !PT ;  /* 0x0000007015147812 */ /* 0x000fc800078ef814 */
[----:B------:R-:W-:-:S03]  /*f180*/  LOP3.LUT R0, R20, R7, RZ, 0xfc, !PT ;  /* 0x0000000714007212 */ /* 0x000fc600078efcff */
[----:B------:R-:W1:Y:S01]  /*f190*/  @P1 LDC R9, c[0x0][0x434] ;  /* 0x00010d00ff091b82 */ /* 0x000e620000000800 */
[----:B------:R-:W-:-:S07]  /*f1a0*/  ISETP.GE.AND P0, PT, R0, R17, PT ;  /* 0x000000110000720c */ /* 0x000fce0003f06270 */
[----:B------:R-:W2:Y:S01]  /*f1b0*/  @P1 LDC R5, c[0x0][0x438] ;  /* 0x00010e00ff051b82 */ /* 0x000ea20000000800 */
[----:B------:R-:W-:-:S07]  /*f1c0*/  IMAD.IADD R0, R0, 0x1, R23 ;  /* 0x0000000100007824 */ /* 0x000fce00078e0217 */
[----:B---3--:R-:W3:Y:S01]  /*f1d0*/  @!P0 LDC.64 R2, c[0x0][0x428] ;  /* 0x00010a00ff028b82 */ /* 0x008ee20000000a00 */
[----:B------:R-:W-:Y:S02]  /*f1e0*/  IMAD.MOV.U32 R4, RZ, RZ, R0 ;  /* 0x000000ffff047224 */ /* 0x000fe400078e0000 */
[----:B-1----:R-:W-:-:S05]  /*f1f0*/  @P1 IMAD.HI.U32 R6, R0, R9, RZ ;  /* 0x0000000900061227 */ /* 0x002fca00078e00ff */
[----:B--2---:R-:W-:-:S05]  /*f200*/  @P1 SHF.R.U32.HI R4, RZ, R5, R6 ;  /* 0x00000005ff041219 */ /* 0x004fca0000011606 */
[----:B------:R-:W-:-:S04]  /*f210*/  IMAD.MOV R5, RZ, RZ, -R4 ;  /* 0x000000ffff057224 */ /* 0x000fc800078e0a04 */
[----:B------:R-:W-:Y:S01]  /*f220*/  IMAD R0, R8, R5, R0 ;  /* 0x0000000508007224 */ /* 0x000fe200078e0200 */
[----:B------:R-:W-:Y:S01]  /*f230*/  @!P0 SHF.R.S32.HI R5, RZ, 0x1f, R4 ;  /* 0x0000001fff058819 */ /* 0x000fe20000011404 */
[----:B------:R-:W1:Y:S01]  /*f240*/  LDC R8, c[0x0][0x2f4] ;  /* 0x0000bd00ff087b82 */ /* 0x000e620000000800 */
[----:B------:R-:W-:-:S04]  /*f250*/  LOP3.LUT R30, R30, 0xfffffff7, RZ, 0xc0, !PT ;  /* 0xfffffff71e1e7812 */ /* 0x000fc800078ec0ff */
[----:B------:R-:W-:Y:S02]  /*f260*/  @P1 LOP3.LUT R30, R30, 0x8, RZ, 0xfc, !PT ;  /* 0x000000081e1e1812 */ /* 0x000fe400078efcff */
[----:B------:R-:W-:Y:S02]  /*f270*/  LOP3.LUT R20, R32, 0x80, RZ, 0xfc, !PT ;  /* 0x0000008020147812 */ /* 0x000fe400078efcff */
[----:B------:R-:W-:Y:S01]  /*f280*/  LOP3.LUT R30, R30, 0xfffffffd, RZ, 0xc0, !PT ;  /* 0xfffffffd1e1e7812 */ /* 0x000fe200078ec0ff */
[----:B------:R-:W-:-:S05]  /*f290*/  IMAD.U32 R9, RZ, RZ, UR42 ;  /* 0x0000002aff097e24 */ /* 0x000fca000f8e00ff */
[----:B------:R-:W-:Y:S01]  /*f2a0*/  ISETP.NE.AND P2, PT, R9, 0x3, PT ;  /* 0x000000030900780c */ /* 0x000fe20003f45270 */
[----:B------:R-:W-:Y:S01]  /*f2b0*/  UMOV UR4, 0xffffffff ;  /* 0xffffffff00047882 */ /* 0x000fe20000000000 */
[----:B----4-:R-:W-:-:S05]  /*f2c0*/  SHF.R.S32.HI R6, RZ, 0x1f, R34 ;  /* 0x0000001fff067819 */ /* 0x010fca0000011422 */
[----:B------:R2:W-:Y:S01]  /*f2d0*/  STL [R1+0x10], R6 ;  /* 0x0000100601007387 */ /* 0x0005e20000100800 */
[----:B---3--:R-:W-:-:S04]  /*f2e0*/  @!P0 IMAD.WIDE.U32 R4, R34, R2, R4 ;  /* 0x0000000222048225 */ /* 0x008fc800078e0004 */
[----:B--2---:R-:W-:-:S04]  /*f2f0*/  @!P0 IMAD R6, R6, R2, RZ ;  /* 0x0000000206068224 */ /* 0x004fc800078e02ff */
[----:B------:R-:W-:Y:S02]  /*f300*/  @!P0 IMAD R6, R34, R3, R6 ;  /* 0x0000000322068224 */ /* 0x000fe400078e0206 */
[----:B------:R-:W2:Y:S02]  /*f310*/  @!P0 LDC.64 R2, c[0x0][0x418] ;  /* 0x00010600ff028b82 */ /* 0x000ea40000000a00 */
[----:B------:R-:W-:Y:S01]  /*f320*/  @!P0 IMAD.IADD R6, R5, 0x1, R6 ;  /* 0x0000000105068824 */ /* 0x000fe200078e0206 */
[----:B--2---:R-:W-:-:S04]  /*f330*/  @!P0 LEA R2, P1, R4, R2, 0x2 ;  /* 0x0000000204028211 */ /* 0x004fc800078210ff */
[----:B------:R-:W-:Y:S02]  /*f340*/  @!P0 LEA.HI.X R3, R4, R3, R6, 0x2, P1 ;  /* 0x0000000304038211 */ /* 0x000fe400008f1406 */
[----:B-1----:R-:W-:Y:S01]  /*f350*/  ISETP.GE.AND P1, PT, R32, R8, PT ;  /* 0x000000082000720c */ /* 0x002fe20003f26270 */
[----:B------:R-:W-:-:S06]  /*f360*/  IMAD.MOV.U32 R4, RZ, RZ, RZ ;  /* 0x000000ffff047224 */ /* 0x000fcc00078e00ff */
[----:B------:R1:W5:Y:S01]  /*f370*/  @!P0 LDG.E R4, desc[UR52][R2.64] ;  /* 0x0000003402048981 */ /* 0x000362000c1e1900 */
[----:B------:R-:W-:-:S05]  /*f380*/  ISETP.GE.AND P0, PT, R20, R8, PT ;  /* 0x000000081400720c */ /* 0x000fca0003f06270 */
[----:B------:R-:W-:-:S04]  /*f390*/  @P1 LOP3.LUT R30, R30, 0x2, RZ, 0xfc, !PT ;  /* 0x000000021e1e1812 */ /* 0x000fc800078efcff */
[----:B------:R-:W-:-:S04]  /*f3a0*/  LOP3.LUT R30, R30, 0xfffffffb, RZ, 0xc0, !PT ;  /* 0xfffffffb1e1e7812 */ /* 0x000fc800078ec0ff */
[----:B------:R-:W-:-:S04]  /*f3b0*/  LOP3.LUT R30, R30, 0xfffffffe, RZ, 0xc0, !PT ;  /* 0xfffffffe1e1e7812 */ /* 0x000fc800078ec0ff */
[----:B------:R-:W-:-:S04]  /*f3c0*/  @P0 LOP3.LUT R30, R30, 0x1, RZ, 0xfc, !PT ;  /* 0x000000011e1e0812 */ /* 0x000fc800078efcff */
[----:B------:R-:W-:Y:S01]  /*f3d0*/  @P2 LOP3.LUT R30, R30, 0x4, RZ, 0xfc, !PT ;  /* 0x000000041e1e2812 */ /* 0x000fe200078efcff */
[----:B-1----:R-:W-:Y:S06]  /*f3e0*/  BRA.DIV UR4, `(.L_x_283) ;  /* 0x0000005204587947 */ /* 0x002fec000b800000 */
.L_x_361:
[----:B------:R-:W-:Y:S01]  /*f3f0*/  LOP3.LUT R28, R22, 0xffff, RZ, 0xc0, !PT ;  /* 0x0000ffff161c7812 */ /* 0x000fe200078ec0ff */
[----:B------:R-:W-:Y:S06]  /*f400*/  @!P2 BRA `(.L_x_284) ;  /* 0x000000000004a947 */ /* 0x000fec0003800000 */
[----:B------:R-:W-:Y:S01]  /*f410*/  BPT.TRAP 0x1 ;  /* 0x000000040000795c */ /* 0x000fe20000300000 */
.L_x_284:
[----:B------:R-:W-:Y:S01]  /*f420*/  IMAD R6, R29, 0x8, R16 ;  /* 0x000000081d067824 */ /* 0x000fe200078e0210 */
[----:B------:R-:W-:Y:S01]  /*f430*/  SHF.L.U32 R20, R33, 0x1f, RZ ;  /* 0x0000001f21147819 */ /* 0x000fe200000006ff */
[----:B------:R-:W1:Y:S01]  /*f440*/  S2R R2, SR_TID.X ;  /* 0x0000000000027919 */ /* 0x000e620000002100 */
[----:B------:R-:W-:Y:S01]  /*f450*/  BSSY B0, `(.L_x_285) ;  /* 0x0000007000007945 */ /* 0x000fe20003800000 */
[----:B------:R-:W-:Y:S01]  /*f460*/  SHF.R.S32.HI R9, RZ, 0x1f, R0 ;  /* 0x0000001fff097819 */ /* 0x000fe20000011400 */
[----:B------:R-:W2:Y:S01]  /*f470*/  SYNCS.PHASECHK.TRANS64.TRYWAIT P0, [R6+URZ+0x38880], R20 ;  /* 0x03888014060075a7 */ /* 0x000ea2000800017f */
[----:B-1----:R-:W-:-:S04]  /*f480*/  LOP3.LUT R2, R2, 0x7f, RZ, 0xc0, !PT ;  /* 0x0000007f02027812 */ /* 0x002fc800078ec0ff */
[----:B------:R-:W-:-:S04]  /*f490*/  SHF.R.U32.HI R2, RZ, 0x3, R2 ;  /* 0x00000003ff027819 */ /* 0x000fc80000011602 */
[----:B------:R-:W-:Y:S01]  /*f4a0*/  IADD3 R17, -R2, R17, -R7 ;  /* 0x0000001102117210 */ /* 0x000fe20007ffe907 */
[----:B--2---:R-:W-:Y:S06]  /*f4b0*/  @!P0 BRA `(.L_x_286) ;  /* 0x0000005000508947 */ /* 0x004fec0003800000 */
.L_x_362:
[----:B------:R-:W-:Y:S05]  /*f4c0*/  BSYNC B0 ;  /* 0x0000000000007941 */ /* 0x000fea0003800000 */
.L_x_285:
[----:B------:R-:W2:Y:S01]  /*f4d0*/  LDL R11, [R1+0x18] ;  /* 0x00001800010b7983 */ /* 0x000ea20000100800 */
[----:B------:R-:W-:Y:S01]  /*f4e0*/  ULDC.64 UR4, c[0x0][0x328] ;  /* 0x0000ca0000047ab9 */ /* 0x000fe20000000a00 */
[----:B-----5:R-:W-:Y:S01]  /*f4f0*/  SHF.R.S32.HI R10, RZ, 0x1f, R4 ;  /* 0x0000001fff0a7819 */ /* 0x020fe20000011404 */
[----:B------:R-:W-:Y:S01]  /*f500*/  IMAD R5, R9, UR4, RZ ;  /* 0x0000000409057c24 */ /* 0x000fe2000f8e02ff */
[----:B------:R-:W-:Y:S01]  /*f510*/  ISETP.GE.AND P1, PT, R17, 0x1, PT ;  /* 0x000000011100780c */ /* 0x000fe20003f26270 */
[----:B------:R-:W-:Y:S01]  /*f520*/  IMAD.WIDE.U32 R2, R0, UR4, RZ ;  /* 0x0000000400027c25 */ /* 0x000fe2000f8e00ff */
[----:B------:R-:W-:Y:S01]  /*f530*/  ULDC.64 UR6, c[0x0][0x318] ;  /* 0x0000c60000067ab9 */ /* 0x000fe20000000a00 */
[----:B------:R-:W-:Y:S02]  /*f540*/  LOP3.LUT R30, R30, 0xffffff7f, RZ, 0xc0, !PT ;  /* 0xffffff7f1e1e7812 */ /* 0x000fe400078ec0ff */
[----:B------:R-:W-:Y:S01]  /*f550*/  IMAD R5, R0, UR5, R5 ;  /* 0x0000000500057c24 */ /* 0x000fe2000f8e0205 */
[----:B------:R-:W-:-:S03]  /*f560*/  ULDC.64 UR4, c[0x0][0x338] ;  /* 0x0000ce0000047ab9 */ /* 0x000fc60000000a00 */
[----:B------:R-:W-:Y:S02]  /*f570*/  IMAD.IADD R3, R3, 0x1, R5 ;  /* 0x0000000103037824 */ /* 0x000fe400078e0205 */
[----:B------:R-:W-:Y:S02]  /*f580*/  IMAD R5, R10, UR4, RZ ;  /* 0x000000040a057c24 */ /* 0x000fe4000f8e02ff */
[----:B------:R-:W-:Y:S01]  /*f590*/  IMAD.WIDE.U32 R2, R4, UR4, R2 ;  /* 0x0000000404027c25 */ /* 0x000fe2000f8e0002 */
[----:B------:R-:W-:-:S03]  /*f5a0*/  @P1 LOP3.LUT R30, R30, 0x80, RZ, 0xfc, !PT ;  /* 0x000000801e1e1812 */ /* 0x000fc600078efcff */
[----:B------:R-:W-:Y:S01]  /*f5b0*/  IMAD R5, R4, UR5, R5 ;  /* 0x0000000504057c24 */ /* 0x000fe2000f8e0205 */
[----:B------:R-:W-:-:S03]  /*f5c0*/  ULDC.64 UR4, c[0x0][0x330] ;  /* 0x0000cc0000047ab9 */ /* 0x000fc60000000a00 */
[----:B------:R-:W-:Y:S02]  /*f5d0*/  IMAD.IADD R3, R3, 0x1, R5 ;  /* 0x0000000103037824 */ /* 0x000fe400078e0205 */
[----:B------:R-:W-:Y:S01]  /*f5e0*/  IMAD.WIDE.U32 R2, R28, UR4, R2 ;  /* 0x000000041c027c25 */ /* 0x000fe2000f8e0002 */
[----:B------:R-:W-:-:S03]  /*f5f0*/  UMOV UR4, 0xffffffff ;  /* 0xffffffff00047882 */ /* 0x000fc60000000000 */
[----:B------:R-:W-:Y:S01]  /*f600*/  IMAD R8, R28, UR5, R3 ;  /* 0x000000051c087c24 */ /* 0x000fe2000f8e0203 */
[----:B------:R-:W-:-:S04]  /*f610*/  IADD3 R7, P0, R2, UR6, RZ ;  /* 0x0000000602077c10 */ /* 0x000fc8000ff1e0ff */
[----:B------:R-:W-:Y:S01]  /*f620*/  IADD3.X R8, R8, UR7, RZ, P0, !PT ;  /* 0x0000000708087c10 */ /* 0x000fe200087fe4ff */
[----:B--2---:R-:W-:Y:S01]  /*f630*/  IMAD R5, R29, 0x8000, R11 ;  /* 0x000080001d057824 */ /* 0x004fe200078e020b */
[----:B------:R-:W-:Y:S07]  /*f640*/  BRA.DIV UR4, `(.L_x_287) ;  /* 0x0000005204007947 */ /* 0x000fee000b800000 */
[----:B------:R-:W2:Y:S01]  /*f650*/  LDC R12, c[0x0][0x2f4] ;  /* 0x0000bd00ff0c7b82 */ /* 0x000ea20000000800 */
[----:B------:R-:W3:Y:S01]  /*f660*/  SHFL.IDX PT, R2, R7, RZ, 0x181f ;  /* 0x00181fff07027589 */ /* 0x000ee200000e0000 */
[----:B------:R-:W-:Y:S01]  /*f670*/  LOP3.LUT R11, R32, 0x80, RZ, 0xfc, !PT ;  /* 0x00000080200b7812 */ /* 0x000fe200078efcff */
[----:B------:R-:W-:Y:S01]  /*f680*/  IMAD.IADD R5, R16, 0x1, R5 ;  /* 0x0000000110057824 */ /* 0x000fe200078e0205 */
[C---:B------:R-:W-:Y:S01]  /*f690*/  ISETP.GE.AND P3, PT, R17.reuse, 0x11, PT ;  /* 0x000000111100780c */ /* 0x040fe20003f66270 */
[----:B------:R-:W4:Y:S01]  /*f6a0*/  SHFL.IDX PT, R3, R8, RZ, 0x181f ;  /* 0x00181fff08037589 */ /* 0x000f2200000e0000 */
[----:B------:R-:W-:Y:S02]  /*f6b0*/  LOP3.LUT R30, R30, 0xffffffdf, RZ, 0xc0, !PT ;  /* 0xffffffdf1e1e7812 */ /* 0x000fe400078ec0ff */
[C---:B------:R-:W-:Y:S02]  /*f6c0*/  ISETP.GE.AND P6, PT, R17.reuse, 0x71, PT ;  /* 0x000000711100780c */ /* 0x040fe40003fc6270 */
[----:B------:R-:W-:-:S02]  /*f6d0*/  ISETP.GE.AND P5, PT, R17, 0x31, PT ;  /* 0x000000311100780c */ /* 0x000fc40003fa6270 */
[----:B------:R-:W-:-:S05]  /*f6e0*/  ISETP.GE.AND P4, PT, R17, 0x41, PT ;  /* 0x000000411100780c */ /* 0x000fca0003f86270 */
[----:B------:R-:W-:Y:S02]  /*f6f0*/  @P3 LOP3.LUT R30, R30, 0x20, RZ, 0xfc, !PT ;  /* 0x000000201e1e3812 */ /* 0x000fe400078efcff */
[C---:B------:R-:W-:Y:S02]  /*f700*/  ISETP.GE.AND P3, PT, R17.reuse, 0x51, PT ;  /* 0x000000511100780c */ /* 0x040fe40003f66270 */
[----:B------:R-:W-:Y:S02]  /*f710*/  LOP3.LUT R30, R30, 0xffffffef, RZ, 0xc0, !PT ;  /* 0xffffffef1e1e7812 */ /* 0x000fe400078ec0ff */
[C---:B--2---:R-:W-:Y:S02]  /*f720*/  ISETP.GE.AND P1, PT, R32.reuse, R12, PT ;  /* 0x0000000c2000720c */ /* 0x044fe40003f26270 */
[----:B---3--:R-:W-:Y:S02]  /*f730*/  IADD3 R2, P0, R32, R2, RZ ;  /* 0x0000000220027210 */ /* 0x008fe40007f1e0ff */
[----:B------:R-:W-:-:S03]  /*f740*/  ISETP.LT.OR P2, PT, R17, 0x1, P1 ;  /* 0x000000011100780c */ /* 0x000fc60000f41670 */
[----:B----4-:R-:W-:Y:S01]  /*f750*/  IMAD.X R3, RZ, RZ, R3, P0 ;  /* 0x000000ffff037224 */ /* 0x010fe200000e0603 */
[----:B------:R-:W-:-:S09]  /*f760*/  ISETP.GE.AND P0, PT, R11, R12, PT ;  /* 0x0000000c0b00720c */ /* 0x000fd20003f06270 */
[----:B------:R-:W-:Y:S01]  /*f770*/  @!PT LDS RZ, [RZ] ;  /* 0x00000000fffff984 */ /* 0x000fe20000000800 */
[----:B------:R-:W-:Y:S01]  /*f780*/  LDGSTS.E.BYPASS.LTC128B.128 [R5+0x10400], desc[UR52][R2.64], !P2 ;  /* 0x1040000002057fae */ /* 0x000fe2000d101d74 */
[----:B------:R-:W-:-:S13]  /*f790*/  ISETP.LT.OR P2, PT, R17, 0x1, P0 ;  /* 0x000000011100780c */ /* 0x000fda0000741670 */
[----:B------:R2:W-:Y:S04]  /*f7a0*/  LDGSTS.E.BYPASS.LTC128B.128 [R5+0x14400], desc[UR52][R2.64+0x80], !P2 ;  /* 0x1440008002057fae */ /* 0x0005e8000d101d74 */
[----:B--2---:R-:W2:Y:S04]  /*f7b0*/  SHFL.IDX PT, R2, R7, 0x1, 0x181f ;  /* 0x00381f0007027f89 */ /* 0x004ea800000e0000 */
[----:B------:R-:W3:Y:S01]  /*f7c0*/  SHFL.IDX PT, R3, R8, 0x1, 0x181f ;  /* 0x00381f0008037f89 */ /* 0x000ee200000e0000 */
[----:B--2---:R-:W-:-:S05]  /*f7d0*/  IADD3 R2, P2, R32, R2, RZ ;  /* 0x0000000220027210 */ /* 0x004fca0007f5e0ff */
[----:B---3--:R-:W-:Y:S01]  /*f7e0*/  IMAD.X R3, RZ, RZ, R3, P2 ;  /* 0x000000ffff037224 */ /* 0x008fe200010e0603 */
[----:B------:R-:W-:-:S13]  /*f7f0*/  ISETP.LT.OR P2, PT, R17, 0x11, P1 ;  /* 0x000000111100780c */ /* 0x000fda0000f41670 */
        /* <DEDUP_REMOVED lines=36> */
[----:B------:R-:W3:Y:S04]  /*fa40*/  SHFL.IDX PT, R3, R8, 0x6, 0x181f ;  /* 0x00d81f0008037f89 */ /* 0x000ee800000e0000 */
[----:B------:R-:W4:Y:S01]  /*fa50*/  SHFL.IDX PT, R8, R8, 0x7, 0x181f ;  /* 0x00f81f0008087f89 */ /* 0x000f2200000e0000 */
[----:B--2---:R-:W-:-:S05]  /*fa60*/  IADD3 R2, P2, R32, R2, RZ ;  /* 0x0000000220027210 */ /* 0x004fca0007f5e0ff */
[----:B---3--:R-:W-:Y:S01]  /*fa70*/  IMAD.X R3, RZ, RZ, R3, P2 ;  /* 0x000000ffff037224 */ /* 0x008fe200010e0603 */
[----:B------:R-:W-:-:S13]  /*fa80*/  ISETP.LT.OR P2, PT, R17, 0x61, P1 ;  /* 0x000000611100780c */ /* 0x000fda0000f41670 */
[----:B------:R-:W-:Y:S01]  /*fa90*/  LDGSTS.E.BYPASS.LTC128B.128 [R5+0x13400], desc[UR52][R2.64], !P2 ;  /* 0x1340000002057fae */ /* 0x000fe2000d101d74 */
[----:B------:R-:W-:-:S13]  /*faa0*/  ISETP.LT.OR P2, PT, R17, 0x61, P0 ;  /* 0x000000611100780c */ /* 0x000fda0000741670 */
[----:B------:R2:W-:Y:S01]  /*fab0*/  LDGSTS.E.BYPASS.LTC128B.128 [R5+0x17400], desc[UR52][R2.64+0x80], !P2 ;  /* 0x1740008002057fae */ /* 0x0005e2000d101d74 */
[----:B------:R-:W-:-:S03]  /*fac0*/  ISETP.GE.AND P2, PT, R17, 0x21, PT ;  /* 0x000000211100780c */ /* 0x000fc60003f46270 */
[----:B--2---:R2:W3:Y:S10]  /*fad0*/  SHFL.IDX PT, R2, R7, 0x7, 0x181f ;  /* 0x00f81f0007027f89 */ /* 0x0044f400000e0000 */
[----:B------:R-:W-:-:S02]  /*fae0*/  @P2 LOP3.LUT R30, R30, 0x10, RZ, 0xfc, !PT ;  /* 0x000000101e1e2812 */ /* 0x000fc400078efcff */
[----:B------:R-:W-:Y:S02]  /*faf0*/  ISETP.GE.AND P2, PT, R17, 0x61, PT ;  /* 0x000000611100780c */ /* 0x000fe40003f46270 */
[----:B------:R-:W-:-:S04]  /*fb00*/  LOP3.LUT R30, R30, 0xffffffbf, RZ, 0xc0, !PT ;  /* 0xffffffbf1e1e7812 */ /* 0x000fc800078ec0ff */
[----:B--2-4-:R-:W-:-:S07]  /*fb10*/  @P6 LOP3.LUT R30, R30, 0x40, RZ, 0xfc, !PT ;  /* 0x000000401e1e6812 */ /* 0x014fce00078efcff */
.L_x_380:
[C---:B------:R-:W-:Y:S02]  /*fb20*/  ISETP.LT.OR P1, PT, R17.reuse, 0x71, P1 ;  /* 0x000000711100780c */ /* 0x040fe40000f21670 */
[----:B------:R-:W-:Y:S02]  /*fb30*/  ISETP.LT.OR P0, PT, R17, 0x71, P0 ;  /* 0x000000711100780c */ /* 0x000fe40000701670 */
[----:B---3--:R-:W-:-:S05]  /*fb40*/  IADD3 R2, P6, R32, R2, RZ ;  /* 0x0000000220027210 */ /* 0x008fca0007fde0ff */
[----:B------:R-:W-:-:S05]  /*fb50*/  IMAD.X R3, RZ, RZ, R8, P6 ;  /* 0x000000ffff037224 */ /* 0x000fca00030e0608 */
[----:B------:R-:W-:Y:S01]  /*fb60*/  @!PT LDS RZ, [RZ] ;  /* 0x00000000fffff984 */ /* 0x000fe20000000800 */
[----:B------:R-:W-:Y:S01]  /*fb70*/  @!PT LDS RZ, [RZ] ;  /* 0x00000000fffff984 */ /* 0x000fe20000000800 */
[----:B------:R-:W-:Y:S01]  /*fb80*/  @!PT LDS RZ, [RZ] ;  /* 0x00000000fffff984 */ /* 0x000fe20000000800 */
[----:B------:R2:W-:Y:S04]  /*fb90*/  LDGSTS.E.BYPASS.LTC128B.128 [R5+0x13c00], desc[UR52][R2.64], !P1 ;  /* 0x13c0000002057fae */ /* 0x0005e8000c901d74 */
[----:B------:R2:W-:Y:S01]  /*fba0*/  LDGSTS.E.BYPASS.LTC128B.128 [R5+0x17c00], desc[UR52][R2.64+0x80], !P0 ;  /* 0x17c0008002057fae */ /* 0x0005e2000c101d74 */
[----:B------:R-:W-:Y:S01]  /*fbb0*/  PLOP3.LUT P0, PT, PT, PT, PT, 0x80, 0x0 ;  /* 0x000000000000781c */ /* 0x000fe20003f0f070 */
[----:B------:R-:W-:-:S12]  /*fbc0*/  NOP ;  /* 0x0000000000007918 */ /* 0x000fd80000000000 */
.L_x_288:
[----:B------:R-:W-:Y:S02]  /*fbd0*/  PLOP3.LUT P1, PT, P1, P0, PT, 0xa2, 0x0 ;  /* 0x000000000000781c */ /* 0x000fe40000f21472 */
[----:B------:R-:W-:-:S08]  /*fbe0*/  @P0 R2UR P1, UR4, R6 ;  /* 0x00000000060402ca */ /* 0x000fd00000020000 */
[----:B------:R-:W-:-:S05]  /*fbf0*/  @P0 PLOP3.LUT P0, PT, P1, PT, PT, 0x80, 0x0 ;  /* 0x000000000000081c */ /* 0x000fca0000f0f070 */
[----:B------:R-:W-:Y:S01]  /*fc00*/  @!P1 SYNCS.ARRIVE.TRANS64.RED.A0T1 RZ, [UR4+0x38870], RZ ;  /* 0x038870ffffff99a7 */ /* 0x000fe20008200404 */
[----:B------:R-:W-:Y:S07]  /*fc10*/  @!P1 ARRIVES.LDGSTSBAR.64.TRANSCNT [UR4+0x38870] ;  /* 0x03887000ff0099b0 */ /* 0x000fee0008000a84 */
[----:B------:R-:W-:Y:S05]  /*fc20*/  @P0 BRA.U.ANY `(.L_x_288) ;  /* 0xfffffffd00e80947 */ /* 0x000fea000393ffff */
[----:B------:R-:W-:Y:S01]  /*fc30*/  NOP ;  /* 0x0000000000007918 */ /* 0x000fe20000000000 */
[----:B--2---:R-:W-:-:S05]  /*fc40*/  IMAD.U32 R2, RZ, RZ, UR42 ;  /* 0x0000002aff027e24 */ /* 0x004fca000f8e00ff */
[----:B------:R-:W-:-:S13]  /*fc50*/  ISETP.NE.AND P6, PT, R2, 0x3, PT ;  /* 0x000000030200780c */ /* 0x000fda0003fc5270 */
[----:B------:R-:W-:Y:S05]  /*fc60*/  @!P6 BRA `(.L_x_289) ;  /* 0x000000000004e947 */ /* 0x000fea0003800000 */
[----:B------:R-:W-:Y:S01]  /*fc70*/  BPT.TRAP 0x1 ;  /* 0x000000040000795c */ /* 0x000fe20000300000 */
.L_x_289:
[----:B------:R2:W-:Y:S01]  /*fc80*/  SYNCS.ARRIVE.TRANS64.A1T0 RZ, [R6+URZ+0x38870], RZ ;  /* 0x038870ff06ff79a7 */ /* 0x0005e2000810003f */
[----:B------:R-:W-:Y:S05]  /*fc90*/  @!P6 BRA `(.L_x_290) ;  /* 0x000000000004e947 */ /* 0x000fea0003800000 */
[----:B------:R-:W-:Y:S01]  /*fca0*/  BPT.TRAP 0x1 ;  /* 0x000000040000795c */ /* 0x000fe20000300000 */
.L_x_290:
[----:B------:R-:W3:Y:S01]  /*fcb0*/  SYNCS.PHASECHK.TRANS64.TRYWAIT P0, [R6+URZ+0x38840], R20 ;  /* 0x03884014060075a7 */ /* 0x000ee2000800017f */
[----:B------:R-:W-:Y:S04]  /*fcc0*/  BSSY B0, `(.L_x_291) ;  /* 0x0000002000007945 */ /* 0x000fe80003800000 */
[----:B---3--:R-:W-:Y:S05]  /*fcd0*/  @!P0 BRA `(.L_x_292) ;  /* 0x00000054002c8947 */ /* 0x008fea0003800000 */
.L_x_381:
[----:B------:R-:W-:Y:S05]  /*fce0*/  BSYNC B0 ;  /* 0x0000000000007941 */ /* 0x000fea0003800000 */
.L_x_291:
[----:B------:R-:W-:Y:S01]  /*fcf0*/  ULDC.64 UR4, c[0x0][0x300] ;  /* 0x0000c00000047ab9 */ /* 0x000fe20000000a00 */
[----:B------:R-:W4:Y:S01]  /*fd00*/  LDC R17, c[0x0][0x2f4] ;  /* 0x0000bd00ff117b82 */ /* 0x000f220000000800 */
[----:B------:R-:W-:Y:S01]  /*fd10*/  IMAD R7, R9, UR4, RZ ;  /* 0x0000000409077c24 */ /* 0x000fe2000f8e02ff */
[----:B------:R-:W-:Y:S01]  /*fd20*/  ULDC.64 UR6, c[0x0][0x2e8] ;  /* 0x0000ba0000067ab9 */ /* 0x000fe20000000a00 */
[----:B------:R-:W-:Y:S01]  /*fd30*/  IMAD.WIDE.U32 R2, R0, UR4, RZ ;  /* 0x0000000400027c25 */ /* 0x000fe2000f8e00ff */
[----:B------:R-:W-:-:S03]  /*fd40*/  LOP3.LUT R8, R32, 0x80, RZ, 0xfc, !PT ;  /* 0x0000008020087812 */ /* 0x000fc600078efcff */
        /* <DEDUP_REMOVED lines=8> */
[----:B------:R-:W-:Y:S01]  /*fdd0*/  IMAD.WIDE.U32 R2, R28, UR4, R2 ;  /* 0x000000041c027c25 */ /* 0x000fe2000f8e0002 */
[----:B------:R-:W-:Y:S01]  /*fde0*/  UMOV UR4, 0xffffffff ;  /* 0xffffffff00047882 */ /* 0x000fe20000000000 */
[----:B----4-:R-:W-:Y:S02]  /*fdf0*/  ISETP.GE.AND P1, PT, R8, R17, PT ;  /* 0x000000110800720c */ /* 0x010fe40003f26270 */
[----:B------:R-:W-:Y:S01]  /*fe00*/  IMAD R0, R28, UR5, R3 ;  /* 0x000000051c007c24 */ /* 0x000fe2000f8e0203 */
[----:B------:R-:W-:-:S04]  /*fe10*/  IADD3 R4, P0, R2, UR6, RZ ;  /* 0x0000000602047c10 */ /* 0x000fc8000ff1e0ff */
[----:B------:R-:W-:Y:S01]  /*fe20*/  IADD3.X R0, R0, UR7, RZ, P0, !PT ;  /* 0x0000000700007c10 */ /* 0x000fe200087fe4ff */
[----:B------:R-:W-:Y:S08]  /*fe30*/  BRA.DIV UR4, `(.L_x_293) ;  /* 0x0000005204e87947 */ /* 0x000ff0000b800000 */
[----:B------:R-:W4:Y:S01]  /*fe40*/  SHFL.IDX PT, R14, R4, RZ, 0x181f ;  /* 0x00181fff040e7589 */ /* 0x000f2200000e0000 */
[----:B------:R-:W-:Y:S02]  /*fe50*/  LOP3.LUT R30, R30, 0xfffff7ff, RZ, 0xc0, !PT ;  /* 0xfffff7ff1e1e7812 */ /* 0x000fe400078ec0ff */
[----:B------:R-:W-:Y:S01]  /*fe60*/  ISETP.GE.AND P6, PT, R32, R17, PT ;  /* 0x000000112000720c */ /* 0x000fe20003fc6270 */
[----:B------:R-:W5:Y:S01]  /*fe70*/  SHFL.IDX PT, R2, R0, RZ, 0x181f ;  /* 0x00181fff00027589 */ /* 0x000f6200000e0000 */
[----:B------:R-:W-:-:S04]  /*fe80*/  @P4 LOP3.LUT R30, R30, 0x800, RZ, 0xfc, !PT ;  /* 0x000008001e1e4812 */ /* 0x000fc800078efcff */
[C---:B------:R-:W-:Y:S02]  /*fe90*/  LOP3.LUT P4, RZ, R30.reuse, 0x80, RZ, 0xc0, !PT ;  /* 0x000000801eff7812 */ /* 0x040fe4000788c0ff */
[----:B------:R-:W-:-:S04]  /*fea0*/  LOP3.LUT R30, R30, 0xfffffbff, RZ, 0xc0, !PT ;  /* 0xfffffbff1e1e7812 */ /* 0x000fc800078ec0ff */
[----:B------:R-:W-:-:S04]  /*feb0*/  @P3 LOP3.LUT R30, R30, 0x400, RZ, 0xfc, !PT ;  /* 0x000004001e1e3812 */ /* 0x000fc800078efcff */
[C---:B------:R-:W-:Y:S02]  /*fec0*/  LOP3.LUT P3, RZ, R30.reuse, 0x20, RZ, 0xc0, !PT ;  /* 0x000000201eff7812 */ /* 0x040fe4000786c0ff */
[----:B------:R-:W-:Y:S02]  /*fed0*/  LOP3.LUT R30, R30, 0xfffffdff, RZ, 0xc0, !PT ;  /* 0xfffffdff1e1e7812 */ /* 0x000fe400078ec0ff */
[----:B----4-:R-:W-:Y:S02]  /*fee0*/  @P4 IADD3 R7, P0, R32, R14, RZ ;  /* 0x0000000e20074210 */ /* 0x010fe40007f1e0ff */
[----:B------:R-:W4:Y:S01]  /*fef0*/  SHFL.IDX PT, R14, R4, 0x1, 0x181f ;  /* 0x00381f00040e7f89 */ /* 0x000f2200000e0000 */
[----:B------:R-:W-:Y:S02]  /*ff00*/  @P2 LOP3.LUT R30, R30, 0x200, RZ, 0xfc, !PT ;  /* 0x000002001e1e2812 */ /* 0x000fe400078efcff */
[----:B-----5:R-:W-:Y:S02]  /*ff10*/  @P4 IMAD.X R3, RZ, RZ, R2, P0 ;  /* 0x000000ffff034224 */ /* 0x020fe400000e0602 */
[----:B------:R-:W-:Y:S01]  /*ff20*/  @P4 IMAD.MOV.U32 R2, RZ, RZ, R7 ;  /* 0x000000ffff024224 */ /* 0x000fe200078e0007 */
[----:B------:R-:W-:-:S04]  /*ff30*/  LOP3.LUT P2, RZ, R30, 0x10, RZ, 0xc0, !PT ;  /* 0x000000101eff7812 */ /* 0x000fc8000784c0ff */
[----:B------:R-:W-:Y:S04]  /*ff40*/  @P4 LDGSTS.E.BYPASS.LTC128B.128 [R5+0x28400], desc[UR52][R2.64], !P6 ;  /* 0x2840000002054fae */ /* 0x000fe8000f101d74 */
[----:B------:R5:W-:Y:S01]  /*ff50*/  @P4 LDGSTS.E.BYPASS.LTC128B.128 [R5+0x2c400], desc[UR52][R2.64+0x80], !P1 ;  /* 0x2c40008002054fae */ /* 0x000be2000c901d74 */
[----:B------:R-:W-:Y:S02]  /*ff60*/  LOP3.LUT P4, RZ, R30, 0x800, RZ, 0xc0, !PT ;  /* 0x000008001eff7812 */ /* 0x000fe4000788c0ff */
[----:B----4-:R-:W-:Y:S01]  /*ff70*/  @P3 IADD3 R7, P0, R32, R14, RZ ;  /* 0x0000000e20073210 */ /* 0x010fe20007f1e0ff */
[----:B-----5:R-:W4:Y:S04]  /*ff80*/  SHFL.IDX PT, R2, R0, 0x1, 0x181f ;  /* 0x00381f0000027f89 */ /* 0x020f2800000e0000 */
[----:B------:R-:W5:Y:S01]  /*ff90*/  SHFL.IDX PT, R14, R4, 0x2, 0x181f ;  /* 0x00581f00040e7f89 */ /* 0x000f6200000e0000 */
[----:B----4-:R-:W-:-:S02]  /*ffa0*/  @P3 IMAD.X R8, RZ, RZ, R2, P0 ;  /* 0x000000ffff083224 */ /* 0x010fc400000e0602 */
[----:B------:R-:W-:Y:S02]  /*ffb0*/  @P3 IMAD.MOV.U32 R2, RZ, RZ, R7 ;  /* 0x000000ffff023224 */ /* 0x000fe400078e0007 */
[----:B------:R-:W-:Y:S01]  /*ffc0*/  @P3 IMAD.MOV.U32 R3, RZ, RZ, R8 ;  /* 0x000000ffff033224 */ /* 0x000fe200078e0008 */
[----:B-----5:R-:W-:Y:S02]  /*ffd0*/  @P2 IADD3 R7, P0, R32, R14, RZ ;  /* 0x0000000e20072210 */ /* 0x020fe40007f1e0ff */
[----:B------:R-:W-:Y:S04]  /*ffe0*/  SHFL.IDX PT, R14, R4, 0x3, 0x181f ;  /* 0x00781f00040e7f89 */ /* 0x000fe800000e0000 */
[----:B------:R-:W-:Y:S04]  /*fff0*/  @P3 LDGSTS.E.BYPASS.LTC128B.128 [R5+0x28c00], desc[UR52][R2.64], !P6 ;  /* 0x28c0000002053fae */ /* 0x000fe8000f101d74 */
[----:B------:R4:W-:Y:S01]  /*10000*/  @P3 LDGSTS.E.BYPASS.LTC128B.128 [R5+0x2cc00], desc[UR52][R2.64+0x80], !P1 ;  /* 0x2cc0008002053fae */ /* 0x0009e2000c901d74 */
[----:B------:R-:W-:-:S03]  /*10010*/  LOP3.LUT P3, RZ, R30, 0x400, RZ, 0xc0, !PT ;  /* 0x000004001eff7812 */ /* 0x000fc6000786c0ff */
[----:B----4-:R-:W4:Y:S02]  /*10020*/  SHFL.IDX PT, R2, R0, 0x2, 0x181f ;  /* 0x00581f0000027f89 */ /* 0x010f2400000e0000 */
[----:B----4-:R-:W-:Y:S02]  /*10030*/  @P2 IMAD.X R8, RZ, RZ, R2, P0 ;  /* 0x000000ffff082224 */ /* 0x010fe400000e0602 */
[----:B------:R-:W-:Y:S01]  /*10040*/  @P2 IMAD.MOV.U32 R2, RZ, RZ, R7 ;  /* 0x000000ffff022224 */ /* 0x000fe200078e0007 */
[----:B------:R-:W-:Y:S01]  /*10050*/  @P5 IADD3 R7, P0, R32, R14, RZ ;  /* 0x0000000e20075210 */ /* 0x000fe20007f1e0ff */
[----:B------:R-:W-:Y:S01]  /*10060*/  @P2 IMAD.MOV.U32 R3, RZ, RZ, R8 ;  /* 0x000000ffff032224 */ /* 0x000fe200078e0008 */
        /* <DEDUP_REMOVED lines=11> */
[----:B------:R4:W-:Y:S04]  /*10120*/  @P5 LDGSTS.E.BYPASS.LTC128B.128 [R5+0x2dc00], desc[UR52][R2.64+0x80], !P1 ;  /* 0x2dc0008002055fae */ /* 0x0009e8000c901d74 */
[----:B----4-:R-:W4:Y:S02]  /*10130*/  SHFL.IDX PT, R2, R0, 0x4, 0x181f ;  /* 0x00981f0000027f89 */ /* 0x010f2400000e0000 */
[----:B----4-:R-:W-:-:S02]  /*10140*/  @P4 IMAD.X R8, RZ, RZ, R2, P0 ;  /* 0x000000ffff084224 */ /* 0x010fc400000e0602 */
        /* <DEDUP_REMOVED lines=14> */
[----:B----4-:R-:W4:Y:S04]  /*10230*/  SHFL.IDX PT, R2, R0, 0x6, 0x181f ;  /* 0x00d81f0000027f89 */ /* 0x010f2800000e0000 */
[----:B------:R-:W0:Y:S01]  /*10240*/  SHFL.IDX PT, R0, R0, 0x7, 0x181f ;  /* 0x00f81f0000007f89 */ /* 0x000e2200000e0000 */
[----:B----4-:R-:W-:-:S02]  /*10250*/  @P2 IMAD.X R8, RZ, RZ, R2, P0 ;  /* 0x000000ffff082224 */ /* 0x010fc400000e0602 */
[----:B------:R-:W-:Y:S02]  /*10260*/  @P2 IMAD.MOV.U32 R2, RZ, RZ, R7 ;  /* 0x000000ffff022224 */ /* 0x000fe400078e0007 */
[----:B------:R-:W-:-:S05]  /*10270*/  @P2 IMAD.MOV.U32 R3, RZ, RZ, R8 ;  /* 0x000000ffff032224 */ /* 0x000fca00078e0008 */
[----:B------:R4:W-:Y:S04]  /*10280*/  @P2 LDGSTS.E.BYPASS.LTC128B.128 [R5+0x2b400], desc[UR52][R2.64], !P6 ;  /* 0x2b40000002052fae */ /* 0x0009e8000f101d74 */
[----:B0-----:R4:W-:Y:S02]  /*10290*/  @P2 LDGSTS.E.BYPASS.LTC128B.128 [R5+0x2f400], desc[UR52][R2.64+0x80], !P1 ;  /* 0x2f40008002052fae */ /* 0x0019e4000c901d74 */
.L_x_399:
[----:B------:R-:W-:Y:S02]  /*102a0*/  LOP3.LUT P2, RZ, R30, 0x40, RZ, 0xc0, !PT ;  /* 0x000000401eff7812 */ /* 0x000fe4000784c0ff */
[----:B------:R-:W-:-:S11]  /*102b0*/  ISETP.GE.AND P3, PT, R32, R17, PT ;  /* 0x000000112000720c */ /* 0x000fd60003f66270 */
[----:B----4-:R-:W-:-:S05]  /*102c0*/  @P2 IADD3 R2, P0, R32, R14, RZ ;  /* 0x0000000e20022210 */ /* 0x010fca0007f1e0ff */
[----:B------:R-:W-:Y:S01]  /*102d0*/  @P2 IMAD.X R3, RZ, RZ, R0, P0 ;  /* 0x000000ffff032224 */ /* 0x000fe200000e0600 */
[----:B------:R-:W-:-:S04]  /*102e0*/  PLOP3.LUT P0, PT, PT, PT, PT, 0x80, 0x0 ;  /* 0x000000000000781c */ /* 0x000fc80003f0f070 */
[----:B------:R-:W-:Y:S01]  /*102f0*/  @!PT LDS RZ, [RZ] ;  /* 0x00000000fffff984 */ /* 0x000fe20000000800 */
[----:B------:R-:W-:Y:S01]  /*10300*/  @!PT LDS RZ, [RZ] ;  /* 0x00000000fffff984 */ /* 0x000fe20000000800 */
[----:B------:R-:W-:Y:S01]  /*10310*/  @!PT LDS RZ, [RZ] ;  /* 0x00000000fffff984 */ /* 0x000fe20000000800 */
[----:B------:R0:W-:Y:S04]  /*10320*/  @P2 LDGSTS.E.BYPASS.LTC128B.128 [R5+0x2bc00], desc[UR52][R2.64], !P3 ;  /* 0x2bc0000002052fae */ /* 0x0001e8000d901d74 */
[----:B------:R0:W-:Y:S01]  /*10330*/  @P2 LDGSTS.E.BYPASS.LTC128B.128 [R5+0x2fc00], desc[UR52][R2.64+0x80], !P1 ;  /* 0x2fc0008002052fae */ /* 0x0001e2000c901d74 */
[----:B------:R-:W-:-:S04]  /*10340*/  NOP ;  /* 0x0000000000007918 */ /* 0x000fc80000000000 */
.L_x_294:
[----:B------:R-:W-:Y:S02]  /*10350*/  PLOP3.LUT P1, PT, P1, P0, PT, 0xa2, 0x0 ;  /* 0x000000000000781c */ /* 0x000fe40000f21472 */
[----:B------:R-:W-:-:S08]  /*10360*/  @P0 R2UR P1, UR4, R6 ;  /* 0x00000000060402ca */ /* 0x000fd00000020000 */
[----:B------:R-:W-:-:S05]  /*10370*/  @P0 PLOP3.LUT P0, PT, P1, PT, PT, 0x80, 0x0 ;  /* 0x000000000000081c */ /* 0x000fca0000f0f070 */
[----:B------:R-:W-:Y:S01]  /*10380*/  @!P1 SYNCS.ARRIVE.TRANS64.RED.A0T1 RZ, [UR4+0x38830], RZ ;  /* 0x038830ffffff99a7 */ /* 0x000fe20008200404 */
[----:B------:R-:W-:Y:S07]  /*10390*/  @!P1 ARRIVES.LDGSTSBAR.64.TRANSCNT [UR4+0x38830] ;  /* 0x03883000ff0099b0 */ /* 0x000fee0008000a84 */
[----:B------:R-:W-:Y:S05]  /*103a0*/  @P0 BRA.U.ANY `(.L_x_294) ;  /* 0xfffffffd00e80947 */ /* 0x000fea000393ffff */
[----:B------:R-:W-:Y:S01]  /*103b0*/  NOP ;  /* 0x0000000000007918 */ /* 0x000fe20000000000 */
[----:B------:R-:W-:-:S05]  /*103c0*/  IMAD.U32 R0, RZ, RZ, UR42 ;  /* 0x0000002aff007e24 */ /* 0x000fca000f8e00ff */
[----:B------:R-:W-:-:S13]  /*103d0*/  ISETP.NE.AND P2, PT, R0, 0x3, PT ;  /* 0x000000030000780c */ /* 0x000fda0003f45270 */
[----:B------:R-:W-:Y:S05]  /*103e0*/  @!P2 BRA `(.L_x_295) ;  /* 0x000000000004a947 */ /* 0x000fea0003800000 */
[----:B------:R-:W-:Y:S01]  /*103f0*/  BPT.TRAP 0x1 ;  /* 0x000000040000795c */ /* 0x000fe20000300000 */
.L_x_295:
[----:B------:R4:W-:Y:S02]  /*10400*/  SYNCS.ARRIVE.TRANS64.A1T0 RZ, [R6+URZ+0x38830], RZ ;  /* 0x038830ff06ff79a7 */ /* 0x0009e4000810003f */
[----:B------:R-:W-:Y:S05]  /*10410*/  WARPSYNC.ALL ;  /* 0x0000000000007948 */ /* 0x000fea0003800000 */
[----:B------:R-:W-:Y:S01]  /*10420*/  VIADD R0, R16, 0x20400 ;  /* 0x0002040010007836 */ /* 0x000fe20000000000 */
[----:B------:R-:W-:Y:S01]  /*10430*/  USHF.R.S32.HI UR4, URZ, 0x1f, UR38 ;  /* 0x0000001f3f047899 */ /* 0x000fe20008011426 */
[----:B------:R-:W-:Y:S01]  /*10440*/  BAR.SYNC.DEFER_BLOCKING 0x8, 0x180 ;  /* 0x0206000000007b1d */ /* 0x000fe20000010000 */
[----:B------:R-:W-:Y:S02]  /*10450*/  UISETP.NE.AND UP0, UPT, UR45, URZ, UPT ;  /* 0x0000003f2d00728c */ /* 0x000fe4000bf05270 */
[----:B------:R-:W-:-:S02]  /*10460*/  LOP3.LUT P0, RZ, R0, 0x3ff, RZ, 0xc0, !PT ;  /* 0x000003ff00ff7812 */ /* 0x000fc4000780c0ff */
[----:B------:R-:W-:Y:S01]  /*10470*/  USEL UR41, UR41, URZ, !UP0 ;  /* 0x0000003f29297287 */ /* 0x000fe2000c000000 */
[----:B------:R-:W-:Y:S01]  /*10480*/  BSSY B6, `(.L_x_296) ;  /* 0x0000018000067945 */ /* 0x000fe20003800000 */
[----:B------:R-:W-:Y:S01]  /*10490*/  ULDC.64 UR6, c[0x0][0x298] ;  /* 0x0000a60000067ab9 */ /* 0x000fe20000000a00 */
[----:B------:R-:W-:Y:S02]  /*104a0*/  USEL UR40, UR40, URZ, !UP0 ;  /* 0x0000003f28287287 */ /* 0x000fe4000c000000 */
[----:B------:R-:W-:Y:S02]  /*104b0*/  UIMAD UR4, UR4, UR6, URZ ;  /* 0x00000006040472a4 */ /* 0x000fe4000f8e023f */
[----:B------:R-:W-:Y:S02]  /*104c0*/  UIMAD.WIDE.U32 UR36, UR38, UR6, URZ ;  /* 0x00000006262472a5 */ /* 0x000fe4000f8e003f */
[----:B------:R-:W-:-:S04]  /*104d0*/  UIMAD UR4, UR38, UR7, UR4 ;  /* 0x00000007260472a4 */ /* 0x000fc8000f8e0204 */
[----:B------:R-:W-:Y:S01]  /*104e0*/  UIADD3 UR45, UR37, UR4, URZ ;  /* 0x00000004252d7290 */ /* 0x000fe2000fffe03f */
[----:B------:R-:W-:Y:S11]  /*104f0*/  @!P0 BRA `(.L_x_297) ;  /* 0x0000000000408947 */ /* 0x000ff60003800000 */
[----:B0-----:R-:W-:Y:S01]  /*10500*/  MOV R2, 0x0 ;  /* 0x0000000000027802 */ /* 0x001fe20000000f00 */
[----:B------:R-:W-:Y:S01]  /*10510*/  ULDC.64 UR6, c[0x4][0xc0] ;  /* 0x0100300000067ab9 */ /* 0x000fe20000000a00 */
[----:B------:R-:W-:Y:S01]  /*10520*/  ULDC.64 UR8, c[0x4][0xc8] ;  /* 0x0100320000087ab9 */ /* 0x000fe20000000a00 */
[----:B------:R-:W-:Y:S01]  /*10530*/  ULDC.64 UR4, c[0x4][0x28] ;  /* 0x01000a0000047ab9 */ /* 0x000fe20000000a00 */
[----:B------:R-:W-:Y:S02]  /*10540*/  IMAD.U32 R4, RZ, RZ, UR6 ;  /* 0x00000006ff047e24 */ /* 0x000fe4000f8e00ff */
[----:B------:R-:W0:Y:S01]  /*10550*/  LDC.64 R2, c[0x4][R2] ;  /* 0x0100000002027b82 */ /* 0x000e220000000a00 */
[----:B------:R-:W-:Y:S02]  /*10560*/  IMAD.U32 R5, RZ, RZ, UR7 ;  /* 0x00000007ff057e24 */ /* 0x000fe4000f8e00ff */
[----:B-1234-:R-:W-:Y:S02]  /*10570*/  IMAD.U32 R6, RZ, RZ, UR8 ;  /* 0x00000008ff067e24 */ /* 0x01efe4000f8e00ff */
        /* <DEDUP_REMOVED lines=8> */
.L_x_297:
[----:B------:R-:W-:Y:S05]  /*10600*/  BSYNC B6 ;  /* 0x0000000000067941 */ /* 0x000fea0003800000 */
.L_x_296:
[----:B-1-3--:R-:W3:Y:S01]  /*10610*/  LDL.LU R20, [R1+0x4] ;  /* 0x0000040001147983 */ /* 0x00aee20000300800 */
[----:B--2-4-:R-:W1:Y:S01]  /*10620*/  LDC R6, c[0x0][0x448] ;  /* 0x00011200ff067b82 */ /* 0x014e620000000800 */
[----:B0-----:R-:W0:Y:S01]  /*10630*/  S2R R2, SR_TID.X ;  /* 0x0000000000027919 */ /* 0x001e220000002100 */
[----:B------:R-:W2:Y:S01]  /*10640*/  S2R R17, SR_TID.X ;  /* 0x0000000000117919 */ /* 0x000ea20000002100 */
[----:B------:R-:W-:Y:S01]  /*10650*/  R2UR UR8, R28 ;  /* 0x000000001c0872ca */ /* 0x000fe200000e0000 */
[----:B------:R-:W-:Y:S01]  /*10660*/  ULDC.64 UR6, c[0x0][0x2d8] ;  /* 0x0000b60000067ab9 */ /* 0x000fe20000000a00 */
[----:B------:R4:W5:Y:S01]  /*10670*/  LDL R8, [R1+0x24] ;  /* 0x0000240001087983 */ /* 0x0009620000100800 */
[----:B-1----:R-:W-:Y:S02]  /*10680*/  ISETP.NE.AND P0, PT, R6, 0x1, PT ;  /* 0x000000010600780c */ /* 0x002fe40003f05270 */
[----:B0-----:R-:W-:-:S11]  /*10690*/  LOP3.LUT R2, R2, 0x7f, RZ, 0xc0, !PT ;  /* 0x0000007f02027812 */ /* 0x001fd600078ec0ff */
[----:B------:R-:W0:Y:S01]  /*106a0*/  @P0 LDC R0, c[0x0][0x450] ;  /* 0x00011400ff000b82 */ /* 0x000e220000000800 */
[----:B------:R-:W-:-:S07]  /*106b0*/  SHF.R.U32.HI R21, RZ, 0x3, R2 ;  /* 0x00000003ff157819 */ /* 0x000fce0000011602 */
[----:B------:R-:W1:Y:S01]  /*106c0*/  @P0 LDC R2, c[0x0][0x44c] ;  /* 0x00011300ff020b82 */ /* 0x000e620000000800 */
[----:B--2---:R-:W-:Y:S01]  /*106d0*/  IMAD.SHL.U32 R17, R17, 0x10, RZ ;  /* 0x0000001011117824 */ /* 0x004fe200078e00ff */
[----:B------:R-:W-:-:S04]  /*106e0*/  R2UR UR10, R28 ;  /* 0x000000001c0a72ca */ /* 0x000fc800000e0000 */
[----:B------:R-:W-:Y:S01]  /*106f0*/  LOP3.LUT R17, R21, 0x70, R17, 0xf8, !PT ;  /* 0x0000007015117812 */ /* 0x000fe200078ef811 */
[----:B------:R-:W-:Y:S01]  /*10700*/  UMOV UR4, UR36 ;  /* 0x0000002400047c82 */ /* 0x000fe20008000000 */
[----:B------:R-:W-:Y:S02]  /*10710*/  UMOV UR5, UR45 ;  /* 0x0000002d00057c82 */ /* 0x000fe40008000000 */
[----:B------:R-:W-:-:S03]  /*10720*/  UIMAD.WIDE.U32 UR4, UR8, UR6, UR4 ;  /* 0x00000006080472a5 */ /* 0x000fc6000f8e0004 */
[----:B------:R-:W-:Y:S02]  /*10730*/  ULDC.64 UR8, c[0x0][0x2e0] ;  /* 0x0000b80000087ab9 */ /* 0x000fe40000000a00 */
[----:B------:R-:W-:Y:S02]  /*10740*/  UIMAD UR6, UR40, UR8, URZ ;  /* 0x00000008280672a4 */ /* 0x000fe4000f8e023f */
[----:B------:R-:W-:Y:S02]  /*10750*/  UIMAD UR5, UR10, UR7, UR5 ;  /* 0x000000070a0572a4 */ /* 0x000fe4000f8e0205 */
[----:B------:R-:W-:Y:S02]  /*10760*/  UIMAD UR6, UR41, UR9, UR6 ;  /* 0x00000009290672a4 */ /* 0x000fe4000f8e0206 */
[----:B------:R-:W-:Y:S01]  /*10770*/  UIMAD.WIDE.U32 UR4, UR41, UR8, UR4 ;  /* 0x00000008290472a5 */ /* 0x000fe2000f8e0004 */
[----:B------:R-:W2:Y:S03]  /*10780*/  S2R R9, SR_TID.X ;  /* 0x0000000000097919 */ /* 0x000ea60000002100 */
[----:B------:R-:W-:-:S03]  /*10790*/  UIADD3 UR5, UR5, UR6, URZ ;  /* 0x0000000605057290 */ /* 0x000fc6000fffe03f */
[----:B------:R-:W-:Y:S01]  /*107a0*/  ULDC.64 UR6, c[0x0][0x2d0] ;  /* 0x0000b40000067ab9 */ /* 0x000fe20000000a00 */
[----:B------:R-:W-:Y:S01]  /*107b0*/  LOP3.LUT R10, R32, 0x80, RZ, 0xfc, !PT ;  /* 0x00000080200a7812 */ /* 0x000fe200078efcff */
[----:B---3--:R-:W-:-:S05]  /*107c0*/  IMAD.SHL.U32 R4, R20, 0x80, RZ ;  /* 0x0000008014047824 */ /* 0x008fca00078e00ff */
[----:B------:R-:W-:-:S05]  /*107d0*/  LOP3.LUT R7, R17, R4, RZ, 0xfc, !PT ;  /* 0x0000000411077212 */ /* 0x000fca00078efcff */
[----:B-1----:R-:W-:-:S04]  /*107e0*/  @P0 IMAD.HI.U32 R3, R7, R2, RZ ;  /* 0x0000000207030227 */ /* 0x002fc800078e00ff */
[----:B------:R-:W-:Y:S01]  /*107f0*/  IMAD.MOV.U32 R2, RZ, RZ, R7 ;  /* 0x000000ffff027224 */ /* 0x000fe200078e0007 */
[----:B0-----:R-:W-:-:S04]  /*10800*/  @P0 SHF.R.U32.HI R2, RZ, R0, R3 ;  /* 0x00000000ff020219 */ /* 0x001fc80000011603 */
[----:B------:R-:W-:Y:S01]  /*10810*/  SHF.R.S32.HI R0, RZ, 0x1f, R2 ;  /* 0x0000001fff007819 */ /* 0x000fe20000011402 */
[----:B------:R-:W-:-:S04]  /*10820*/  IMAD.U32 R3, RZ, RZ, UR6 ;  /* 0x00000006ff037e24 */ /* 0x000fc8000f8e00ff */
[----:B------:R-:W-:Y:S02]  /*10830*/  IMAD R5, R0, UR6, RZ ;  /* 0x0000000600057c24 */ /* 0x000fe4000f8e02ff */
[----:B------:R-:W-:Y:S02]  /*10840*/  IMAD.MOV R0, RZ, RZ, -R2 ;  /* 0x000000ffff007224 */ /* 0x000fe400078e0a02 */
[C---:B------:R-:W-:Y:S02]  /*10850*/  IMAD R5, R2.reuse, UR7, R5 ;  /* 0x0000000702057c24 */ /* 0x040fe4000f8e0205 */
[----:B------:R-:W-:Y:S01]  /*10860*/  IMAD.WIDE.U32 R2, R2, R3, UR4 ;  /* 0x0000000402027e25 */ /* 0x000fe2000f8e0003 */
[----:B------:R-:W-:-:S03]  /*10870*/  ULDC.64 UR4, c[0x0][0x2c8] ;  /* 0x0000b20000047ab9 */ /* 0x000fc60000000a00 */
[----:B------:R-:W-:Y:S02]  /*10880*/  IMAD R0, R6, R0, R7 ;  /* 0x0000000006007224 */ /* 0x000fe400078e0207 */
[----:B------:R-:W-:-:S03]  /*10890*/  IMAD.IADD R3, R3, 0x1, R5 ;  /* 0x0000000103037824 */ /* 0x000fc600078e0205 */
[----:B------:R-:W-:Y:S01]  /*108a0*/  SHF.R.S32.HI R5, RZ, 0x1f, R0 ;  /* 0x0000001fff057819 */ /* 0x000fe20000011400 */
[----:B------:R-:W-:-:S04]  /*108b0*/  IMAD.WIDE.U32 R2, R0, UR4, R2 ;  /* 0x0000000400027c25 */ /* 0x000fc8000f8e0002 */
[----:B------:R-:W-:-:S04]  /*108c0*/  IMAD R5, R5, UR4, RZ ;  /* 0x0000000405057c24 */ /* 0x000fc8000f8e02ff */
[----:B------:R-:W-:Y:S01]  /*108d0*/  IMAD R5, R0, UR5, R5 ;  /* 0x0000000500057c24 */ /* 0x000fe2000f8e0205 */
[----:B------:R-:W-:Y:S02]  /*108e0*/  ULDC.64 UR4, c[0x0][0x280] ;  /* 0x0000a00000047ab9 */ /* 0x000fe40000000a00 */
[----:B------:R-:W-:Y:S01]  /*108f0*/  IADD3 R0, P0, R2, UR4, RZ ;  /* 0x0000000402007c10 */ /* 0x000fe2000ff1e0ff */
[----:B------:R-:W-:Y:S02]  /*10900*/  ULDC UR4, c[0x0][0x2b8] ;  /* 0x0000ae0000047ab9 */ /* 0x000fe40000000800 */
[----:B------:R-:W-:Y:S02]  /*10910*/  ISETP.GE.AND P1, PT, R10, UR4, PT ;  /* 0x000000040a007c0c */ /* 0x000fe4000bf26270 */
[----:B------:R-:W-:Y:S02]  /*10920*/  IADD3.X R5, R3, UR5, R5, P0, !PT ;  /* 0x0000000503057c10 */ /* 0x000fe400087fe405 */
[----:B------:R-:W-:Y:S01]  /*10930*/  ISETP.GE.AND P0, PT, R32, UR4, PT ;  /* 0x0000000420007c0c */ /* 0x000fe2000bf06270 */
[----:B------:R-:W-:Y:S01]  /*10940*/  UMOV UR4, 0xffffffff ;  /* 0xffffffff00047882 */ /* 0x000fe20000000000 */
[----:B--2---:R-:W-:-:S04]  /*10950*/  LOP3.LUT R17, R9, 0x7f, RZ, 0xc0, !PT ;  /* 0x0000007f09117812 */ /* 0x004fc800078ec0ff */
[----:B------:R-:W-:Y:S01]  /*10960*/  SHF.R.U32.HI R9, RZ, 0x3, R17 ;  /* 0x00000003ff097819 */ /* 0x000fe20000011611 */
[----:B----4-:R-:W-:Y:S06]  /*10970*/  BRA.DIV UR4, `(.L_x_298) ;  /* 0x00000052049c7947 */ /* 0x010fec000b800000 */
[----:B------:R-:W0:Y:S01]  /*10980*/  SHFL.IDX PT, R14, R0, RZ, 0x181f ;  /* 0x00181fff000e7589 */ /* 0x000e2200000e0000 */
[----:B------:R-:W-:Y:S02]  /*10990*/  IMAD R6, R18, R6, RZ ;  /* 0x0000000612067224 */ /* 0x000fe400078e02ff */
[----:B------:R-:W-:Y:S01]  /*109a0*/  IMAD.IADD R4, R9, 0x1, R4 ;  /* 0x0000000109047824 */ /* 0x000fe200078e0204 */
[----:B------:R-:W1:Y:S03]  /*109b0*/  SHFL.IDX PT, R2, R5, RZ, 0x181f ;  /* 0x00181fff05027589 */ /* 0x000e6600000e0000 */
[C---:B------:R-:W-:Y:S01]  /*109c0*/  VIADD R7, R4.reuse, 0x10 ;  /* 0x0000001004077836 */ /* 0x040fe20000000000 */
[----:B------:R-:W-:-:S13]  /*109d0*/  ISETP.GE.AND P2, PT, R4, R6, PT ;  /* 0x000000060400720c */ /* 0x000fda0003f46270 */
[----:B0-----:R-:W-:-:S05]  /*109e0*/  @!P2 IADD3 R14, P3, R32, R14, RZ ;  /* 0x0000000e200ea210 */ /* 0x001fca0007f7e0ff */
[----:B-1----:R-:W-:Y:S02]  /*109f0*/  @!P2 IMAD.X R3, RZ, RZ, R2, P3 ;  /* 0x000000ffff03a224 */ /* 0x002fe400018e0602 */
[----:B------:R-:W-:Y:S02]  /*10a00*/  @!P2 IMAD.MOV.U32 R2, RZ, RZ, R14 ;  /* 0x000000ffff02a224 */ /* 0x000fe400078e000e */
[----:B------:R-:W0:Y:S04]  /*10a10*/  SHFL.IDX PT, R14, R0, 0x1, 0x181f ;  /* 0x00381f00000e7f89 */ /* 0x000e2800000e0000 */
[----:B-----5:R-:W-:Y:S04]  /*10a20*/  @!P2 LDGSTS.E.BYPASS.LTC128B.128 [R8+0x20400], desc[UR52][R2.64], !P0 ;  /* 0x204000000208afae */ /* 0x020fe8000c101d74 */
[----:B------:R1:W-:Y:S01]  /*10a30*/  @!P2 LDGSTS.E.BYPASS.LTC128B.128 [R8+0x24400], desc[UR52][R2.64+0x80], !P1 ;  /* 0x244000800208afae */ /* 0x0003e2000c901d74 */
[----:B------:R-:W-:-:S03]  /*10a40*/  ISETP.GE.AND P2, PT, R7, R6, PT ;  /* 0x000000060700720c */ /* 0x000fc60003f46270 */
[----:B-1----:R-:W1:Y:S10]  /*10a50*/  SHFL.IDX PT, R2, R5, 0x1, 0x181f ;  /* 0x00381f0005027f89 */ /* 0x002e7400000e0000 */
[----:B0-----:R-:W-:-:S05]  /*10a60*/  @!P2 IADD3 R14, P3, R32, R14, RZ ;  /* 0x0000000e200ea210 */ /* 0x001fca0007f7e0ff */
[----:B-1----:R-:W-:Y:S02]  /*10a70*/  @!P2 IMAD.X R7, RZ, RZ, R2, P3 ;  /* 0x000000ffff07a224 */ /* 0x002fe400018e0602 */
[----:B------:R-:W-:Y:S02]  /*10a80*/  @!P2 IMAD.MOV.U32 R2, RZ, RZ, R14 ;  /* 0x000000ffff02a224 */ /* 0x000fe400078e000e */
[----:B------:R-:W-:Y:S01]  /*10a90*/  @!P2 IMAD.MOV.U32 R3, RZ, RZ, R7 ;  /* 0x000000ffff03a224 */ /* 0x000fe200078e0007 */
[----:B------:R-:W0:Y:S01]  /*10aa0*/  SHFL.IDX PT, R14, R0, 0x2, 0x181f ;  /* 0x00581f00000e7f89 */ /* 0x000e2200000e0000 */
[----:B------:R-:W-:-:S03]  /*10ab0*/  VIADD R7, R4, 0x20 ;  /* 0x0000002004077836 */ /* 0x000fc60000000000 */
[----:B------:R-:W-:Y:S04]  /*10ac0*/  @!P2 LDGSTS.E.BYPASS.LTC128B.128 [R8+0x20c00], desc[UR52][R2.64], !P0 ;  /* 0x20c000000208afae */ /* 0x000fe8000c101d74 */
        /* <DEDUP_REMOVED lines=43> */
[----:B0-----:R-:W-:Y:S01]  /*10d80*/  @!P2 IADD3 R14, P3, R32, R14, RZ ;  /* 0x0000000e200ea210 */ /* 0x001fe20007f7e0ff */
[----:B------:R-:W0:Y:S04]  /*10d90*/  SHFL.IDX PT, R5, R5, 0x7, 0x181f ;  /* 0x00f81f0005057f89 */ /* 0x000e2800000e0000 */
[----:B-1----:R-:W-:-:S02]  /*10da0*/  @!P2 IMAD.X R7, RZ, RZ, R2, P3 ;  /* 0x000000ffff07a224 */ /* 0x002fc400018e0602 */
[----:B------:R-:W-:Y:S02]  /*10db0*/  @!P2 IMAD.MOV.U32 R2, RZ, RZ, R14 ;  /* 0x000000ffff02a224 */ /* 0x000fe400078e000e */
[----:B------:R-:W-:Y:S01]  /*10dc0*/  @!P2 IMAD.MOV.U32 R3, RZ, RZ, R7 ;  /* 0x000000ffff03a224 */ /* 0x000fe200078e0007 */
[----:B------:R1:W2:Y:S04]  /*10dd0*/  SHFL.IDX PT, R14, R0, 0x7, 0x181f ;  /* 0x00f81f00000e7f89 */ /* 0x0002a800000e0000 */
[----:B------:R1:W-:Y:S04]  /*10de0*/  @!P2 LDGSTS.E.BYPASS.LTC128B.128 [R8+0x23400], desc[UR52][R2.64], !P0 ;  /* 0x234000000208afae */ /* 0x0003e8000c101d74 */
[----:B0-----:R1:W-:Y:S02]  /*10df0*/  @!P2 LDGSTS.E.BYPASS.LTC128B.128 [R8+0x27400], desc[UR52][R2.64+0x80], !P1 ;  /* 0x274000800208afae */ /* 0x0013e4000c901d74 */
.L_x_416:
[----:B-1----:R-:W-:Y:S01]  /*10e00*/  VIADD R3, R4, 0x70 ;  /* 0x0000007004037836 */ /* 0x002fe20000000000 */
[----:B------:R-:W-:Y:S04]  /*10e10*/  BSSY B0, `(.L_x_299) ;  /* 0x000000a000007945 */ /* 0x000fe80003800000 */
[----:B------:R-:W-:-:S13]  /*10e20*/  ISETP.GE.AND P2, PT, R3, R6, PT ;  /* 0x000000060300720c */ /* 0x000fda0003f46270 */
[----:B------:R-:W-:Y:S05]  /*10e30*/  @P2 BRA `(.L_x_300) ;  /* 0x00000000001c2947 */ /* 0x000fea0003800000 */
[----:B--2---:R-:W-:-:S05]  /*10e40*/  IADD3 R2, P2, R32, R14, RZ ;  /* 0x0000000e20027210 */ /* 0x004fca0007f5e0ff */
[----:B------:R-:W-:-:S05]  /*10e50*/  IMAD.X R3, RZ, RZ, R5, P2 ;  /* 0x000000ffff037224 */ /* 0x000fca00010e0605 */
[----:B------:R-:W-:Y:S01]  /*10e60*/  @!PT LDS RZ, [RZ] ;  /* 0x00000000fffff984 */ /* 0x000fe20000000800 */
[----:B------:R-:W-:Y:S01]  /*10e70*/  @!PT LDS RZ, [RZ] ;  /* 0x00000000fffff984 */ /* 0x000fe20000000800 */
[----:B------:R-:W-:Y:S01]  /*10e80*/  @!PT LDS RZ, [RZ] ;  /* 0x00000000fffff984 */ /* 0x000fe20000000800 */
[----:B------:R0:W-:Y:S04]  /*10e90*/  LDGSTS.E.BYPASS.LTC128B.128 [R8+0x23c00], desc[UR52][R2.64], !P0 ;  /* 0x23c0000002087fae */ /* 0x0001e8000c101d74 */
[----:B------:R0:W-:Y:S02]  /*10ea0*/  LDGSTS.E.BYPASS.LTC128B.128 [R8+0x27c00], desc[UR52][R2.64+0x80], !P1 ;  /* 0x27c0008002087fae */ /* 0x0001e4000c901d74 */
.L_x_300:
[----:B------:R-:W-:Y:S05]  /*10eb0*/  BSYNC B0 ;  /* 0x0000000000007941 */ /* 0x000fea0003800000 */
.L_x_299:
[----:B------:R-:W-:Y:S01]  /*10ec0*/  NOP ;  /* 0x0000000000007918 */ /* 0x000fe20000000000 */
[----:B------:R-:W-:-:S13]  /*10ed0*/  PLOP3.LUT P0, PT, PT, PT, PT, 0x80, 0x0 ;  /* 0x000000000000781c */ /* 0x000fda0003f0f070 */
.L_x_301:
[----:B------:R-:W-:Y:S02]  /*10ee0*/  PLOP3.LUT P1, PT, P1, P0, PT, 0xa2, 0x0 ;  /* 0x000000000000781c */ /* 0x000fe40000f21472 */
[----:B------:R-:W-:-:S08]  /*10ef0*/  @P0 R2UR P1, UR4, R16 ;  /* 0x00000000100402ca */ /* 0x000fd00000020000 */
[----:B------:R-:W-:-:S05]  /*10f00*/  @P0 PLOP3.LUT P0, PT, P1, PT, PT, 0x80, 0x0 ;  /* 0x000000000000081c */ /* 0x000fca0000f0f070 */
[----:B------:R-:W-:Y:S01]  /*10f10*/  @!P1 SYNCS.ARRIVE.TRANS64.RED.A0T1 RZ, [UR4+0x38800], RZ ;  /* 0x038800ffffff99a7 */ /* 0x000fe20008200404 */
[----:B------:R-:W-:Y:S07]  /*10f20*/  @!P1 ARRIVES.LDGSTSBAR.64.TRANSCNT [UR4+0x38800] ;  /* 0x03880000ff0099b0 */ /* 0x000fee0008000a84 */
[----:B------:R-:W-:Y:S05]  /*10f30*/  @P0 BRA.U.ANY `(.L_x_301) ;  /* 0xfffffffd00e80947 */ /* 0x000fea000393ffff */
[----:B0-----:R-:W3:Y:S02]  /*10f40*/  LDL.LU R2, [R1+0x28] ;  /* 0x0000280001027983 */ /* 0x001ee40000300800 */
[----:B---3--:R-:W-:-:S05]  /*10f50*/  VIADD R2, R2, 0x1 ;  /* 0x0000000102027836 */ /* 0x008fca0000000000 */
[----:B------:R0:W-:Y:S01]  /*10f60*/  STL [R1+0x28], R2 ;  /* 0x0000280201007387 */ /* 0x0001e20000100800 */
[----:B------:R-:W-:-:S04]  /*10f70*/  LEA.HI R0, R2, R2, RZ, 0x1 ;  /* 0x0000000202007211 */ /* 0x000fc800078f08ff */
[----:B------:R-:W-:-:S05]  /*10f80*/  LOP3.LUT R0, R0, 0xfffffffe, RZ, 0xc0, !PT ;  /* 0xfffffffe00007812 */ /* 0x000fca00078ec0ff */
[----:B------:R-:W-:-:S05]  /*10f90*/  IMAD.IADD R0, R2, 0x1, -R0 ;  /* 0x0000000102007824 */ /* 0x000fca00078e0a00 */
[----:B------:R-:W-:Y:S01]  /*10fa0*/  SHF.L.U32 R3, R0, 0x1f, RZ ;  /* 0x0000001f00037819 */ /* 0x000fe200000006ff */
[----:B------:R-:W-:Y:S01]  /*10fb0*/  NOP ;  /* 0x0000000000007918 */ /* 0x000fe20000000000 */
[----:B------:R0:W-:Y:S01]  /*10fc0*/  SYNCS.ARRIVE.TRANS64.A1T0 RZ, [R16+URZ+0x38800], RZ ;  /* 0x038800ff10ff79a7 */ /* 0x0001e2000810003f */
[----:B------:R-:W-:Y:S01]  /*10fd0*/  VIADD R31, R19, 0xfffffffe ;  /* 0xfffffffe131f7836 */ /* 0x000fe20000000000 */
[----:B------:R-:W-:Y:S04]  /*10fe0*/  BSSY B0, `(.L_x_302) ;  /* 0x0000004000007945 */ /* 0x000fe80003800000 */
[----:B------:R-:W-:Y:S01]  /*10ff0*/  ISETP.GE.AND P0, PT, R31, R37, PT ;  /* 0x000000251f00720c */ /* 0x000fe20003f06270 */
[----:B------:R-:W1:Y:S02]  /*11000*/  SYNCS.PHASECHK.TRANS64.TRYWAIT P1, [R16+URZ+0x38820], R3 ;  /* 0x03882003100075a7 */ /* 0x000e64000802017f */
[----:B01----:R-:W-:Y:S10]  /*11010*/  @!P1 BRA `(.L_x_303) ;  /* 0x0000005400749947 */ /* 0x003ff40003800000 */
.L_x_417:
[----:B------:R-:W-:Y:S05]  /*11020*/  BSYNC B0 ;  /* 0x0000000000007941 */ /* 0x000fea0003800000 */
.L_x_302:
[----:B------:R-:W-:Y:S05]  /*11030*/  @!P0 BRA `(.L_x_304) ;  /* 0x0000001400f08947 */ /* 0x000fea0003800000 */
[----:B------:R-:W-:Y:S02]  /*11040*/  IMAD.MOV.U32 R10, RZ, RZ, R33 ;  /* 0x000000ffff0a7224 */ /* 0x000fe400078e0021 */
[----:B------:R-:W-:-:S07]  /*11050*/  IMAD.MOV.U32 R9, RZ, RZ, R29 ;  /* 0x000000ffff097224 */ /* 0x000fce00078e001d */
.L_x_324:
[----:B-1----:R-:W1:Y:S01]  /*11060*/  S2R R0, SR_TID.X ;  /* 0x0000000000007919 */ /* 0x002e620000002100 */
[----:B0-----:R-:W0:Y:S01]  /*11070*/  LDC R3, c[0x0][0x430] ;  /* 0x00010c00ff037b82 */ /* 0x001e220000000800 */
[----:B------:R-:W3:Y:S01]  /*11080*/  LDL R4, [R1+0x10] ;  /* 0x0000100001047983 */ /* 0x000ee20000100800 */
[----:B-1----:R-:W-:-:S03]  /*11090*/  LOP3.LUT R2, R0, 0x7f, RZ, 0xc0, !PT ;  /* 0x0000007f00027812 */ /* 0x002fc600078ec0ff */
[----:B------:R-:W4:Y:S01]  /*110a0*/  LDL R0, [R1+0xc] ;  /* 0x00000c0001007983 */ /* 0x000f220000100800 */
[----:B0-----:R-:W-:Y:S02]  /*110b0*/  ISETP.NE.AND P0, PT, R3, 0x1, PT ;  /* 0x000000010300780c */ /* 0x001fe40003f05270 */
[----:B------:R-:W-:-:S11]  /*110c0*/  SHF.R.U32.HI R2, RZ, 0x3, R2 ;  /* 0x00000003ff027819 */ /* 0x000fd60000011602 */
[----:B------:R-:W0:Y:S08]  /*110d0*/  @P0 LDC R5, c[0x0][0x434] ;  /* 0x00010d00ff050b82 */ /* 0x000e300000000800 */
[----:B------:R-:W1:Y:S01]  /*110e0*/  @P0 LDC R7, c[0x0][0x438] ;  /* 0x00010e00ff070b82 */ /* 0x000e620000000800 */
[----:B------:R-:W-:Y:S01]  /*110f0*/  IMAD R3, R31, 0x80, R2 ;  /* 0x000000801f037824 */ /* 0x000fe200078e0202 */
[----:B------:R-:W-:Y:S05]  /*11100*/  YIELD ;  /* 0x0000000000007946 */ /* 0x000fea0003800000 */
[----:B------:R-:W-:Y:S01]  /*11110*/  ULDC.64 UR4, c[0x0][0x428] ;  /* 0x00010a0000047ab9 */ /* 0x000fe20000000a00 */
[----:B----4-:R-:W-:-:S05]  /*11120*/  IADD3 R6, R32, R3, R0 ;  /* 0x0000000320067210 */ /* 0x010fca0007ffe000 */
[----:B0-----:R-:W-:-:S04]  /*11130*/  @P0 IMAD.HI.U32 R2, R6, R5, RZ ;  /* 0x0000000506020227 */ /* 0x001fc800078e00ff */
[----:B------:R-:W-:Y:S01]  /*11140*/  IMAD.MOV.U32 R0, RZ, RZ, R6 ;  /* 0x000000ffff007224 */ /* 0x000fe200078e0006 */
[----:B-1----:R-:W-:Y:S01]  /*11150*/  @P0 SHF.R.U32.HI R0, RZ, R7, R2 ;  /* 0x00000007ff000219 */ /* 0x002fe20000011602 */
[----:B---3--:R-:W-:-:S03]  /*11160*/  IMAD R5, R4, UR4, RZ ;  /* 0x0000000404057c24 */ /* 0x008fc6000f8e02ff */
[--C-:B------:R-:W-:Y:S01]  /*11170*/  SHF.R.S32.HI R3, RZ, 0x1f, R0.reuse ;  /* 0x0000001fff037819 */ /* 0x100fe20000011400 */
[----:B------:R-:W-:Y:S02]  /*11180*/  IMAD.MOV.U32 R2, RZ, RZ, R0 ;  /* 0x000000ffff027224 */ /* 0x000fe400078e0000 */
[C---:B------:R-:W-:Y:S02]  /*11190*/  IMAD R5, R34.reuse, UR5, R5 ;  /* 0x0000000522057c24 */ /* 0x040fe4000f8e0205 */
[----:B------:R-:W-:Y:S01]  /*111a0*/  IMAD.WIDE.U32 R2, R34, UR4, R2 ;  /* 0x0000000422027c25 */ /* 0x000fe2000f8e0002 */
[----:B------:R-:W-:-:S03]  /*111b0*/  ULDC.64 UR4, c[0x0][0x418] ;  /* 0x0001060000047ab9 */ /* 0x000fc60000000a00 */
[----:B------:R-:W-:Y:S01]  /*111c0*/  IMAD.IADD R3, R5, 0x1, R3 ;  /* 0x0000000105037824 */ /* 0x000fe200078e0203 */
[C---:B------:R-:W-:Y:S01]  /*111d0*/  LEA R4, P0, R2.reuse, UR4, 0x2 ;  /* 0x0000000402047c11 */ /* 0x040fe2000f8010ff */
[----:B------:R-:W-:Y:S01]  /*111e0*/  IMAD.U32 R8, RZ, RZ, UR42 ;  /* 0x0000002aff087e24 */ /* 0x000fe2000f8e00ff */
[----:B------:R-:W-:Y:S02]  /*111f0*/  ULDC UR4, c[0x0][0x430] ;  /* 0x00010c0000047ab9 */ /* 0x000fe40000000800 */
[----:B------:R-:W-:-:S06]  /*11200*/  LEA.HI.X R5, R2, UR5, R3, 0x2, P0 ;  /* 0x0000000502057c11 */ /* 0x000fcc00080f1403 */
[----:B------:R-:W3:Y:S01]  /*11210*/  LDG.E R5, desc[UR52][R4.64] ;  /* 0x0000003404057981 */ /* 0x000ee2000c1e1900 */
[----:B------:R-:W-:Y:S01]  /*11220*/  ISETP.NE.AND P2, PT, R8, 0x3, PT ;  /* 0x000000030800780c */ /* 0x000fe20003f45270 */
[----:B------:R-:W-:Y:S02]  /*11230*/  VIADD R29, R9, 0x1 ;  /* 0x00000001091d7836 */ /* 0x000fe40000000000 */
[----:B------:R-:W-:-:S03]  /*11240*/  IMAD.MOV R3, RZ, RZ, -R0 ;  /* 0x000000ffff037224 */ /* 0x000fc600078e0a00 */
[----:B------:R-:W-:Y:S01]  /*11250*/  ISETP.NE.AND P0, PT, R29, 0x2, PT ;  /* 0x000000021d00780c */ /* 0x000fe20003f05270 */
[----:B------:R-:W-:-:S03]  /*11260*/  IMAD R6, R3, UR4, R6 ;  /* 0x0000000403067c24 */ /* 0x000fc6000f8e0206 */
[----:B------:R-:W-:Y:S02]  /*11270*/  SEL R33, RZ, 0x1, P0 ;  /* 0x00000001ff217807 */ /* 0x000fe40000000000 */
[C---:B------:R-:W-:Y:S01]  /*11280*/  ISETP.GT.AND P1, PT, R31.reuse, R37, PT ;  /* 0x000000251f00720c */ /* 0x040fe20003f24270 */
[----:B------:R-:W-:Y:S01]  /*11290*/  VIADD R31, R31, 0xffffffff ;  /* 0xffffffff1f1f7836 */ /* 0x000fe20000000000 */
[----:B------:R-:W-:Y:S02]  /*112a0*/  SEL R29, R29, RZ, P0 ;  /* 0x000000ff1d1d7207 */ /* 0x000fe40000000000 */
[----:B------:R-:W-:Y:S02]  /*112b0*/  LOP3.LUT R33, R10, R33, RZ, 0x3c, !PT ;  /* 0x000000210a217212 */ /* 0x000fe400078e3cff */
[----:B---3--:R-:W-:Y:S01]  /*112c0*/  SHF.R.S32.HI R18, RZ, 0x1f, R5 ;  /* 0x0000001fff127819 */ /* 0x008fe20000011405 */
[----:B------:R-:W-:Y:S06]  /*112d0*/  @!P2 BRA `(.L_x_305) ;  /* 0x000000000004a947 */ /* 0x000fec0003800000 */
[----:B------:R-:W-:Y:S01]  /*112e0*/  BPT.TRAP 0x1 ;  /* 0x000000040000795c */ /* 0x000fe20000300000 */
.L_x_305:
[----:B------:R-:W-:Y:S01]  /*112f0*/  IMAD R0, R29, 0x8, R16 ;  /* 0x000000081d007824 */ /* 0x000fe200078e0210 */
[----:B------:R-:W-:Y:S01]  /*11300*/  SHF.L.U32 R19, R33, 0x1f, RZ ;  /* 0x0000001f21137819 */ /* 0x000fe200000006ff */
[----:B------:R-:W-:Y:S01]  /*11310*/  BSSY B0, `(.L_x_306) ;  /* 0x0000004000007945 */ /* 0x000fe20003800000 */
[----:B------:R-:W-:Y:S02]  /*11320*/  SHF.R.S32.HI R17, RZ, 0x1f, R6 ;  /* 0x0000001fff117819 */ /* 0x000fe40000011406 */
[----:B------:R-:W0:Y:S02]  /*11330*/  SYNCS.PHASECHK.TRANS64.TRYWAIT P0, [R0+URZ+0x38880], R19 ;  /* 0x03888013000075a7 */ /* 0x000e24000800017f */
[----:B0-----:R-:W-:Y:S05]  /*11340*/  @!P0 BRA `(.L_x_307) ;  /* 0x0000005000bc8947 */ /* 0x001fea0003800000 */
.L_x_418:
[----:B------:R-:W-:Y:S05]  /*11350*/  BSYNC B0 ;  /* 0x0000000000007941 */ /* 0x000fea0003800000 */
.L_x_306:
[----:B------:R-:W3:Y:S01]  /*11360*/  LDL R13, [R1+0x18] ;  /* 0x00001800010d7983 */ /* 0x000ee20000100800 */
[----:B------:R-:W-:Y:S01]  /*11370*/  ULDC.64 UR4, c[0x0][0x328] ;  /* 0x0000ca0000047ab9 */ /* 0x000fe20000000a00 */
[----:B------:R-:W1:Y:S01]  /*11380*/  LDC R11, c[0x0][0x2f4] ;  /* 0x0000bd00ff0b7b82 */ /* 0x000e620000000800 */
[----:B------:R-:W-:Y:S01]  /*11390*/  IMAD R4, R17, UR4, RZ ;  /* 0x0000000411047c24 */ /* 0x000fe2000f8e02ff */
[----:B------:R-:W-:Y:S01]  /*113a0*/  ULDC.64 UR6, c[0x0][0x318] ;  /* 0x0000c60000067ab9 */ /* 0x000fe20000000a00 */
[----:B------:R-:W-:Y:S01]  /*113b0*/  IMAD.WIDE.U32 R2, R6, UR4, RZ ;  /* 0x0000000406027c25 */ /* 0x000fe2000f8e00ff */
[----:B------:R-:W-:-:S03]  /*113c0*/  LOP3.LUT R12, R32, 0x80, RZ, 0xfc, !PT ;  /* 0x00000080200c7812 */ /* 0x000fc600078efcff */
[----:B------:R-:W-:Y:S01]  /*113d0*/  IMAD R4, R6, UR5, R4 ;  /* 0x0000000506047c24 */ /* 0x000fe2000f8e0204 */
[----:B------:R-:W-:-:S03]  /*113e0*/  ULDC.64 UR4, c[0x0][0x338] ;  /* 0x0000ce0000047ab9 */ /* 0x000fc60000000a00 */
[----:B------:R-:W-:Y:S02]  /*113f0*/  IMAD.IADD R3, R3, 0x1, R4 ;  /* 0x0000000103037824 */ /* 0x000fe400078e0204 */
[----:B------:R-:W-:Y:S02]  /*11400*/  IMAD R4, R18, UR4, RZ ;  /* 0x0000000412047c24 */ /* 0x000fe4000f8e02ff */
[----:B------:R-:W-:-:S04]  /*11410*/  IMAD.WIDE.U32 R2, R5, UR4, R2 ;  /* 0x0000000405027c25 */ /* 0x000fc8000f8e0002 */
[----:B------:R-:W-:Y:S01]  /*11420*/  IMAD R4, R5, UR5, R4 ;  /* 0x0000000505047c24 */ /* 0x000fe2000f8e0204 */
[----:B------:R-:W-:-:S03]  /*11430*/  ULDC.64 UR4, c[0x0][0x330] ;  /* 0x0000cc0000047ab9 */ /* 0x000fc60000000a00 */
[----:B------:R-:W-:Y:S01]  /*11440*/  IMAD.IADD R3, R3, 0x1, R4 ;  /* 0x0000000103037824 */ /* 0x000fe200078e0204 */
[-C--:B-1----:R-:W-:Y:S02]  /*11450*/  ISETP.GE.AND P2, PT, R12, R11.reuse, PT ;  /* 0x0000000b0c00720c */ /* 0x082fe40003f46270 */
[----:B------:R-:W-:Y:S01]  /*11460*/  ISETP.GE.AND P3, PT, R32, R11, PT ;  /* 0x0000000b2000720c */ /* 0x000fe20003f66270 */
[----:B------:R-:W-:Y:S01]  /*11470*/  IMAD.WIDE.U32 R2, R28, UR4, R2 ;  /* 0x000000041c027c25 */ /* 0x000fe2000f8e0002 */
[----:B------:R-:W-:-:S03]  /*11480*/  UMOV UR4, 0xffffffff ;  /* 0xffffffff00047882 */ /* 0x000fc60000000000 */
[----:B------:R-:W-:Y:S01]  /*11490*/  IMAD R7, R28, UR5, R3 ;  /* 0x000000051c077c24 */ /* 0x000fe2000f8e0203 */
[----:B------:R-:W-:-:S04]  /*114a0*/  IADD3 R8, P0, R2, UR6, RZ ;  /* 0x0000000602087c10 */ /* 0x000fc8000ff1e0ff */
[----:B------:R-:W-:Y:S01]  /*114b0*/  IADD3.X R7, R7, UR7, RZ, P0, !PT ;  /* 0x0000000707077c10 */ /* 0x000fe200087fe4ff */
[----:B---3--:R-:W-:Y:S01]  /*114c0*/  IMAD R4, R29, 0x8000, R13 ;  /* 0x000080001d047824 */ /* 0x008fe200078e020d */
[----:B------:R-:W-:Y:S07]  /*114d0*/  BRA.DIV UR4, `(.L_x_308) ;  /* 0x00000052046c7947 */ /* 0x000fee000b800000 */
[----:B------:R-:W1:Y:S01]  /*114e0*/  SHFL.IDX PT, R2, R8, RZ, 0x181f ;  /* 0x00181fff08027589 */ /* 0x000e6200000e0000 */
[----:B------:R-:W-:-:S03]  /*114f0*/  IMAD.IADD R4, R16, 0x1, R4 ;  /* 0x0000000110047824 */ /* 0x000fc600078e0204 */
[----:B------:R-:W3:Y:S01]  /*11500*/  SHFL.IDX PT, R3, R7, RZ, 0x181f ;  /* 0x00181fff07037589 */ /* 0x000ee200000e0000 */
[----:B-1----:R-:W-:-:S05]  /*11510*/  IADD3 R2, P0, R32, R2, RZ ;  /* 0x0000000220027210 */ /* 0x002fca0007f1e0ff */
[----:B---3--:R-:W-:-:S05]  /*11520*/  IMAD.X R3, RZ, RZ, R3, P0 ;  /* 0x000000ffff037224 */ /* 0x008fca00000e0603 */
[----:B------:R-:W-:Y:S01]  /*11530*/  @!PT LDS RZ, [RZ] ;  /* 0x00000000fffff984 */ /* 0x000fe20000000800 */
[----:B------:R-:W-:Y:S04]  /*11540*/  LDGSTS.E.BYPASS.LTC128B.128 [R4+0x10400], desc[UR52][R2.64], !P3 ;  /* 0x1040000002047fae */ /* 0x000fe8000d901d74 */
[----:B------:R1:W-:Y:S04]  /*11550*/  LDGSTS.E.BYPASS.LTC128B.128 [R4+0x14400], desc[UR52][R2.64+0x80], !P2 ;  /* 0x1440008002047fae */ /* 0x0003e8000d101d74 */
[----:B-1----:R-:W1:Y:S04]  /*11560*/  SHFL.IDX PT, R2, R8, 0x1, 0x181f ;  /* 0x00381f0008027f89 */ /* 0x002e6800000e0000 */
[----:B------:R-:W3:Y:S01]  /*11570*/  SHFL.IDX PT, R3, R7, 0x1, 0x181f ;  /* 0x00381f0007037f89 */ /* 0x000ee200000e0000 */
[----:B-1----:R-:W-:-:S05]  /*11580*/  IADD3 R2, P0, R32, R2, RZ ;  /* 0x0000000220027210 */ /* 0x002fca0007f1e0ff */
[----:B---3--:R-:W-:-:S05]  /*11590*/  IMAD.X R3, RZ, RZ, R3, P0 ;  /* 0x000000ffff037224 */ /* 0x008fca00000e0603 */
        /* <DEDUP_REMOVED lines=27> */
[----:B------:R-:W3:Y:S04]  /*11750*/  SHFL.IDX PT, R3, R7, 0x6, 0x181f ;  /* 0x00d81f0007037f89 */ /* 0x000ee800000e0000 */
[----:B------:R-:W4:Y:S01]  /*11760*/  SHFL.IDX PT, R7, R7, 0x7, 0x181f ;  /* 0x00f81f0007077f89 */ /* 0x000f2200000e0000 */
[----:B-1----:R-:W-:-:S05]  /*11770*/  IADD3 R2, P0, R32, R2, RZ ;  /* 0x0000000220027210 */ /* 0x002fca0007f1e0ff */
[----:B---3--:R-:W-:-:S05]  /*11780*/  IMAD.X R3, RZ, RZ, R3, P0 ;  /* 0x000000ffff037224 */ /* 0x008fca00000e0603 */
[----:B------:R-:W-:Y:S04]  /*11790*/  LDGSTS.E.BYPASS.LTC128B.128 [R4+0x13400], desc[UR52][R2.64], !P3 ;  /* 0x1340000002047fae */ /* 0x000fe8000d901d74 */
[----:B------:R1:W-:Y:S04]  /*117a0*/  LDGSTS.E.BYPASS.LTC128B.128 [R4+0x17400], desc[UR52][R2.64+0x80], !P2 ;  /* 0x1740008002047fae */ /* 0x0003e8000d101d74 */
[----:B-1--4-:R1:W3:Y:S02]  /*117b0*/  SHFL.IDX PT, R2, R8, 0x7, 0x181f ;  /* 0x00f81f0008027f89 */ /* 0x0122e400000e0000 */
.L_x_436:
[----:B---3--:R-:W-:-:S05]  /*117c0*/  IADD3 R2, P0, R32, R2, RZ ;  /* 0x0000000220027210 */ /* 0x008fca0007f1e0ff */
[----:B------:R-:W-:Y:S01]  /*117d0*/  IMAD.X R3, RZ, RZ, R7, P0 ;  /* 0x000000ffff037224 */ /* 0x000fe200000e0607 */
[----:B------:R-:W-:-:S04]  /*117e0*/  PLOP3.LUT P0, PT, PT, PT, PT, 0x80, 0x0 ;  /* 0x000000000000781c */ /* 0x000fc80003f0f070 */
[----:B------:R-:W-:Y:S01]  /*117f0*/  @!PT LDS RZ, [RZ] ;  /* 0x00000000fffff984 */ /* 0x000fe20000000800 */
[----:B------:R-:W-:Y:S01]  /*11800*/  @!PT LDS RZ, [RZ] ;  /* 0x00000000fffff984 */ /* 0x000fe20000000800 */
[----:B------:R-:W-:Y:S01]  /*11810*/  @!PT LDS RZ, [RZ] ;  /* 0x00000000fffff984 */ /* 0x000fe20000000800 */
[----:B------:R3:W-:Y:S04]  /*11820*/  LDGSTS.E.BYPASS.LTC128B.128 [R4+0x13c00], desc[UR52][R2.64], !P3 ;  /* 0x13c0000002047fae */ /* 0x0007e8000d901d74 */
[----:B------:R3:W-:Y:S01]  /*11830*/  LDGSTS.E.BYPASS.LTC128B.128 [R4+0x17c00], desc[UR52][R2.64+0x80], !P2 ;  /* 0x17c0008002047fae */ /* 0x0007e2000d101d74 */
[----:B------:R-:W-:-:S04]  /*11840*/  NOP ;  /* 0x0000000000007918 */ /* 0x000fc80000000000 */
.L_x_309:
[----:B------:R-:W-:Y:S02]  /*11850*/  PLOP3.LUT P2, PT, P2, P0, PT, 0xa2, 0x0 ;  /* 0x000000000000781c */ /* 0x000fe40001741472 */
[----:B------:R-:W-:-:S08]  /*11860*/  @P0 R2UR P2, UR4, R0 ;  /* 0x00000000000402ca */ /* 0x000fd00000040000 */
[----:B------:R-:W-:-:S05]  /*11870*/  @P0 PLOP3.LUT P0, PT, P2, PT, PT, 0x80, 0x0 ;  /* 0x000000000000081c */ /* 0x000fca000170f070 */
[----:B------:R-:W-:Y:S01]  /*11880*/  @!P2 SYNCS.ARRIVE.TRANS64.RED.A0T1 RZ, [UR4+0x38870], RZ ;  /* 0x038870ffffffa9a7 */ /* 0x000fe20008200404 */
[----:B------:R-:W-:Y:S07]  /*11890*/  @!P2 ARRIVES.LDGSTSBAR.64.TRANSCNT [UR4+0x38870] ;  /* 0x03887000ff00a9b0 */ /* 0x000fee0008000a84 */
[----:B------:R-:W-:Y:S05]  /*118a0*/  @P0 BRA.U.ANY `(.L_x_309) ;  /* 0xfffffffd00e80947 */ /* 0x000fea000393ffff */
[----:B------:R-:W-:Y:S01]  /*118b0*/  NOP ;  /* 0x0000000000007918 */ /* 0x000fe20000000000 */
[----:B---3--:R-:W-:-:S05]  /*118c0*/  IMAD.U32 R2, RZ, RZ, UR42 ;  /* 0x0000002aff027e24 */ /* 0x008fca000f8e00ff */
[----:B------:R-:W-:-:S13]  /*118d0*/  ISETP.NE.AND P3, PT, R2, 0x3, PT ;  /* 0x000000030200780c */ /* 0x000fda0003f65270 */
[----:B------:R-:W-:Y:S05]  /*118e0*/  @!P3 BRA `(.L_x_310) ;  /* 0x000000000004b947 */ /* 0x000fea0003800000 */
[----:B------:R-:W-:Y:S01]  /*118f0*/  BPT.TRAP 0x1 ;  /* 0x000000040000795c */ /* 0x000fe20000300000 */
.L_x_310:
[----:B------:R3:W-:Y:S01]  /*11900*/  SYNCS.ARRIVE.TRANS64.A1T0 RZ, [R0+URZ+0x38870], RZ ;  /* 0x038870ff00ff79a7 */ /* 0x0007e2000810003f */
[----:B------:R-:W-:Y:S05]  /*11910*/  @!P3 BRA `(.L_x_311) ;  /* 0x000000000004b947 */ /* 0x000fea0003800000 */
[----:B------:R-:W-:Y:S01]  /*11920*/  BPT.TRAP 0x1 ;  /* 0x000000040000795c */ /* 0x000fe20000300000 */
.L_x_311:
[----:B------:R-:W4:Y:S01]  /*11930*/  SYNCS.PHASECHK.TRANS64.TRYWAIT P0, [R0+URZ+0x38840], R19 ;  /* 0x03884013000075a7 */ /* 0x000f22000800017f */
[----:B------:R-:W-:Y:S04]  /*11940*/  BSSY B0, `(.L_x_312) ;  /* 0x0000002000007945 */ /* 0x000fe80003800000 */
[----:B----4-:R-:W-:Y:S05]  /*11950*/  @!P0 BRA `(.L_x_313) ;  /* 0x0000005400948947 */ /* 0x010fea0003800000 */
.L_x_437:
[----:B------:R-:W-:Y:S05]  /*11960*/  BSYNC B0 ;  /* 0x0000000000007941 */ /* 0x000fea0003800000 */
.L_x_312:
[----:B------:R-:W-:Y:S01]  /*11970*/  ULDC.64 UR4, c[0x0][0x300] ;  /* 0x0000c00000047ab9 */ /* 0x000fe20000000a00 */
[----:B-1----:R-:W1:Y:S01]  /*11980*/  LDC R8, c[0x0][0x2f4] ;  /* 0x0000bd00ff087b82 */ /* 0x002e620000000800 */
        /* <DEDUP_REMOVED lines=12> */
[C---:B------:R-:W-:Y:S01]  /*11a50*/  IMAD.WIDE.U32 R2, R28.reuse, UR4, R2 ;  /* 0x000000041c027c25 */ /* 0x040fe2000f8e0002 */
[----:B------:R-:W-:Y:S01]  /*11a60*/  UMOV UR4, 0xffffffff ;  /* 0xffffffff00047882 */ /* 0x000fe20000000000 */
[-C--:B-1----:R-:W-:Y:S02]  /*11a70*/  ISETP.GE.AND P2, PT, R11, R8.reuse, PT ;  /* 0x000000080b00720c */ /* 0x082fe40003f46270 */
[----:B------:R-:W-:Y:S01]  /*11a80*/  IMAD R5, R28, UR5, R3 ;  /* 0x000000051c057c24 */ /* 0x000fe2000f8e0203 */
[----:B------:R-:W-:Y:S02]  /*11a90*/  IADD3 R6, P0, R2, UR6, RZ ;  /* 0x0000000602067c10 */ /* 0x000fe4000ff1e0ff */
[----:B------:R-:W-:Y:S02]  /*11aa0*/  ISETP.GE.AND P3, PT, R32, R8, PT ;  /* 0x000000082000720c */ /* 0x000fe40003f66270 */
[----:B------:R-:W-:Y:S01]  /*11ab0*/  IADD3.X R5, R5, UR7, RZ, P0, !PT ;  /* 0x0000000705057c10 */ /* 0x000fe200087fe4ff */
[----:B------:R-:W-:Y:S10]  /*11ac0*/  BRA.DIV UR4, `(.L_x_314) ;  /* 0x00000056044c7947 */ /* 0x000ff4000b800000 */
[----:B--2---:R-:W1:Y:S04]  /*11ad0*/  SHFL.IDX PT, R14, R6, RZ, 0x181f ;  /* 0x00181fff060e7589 */ /* 0x004e6800000e0000 */
[----:B------:R-:W2:Y:S01]  /*11ae0*/  SHFL.IDX PT, R3, R5, RZ, 0x181f ;  /* 0x00181fff05037589 */ /* 0x000ea200000e0000 */
[----:B-1----:R-:W-:-:S03]  /*11af0*/  IADD3 R2, P0, R32, R14, RZ ;  /* 0x0000000e20027210 */ /* 0x002fc60007f1e0ff */
[----:B------:R-:W1:Y:S02]  /*11b00*/  SHFL.IDX PT, R14, R6, 0x1, 0x181f ;  /* 0x00381f00060e7f89 */ /* 0x000e6400000e0000 */
[----:B--2---:R-:W-:-:S05]  /*11b10*/  IMAD.X R3, RZ, RZ, R3, P0 ;  /* 0x000000ffff037224 */ /* 0x004fca00000e0603 */
[----:B------:R-:W-:Y:S04]  /*11b20*/  LDGSTS.E.BYPASS.LTC128B.128 [R4+0x28400], desc[UR52][R2.64], !P3 ;  /* 0x2840000002047fae */ /* 0x000fe8000d901d74 */
[----:B------:R2:W-:Y:S04]  /*11b30*/  LDGSTS.E.BYPASS.LTC128B.128 [R4+0x2c400], desc[UR52][R2.64+0x80], !P2 ;  /* 0x2c40008002047fae */ /* 0x0005e8000d101d74 */
[----:B--2---:R-:W2:Y:S01]  /*11b40*/  SHFL.IDX PT, R3, R5, 0x1, 0x181f ;  /* 0x00381f0005037f89 */ /* 0x004ea200000e0000 */
        /* <DEDUP_REMOVED lines=31> */
[----:B------:R1:W0:Y:S04]  /*11d40*/  SHFL.IDX PT, R14, R6, 0x7, 0x181f ;  /* 0x00f81f00060e7f89 */ /* 0x00022800000e0000 */
[----:B------:R-:W0:Y:S01]  /*11d50*/  SHFL.IDX PT, R5, R5, 0x7, 0x181f ;  /* 0x00f81f0005057f89 */ /* 0x000e2200000e0000 */
[----:B--2---:R-:W-:-:S05]  /*11d60*/  IMAD.X R3, RZ, RZ, R3, P0 ;  /* 0x000000ffff037224 */ /* 0x004fca00000e0603 */
[----:B------:R1:W-:Y:S04]  /*11d70*/  LDGSTS.E.BYPASS.LTC128B.128 [R4+0x2b400], desc[UR52][R2.64], !P3 ;  /* 0x2b40000002047fae */ /* 0x0003e8000d901d74 */
[----:B0-----:R1:W-:Y:S02]  /*11d80*/  LDGSTS.E.BYPASS.LTC128B.128 [R4+0x2f400], desc[UR52][R2.64+0x80], !P2 ;  /* 0x2f40008002047fae */ /* 0x0013e4000d101d74 */
.L_x_455:
[----:B-1----:R-:W-:-:S05]  /*11d90*/  IADD3 R2, P0, R32, R14, RZ ;  /* 0x0000000e20027210 */ /* 0x002fca0007f1e0ff */
        /* <DEDUP_REMOVED lines=8> */
.L_x_315:
[----:B------:R-:W-:Y:S02]  /*11e20*/  PLOP3.LUT P2, PT, P2, P0, PT, 0xa2, 0x0 ;  /* 0x000000000000781c */ /* 0x000fe40001741472 */
[----:B------:R-:W-:-:S08]  /*11e30*/  @P0 R2UR P2, UR4, R0 ;  /* 0x00000000000402ca */ /* 0x000fd00000040000 */
[----:B------:R-:W-:-:S05]  /*11e40*/  @P0 PLOP3.LUT P0, PT, P2, PT, PT, 0x80, 0x0 ;  /* 0x000000000000081c */ /* 0x000fca000170f070 */
[----:B------:R-:W-:Y:S01]  /*11e50*/  @!P2 SYNCS.ARRIVE.TRANS64.RED.A0T1 RZ, [UR4+0x38830], RZ ;  /* 0x038830ffffffa9a7 */ /* 0x000fe20008200404 */
[----:B------:R-:W-:Y:S07]  /*11e60*/  @!P2 ARRIVES.LDGSTSBAR.64.TRANSCNT [UR4+0x38830] ;  /* 0x03883000ff00a9b0 */ /* 0x000fee0008000a84 */
[----:B------:R-:W-:Y:S05]  /*11e70*/  @P0 BRA.U.ANY `(.L_x_315) ;  /* 0xfffffffd00e80947 */ /* 0x000fea000393ffff */
[----:B------:R-:W-:Y:S01]  /*11e80*/  NOP ;  /* 0x0000000000007918 */ /* 0x000fe20000000000 */
[----:B0-----:R-:W-:-:S05]  /*11e90*/  IMAD.U32 R2, RZ, RZ, UR42 ;  /* 0x0000002aff027e24 */ /* 0x001fca000f8e00ff */
[----:B------:R-:W-:-:S13]  /*11ea0*/  ISETP.NE.AND P3, PT, R2, 0x3, PT ;  /* 0x000000030200780c */ /* 0x000fda0003f65270 */
[----:B------:R-:W-:Y:S05]  /*11eb0*/  @!P3 BRA `(.L_x_316) ;  /* 0x000000000004b947 */ /* 0x000fea0003800000 */
[----:B------:R-:W-:Y:S01]  /*11ec0*/  BPT.TRAP 0x1 ;  /* 0x000000040000795c */ /* 0x000fe20000300000 */
.L_x_316:
[----:B------:R3:W-:Y:S02]  /*11ed0*/  SYNCS.ARRIVE.TRANS64.A1T0 RZ, [R0+URZ+0x38830], RZ ;  /* 0x038830ff00ff79a7 */ /* 0x0007e4000810003f */
[----:B---34-:R-:W-:-:S05]  /*11ee0*/  IMAD.U32 R0, RZ, RZ, UR44 ;  /* 0x0000002cff007e24 */ /* 0x018fca000f8e00ff */
[----:B------:R-:W-:-:S13]  /*11ef0*/  ISETP.NE.AND P0, PT, R0, 0x3, PT ;  /* 0x000000030000780c */ /* 0x000fda0003f05270 */
[----:B------:R-:W-:Y:S05]  /*11f00*/  @!P0 BRA `(.L_x_317) ;  /* 0x0000000000048947 */ /* 0x000fea0003800000 */
[----:B------:R-:W-:Y:S01]  /*11f10*/  BPT.TRAP 0x1 ;  /* 0x000000040000795c */ /* 0x000fe20000300000 */
.L_x_317:
[----:B------:R-:W-:Y:S01]  /*11f20*/  LOP3.LUT R3, R10, 0x1, RZ, 0x3c, !PT ;  /* 0x000000010a037812 */ /* 0x000fe200078e3cff */
[----:B------:R-:W-:Y:S01]  /*11f30*/  IMAD R0, R9, 0x8, R16 ;  /* 0x0000000809007824 */ /* 0x000fe200078e0210 */
[----:B------:R-:W-:Y:S02]  /*11f40*/  BSSY B0, `(.L_x_318) ;  /* 0x0000004000007945 */ /* 0x000fe40003800000 */
[----:B------:R-:W-:-:S04]  /*11f50*/  SHF.L.U32 R3, R3, 0x1f, RZ ;  /* 0x0000001f03037819 */ /* 0x000fc800000006ff */
[----:B------:R-:W0:Y:S02]  /*11f60*/  SYNCS.PHASECHK.TRANS64.TRYWAIT P2, [R0+URZ+0x38870], R3 ;  /* 0x03887003000075a7 */ /* 0x000e24000804017f */
[----:B0-----:R-:W-:Y:S05]  /*11f70*/  @!P2 BRA `(.L_x_319) ;  /* 0x000000580044a947 */ /* 0x001fea0003800000 */
.L_x_456:
[----:B------:R-:W-:Y:S05]  /*11f80*/  BSYNC B0 ;  /* 0x0000000000007941 */ /* 0x000fea0003800000 */
.L_x_318:
[----:B------:R-:W-:-:S05]  /*11f90*/  IMAD.U32 R2, RZ, RZ, UR42 ;  /* 0x0000002aff027e24 */ /* 0x000fca000f8e00ff */
[----:B------:R-:W-:-:S13]  /*11fa0*/  ISETP.NE.AND P2, PT, R2, 0x3, PT ;  /* 0x000000030200780c */ /* 0x000fda0003f45270 */
[----:B------:R-:W-:Y:S05]  /*11fb0*/  @!P2 BRA `(.L_x_320) ;  /* 0x000000000004a947 */ /* 0x000fea0003800000 */
[----:B------:R-:W-:Y:S01]  /*11fc0*/  BPT.TRAP 0x1 ;  /* 0x000000040000795c */ /* 0x000fe20000300000 */
.L_x_320:
[----:B0-----:R-:W-:Y:S01]  /*11fd0*/  SHF.L.U32 R3, R10, 0x1f, RZ ;  /* 0x0000001f0a037819 */ /* 0x001fe200000006ff */
[----:B------:R-:W-:-:S03]  /*11fe0*/  IMAD.SHL.U32 R17, R9, 0x8000, RZ ;  /* 0x0000800009117824 */ /* 0x000fc600078e00ff */
[----:B------:R-:W0:Y:S02]  /*11ff0*/  SYNCS.PHASECHK.TRANS64.TRYWAIT P2, [R0+URZ+0x38860], R3 ;  /* 0x03886003000075a7 */ /* 0x000e24000804017f */
[----:B0-----:R-:W-:Y:S05]  /*12000*/  @!P2 BRA `(.L_x_321) ;  /* 0x000000580034a947 */ /* 0x001fea0003800000 */
.L_x_457:
[----:B------:R-:W0:Y:S04]  /*12010*/  LDL R2, [R1+0x20] ;  /* 0x0000200001027983 */ /* 0x000e280000100800 */
[----:B------:R-:W2:Y:S01]  /*12020*/  LDL R18, [R1+0x1c] ;  /* 0x00001c0001127983 */ /* 0x000ea20000100800 */
[----:B------:R-:W-:Y:S05]  /*12030*/  WARPSYNC.ALL ;  /* 0x0000000000007948 */ /* 0x000fea0003800000 */
[----:B0-----:R-:W-:-:S05]  /*12040*/  LOP3.LUT R3, R17, R2, RZ, 0xfc, !PT ;  /* 0x0000000211037212 */ /* 0x001fca00078efcff */
[----:B------:R-:W-:-:S04]  /*12050*/  IMAD.IADD R3, R16, 0x1, R3 ;  /* 0x0000000110037824 */ /* 0x000fc800078e0203 */
[----:B------:R-:W-:Y:S01]  /*12060*/  IMAD.IADD R2, R36, 0x1, R3 ;  /* 0x0000000124027824 */ /* 0x000fe200078e0203 */
[----:B------:R-:W0:Y:S04]  /*12070*/  LDSM.16.MT88.4 R4, [R3+0x10400] ;  /* 0x010400000304783b */ /* 0x000e280000004200 */
[----:B------:R-:W1:Y:S01]  /*12080*/  LDSM.16.MT88.4 R8, [R2+0x10400] ;  /* 0x010400000208783b */ /* 0x000e620000004200 */
[C-C-:B0-----:R-:W-:Y:S02]  /*12090*/  PRMT R12, R4.reuse, 0x6420, R5.reuse ;  /* 0x00006420040c7816 */ /* 0x141fe40000000005 */
[----:B------:R-:W-:Y:S02]  /*120a0*/  PRMT R13, R4, 0x7531, R5 ;  /* 0x00007531040d7816 */ /* 0x000fe40000000005 */
[----:B------:R-:W-:-:S02]  /*120b0*/  PRMT R14, R6, 0x6420, R7 ;  /* 0x00006420060e7816 */ /* 0x000fc40000000007 */
[----:B------:R-:W-:Y:S02]  /*120c0*/  PRMT R15, R6, 0x7531, R7 ;  /* 0x00007531060f7816 */ /* 0x000fe40000000007 */
[----:B--2---:R-:W-:Y:S01]  /*120d0*/  IADD3 R4, R16, R17, R18 ;  /* 0x0000001110047210 */ /* 0x004fe20007ffe012 */
[----:B------:R-:W-:Y:S01]  /*120e0*/  IMAD.U32 R18, RZ, RZ, UR42 ;  /* 0x0000002aff127e24 */ /* 0x000fe2000f8e00ff */
[C-C-:B-1----:R-:W-:Y:S02]  /*120f0*/  PRMT R20, R8.reuse, 0x6420, R9.reuse ;  /* 0x0000642008147816 */ /* 0x142fe40000000009 */
[----:B------:R-:W-:Y:S01]  /*12100*/  PRMT R21, R8, 0x7531, R9 ;  /* 0x0000753108157816 */ /* 0x000fe20000000009 */
[----:B------:R-:W-:Y:S01]  /*12110*/  STSM.16.M88.4 [R4+0x400], R12 ;  /* 0x0004000c04007844 */ /* 0x000fe20000000200 */
[C-C-:B------:R-:W-:Y:S02]  /*12120*/  PRMT R22, R10.reuse, 0x6420, R11.reuse ;  /* 0x000064200a167816 */ /* 0x140fe4000000000b */
[----:B------:R-:W-:-:S02]  /*12130*/  PRMT R23, R10, 0x7531, R11 ;  /* 0x000075310a177816 */ /* 0x000fc4000000000b */
[----:B------:R-:W-:Y:S02]  /*12140*/  IADD3 R5, R35, 0x400, R4 ;  /* 0x0000040023057810 */ /* 0x000fe40007ffe004 */
[----:B------:R-:W-:Y:S01]  /*12150*/  ISETP.NE.AND P2, PT, R18, 0x3, PT ;  /* 0x000000031200780c */ /* 0x000fe20003f45270 */
[----:B------:R-:W-:Y:S04]  /*12160*/  STSM.16.M88.4 [R4+0x2400], R20 ;  /* 0x0024001404007844 */ /* 0x000fe80000000200 */
[----:B------:R-:W0:Y:S02]  /*12170*/  LDSM.16.MT88.4 R12, [R3+0x14400] ;  /* 0x01440000030c783b */ /* 0x000e240000004200 */
[C-C-:B0-----:R-:W-:Y:S02]  /*12180*/  PRMT R8, R12.reuse, 0x6420, R13.reuse ;  /* 0x000064200c087816 */ /* 0x141fe4000000000d */
[----:B------:R-:W-:-:S02]  /*12190*/  PRMT R9, R12, 0x7531, R13 ;  /* 0x000075310c097816 */ /* 0x000fc4000000000d */
[C-C-:B------:R-:W-:Y:S02]  /*121a0*/  PRMT R10, R14.reuse, 0x6420, R15.reuse ;  /* 0x000064200e0a7816 */ /* 0x140fe4000000000f */
[----:B------:R-:W-:Y:S02]  /*121b0*/  PRMT R11, R14, 0x7531, R15 ;  /* 0x000075310e0b7816 */ /* 0x000fe4000000000f */
[----:B------:R-:W0:Y:S04]  /*121c0*/  LDSM.16.MT88.4 R12, [R2+0x14400] ;  /* 0x01440000020c783b */ /* 0x000e280000004200 */
[----:B------:R-:W-:Y:S01]  /*121d0*/  STSM.16.M88.4 [R4+0x4400], R8 ;  /* 0x0044000804007844 */ /* 0x000fe20000000200 */
[C-C-:B0-----:R-:W-:Y:S02]  /*121e0*/  PRMT R24, R12.reuse, 0x6420, R13.reuse ;  /* 0x000064200c187816 */ /* 0x141fe4000000000d */
[----:B------:R-:W-:-:S02]  /*121f0*/  PRMT R25, R12, 0x7531, R13 ;  /* 0x000075310c197816 */ /* 0x000fc4000000000d */
[C-C-:B------:R-:W-:Y:S02]  /*12200*/  PRMT R26, R14.reuse, 0x6420, R15.reuse ;  /* 0x000064200e1a7816 */ /* 0x140fe4000000000f */
[----:B------:R-:W-:-:S05]  /*12210*/  PRMT R27, R14, 0x7531, R15 ;  /* 0x000075310e1b7816 */ /* 0x000fca000000000f */
[----:B------:R0:W-:Y:S04]  /*12220*/  STSM.16.M88.4 [R4+0x6400], R24 ;  /* 0x0064001804007844 */ /* 0x0001e80000000200 */
[----:B------:R-:W1:Y:S01]  /*12230*/  LDSM.16.MT88.4 R12, [R3+0x11400] ;  /* 0x01140000030c783b */ /* 0x000e620000004200 */
[----:B0-----:R-:W-:-:S05]  /*12240*/  IADD3 R4, R36, 0x400, R4 ;  /* 0x0000040024047810 */ /* 0x001fca0007ffe004 */
[----:B------:R-:W-:Y:S01]  /*12250*/  IMAD.IADD R17, R35, 0x1, R4 ;  /* 0x0000000123117824 */ /* 0x000fe200078e0204 */
[C-C-:B-1----:R-:W-:Y:S02]  /*12260*/  PRMT R8, R12.reuse, 0x6420, R13.reuse ;  /* 0x000064200c087816 */ /* 0x142fe4000000000d */
[----:B------:R-:W-:Y:S02]  /*12270*/  PRMT R9, R12, 0x7531, R13 ;  /* 0x000075310c097816 */ /* 0x000fe4000000000d */
[C-C-:B------:R-:W-:Y:S02]  /*12280*/  PRMT R10, R14.reuse, 0x6420, R15.reuse ;  /* 0x000064200e0a7816 */ /* 0x140fe4000000000f */
[----:B------:R-:W-:Y:S02]  /*12290*/  PRMT R11, R14, 0x7531, R15 ;  /* 0x000075310e0b7816 */ /* 0x000fe4000000000f */
[----:B------:R-:W0:Y:S04]  /*122a0*/  LDSM.16.MT88.4 R12, [R2+0x11400] ;  /* 0x01140000020c783b */ /* 0x000e280000004200 */
[----:B------:R-:W-:Y:S01]  /*122b0*/  STSM.16.M88.4 [R5], R8 ;  /* 0x0000000805007844 */ /* 0x000fe20000000200 */
[----:B0-----:R-:W-:-:S02]  /*122c0*/  PRMT R20, R12, 0x6420, R13 ;  /* 0x000064200c147816 */ /* 0x001fc4000000000d */
[----:B------:R-:W-:Y:S02]  /*122d0*/  PRMT R21, R12, 0x7531, R13 ;  /* 0x000075310c157816 */ /* 0x000fe4000000000d */
[C-C-:B------:R-:W-:Y:S02]  /*122e0*/  PRMT R22, R14.reuse, 0x6420, R15.reuse ;  /* 0x000064200e167816 */ /* 0x140fe4000000000f */
[----:B------:R-:W-:-:S05]  /*122f0*/  PRMT R23, R14, 0x7531, R15 ;  /* 0x000075310e177816 */ /* 0x000fca000000000f */
[----:B------:R-:W-:Y:S04]  /*12300*/  STSM.16.M88.4 [R5+0x2000], R20 ;  /* 0x0020001405007844 */ /* 0x000fe80000000200 */
[----:B------:R-:W0:Y:S02]  /*12310*/  LDSM.16.MT88.4 R12, [R3+0x15400] ;  /* 0x01540000030c783b */ /* 0x000e240000004200 */
[C-C-:B0-----:R-:W-:Y:S02]  /*12320*/  PRMT R8, R12.reuse, 0x6420, R13.reuse ;  /* 0x000064200c087816 */ /* 0x141fe4000000000d */
[----:B------:R-:W-:Y:S02]  /*12330*/  PRMT R9, R12, 0x7531, R13 ;  /* 0x000075310c097816 */ /* 0x000fe4000000000d */
[----:B------:R-:W-:-:S02]  /*12340*/  PRMT R10, R14, 0x6420, R15 ;  /* 0x000064200e0a7816 */ /* 0x000fc4000000000f */
[----:B------:R-:W-:Y:S02]  /*12350*/  PRMT R11, R14, 0x7531, R15 ;  /* 0x000075310e0b7816 */ /* 0x000fe4000000000f */
[----:B------:R-:W0:Y:S04]  /*12360*/  LDSM.16.MT88.4 R12, [R2+0x15400] ;  /* 0x01540000020c783b */ /* 0x000e280000004200 */
[----:B------:R-:W-:Y:S01]  /*12370*/  STSM.16.M88.4 [R5+0x4000], R8 ;  /* 0x0040000805007844 */ /* 0x000fe20000000200 */
[C-C-:B0-----:R-:W-:Y:S02]  /*12380*/  PRMT R24, R12.reuse, 0x6420, R13.reuse ;  /* 0x000064200c187816 */ /* 0x141fe4000000000d */
[----:B------:R-:W-:Y:S02]  /*12390*/  PRMT R25, R12, 0x7531, R13 ;  /* 0x000075310c197816 */ /* 0x000fe4000000000d */
[----:B------:R-:W-:-:S02]  /*123a0*/  PRMT R26, R14, 0x6420, R15 ;  /* 0x000064200e1a7816 */ /* 0x000fc4000000000f */
        /* <DEDUP_REMOVED lines=8> */
[----:B------:R-:W-:Y:S01]  /*12430*/  STSM.16.M88.4 [R4], R12 ;  /* 0x0000000c04007844 */ /* 0x000fe20000000200 */
        /* <DEDUP_REMOVED lines=11> */
[----:B------:R0:W-:Y:S02]  /*124f0*/  STSM.16.M88.4 [R4+0x4000], R8 ;  /* 0x0040000804007844 */ /* 0x0001e40000000200 */
[C-C-:B0-----:R-:W-:Y:S02]  /*12500*/  PRMT R8, R12.reuse, 0x6420, R13.reuse ;  /* 0x000064200c087816 */ /* 0x141fe4000000000d */
[----:B------:R-:W-:-:S02]  /*12510*/  PRMT R9, R12, 0x7531, R13 ;  /* 0x000075310c097816 */ /* 0x000fc4000000000d */
[C-C-:B------:R-:W-:Y:S02]  /*12520*/  PRMT R10, R14.reuse, 0x6420, R15.reuse ;  /* 0x000064200e0a7816 */ /* 0x140fe4000000000f */
[----:B------:R-:W-:-:S05]  /*12530*/  PRMT R11, R14, 0x7531, R15 ;  /* 0x000075310e0b7816 */ /* 0x000fca000000000f */
[----:B------:R-:W-:Y:S04]  /*12540*/  STSM.16.M88.4 [R4+0x6000], R8 ;  /* 0x0060000804007844 */ /* 0x000fe80000000200 */
[----:B------:R-:W0:Y:S04]  /*12550*/  LDSM.16.MT88.4 R20, [R3+0x13400] ;  /* 0x013400000314783b */ /* 0x000e280000004200 */
[----:B------:R-:W1:Y:S01]  /*12560*/  LDSM.16.MT88.4 R8, [R2+0x13400] ;  /* 0x013400000208783b */ /* 0x000e620000004200 */
[C-C-:B0-----:R-:W-:Y:S02]  /*12570*/  PRMT R12, R20.reuse, 0x6420, R21.reuse ;  /* 0x00006420140c7816 */ /* 0x141fe40000000015 */
[----:B------:R-:W-:-:S02]  /*12580*/  PRMT R13, R20, 0x7531, R21 ;  /* 0x00007531140d7816 */ /* 0x000fc40000000015 */
[C-C-:B------:R-:W-:Y:S02]  /*12590*/  PRMT R14, R22.reuse, 0x6420, R23.reuse ;  /* 0x00006420160e7816 */ /* 0x140fe40000000017 */
[----:B------:R-:W-:Y:S02]  /*125a0*/  PRMT R15, R22, 0x7531, R23 ;  /* 0x00007531160f7816 */ /* 0x000fe40000000017 */
[C-C-:B-1----:R-:W-:Y:S02]  /*125b0*/  PRMT R4, R8.reuse, 0x6420, R9.reuse ;  /* 0x0000642008047816 */ /* 0x142fe40000000009 */
[----:B------:R-:W-:Y:S01]  /*125c0*/  PRMT R5, R8, 0x7531, R9 ;  /* 0x0000753108057816 */ /* 0x000fe20000000009 */
[----:B------:R-:W-:Y:S01]  /*125d0*/  STSM.16.M88.4 [R17], R12 ;  /* 0x0000000c11007844 */ /* 0x000fe20000000200 */
        /* <DEDUP_REMOVED lines=23> */
.L_x_322:
[----:B-1----:R1:W-:Y:S01]  /*12750*/  SYNCS.ARRIVE.TRANS64.A1T0 RZ, [R0+URZ+0x38850], RZ ;  /* 0x038850ff00ff79a7 */ /* 0x0023e2000810003f */
[----:B------:R-:W-:Y:S06]  /*12760*/  BAR.SYNC.DEFER_BLOCKING 0x2, 0x80 ;  /* 0x0082000000007b1d */ /* 0x000fec0000010000 */
[----:B------:R-:W-:Y:S05]  /*12770*/  @!P0 BRA `(.L_x_323) ;  /* 0x0000000000048947 */ /* 0x000fea0003800000 */
[----:B------:R-:W-:Y:S01]  /*12780*/  BPT.TRAP 0x1 ;  /* 0x000000040000795c */ /* 0x000fe20000300000 */
.L_x_323:
[----:B------:R-:W2:Y:S01]  /*12790*/  LDL R2, [R1+0x14] ;  /* 0x0000140001027983 */ /* 0x000ea20000100800 */
[----:B-1----:R-:W-:Y:S02]  /*127a0*/  VIADD R0, R0, 0x38880 ;  /* 0x0003888000007836 */ /* 0x002fe40000000000 */
[----:B0-----:R-:W-:Y:S02]  /*127b0*/  IMAD.MOV.U32 R10, RZ, RZ, R33 ;  /* 0x000000ffff0a7224 */ /* 0x001fe400078e0021 */
[----:B------:R-:W-:Y:S01]  /*127c0*/  IMAD.MOV.U32 R9, RZ, RZ, R29 ;  /* 0x000000ffff097224 */ /* 0x000fe200078e001d */
[----:B--2---:R-:W-:-:S04]  /*127d0*/  PRMT R0, R2, 0x654, R0 ;  /* 0x0000065402007816 */ /* 0x004fc80000000000 */
[----:B------:R1:W-:Y:S01]  /*127e0*/  SYNCS.ARRIVE.TRANS64.RED.A1T0 RZ, [R0+URZ], RZ ;  /* 0x000000ff00ff79a7 */ /* 0x0003e2000810043f */
[----:B------:R-:W-:Y:S05]  /*127f0*/  @P1 BRA `(.L_x_324) ;  /* 0xffffffe800181947 */ /* 0x000fea000383ffff */
.L_x_304:
[----:B-1----:R-:W1:Y:S01]  /*12800*/  S2R R0, SR_TID.X ;  /* 0x0000000000007919 */ /* 0x002e620000002100 */
[----:B------:R-:W-:Y:S01]  /*12810*/  BSSY B0, `(.L_x_325) ;  /* 0x0000013000007945 */ /* 0x000fe20003800000 */
[----:B-1----:R-:W-:Y:S01]  /*12820*/  LOP3.LUT R2, R0, 0x7f, RZ, 0xc0, !PT ;  /* 0x0000007f00027812 */ /* 0x002fe200078ec0ff */
[----:B------:R-:W-:-:S03]  /*12830*/  IMAD.U32 R0, RZ, RZ, UR44 ;  /* 0x0000002cff007e24 */ /* 0x000fc6000f8e00ff */
[----:B------:R-:W-:Y:S02]  /*12840*/  ISETP.NE.AND P1, PT, R2, RZ, PT ;  /* 0x000000ff0200720c */ /* 0x000fe40003f25270 */
[----:B------:R-:W-:-:S11]  /*12850*/  ISETP.NE.AND P0, PT, R0, 0x3, PT ;  /* 0x000000030000780c */ /* 0x000fd60003f05270 */
[----:B------:R-:W-:Y:S05]  /*12860*/  @P1 BRA `(.L_x_326) ;  /* 0x0000000000341947 */ /* 0x000fea0003800000 */
[----:B------:R-:W1:Y:S01]  /*12870*/  S2R R5, SR_LANEID ;  /* 0x0000000000057919 */ /* 0x000e620000000000 */
[----:B------:R-:W-:Y:S01]  /*12880*/  VOTEU.ANY UR4, UPT, PT ;  /* 0x0000000000047886 */ /* 0x000fe200038e0100 */
[----:B0-----:R-:W0:Y:S01]  /*12890*/  LDC.64 R2, c[0x0][0xc60] ;  /* 0x00031800ff027b82 */ /* 0x001e220000000a00 */
[----:B------:R-:W1:Y:S02]  /*128a0*/  FLO.U32 R0, UR4 ;  /* 0x0000000400007d00 */ /* 0x000e6400080e0000 */
[----:B-1----:R-:W-:-:S06]  /*128b0*/  ISETP.EQ.U32.AND P1, PT, R0, R5, PT ;  /* 0x000000050000720c */ /* 0x002fcc0003f22070 */
[----:B------:R-:W0:Y:S07]  /*128c0*/  POPC R5, UR4 ;  /* 0x0000000400057d09 */ /* 0x000e2e0008000000 */
[----:B0-----:R-:W3:Y:S01]  /*128d0*/  @P1 ATOMG.E.ADD.STRONG.GPU PT, R3, desc[UR52][R2.64], R5 ;  /* 0x00000005020319a8 */ /* 0x001ee200081ee1f4 */
[----:B------:R-:W0:Y:S02]  /*128e0*/  S2R R4, SR_LTMASK ;  /* 0x0000000000047919 */ /* 0x000e240000003900 */
[----:B0-----:R-:W-:-:S04]  /*128f0*/  LOP3.LUT R4, R4, UR4, RZ, 0xc0, !PT ;  /* 0x0000000404047c12 */ /* 0x001fc8000f8ec0ff */
[----:B------:R-:W0:Y:S01]  /*12900*/  POPC R7, R4 ;  /* 0x0000000400077309 */ /* 0x000e220000000000 */
[----:B---3--:R-:W0:Y:S02]  /*12910*/  SHFL.IDX PT, R0, R3, R0, 0x1f ;  /* 0x00001f0003007589 */ /* 0x008e2400000e0000 */
[----:B0-----:R-:W-:-:S05]  /*12920*/  IADD3 R0, R0, UR46, R7 ;  /* 0x0000002e00007c10 */ /* 0x001fca000fffe007 */
[----:B------:R1:W-:Y:S02]  /*12930*/  STL [R1], R0 ;  /* 0x0000000001007387 */ /* 0x0003e40000100800 */
.L_x_326:
[----:B------:R-:W-:Y:S05]  /*12940*/  BSYNC B0 ;  /* 0x0000000000007941 */ /* 0x000fea0003800000 */
.L_x_325:
[----:B------:R-:W-:Y:S05]  /*12950*/  @!P0 BRA `(.L_x_327) ;  /* 0x0000000000048947 */ /* 0x000fea0003800000 */
[----:B------:R-:W-:Y:S01]  /*12960*/  BPT.TRAP 0x1 ;  /* 0x000000040000795c */ /* 0x000fe20000300000 */
.L_x_327:
[----:B0-----:R-:W-:Y:S01]  /*12970*/  LOP3.LUT R3, R33, 0x1, RZ, 0x3c, !PT ;  /* 0x0000000121037812 */ /* 0x001fe200078e3cff */
[----:B------:R-:W-:Y:S01]  /*12980*/  IMAD R18, R29, 0x8, R16 ;  /* 0x000000081d127824 */ /* 0x000fe200078e0210 */
[----:B------:R-:W-:Y:S02]  /*12990*/  BSSY B0, `(.L_x_328) ;  /* 0x0000004000007945 */ /* 0x000fe40003800000 */
[----:B------:R-:W-:-:S04]  /*129a0*/  SHF.L.U32 R3, R3, 0x1f, RZ ;  /* 0x0000001f03037819 */ /* 0x000fc800000006ff */
[----:B------:R-:W0:Y:S02]  /*129b0*/  SYNCS.PHASECHK.TRANS64.TRYWAIT P1, [R18+URZ+0x38870], R3 ;  /* 0x03887003120075a7 */ /* 0x000e24000802017f */
[----:B0-----:R-:W-:Y:S05]  /*129c0*/  @!P1 BRA `(.L_x_329) ;  /* 0x0000004c00d89947 */ /* 0x001fea0003800000 */
.L_x_458:
[----:B------:R-:W-:Y:S05]  /*129d0*/  BSYNC B0 ;  /* 0x0000000000007941 */ /* 0x000fea0003800000 */
.L_x_328:
[----:B-1----:R-:W-:-:S05]  /*129e0*/  IMAD.U32 R0, RZ, RZ, UR42 ;  /* 0x0000002aff007e24 */ /* 0x002fca000f8e00ff */
[----:B------:R-:W-:-:S13]  /*129f0*/  ISETP.NE.AND P1, PT, R0, 0x3, PT ;  /* 0x000000030000780c */ /* 0x000fda0003f25270 */
[----:B------:R-:W-:Y:S05]  /*12a00*/  @!P1 BRA `(.L_x_330) ;  /* 0x0000000000049947 */ /* 0x000fea0003800000 */
[----:B------:R-:W-:Y:S01]  /*12a10*/  BPT.TRAP 0x1 ;  /* 0x000000040000795c */ /* 0x000fe20000300000 */
.L_x_330:
[----:B0-----:R-:W-:-:S04]  /*12a20*/  SHF.L.U32 R3, R33, 0x1f, RZ ;  /* 0x0000001f21037819 */ /* 0x001fc800000006ff */
[----:B------:R-:W0:Y:S02]  /*12a30*/  SYNCS.PHASECHK.TRANS64.TRYWAIT P1, [R18+URZ+0x38860], R3 ;  /* 0x03886003120075a7 */ /* 0x000e24000802017f */
[----:B0-----:R-:W-:Y:S05]  /*12a40*/  @!P1 BRA `(.L_x_331) ;  /* 0x0000004c00cc9947 */ /* 0x001fea0003800000 */
.L_x_459:
[----:B------:R-:W3:Y:S04]  /*12a50*/  LDL R0, [R1+0x20] ;  /* 0x0000200001007983 */ /* 0x000ee80000100800 */
[----:B------:R-:W4:Y:S01]  /*12a60*/  LDL R17, [R1+0x1c] ;  /* 0x00001c0001117983 */ /* 0x000f220000100800 */
[----:B0-----:R-:W-:Y:S01]  /*12a70*/  IMAD.SHL.U32 R3, R29, 0x8000, RZ ;  /* 0x000080001d037824 */ /* 0x001fe200078e00ff */
[----:B------:R-:W-:Y:S05]  /*12a80*/  WARPSYNC.ALL ;  /* 0x0000000000007948 */ /* 0x000fea0003800000 */
[----:B------:R-:W-:-:S05]  /*12a90*/  IMAD.U32 R19, RZ, RZ, UR42 ;  /* 0x0000002aff137e24 */ /* 0x000fca000f8e00ff */
[----:B------:R-:W-:Y:S02]  /*12aa0*/  ISETP.NE.AND P1, PT, R19, 0x3, PT ;  /* 0x000000031300780c */ /* 0x000fe40003f25270 */
[----:B---3--:R-:W-:Y:S02]  /*12ab0*/  LOP3.LUT R5, R3, R0, RZ, 0xfc, !PT ;  /* 0x0000000003057212 */ /* 0x008fe400078efcff */
[----:B----4-:R-:W-:-:S03]  /*12ac0*/  IADD3 R3, R16, R3, R17 ;  /* 0x0000000310037210 */ /* 0x010fc60007ffe011 */
[----:B------:R-:W-:Y:S01]  /*12ad0*/  IMAD.IADD R0, R16, 0x1, R5 ;  /* 0x0000000110007824 */ /* 0x000fe200078e0205 */
[----:B------:R-:W-:-:S03]  /*12ae0*/  IADD3 R17, R35, 0x400, R3 ;  /* 0x0000040023117810 */ /* 0x000fc60007ffe003 */
[----:B------:R-:W-:Y:S01]  /*12af0*/  IMAD.IADD R2, R36, 0x1, R0 ;  /* 0x0000000124027824 */ /* 0x000fe200078e0200 */
[----:B------:R-:W0:Y:S04]  /*12b00*/  LDSM.16.MT88.4 R8, [R0+0x10400] ;  /* 0x010400000008783b */ /* 0x000e280000004200 */
[----:B------:R-:W1:Y:S01]  /*12b10*/  LDSM.16.MT88.4 R4, [R2+0x10400] ;  /* 0x010400000204783b */ /* 0x000e620000004200 */
[C-C-:B0-----:R-:W-:Y:S02]  /*12b20*/  PRMT R12, R8.reuse, 0x6420, R9.reuse ;  /* 0x00006420080c7816 */ /* 0x141fe40000000009 */
[----:B------:R-:W-:Y:S02]  /*12b30*/  PRMT R13, R8, 0x7531, R9 ;  /* 0x00007531080d7816 */ /* 0x000fe40000000009 */
[----:B--2---:R-:W-:-:S02]  /*12b40*/  PRMT R14, R10, 0x6420, R11 ;  /* 0x000064200a0e7816 */ /* 0x004fc4000000000b */
[----:B------:R-:W-:Y:S02]  /*12b50*/  PRMT R15, R10, 0x7531, R11 ;  /* 0x000075310a0f7816 */ /* 0x000fe4000000000b */
[C-C-:B-1----:R-:W-:Y:S02]  /*12b60*/  PRMT R20, R4.reuse, 0x6420, R5.reuse ;  /* 0x0000642004147816 */ /* 0x142fe40000000005 */
[----:B------:R-:W-:Y:S01]  /*12b70*/  PRMT R21, R4, 0x7531, R5 ;  /* 0x0000753104157816 */ /* 0x000fe20000000005 */
[----:B------:R-:W-:Y:S01]  /*12b80*/  STSM.16.M88.4 [R3+0x400], R12 ;  /* 0x0004000c03007844 */ /* 0x000fe20000000200 */
        /* <DEDUP_REMOVED lines=11> */
[----:B------:R-:W-:Y:S01]  /*12c40*/  STSM.16.M88.4 [R3+0x4400], R12 ;  /* 0x0044000c03007844 */ /* 0x000fe20000000200 */
[C-C-:B------:R-:W-:Y:S02]  /*12c50*/  PRMT R26, R6.reuse, 0x6420, R7.reuse ;  /* 0x00006420061a7816 */ /* 0x140fe40000000007 */
[----:B------:R-:W-:-:S05]  /*12c60*/  PRMT R27, R6, 0x7531, R7 ;  /* 0x00007531061b7816 */ /* 0x000fca0000000007 */
[----:B------:R0:W-:Y:S04]  /*12c70*/  STSM.16.M88.4 [R3+0x6400], R24 ;  /* 0x0064001803007844 */ /* 0x0001e80000000200 */
[----:B------:R-:W1:Y:S04]  /*12c80*/  LDSM.16.MT88.4 R8, [R0+0x11400] ;  /* 0x011400000008783b */ /* 0x000e680000004200 */
[----:B------:R-:W2:Y:S01]  /*12c90*/  LDSM.16.MT88.4 R4, [R2+0x11400] ;  /* 0x011400000204783b */ /* 0x000ea20000004200 */
[----:B0-----:R-:W-:Y:S02]  /*12ca0*/  IADD3 R3, R36, 0x400, R3 ;  /* 0x0000040024037810 */ /* 0x001fe40007ffe003 */
[----:B-1----:R-:W-:-:S02]  /*12cb0*/  PRMT R12, R8, 0x6420, R9 ;  /* 0x00006420080c7816 */ /* 0x002fc40000000009 */
[----:B------:R-:W-:Y:S02]  /*12cc0*/  PRMT R13, R8, 0x7531, R9 ;  /* 0x00007531080d7816 */ /* 0x000fe40000000009 */
[C-C-:B------:R-:W-:Y:S02]  /*12cd0*/  PRMT R14, R10.reuse, 0x6420, R11.reuse ;  /* 0x000064200a0e7816 */ /* 0x140fe4000000000b */
[----:B------:R-:W-:Y:S02]  /*12ce0*/  PRMT R15, R10, 0x7531, R11 ;  /* 0x000075310a0f7816 */ /* 0x000fe4000000000b */
[C-C-:B--2---:R-:W-:Y:S02]  /*12cf0*/  PRMT R20, R4.reuse, 0x6420, R5.reuse ;  /* 0x0000642004147816 */ /* 0x144fe40000000005 */
[----:B------:R-:W-:Y:S01]  /*12d00*/  PRMT R21, R4, 0x7531, R5 ;  /* 0x0000753104157816 */ /* 0x000fe20000000005 */
[----:B------:R-:W-:Y:S01]  /*12d10*/  STSM.16.M88.4 [R17], R12 ;  /* 0x0000000c11007844 */ /* 0x000fe20000000200 */
[----:B------:R-:W-:-:S02]  /*12d20*/  PRMT R22, R6, 0x6420, R7 ;  /* 0x0000642006167816 */ /* 0x000fc40000000007 */
        /* <DEDUP_REMOVED lines=40> */
[----:B0-----:R-:W-:Y:S01]  /*12fb0*/  IMAD.IADD R3, R35, 0x1, R3 ;  /* 0x0000000123037824 */ /* 0x001fe200078e0203 */
        /* <DEDUP_REMOVED lines=18> */
[----:B------:R0:W-:Y:S01]  /*130e0*/  STSM.16.M88.4 [R3+0x4000], R12 ;  /* 0x0040000c03007844 */ /* 0x0001e20000000200 */
        /* <DEDUP_REMOVED lines=11> */
.L_x_332:
[----:B-1----:R1:W-:Y:S01]  /*131a0*/  SYNCS.ARRIVE.TRANS64.A1T0 RZ, [R18+URZ+0x38850], RZ ;  /* 0x038850ff12ff79a7 */ /* 0x0023e2000810003f */
[----:B------:R-:W-:Y:S06]  /*131b0*/  BAR.SYNC.DEFER_BLOCKING 0x2, 0x80 ;  /* 0x0082000000007b1d */ /* 0x000fec0000010000 */
[----:B------:R-:W-:Y:S05]  /*131c0*/  @!P0 BRA `(.L_x_333) ;  /* 0x0000000000048947 */ /* 0x000fea0003800000 */
[----:B------:R-:W-:Y:S01]  /*131d0*/  BPT.TRAP 0x1 ;  /* 0x000000040000795c */ /* 0x000fe20000300000 */
.L_x_333:
[----:B------:R-:W2:Y:S01]  /*131e0*/  LDL R0, [R1+0x14] ;  /* 0x0000140001007983 */ /* 0x000ea20000100800 */
[----:B-1----:R-:W-:Y:S02]  /*131f0*/  VIADD R18, R18, 0x38880 ;  /* 0x0003888012127836 */ /* 0x002fe40000000000 */
[----:B------:R-:W-:-:S05]  /*13200*/  VIADD R29, R29, 0x1 ;  /* 0x000000011d1d7836 */ /* 0x000fca0000000000 */
[----:B------:R-:W-:-:S04]  /*13210*/  ISETP.NE.AND P0, PT, R29, 0x2, PT ;  /* 0x000000021d00780c */ /* 0x000fc80003f05270 */
[----:B------:R-:W-:Y:S02]  /*13220*/  SEL R29, R29, RZ, P0 ;  /* 0x000000ff1d1d7207 */ /* 0x000fe40000000000 */
[----:B--2---:R-:W-:Y:S02]  /*13230*/  PRMT R18, R0, 0x654, R18 ;  /* 0x0000065400127816 */ /* 0x004fe40000000012 */
[----:B------:R-:W-:Y:S02]  /*13240*/  SEL R0, RZ, 0x1, P0 ;  /* 0x00000001ff007807 */ /* 0x000fe40000000000 */
[----:B------:R1:W-:Y:S02]  /*13250*/  SYNCS.ARRIVE.TRANS64.RED.A1T0 RZ, [R18+URZ], RZ ;  /* 0x000000ff12ff79a7 */ /* 0x0003e4000810043f */
[----:B------:R-:W-:-:S07]  /*13260*/  LOP3.LUT R33, R33, R0, RZ, 0x3c, !PT ;  /* 0x0000000021217212 */ /* 0x000fce00078e3cff */
.L_x_274:
[----:B------:R-:W-:Y:S05]  /*13270*/  BSYNC B7 ;  /* 0x0000000000077941 */ /* 0x000fea0003800000 */
.L_x_272:
[----:B------:R-:W-:-:S13]  /*13280*/  LOP3.LUT P0, RZ, R30, 0x100, RZ, 0xc0, !PT ;  /* 0x000001001eff7812 */ /* 0x000fda000780c0ff */
[----:B------:R-:W-:Y:S05]  /*13290*/  @!P0 BRA `(.L_x_334) ;  /* 0x0000000000348947 */ /* 0x000fea0003800000 */
[----:B------:R-:W2:Y:S08]  /*132a0*/  S2UR UR4, SR_CgaCtaId ;  /* 0x00000000000479c3 */ /* 0x000eb00000008800 */
[----:B------:R-:W-:Y:S01]  /*132b0*/  BAR.SYNC.DEFER_BLOCKING 0x5, 0x180 ;  /* 0x0146000000007b1d */ /* 0x000fe20000010000 */
[----:B------:R-:W-:Y:S01]  /*132c0*/  MOV R16, 0x400 ;  /* 0x0000040000107802 */ /* 0x000fe20000000f00 */
[----:B--2---:R-:W-:-:S05]  /*132d0*/  IMAD.U32 R0, RZ, RZ, UR4 ;  /* 0x00000004ff007e24 */ /* 0x004fca000f8e00ff */
[----:B------:R-:W-:Y:S01]  /*132e0*/  LEA R16, R0, R16, 0x18 ;  /* 0x0000001000107211 */ /* 0x000fe200078ec0ff */
[----:B------:R-:W-:Y:S04]  /*132f0*/  STL [R1+0x14], R0 ;  /* 0x0000140001007387 */ /* 0x000fe80000100800 */
[----:B------:R-:W2:Y:S04]  /*13300*/  LDS.128 R4, [R16+0x388d0] ;  /* 0x0388d00010047984 */ /* 0x000ea80000000c00 */
[----:B--2---:R3:W-:Y:S01]  /*13310*/  STL.64 [R1], R4 ;  /* 0x0000000401007387 */ /* 0x0047e20000100a00 */
[----:B------:R-:W-:-:S03]  /*13320*/  IMAD.MOV.U32 R0, RZ, RZ, R7 ;  /* 0x000000ffff007224 */ /* 0x000fc600078e0007 */
[----:B------:R3:W-:Y:S02]  /*13330*/  STL [R1+0x8], R6 ;  /* 0x0000080601007387 */ /* 0x0007e40000100800 */
[----:B------:R-:W-:Y:S01]  /*13340*/  R2UR UR39, R0 ;  /* 0x00000000002772ca */ /* 0x000fe200000e0000 */
[----:B------:R-:W-:Y:S06]  /*13350*/  BAR.ARV 0x4, 0x180 ;  /* 0x0106000000007b1d */ /* 0x000fec0000002000 */
[----:B------:R-:W-:Y:S08]  /*13360*/  BRA `(.L_x_335) ;  /* 0x0000000800e07947 */ /* 0x000ff00003800000 */
.L_x_334:
[----:B--2---:R-:W2:Y:S01]  /*13370*/  LDL.LU R0, [R1] ;  /* 0x0000000001007983 */ /* 0x004ea20000300800 */
[----:B------:R-:W-:Y:S01]  /*13380*/  ULDC UR4, c[0x0][0xc3c] ;  /* 0x00030f0000047ab9 */ /* 0x000fe20000000800 */
[----:B------:R-:W0:Y:S02]  /*13390*/  S2R R2, SR_TID.X ;  /* 0x0000000000027919 */ /* 0x000e240000002100 */
[----:B0-----:R-:W-:-:S04]  /*133a0*/  LOP3.LUT R9, R2, 0x1f, RZ, 0xc0, !PT ;  /* 0x0000001f02097812 */ /* 0x001fc800078ec0ff */
[C---:B------:R-:W-:Y:S01]  /*133b0*/  ISETP.NE.AND P0, PT, R9.reuse, 0x1f, PT ;  /* 0x0000001f0900780c */ /* 0x040fe20003f05270 */
[----:B------:R-:W-:-:S05]  /*133c0*/  VIADD R7, R9, UR39 ;  /* 0x0000002709077c36 */ /* 0x000fca0008000000 */
[----:B------:R-:W-:Y:S01]  /*133d0*/  ISETP.GE.OR P1, PT, R7, UR4, !P0 ;  /* 0x0000000407007c0c */ /* 0x000fe2000c726670 */
[----:B------:R-:W-:-:S12]  /*133e0*/  ULDC UR4, c[0x0][0xc3c] ;  /* 0x00030f0000047ab9 */ /* 0x000fd80000000800 */
[----:B------:R-:W0:Y:S08]  /*133f0*/  @!P1 LDC.64 R2, c[0x0][0xc80] ;  /* 0x00032000ff029b82 */ /* 0x000e300000000a00 */
[----:B------:R-:W3:Y:S01]  /*13400*/  @!P1 LDC.64 R4, c[0x0][0xc78] ;  /* 0x00031e00ff049b82 */ /* 0x000ee20000000a00 */
[----:B0-----:R-:W-:-:S04]  /*13410*/  @!P1 IMAD.WIDE R2, R7, 0x4, R2 ;  /* 0x0000000407029825 */ /* 0x001fc800078e0202 */
[----:B--2---:R-:W-:Y:S02]  /*13420*/  IMAD.MOV.U32 R10, RZ, RZ, R0 ;  /* 0x000000ffff0a7224 */ /* 0x004fe400078e0000 */
[----:B------:R-:W-:-:S06]  /*13430*/  IMAD.MOV.U32 R0, RZ, RZ, RZ ;  /* 0x000000ffff007224 */ /* 0x000fcc00078e00ff */
[----:B------:R3:W2:Y:S02]  /*13440*/  @!P1 LDG.E R0, desc[UR52][R2.64] ;  /* 0x0000003402009981 */ /* 0x0006a4000c1e1900 */
[----:B---3--:R-:W-:-:S04]  /*13450*/  @!P1 IMAD.WIDE R2, R7, 0x4, R4 ;  /* 0x0000000407029825 */ /* 0x008fc800078e0204 */
[----:B------:R-:W-:-:S06]  /*13460*/  IMAD.MOV.U32 R5, RZ, RZ, RZ ;  /* 0x000000ffff057224 */ /* 0x000fcc00078e00ff */
[----:B------:R-:W2:Y:S01]  /*13470*/  @!P1 LDG.E R5, desc[UR52][R2.64] ;  /* 0x0000003402059981 */ /* 0x000ea2000c1e1900 */
[C---:B------:R-:W-:Y:S02]  /*13480*/  ISETP.NE.AND P1, PT, R9.reuse, RZ, PT ;  /* 0x000000ff0900720c */ /* 0x040fe40003f25270 */
[C---:B------:R-:W-:Y:S01]  /*13490*/  ISETP.GE.U32.AND P2, PT, R9.reuse, 0x2, PT ;  /* 0x000000020900780c */ /* 0x040fe20003f46070 */
[----:B------:R-:W-:Y:S01]  /*134a0*/  SHFL.IDX PT, R11, R10, 0x1, 0x1f ;  /* 0x00201f000a0b7f89 */ /* 0x000fe200000e0000 */
[C---:B------:R-:W-:Y:S02]  /*134b0*/  ISETP.GE.U32.AND P3, PT, R9.reuse, 0x4, PT ;  /* 0x000000040900780c */ /* 0x040fe40003f66070 */
[C---:B------:R-:W-:Y:S02]  /*134c0*/  ISETP.GE.U32.AND P4, PT, R9.reuse, 0x8, PT ;  /* 0x000000080900780c */ /* 0x040fe40003f86070 */
[----:B------:R-:W-:Y:S01]  /*134d0*/  ISETP.GE.U32.AND P5, PT, R9, 0x10, PT ;  /* 0x000000100900780c */ /* 0x000fe20003fa6070 */
[----:B--2---:R-:W-:-:S05]  /*134e0*/  IMAD R4, R5, R0, RZ ;  /* 0x0000000005047224 */ /* 0x004fca00078e02ff */
        /* <DEDUP_REMOVED lines=8> */
[----:B------:R-:W-:Y:S02]  /*13570*/  IMAD.IADD R4, R6, 0x1, R3 ;  /* 0x0000000106047824 */ /* 0x000fe400078e0203 */
[----:B------:R-:W-:Y:S04]  /*13580*/  SHFL.IDX PT, R6, R10, RZ, 0x1f ;  /* 0x00001fff0a067589 */ /* 0x000fe800000e0000 */
[----:B------:R-:W0:Y:S02]  /*13590*/  SHFL.UP PT, R2, R4, 0x8, RZ ;  /* 0x0500000004027989 */ /* 0x000e2400000e00ff */
[----:B0-----:R-:W-:-:S05]  /*135a0*/  SEL R3, R2, RZ, P4 ;  /* 0x000000ff02037207 */ /* 0x001fca0002000000 */
[----:B------:R-:W-:-:S05]  /*135b0*/  IMAD.IADD R7, R4, 0x1, R3 ;  /* 0x0000000104077824 */ /* 0x000fca00078e0203 */
[----:B------:R-:W0:Y:S02]  /*135c0*/  SHFL.UP PT, R2, R7, 0x10, RZ ;  /* 0x0600000007027989 */ /* 0x000e2400000e00ff */
[----:B0-----:R-:W-:-:S05]  /*135d0*/  SEL R2, R2, RZ, P5 ;  /* 0x000000ff02027207 */ /* 0x001fca0002800000 */
[----:B------:R-:W-:Y:S02]  /*135e0*/  IMAD.IADD R3, R7, 0x1, R2 ;  /* 0x0000000107037824 */ /* 0x000fe400078e0202 */
[----:B------:R-:W0:Y:S01]  /*135f0*/  LDC R2, c[0x0][0xc38] ;  /* 0x00030e00ff027b82 */ /* 0x000e220000000800 */
[----:B------:R-:W-:Y:S02]  /*13600*/  IMAD.MOV.U32 R7, RZ, RZ, RZ ;  /* 0x000000ffff077224 */ /* 0x000fe400078e00ff */
[----:B------:R-:W0:Y:S02]  /*13610*/  SHFL.IDX PT, R9, R3, 0x1f, 0x1f ;  /* 0x03e01f0003097f89 */ /* 0x000e2400000e0000 */
[----:B0-----:R-:W-:-:S04]  /*13620*/  IMAD R4, R9, R2, RZ ;  /* 0x0000000209047224 */ /* 0x001fc800078e02ff */
[----:B------:R-:W-:-:S05]  /*13630*/  IMAD.IADD R9, R11, 0x1, R4 ;  /* 0x000000010b097824 */ /* 0x000fca00078e0204 */
[----:B------:R-:W-:-:S13]  /*13640*/  ISETP.GT.AND P6, PT, R9, R6, PT ;  /* 0x000000060900720c */ /* 0x000fda0003fc4270 */
[----:B------:R-:W-:Y:S05]  /*13650*/  @P6 BRA `(.L_x_336) ;  /* 0x0000000000986947 */ /* 0x000fea0003800000 */
.L_x_338:
[----:B------:R-:W-:-:S04]  /*13660*/  UIADD3 UR39, UR39, 0x1f, URZ ;  /* 0x0000001f27277890 */ /* 0x000fc8000fffe03f */
[----:B------:R-:W-:-:S06]  /*13670*/  UISETP.GE.AND UP0, UPT, UR39, UR4, UPT ;  /* 0x000000042700728c */ /* 0x000fcc000bf06270 */
[----:B------:R-:W-:-:S13]  /*13680*/  PLOP3.LUT P6, PT, PT, PT, UP0, 0x40, 0x0 ;  /* 0x000000000000781c */ /* 0x000fda0003fce808 */
[----:B------:R-:W-:Y:S05]  /*13690*/  @!P6 BRA `(.L_x_337) ;  /* 0x0000000400b8e947 */ /* 0x000fea0003800000 */
[----:B------:R-:W0:Y:S02]  /*136a0*/  S2R R0, SR_TID.X ;  /* 0x0000000000007919 */ /* 0x000e240000002100 */
[----:B0-----:R-:W-:-:S05]  /*136b0*/  LOP3.LUT R0, R0, 0x1f, RZ, 0xc0, !PT ;  /* 0x0000001f00007812 */ /* 0x001fca00078ec0ff */
[----:B------:R-:W-:Y:S02]  /*136c0*/  VIADD R11, R0, UR39 ;  /* 0x00000027000b7c36 */ /* 0x000fe40008000000 */
[----:B------:R-:W-:-:S03]  /*136d0*/  IMAD.MOV.U32 R0, RZ, RZ, RZ ;  /* 0x000000ffff007224 */ /* 0x000fc600078e00ff */
[----:B------:R-:W-:-:S13]  /*136e0*/  ISETP.GE.OR P6, PT, R11, UR4, !P0 ;  /* 0x000000040b007c0c */ /* 0x000fda000c7c6670 */
[----:B------:R-:W0:Y:S08]  /*136f0*/  @!P6 LDC.64 R2, c[0x0][0xc80] ;  /* 0x00032000ff02eb82 */ /* 0x000e300000000a00 */
[----:B------:R-:W2:Y:S01]  /*13700*/  @!P6 LDC.64 R4, c[0x0][0xc78] ;  /* 0x00031e00ff04eb82 */ /* 0x000ea20000000a00 */
[----:B0-----:R-:W-:-:S05]  /*13710*/  @!P6 IMAD.WIDE R2, R11, 0x4, R2 ;  /* 0x000000040b02e825 */ /* 0x001fca00078e0202 */
[----:B------:R2:W3:Y:S02]  /*13720*/  @!P6 LDG.E R0, desc[UR52][R2.64] ;  /* 0x000000340200e981 */ /* 0x0004e4000c1e1900 */
[----:B--2---:R-:W-:-:S04]  /*13730*/  @!P6 IMAD.WIDE R2, R11, 0x4, R4 ;  /* 0x000000040b02e825 */ /* 0x004fc800078e0204 */
[----:B------:R-:W-:-:S06]  /*13740*/  IMAD.MOV.U32 R5, RZ, RZ, RZ ;  /* 0x000000ffff057224 */ /* 0x000fcc00078e00ff */
[----:B------:R-:W3:Y:S02]  /*13750*/  @!P6 LDG.E R5, desc[UR52][R2.64] ;  /* 0x000000340205e981 */ /* 0x000ee4000c1e1900 */
        /* <DEDUP_REMOVED lines=16> */
[----:B------:R-:W0:Y:S03]  /*13860*/  LDC R2, c[0x0][0xc38] ;  /* 0x00030e00ff027b82 */ /* 0x000e260000000800 */
[----:B------:R-:W0:Y:S02]  /*13870*/  SHFL.IDX PT, R13, R3, 0x1f, 0x1f ;  /* 0x03e01f00030d7f89 */ /* 0x000e2400000e0000 */
[----:B0-----:R-:W-:-:S04]  /*13880*/  IMAD R4, R13, R2, RZ ;  /* 0x000000020d047224 */ /* 0x001fc800078e02ff */
[----:B------:R-:W-:-:S05]  /*13890*/  IMAD.IADD R9, R4, 0x1, R9 ;  /* 0x0000000104097824 */ /* 0x000fca00078e0209 */
[----:B------:R-:W-:-:S13]  /*138a0*/  ISETP.GT.AND P6, PT, R9, R6, PT ;  /* 0x000000060900720c */ /* 0x000fda0003fc4270 */
[----:B------:R-:W-:Y:S05]  /*138b0*/  @!P6 BRA `(.L_x_338) ;  /* 0xfffffffc0068e947 */ /* 0x000fea000383ffff */
.L_x_336:
[----:B------:R-:W-:-:S04]  /*138c0*/  IMAD.IADD R9, R9, 0x1, -R4 ;  /* 0x0000000109097824 */ /* 0x000fc800078e0a04 */
        /* <DEDUP_REMOVED lines=8> */
[----:B------:R2:W3:Y:S01]  /*13950*/  SHFL.IDX PT, R5, R5, R10, 0x1f ;  /* 0x00001f0a05057589 */ /* 0x0004e200000e0000 */
[----:B0-----:R-:W-:-:S04]  /*13960*/  IABS R4, R0 ;  /* 0x0000000000047213 */ /* 0x001fc80000000000 */
[----:B------:R-:W0:Y:S08]  /*13970*/  I2F.RP R8, R4 ;  /* 0x0000000400087306 */ /* 0x000e300000209400 */
[----:B0-----:R-:W0:Y:S02]  /*13980*/  MUFU.RCP R8, R8 ;  /* 0x0000000800087308 */ /* 0x001e240000001000 */
[----:B0-----:R-:W-:-:S06]  /*13990*/  VIADD R11, R8, 0xffffffe ;  /* 0x0ffffffe080b7836 */ /* 0x001fcc0000000000 */
[----:B------:R-:W0:Y:S01]  /*139a0*/  F2I.FTZ.U32.TRUNC.NTZ R11, R11 ;  /* 0x0000000b000b7305 */ /* 0x000e22000021f000 */
[----:B--23--:R-:W-:Y:S05]  /*139b0*/  @!P0 BRA `(.L_x_339) ;  /* 0x00000000000c8947 */ /* 0x00cfea0003800000 */
[----:B------:R-:W-:-:S06]  /*139c0*/  UIADD3 UR5, UR4, -0x1, URZ ;  /* 0xffffffff04057890 */ /* 0x000fcc000fffe03f */
[----:B------:R-:W-:-:S05]  /*139d0*/  IMAD.U32 R8, RZ, RZ, UR5 ;  /* 0x00000005ff087e24 */ /* 0x000fca000f8e00ff */
[----:B------:R2:W3:Y:S02]  /*139e0*/  SHFL.IDX PT, R7, R3, R8, 0x1f ;  /* 0x00001f0803077589 */ /* 0x0004e400000e0000 */
.L_x_339:
[----:B---3--:R-:W-:Y:S01]  /*139f0*/  IMAD R10, R7, R2, R9 ;  /* 0x00000002070a7224 */ /* 0x008fe200078e0209 */
[----:B------:R-:W-:Y:S01]  /*13a00*/  IABS R7, R5 ;  /* 0x0000000500077213 */ /* 0x000fe20000000000 */
[--C-:B0-----:R-:W-:Y:S01]  /*13a10*/  IMAD.MOV R9, RZ, RZ, -R11.reuse ;  /* 0x000000ffff097224 */ /* 0x101fe200078e0a0b */
[----:B------:R-:W-:Y:S01]  /*13a20*/  UIADD3 UR39, UR4, UR39, URZ ;  /* 0x0000002704277290 */ /* 0x000fe2000fffe03f */
[----:B------:R-:W-:Y:S01]  /*13a30*/  IMAD.MOV.U32 R2, RZ, RZ, RZ ;  /* 0x000000ffff027224 */ /* 0x000fe200078e00ff */
[----:B--2---:R-:W0:Y:S01]  /*13a40*/  I2F.RP R8, R7 ;  /* 0x0000000700087306 */ /* 0x004e220000209400 */
[----:B------:R-:W-:Y:S01]  /*13a50*/  IMAD R9, R9, R4, RZ ;  /* 0x0000000409097224 */ /* 0x000fe200078e02ff */
[----:B------:R2:W-:Y:S01]  /*13a60*/  STL [R1], R10 ;  /* 0x0000000a01007387 */ /* 0x0005e20000100800 */
[----:B------:R-:W-:Y:S02]  /*13a70*/  IMAD.MOV.U32 R3, RZ, RZ, R11 ;  /* 0x000000ffff037224 */ /* 0x000fe400078e000b */
[----:B------:R-:W-:Y:S01]  /*13a80*/  IMAD.HI.U32 R11, R11, R9, R2 ;  /* 0x000000090b0b7227 */ /* 0x000fe200078e0002 */
[----:B------:R-:W-:-:S03]  /*13a90*/  IABS R3, R0 ;  /* 0x0000000000037213 */ /* 0x000fc60000000000 */
[----:B------:R-:W-:Y:S02]  /*13aa0*/  IMAD.IADD R9, R6, 0x1, -R10 ;  /* 0x0000000106097824 */ /* 0x000fe400078e0a0a */
[----:B------:R-:W-:Y:S01]  /*13ab0*/  IMAD.MOV R3, RZ, RZ, -R3 ;  /* 0x000000ffff037224 */ /* 0x000fe200078e0a03 */
[----:B0-----:R-:W0:Y:S02]  /*13ac0*/  MUFU.RCP R8, R8 ;  /* 0x0000000800087308 */ /* 0x001e240000001000 */
[----:B------:R-:W-:-:S05]  /*13ad0*/  IABS R2, R9 ;  /* 0x0000000900027213 */ /* 0x000fca0000000000 */
[----:B------:R-:W-:-:S04]  /*13ae0*/  IMAD.HI.U32 R6, R11, R2, RZ ;  /* 0x000000020b067227 */ /* 0x000fc800078e00ff */
[----:B------:R-:W-:-:S05]  /*13af0*/  IMAD R11, R6, R3, R2 ;  /* 0x00000003060b7224 */ /* 0x000fca00078e0202 */
[----:B------:R-:W-:Y:S01]  /*13b00*/  ISETP.GT.U32.AND P1, PT, R4, R11, PT ;  /* 0x0000000b0400720c */ /* 0x000fe20003f24070 */
[----:B0-----:R-:W-:-:S06]  /*13b10*/  VIADD R3, R8, 0xffffffe ;  /* 0x0ffffffe08037836 */ /* 0x001fcc0000000000 */
[----:B------:R-:W0:Y:S06]  /*13b20*/  F2I.FTZ.U32.TRUNC.NTZ R3, R3 ;  /* 0x0000000300037305 */ /* 0x000e2c000021f000 */
[----:B------:R-:W-:Y:S02]  /*13b30*/  @!P1 IMAD.IADD R11, R11, 0x1, -R4 ;  /* 0x000000010b0b9824 */ /* 0x000fe400078e0a04 */
[----:B------:R-:W-:Y:S01]  /*13b40*/  @!P1 VIADD R6, R6, 0x1 ;  /* 0x0000000106069836 */ /* 0x000fe20000000000 */
[----:B------:R-:W-:Y:S02]  /*13b50*/  ISETP.NE.AND P1, PT, R0, RZ, PT ;  /* 0x000000ff0000720c */ /* 0x000fe40003f25270 */
[----:B------:R-:W-:Y:S01]  /*13b60*/  ISETP.GE.U32.AND P0, PT, R11, R4, PT ;  /* 0x000000040b00720c */ /* 0x000fe20003f06070 */
[----:B0-----:R-:W-:-:S04]  /*13b70*/  IMAD.MOV R2, RZ, RZ, -R3 ;  /* 0x000000ffff027224 */ /* 0x001fc800078e0a03 */
[----:B------:R-:W-:Y:S02]  /*13b80*/  IMAD R11, R2, R7, RZ ;  /* 0x00000007020b7224 */ /* 0x000fe400078e02ff */
[----:B------:R-:W-:-:S06]  /*13b90*/  IMAD.MOV.U32 R2, RZ, RZ, RZ ;  /* 0x000000ffff027224 */ /* 0x000fcc00078e00ff */
[----:B------:R-:W-:Y:S02]  /*13ba0*/  @P0 VIADD R6, R6, 0x1 ;  /* 0x0000000106060836 */ /* 0x000fe40000000000 */
[----:B------:R-:W-:Y:S01]  /*13bb0*/  IMAD.HI.U32 R4, R3, R11, R2 ;  /* 0x0000000b03047227 */ /* 0x000fe200078e0002 */
[----:B------:R-:W-:-:S04]  /*13bc0*/  LOP3.LUT R2, R9, R0, RZ, 0x3c, !PT ;  /* 0x0000000009027212 */ /* 0x000fc800078e3cff */
[----:B------:R-:W-:Y:S02]  /*13bd0*/  ISETP.GE.AND P2, PT, R2, RZ, PT ;  /* 0x000000ff0200720c */ /* 0x000fe40003f46270 */
[----:B------:R-:W-:-:S05]  /*13be0*/  IABS R2, R5 ;  /* 0x0000000500027213 */ /* 0x000fca0000000000 */
[----:B------:R-:W-:-:S06]  /*13bf0*/  IMAD.MOV R2, RZ, RZ, -R2 ;  /* 0x000000ffff027224 */ /* 0x000fcc00078e0a02 */
[----:B------:R-:W-:Y:S01]  /*13c00*/  @!P2 IMAD.MOV R6, RZ, RZ, -R6 ;  /* 0x000000ffff06a224 */ /* 0x000fe200078e0a06 */
[----:B------:R-:W-:-:S04]  /*13c10*/  @!P1 LOP3.LUT R6, RZ, R0, RZ, 0x33, !PT ;  /* 0x00000000ff069212 */ /* 0x000fc800078e33ff */
[-C--:B------:R-:W-:Y:S01]  /*13c20*/  IABS R3, R6.reuse ;  /* 0x0000000600037213 */ /* 0x080fe20000000000 */
[----:B------:R-:W-:-:S04]  /*13c30*/  IMAD R8, R0, R6, RZ ;  /* 0x0000000600087224 */ /* 0x000fc800078e02ff */
[----:B------:R-:W-:-:S04]  /*13c40*/  IMAD.HI.U32 R4, R4, R3, RZ ;  /* 0x0000000304047227 */ /* 0x000fc800078e00ff */
[----:B------:R-:W-:-:S05]  /*13c50*/  IMAD R2, R4, R2, R3 ;  /* 0x0000000204027224 */ /* 0x000fca00078e0203 */
[----:B------:R-:W-:-:S13]  /*13c60*/  ISETP.GT.U32.AND P1, PT, R7, R2, PT ;  /* 0x000000020700720c */ /* 0x000fda0003f24070 */
[----:B------:R-:W-:Y:S02]  /*13c70*/  @!P1 IMAD.IADD R2, R2, 0x1, -R7 ;  /* 0x0000000102029824 */ /* 0x000fe400078e0a07 */
[----:B------:R-:W-:Y:S01]  /*13c80*/  @!P1 VIADD R4, R4, 0x1 ;  /* 0x0000000104049836 */ /* 0x000fe20000000000 */
[----:B------:R-:W-:Y:S02]  /*13c90*/  ISETP.NE.AND P1, PT, R5, RZ, PT ;  /* 0x000000ff0500720c */ /* 0x000fe40003f25270 */
[----:B------:R-:W-:Y:S02]  /*13ca0*/  ISETP.GE.U32.AND P0, PT, R2, R7, PT ;  /* 0x000000070200720c */ /* 0x000fe40003f06070 */
        /* <DEDUP_REMOVED lines=13> */
.L_x_337:
[----:B------:R0:W-:Y:S01]  /*13d80*/  STL [R1], R6 ;  /* 0x0000000601007387 */ /* 0x0001e20000100800 */
[----:B------:R-:W-:-:S03]  /*13d90*/  ULDC UR39, c[0x0][0xc3c] ;  /* 0x00030f0000277ab9 */ /* 0x000fc60000000800 */
[----:B------:R0:W-:Y:S04]  /*13da0*/  STL [R1+0x4], RZ ;  /* 0x000004ff01007387 */ /* 0x0001e80000100800 */
[----:B------:R0:W-:Y:S02]  /*13db0*/  STL [R1+0x8], RZ ;  /* 0x000008ff01007387 */ /* 0x0001e40000100800 */
.L_x_340:
[----:B------:R-:W3:Y:S04]  /*13dc0*/  LDL R3, [R1+0x4] ;  /* 0x0000040001037983 */ /* 0x000ee80000100800 */
[----:B--2---:R-:W2:Y:S04]  /*13dd0*/  LDL R2, [R1+0x8] ;  /* 0x0000080001027983 */ /* 0x004ea80000100800 */
[----:B------:R-:W4:Y:S01]  /*13de0*/  LDL R4, [R1] ;  /* 0x0000000001047983 */ /* 0x000f220000100800 */
[----:B------:R-:W5:Y:S01]  /*13df0*/  S2R R0, SR_TID.X ;  /* 0x0000000000007919 */ /* 0x000f620000002100 */
[----:B------:R-:W-:Y:S01]  /*13e00*/  BAR.SYNC.DEFER_BLOCKING 0x4, 0x180 ;  /* 0x0106000000007b1d */ /* 0x000fe20000010000 */
[----:B---3--:R-:W-:-:S02]  /*13e10*/  IMAD.MOV.U32 R5, RZ, RZ, R3 ;  /* 0x000000ffff057224 */ /* 0x008fc400078e0003 */
[----:B--2---:R-:W-:-:S03]  /*13e20*/  IMAD.MOV.U32 R3, RZ, RZ, R2 ;  /* 0x000000ffff037224 */ /* 0x004fc600078e0002 */
[----:B------:R2:W3:Y:S01]  /*13e30*/  LDL R2, [R1+0x14] ;  /* 0x0000140001027983 */ /* 0x0004e20000100800 */
[----:B-----5:R-:W-:Y:S01]  /*13e40*/  LOP3.LUT R0, R0, 0x1f, RZ, 0xc0, !PT ;  /* 0x0000001f00007812 */ /* 0x020fe200078ec0ff */
[----:B0-----:R-:W-:-:S03]  /*13e50*/  IMAD.MOV.U32 R6, RZ, RZ, R3 ;  /* 0x000000ffff067224 */ /* 0x001fc600078e0003 */
[----:B------:R-:W-:-:S13]  /*13e60*/  ISETP.NE.AND P0, PT, R0, RZ, PT ;  /* 0x000000ff0000720c */ /* 0x000fda0003f05270 */
[----:B------:R-:W-:Y:S01]  /*13e70*/  @!P0 MOV R0, 0x400 ;  /* 0x0000040000008802 */ /* 0x000fe20000000f00 */
[----:B---3--:R-:W0:Y:S03]  /*13e80*/  @!P0 S2R R2, SR_CgaCtaId ;  /* 0x0000000000028919 */ /* 0x008e260000008800 */
[----:B0-----:R-:W-:Y:S01]  /*13e90*/  @!P0 LEA R16, R2, R0, 0x18 ;  /* 0x0000000002108211 */ /* 0x001fe200078ec0ff */
[----:B------:R-:W-:Y:S01]  /*13ea0*/  IMAD.U32 R0, RZ, RZ, UR39 ;  /* 0x00000027ff007e24 */ /* 0x000fe2000f8e00ff */
[----:B------:R2:W-:Y:S03]  /*13eb0*/  @!P0 STL [R1+0x14], R2 ;  /* 0x0000140201008387 */ /* 0x0005e60000100800 */
[----:B------:R-:W-:-:S05]  /*13ec0*/  @!P0 IMAD.MOV.U32 R7, RZ, RZ, R0 ;  /* 0x000000ffff078224 */ /* 0x000fca00078e0000 */
[----:B----4-:R2:W-:Y:S01]  /*13ed0*/  @!P0 STS.128 [R16+0x388d0], R4 ;  /* 0x0388d00410008388 */ /* 0x0105e20000000c00 */
[----:B------:R-:W-:Y:S06]  /*13ee0*/  BAR.ARV 0x5, 0x180 ;  /* 0x0146000000007b1d */ /* 0x000fec0000002000 */
.L_x_335:
[----:B------:R-:W-:Y:S02]  /*13ef0*/  ULDC UR4, c[0x0][0xc3c] ;  /* 0x00030f0000047ab9 */ /* 0x000fe40000000800 */
[----:B------:R-:W-:-:S06]  /*13f00*/  UISETP.GE.AND UP0, UPT, UR39, UR4, UPT ;  /* 0x000000042700728c */ /* 0x000fcc000bf06270 */
[----:B------:R-:W-:-:S13]  /*13f10*/  PLOP3.LUT P0, PT, PT, PT, UP0, 0x80, 0x0 ;  /* 0x000000000000781c */ /* 0x000fda0003f0f008 */
[----:B------:R-:W-:Y:S05]  /*13f20*/  @!P0 BRA `(.L_x_341) ;  /* 0xffffffa000c08947 */ /* 0x000fea000383ffff */
.L_x_267:
[----:B-1----:R-:W4:Y:S01]  /*13f30*/  LDL.LU R0, [R1+0x28] ;  /* 0x0000280001007983 */ /* 0x002f220000300800 */
[----:B------:R-:W-:Y:S01]  /*13f40*/  BSSY B0, `(.L_x_342) ;  /* 0x000000b000007945 */ /* 0x000fe20003800000 */
[----:B0-23--:R-:W0:Y:S01]  /*13f50*/  S2R R5, SR_CgaCtaId ;  /* 0x0000000000057919 */ /* 0x00de220000008800 */
[----:B----4-:R-:W-:-:S05]  /*13f60*/  VIADD R0, R0, 0x1 ;  /* 0x0000000100007836 */ /* 0x010fca0000000000 */
[----:B------:R-:W-:-:S04]  /*13f70*/  LEA.HI R2, R0, R0, RZ, 0x1 ;  /* 0x0000000000027211 */ /* 0x000fc800078f08ff */
[----:B------:R-:W-:Y:S02]  /*13f80*/  LOP3.LUT R3, R2, 0xfffffffe, RZ, 0xc0, !PT ;  /* 0xfffffffe02037812 */ /* 0x000fe400078ec0ff */
[----:B------:R-:W-:-:S03]  /*13f90*/  MOV R2, 0x400 ;  /* 0x0000040000027802 */ /* 0x000fc60000000f00 */
[----:B------:R-:W-:Y:S01]  /*13fa0*/  IMAD.IADD R0, R0, 0x1, -R3 ;  /* 0x0000000100007824 */ /* 0x000fe200078e0a03 */
[----:B0-----:R-:W-:-:S04]  /*13fb0*/  LEA R5, R5, R2, 0x18 ;  /* 0x0000000205057211 */ /* 0x001fc800078ec0ff */
[----:B------:R-:W-:-:S04]  /*13fc0*/  SHF.L.U32 R0, R0, 0x1f, RZ ;  /* 0x0000001f00007819 */ /* 0x000fc800000006ff */
[----:B------:R-:W0:Y:S02]  /*13fd0*/  SYNCS.PHASECHK.TRANS64.TRYWAIT P0, [R5+URZ+0x38820], R0 ;  /* 0x03882000050075a7 */ /* 0x000e24000800017f */
[----:B0-----:R-:W-:Y:S05]  /*13fe0*/  @!P0 BRA `(.L_x_343) ;  /* 0x0000003800788947 */ /* 0x001fea0003800000 */
.L_x_460:
[----:B------:R-:W-:Y:S05]  /*13ff0*/  BSYNC B0 ;  /* 0x0000000000007941 */ /* 0x000fea0003800000 */
.L_x_342:
[----:B------:R-:W-:-:S03]  /*14000*/  UMOV UR4, 0xffffffff ;  /* 0xffffffff00047882 */ /* 0x000fc60000000000 */
[----:B------:R-:W-:Y:S05]  /*14010*/  BRA.DIV UR4, `(.L_x_344) ;  /* 0x0000003a04807947 */ /* 0x000fea000b800000 */
[----:B0-----:R-:W0:Y:S02]  /*14020*/  S2R R0, SR_TID.X ;  /* 0x0000000000007919 */ /* 0x001e240000002100 */
[----:B0-----:R-:W-:-:S04]  /*14030*/  SHF.R.U32.HI R0, RZ, 0x5, R0 ;  /* 0x00000005ff007819 */ /* 0x001fc80000011600 */
[----:B------:R-:W-:-:S05]  /*14040*/  LOP3.LUT R0, R0, 0x3, RZ, 0xc0, !PT ;  /* 0x0000000300007812 */ /* 0x000fca00078ec0ff */
[----:B------:R0:W1:Y:S02]  /*14050*/  SHFL.IDX PT, R14, R0, RZ, 0x1f ;  /* 0x00001fff000e7589 */ /* 0x00006400000e0000 */
.L_x_463:
[----:B-1----:R-:W-:Y:S01]  /*14060*/  ISETP.NE.AND P0, PT, R14, RZ, PT ;  /* 0x000000ff0e00720c */ /* 0x002fe20003f05270 */
[----:B------:R-:W-:-:S12]  /*14070*/  BSSY B0, `(.L_x_345) ;  /* 0x000002c000007945 */ /* 0x000fd80003800000 */
[----:B------:R-:W-:Y:S05]  /*14080*/  @P0 BRA `(.L_x_346) ;  /* 0x0000000000a80947 */ /* 0x000fea0003800000 */
[----:B------:R-:W-:-:S03]  /*14090*/  UMOV UR4, 0xffffffff ;  /* 0xffffffff00047882 */ /* 0x000fc60000000000 */
[----:B------:R-:W-:Y:S05]  /*140a0*/  BRA.DIV UR4, `(.L_x_347) ;  /* 0x0000003a04907947 */ /* 0x000fea000b800000 */
[----:B------:R-:W-:-:S13]  /*140b0*/  ELECT P6, URZ, PT ;  /* 0x00000000003f782f */ /* 0x000fda00038c0000 */
.L_x_466:
[----:B------:R-:W-:Y:S05]  /*140c0*/  @!P6 BRA `(.L_x_346) ;  /* 0x000000000098e947 */ /* 0x000fea0003800000 */
[----:B------:R-:W-:-:S06]  /*140d0*/  ULOP3.LUT UR4, UR43, 0x2, URZ, 0xfc, !UPT ;  /* 0x000000022b047892 */ /* 0x000fcc000f8efc3f */
[----:B0-----:R-:W-:-:S05]  /*140e0*/  IMAD.U32 R0, RZ, RZ, UR4 ;  /* 0x00000004ff007e24 */ /* 0x001fca000f8e00ff */
[----:B------:R-:W-:-:S13]  /*140f0*/  ISETP.NE.AND P0, PT, R0, 0x3, PT ;  /* 0x000000030000780c */ /* 0x000fda0003f05270 */
[----:B------:R-:W-:Y:S05]  /*14100*/  @!P0 BRA `(.L_x_348) ;  /* 0x0000000000048947 */ /* 0x000fea0003800000 */
[----:B------:R-:W-:Y:S01]  /*14110*/  BPT.TRAP 0x1 ;  /* 0x000000040000795c */ /* 0x000fe20000300000 */
.L_x_348:
[----:B------:R-:W-:Y:S01]  /*14120*/  IMAD R3, R29, 0x8, R5 ;  /* 0x000000081d037824 */ /* 0x000fe200078e0205 */
[----:B------:R-:W-:Y:S01]  /*14130*/  SHF.L.U32 R2, R33, 0x1f, RZ ;  /* 0x0000001f21027819 */ /* 0x000fe200000006ff */
[----:B------:R-:W-:-:S03]  /*14140*/  VIADD R29, R29, 0x1 ;  /* 0x000000011d1d7836 */ /* 0x000fc60000000000 */
[----:B------:R-:W0:Y:S02]  /*14150*/  SYNCS.PHASECHK.TRANS64.TRYWAIT P1, [R3+URZ+0x38840], R2 ;  /* 0x03884002030075a7 */ /* 0x000e24000802017f */
[----:B------:R-:W-:-:S04]  /*14160*/  ISETP.NE.AND P2, PT, R29, 0x2, PT ;  /* 0x000000021d00780c */ /* 0x000fc80003f45270 */
[----:B------:R-:W-:Y:S01]  /*14170*/  SEL R0, RZ, 0x1, P2 ;  /* 0x00000001ff007807 */ /* 0x000fe20001000000 */
[----:B0-----:R-:W-:Y:S08]  /*14180*/  @!P1 BRA `(.L_x_349) ;  /* 0x0000003800789947 */ /* 0x001ff00003800000 */
.L_x_467:
[----:B------:R-:W-:Y:S02]  /*14190*/  SEL R29, R29, RZ, P2 ;  /* 0x000000ff1d1d7207 */ /* 0x000fe40001000000 */
[----:B------:R-:W-:Y:S01]  /*141a0*/  LOP3.LUT R0, R33, R0, RZ, 0x3c, !PT ;  /* 0x0000000021007212 */ /* 0x000fe200078e3cff */
[----:B------:R-:W-:Y:S06]  /*141b0*/  @!P0 BRA `(.L_x_350) ;  /* 0x0000000000048947 */ /* 0x000fec0003800000 */
[----:B------:R-:W-:Y:S01]  /*141c0*/  BPT.TRAP 0x1 ;  /* 0x000000040000795c */ /* 0x000fe20000300000 */
.L_x_350:
[----:B------:R-:W-:Y:S01]  /*141d0*/  IMAD R29, R29, 0x8, R5 ;  /* 0x000000081d1d7824 */ /* 0x000fe200078e0205 */
[----:B------:R-:W-:-:S04]  /*141e0*/  SHF.L.U32 R0, R0, 0x1f, RZ ;  /* 0x0000001f00007819 */ /* 0x000fc800000006ff */
[----:B------:R-:W1:Y:S02]  /*141f0*/  SYNCS.PHASECHK.TRANS64.TRYWAIT P1, [R29+URZ+0x38840], R0 ;  /* 0x038840001d0075a7 */ /* 0x000e64000802017f */
[----:B-1----:R-:W-:Y:S05]  /*14200*/  @!P1 BRA `(.L_x_351) ;  /* 0x00000038006c9947 */ /* 0x002fea0003800000 */
.L_x_468:
[----:B------:R-:W-:Y:S05]  /*14210*/  @!P0 BRA `(.L_x_352) ;  /* 0x0000000000048947 */ /* 0x000fea0003800000 */
[----:B------:R-:W-:Y:S01]  /*14220*/  BPT.TRAP 0x1 ;  /* 0x000000040000795c */ /* 0x000fe20000300000 */
.L_x_352:
[----:B------:R-:W2:Y:S02]  /*14230*/  SYNCS.PHASECHK.TRANS64.TRYWAIT P1, [R3+URZ+0x38860], R2 ;  /* 0x03886002030075a7 */ /* 0x000ea4000802017f */
[----:B--2---:R-:W-:Y:S05]  /*14240*/  @!P1 BRA `(.L_x_353) ;  /* 0x0000003800709947 */ /* 0x004fea0003800000 */
.L_x_469:
[----:B------:R-:W-:Y:S05]  /*14250*/  @!P0 BRA `(.L_x_354) ;  /* 0x0000000000048947 */ /* 0x000fea0003800000 */
[----:B------:R-:W-:Y:S01]  /*14260*/  BPT.TRAP 0x1 ;  /* 0x000000040000795c */ /* 0x000fe20000300000 */
.L_x_354:
[----:B------:R-:W3:Y:S02]  /*14270*/  SYNCS.PHASECHK.TRANS64.TRYWAIT P1, [R29+URZ+0x38860], R0 ;  /* 0x038860001d0075a7 */ /* 0x000ee4000802017f */
[----:B---3--:R-:W-:Y:S05]  /*14280*/  @!P1 BRA `(.L_x_355) ;  /* 0x0000003800749947 */ /* 0x008fea0003800000 */
.L_x_470:
[----:B------:R-:W-:Y:S05]  /*14290*/  @!P0 BRA `(.L_x_356) ;  /* 0x0000000000048947 */ /* 0x000fea0003800000 */
[----:B------:R-:W-:Y:S01]  /*142a0*/  BPT.TRAP 0x1 ;  /* 0x000000040000795c */ /* 0x000fe20000300000 */
.L_x_356:
[----:B------:R-:W4:Y:S02]  /*142b0*/  SYNCS.PHASECHK.TRANS64.TRYWAIT P1, [R3+URZ+0x38880], R2 ;  /* 0x03888002030075a7 */ /* 0x000f24000802017f */
[----:B----4-:R-:W-:Y:S05]  /*142c0*/  @!P1 BRA `(.L_x_357) ;  /* 0x0000003800789947 */ /* 0x010fea0003800000 */
.L_x_471:
[----:B------:R-:W-:Y:S05]  /*142d0*/  @!P0 BRA `(.L_x_358) ;  /* 0x0000000000048947 */ /* 0x000fea0003800000 */
[----:B------:R-:W-:Y:S01]  /*142e0*/  BPT.TRAP 0x1 ;  /* 0x000000040000795c */ /* 0x000fe20000300000 */
.L_x_358:
[----:B------:R0:W0:Y:S02]  /*142f0*/  SYNCS.PHASECHK.TRANS64.TRYWAIT P0, [R29+URZ+0x38880], R0 ;  /* 0x038880001d0075a7 */ /* 0x000024000800017f */
[----:B0-----:R-:W-:Y:S05]  /*14300*/  @!P0 NANOSLEEP.SYNCS 0x989680 ;  /* 0x009896800000895d */ /* 0x001fea0003900000 */
[----:B------:R-:W0:Y:S02]  /*14310*/  @!P0 SYNCS.PHASECHK.TRANS64 P0, [R29+URZ+0x38880], R0 ;  /* 0x038880001d0085a7 */ /* 0x000e24000800007f */
[----:B0-----:R-:W-:Y:S05]  /*14320*/  @!P0 BRA `(.L_x_358) ;  /* 0xfffffffc00f08947 */ /* 0x001fea000383ffff */
.L_x_346:
[----:B------:R-:W-:Y:S05]  /*14330*/  BSYNC B0 ;  /* 0x0000000000007941 */ /* 0x000fea0003800000 */
.L_x_345:
[----:B------:R-:W-:Y:S05]  /*14340*/  EXIT ;  /* 0x000000000000794d */ /* 0x000fea0003800000 */
.L_x_215:
[----:B0-----:R-:W-:-:S04]  /*14350*/  IMAD.U32 R3, RZ, RZ, UR54 ;  /* 0x00000036ff037e24 */ /* 0x001fc8000f8e00ff */
[----:B------:R0:W1:Y:S03]  /*14360*/  SYNCS.PHASECHK.TRANS64.TRYWAIT P0, [R3+URZ+0x38800], R0 ;  /* 0x03880000030075a7 */ /* 0x000066000800017f */
[----:B-1----:R-:W-:Y:S05]  /*14370*/  @!P0 NANOSLEEP.SYNCS 0x989680 ;  /* 0x009896800000895d */ /* 0x002fea0003900000 */
[----:B------:R-:W1:Y:S02]  /*14380*/  @!P0 SYNCS.PHASECHK.TRANS64 P0, [R3+URZ+0x38800], R0 ;  /* 0x03880000030085a7 */ /* 0x000e64000800007f */
[----:B-1----:R-:W-:Y:S05]  /*14390*/  @!P0 BRA `(.L_x_215) ;  /* 0xfffffffc00ec8947 */ /* 0x002fea000383ffff */
[----:B------:R-:W-:Y:S05]  /*143a0*/  BRA `(.L_x_359) ;  /* 0xfffffedc00387947 */ /* 0x000fea000383ffff */
.L_x_219:
[----:B-1----:R-:W-:-:S04]  /*143b0*/  IMAD.U32 R0, RZ, RZ, UR56 ;  /* 0x00000038ff007e24 */ /* 0x002fc8000f8e00ff */
[----:B------:R1:W2:Y:S03]  /*143c0*/  SYNCS.PHASECHK.TRANS64.TRYWAIT P1, [R0+URZ+0x38830], R7 ;  /* 0x03883007000075a7 */ /* 0x0002a6000802017f */
[----:B--2---:R-:W-:Y:S05]  /*143d0*/  @!P1 NANOSLEEP.SYNCS 0x989680 ;  /* 0x009896800000995d */ /* 0x004fea0003900000 */
[----:B------:R-:W2:Y:S02]  /*143e0*/  @!P1 SYNCS.PHASECHK.TRANS64 P1, [R0+URZ+0x38830], R7 ;  /* 0x03883007000095a7 */ /* 0x000ea4000802007f */
[----:B--2---:R-:W-:Y:S05]  /*143f0*/  @!P1 BRA `(.L_x_219) ;  /* 0xfffffffc00ec9947 */ /* 0x004fea000383ffff */
[----:B------:R-:W-:Y:S05]  /*14400*/  BRA `(.L_x_218) ;  /* 0xfffffedc005c7947 */ /* 0x000fea000383ffff */
.L_x_224:
[----:B---3--:R-:W-:-:S04]  /*14410*/  IMAD.U32 R8, RZ, RZ, UR56 ;  /* 0x00000038ff087e24 */ /* 0x008fc8000f8e00ff */
[----:B------:R3:W4:Y:S03]  /*14420*/  SYNCS.PHASECHK.TRANS64.TRYWAIT P1, [R8+URZ+0x38850], R7 ;  /* 0x03885007080075a7 */ /* 0x000726000802017f */
[----:B----4-:R-:W-:Y:S05]  /*14430*/  @!P1 NANOSLEEP.SYNCS 0x989680 ;  /* 0x009896800000995d */ /* 0x010fea0003900000 */
[----:B------:R-:W4:Y:S02]  /*14440*/  @!P1 SYNCS.PHASECHK.TRANS64 P1, [R8+URZ+0x38850], R7 ;  /* 0x03885007080095a7 */ /* 0x000f24000802007f */
[----:B----4-:R-:W-:Y:S05]  /*14450*/  @!P1 BRA `(.L_x_224) ;  /* 0xfffffffc00ec9947 */ /* 0x010fea000383ffff */
[----:B------:R-:W-:Y:S05]  /*14460*/  BRA `(.L_x_223) ;  /* 0xfffffef800e87947 */ /* 0x000fea000383ffff */
.L_x_230:
[----:B-1----:R-:W-:Y:S02]  /*14470*/  IMAD.U32 R0, RZ, RZ, UR50 ;  /* 0x00000032ff007e24 */ /* 0x002fe4000f8e00ff */
[----:B------:R-:W-:-:S04]  /*14480*/  IMAD.U32 R3, RZ, RZ, UR56 ;  /* 0x00000038ff037e24 */ /* 0x000fc8000f8e00ff */
[----:B------:R1:W3:Y:S03]  /*14490*/  SYNCS.PHASECHK.TRANS64.TRYWAIT P1, [R0+URZ+0x38830], R3 ;  /* 0x03883003000075a7 */ /* 0x0002e6000802017f */
[----:B---3--:R-:W-:Y:S05]  /*144a0*/  @!P1 NANOSLEEP.SYNCS 0x989680 ;  /* 0x009896800000995d */ /* 0x008fea0003900000 */
[----:B------:R-:W3:Y:S02]  /*144b0*/  @!P1 SYNCS.PHASECHK.TRANS64 P1, [R0+URZ+0x38830], R3 ;  /* 0x03883003000095a7 */ /* 0x000ee4000802007f */
[----:B---3--:R-:W-:Y:S05]  /*144c0*/  @!P1 BRA `(.L_x_230) ;  /* 0xfffffffc00e89947 */ /* 0x008fea000383ffff */
[----:B------:R-:W-:Y:S05]  /*144d0*/  BRA `(.L_x_229) ;  /* 0xfffffefc00d07947 */ /* 0x000fea000383ffff */
.L_x_235:
[----:B0-----:R-:W-:Y:S02]  /*144e0*/  IMAD.U32 R7, RZ, RZ, UR50 ;  /* 0x00000032ff077e24 */ /* 0x001fe4000f8e00ff */
[----:B------:R-:W-:-:S04]  /*144f0*/  IMAD.U32 R8, RZ, RZ, UR56 ;  /* 0x00000038ff087e24 */ /* 0x000fc8000f8e00ff */
[----:B------:R0:W2:Y:S03]  /*14500*/  SYNCS.PHASECHK.TRANS64.TRYWAIT P1, [R7+URZ+0x38850], R8 ;  /* 0x03885008070075a7 */ /* 0x0000a6000802017f */
[----:B--2---:R-:W-:Y:S05]  /*14510*/  @!P1 NANOSLEEP.SYNCS 0x989680 ;  /* 0x009896800000995d */ /* 0x004fea0003900000 */
[----:B------:R-:W2:Y:S02]  /*14520*/  @!P1 SYNCS.PHASECHK.TRANS64 P1, [R7+URZ+0x38850], R8 ;  /* 0x03885008070095a7 */ /* 0x000ea4000802007f */
[----:B--2---:R-:W-:Y:S05]  /*14530*/  @!P1 BRA `(.L_x_235) ;  /* 0xfffffffc00e89947 */ /* 0x004fea000383ffff */
[----:B------:R-:W-:Y:S05]  /*14540*/  BRA `(.L_x_234) ;  /* 0xffffff1c006c7947 */ /* 0x000fea000383ffff */
.L_x_283:
[----:B------:R-:W1:Y:S01]  /*14550*/  S2R R20, SR_TID.X ;  /* 0x0000000000147919 */ /* 0x000e620000002100 */
[----:B------:R-:W-:Y:S02]  /*14560*/  IMAD.MOV.U32 R12, RZ, RZ, RZ ;  /* 0x000000ffff0c7224 */ /* 0x000fe400078e00ff */
[----:B------:R-:W-:Y:S02]  /*14570*/  IMAD.MOV.U32 R11, RZ, RZ, 0x1f ;  /* 0x0000001fff0b7424 */ /* 0x000fe400078e00ff */
[----:B------:R-:W-:Y:S01]  /*14580*/  IMAD.MOV.U32 R15, RZ, RZ, -0x1 ;  /* 0xffffffffff0f7424 */ /* 0x000fe200078e00ff */
[----:B-1----:R-:W-:-:S04]  /*14590*/  SHF.R.U32.HI R8, RZ, 0x5, R20 ;  /* 0x00000005ff087819 */ /* 0x002fc80000011614 */
[----:B------:R-:W-:-:S05]  /*145a0*/  LOP3.LUT R8, R8, 0x3, RZ, 0xc0, !PT ;  /* 0x0000000308087812 */ /* 0x000fca00078ec0ff */
[----:B------:R-:W-:-:S07]  /*145b0*/  IMAD.MOV.U32 R13, RZ, RZ, R8 ;  /* 0x000000ffff0d7224 */ /* 0x000fce00078e0008 */
[----:B0----5:R-:W-:Y:S05]  /*145c0*/  WARPSYNC.COLLECTIVE R15, `(.L_x_360) ;  /* 0x000000000f087348 */ /* 0x021fea0003c00000 */
[----:B------:R1:W2:Y:S02]  /*145d0*/  SHFL.IDX P6, R14, R13, R12, R11 ;  /* 0x0000000c0d0e7389 */ /* 0x0002a400000c000b */
[----:B012--5:R-:W-:Y:S01]  /*145e0*/  ENDCOLLECTIVE ;  /* 0x000000000000791b */ /* 0x027fe20003800000 */
.L_x_360:
[----:B------:R-:W-:Y:S05]  /*145f0*/  BRA `(.L_x_361) ;  /* 0xffffffac007c7947 */ /* 0x000fea000383ffff */
.L_x_286:
[----:B-1----:R1:W2:Y:S02]  /*14600*/  SYNCS.PHASECHK.TRANS64.TRYWAIT P0, [R6+URZ+0x38880], R20 ;  /* 0x03888014060075a7 */ /* 0x0022a4000800017f */
[----:B--2---:R-:W-:Y:S05]  /*14610*/  @!P0 NANOSLEEP.SYNCS 0x989680 ;  /* 0x009896800000895d */ /* 0x004fea0003900000 */
[----:B------:R-:W2:Y:S02]  /*14620*/  @!P0 SYNCS.PHASECHK.TRANS64 P0, [R6+URZ+0x38880], R20 ;  /* 0x03888014060085a7 */ /* 0x000ea4000800007f */
[----:B--2---:R-:W-:Y:S05]  /*14630*/  @!P0 BRA `(.L_x_286) ;  /* 0xfffffffc00f08947 */ /* 0x004fea000383ffff */
[----:B------:R-:W-:Y:S05]  /*14640*/  BRA `(.L_x_362) ;  /* 0xffffffac009c7947 */ /* 0x000fea000383ffff */
.L_x_287:
        /* <DEDUP_REMOVED lines=8> */
.L_x_364:
[----:B------:R-:W-:Y:S05]  /*146d0*/  BSYNC B0 ;  /* 0x0000000000007941 */ /* 0x000fea0003800000 */
.L_x_363:
[----:B------:R-:W-:Y:S01]  /*146e0*/  IMAD.MOV.U32 R13, RZ, RZ, R7 ;  /* 0x000000ffff0d7224 */ /* 0x000fe200078e0007 */
[----:B------:R-:W0:Y:S01]  /*146f0*/  LDC R22, c[0x0][0x2f4] ;  /* 0x0000bd00ff167b82 */ /* 0x000e220000000800 */
[----:B------:R-:W-:Y:S01]  /*14700*/  IMAD.MOV.U32 R12, RZ, RZ, RZ ;  /* 0x000000ffff0c7224 */ /* 0x000fe200078e00ff */
[----:B------:R-:W-:Y:S01]  /*14710*/  LOP3.LUT R21, R32, 0x80, RZ, 0xfc, !PT ;  /* 0x0000008020157812 */ /* 0x000fe200078efcff */
[----:B------:R-:W-:Y:S01]  /*14720*/  IMAD.MOV.U32 R11, RZ, RZ, 0x181f ;  /* 0x0000181fff0b7424 */ /* 0x000fe200078e00ff */
[C---:B------:R-:W-:Y:S01]  /*14730*/  ISETP.GE.AND P3, PT, R17.reuse, 0x11, PT ;  /* 0x000000111100780c */ /* 0x040fe20003f66270 */
[----:B------:R-:W-:Y:S01]  /*14740*/  IMAD.MOV.U32 R15, RZ, RZ, -0x1 ;  /* 0xffffffffff0f7424 */ /* 0x000fe200078e00ff */
[----:B------:R-:W-:Y:S01]  /*14750*/  LOP3.LUT R30, R30, 0xffffffdf, RZ, 0xc0, !PT ;  /* 0xffffffdf1e1e7812 */ /* 0x000fe200078ec0ff */
[----:B------:R-:W-:Y:S01]  /*14760*/  IMAD.MOV.U32 R3, RZ, RZ, R14 ;  /* 0x000000ffff037224 */ /* 0x000fe200078e000e */
[----:B------:R-:W-:Y:S01]  /*14770*/  ISETP.GE.AND P5, PT, R17, 0x31, PT ;  /* 0x000000311100780c */ /* 0x000fe20003fa6270 */
[----:B------:R-:W-:-:S12]  /*14780*/  IMAD.IADD R5, R16, 0x1, R5 ;  /* 0x0000000110057824 */ /* 0x000fd800078e0205 */
[----:B0-----:R-:W-:Y:S05]  /*14790*/  WARPSYNC.COLLECTIVE R15, `(.L_x_365) ;  /* 0x000000000f087348 */ /* 0x001fea0003c00000 */
[----:B------:R1:W2:Y:S02]  /*147a0*/  SHFL.IDX P6, R14, R13, R12, R11 ;  /* 0x0000000c0d0e7389 */ /* 0x0002a400000c000b */
[----:B012---:R-:W-:Y:S01]  /*147b0*/  ENDCOLLECTIVE ;  /* 0x000000000000791b */ /* 0x007fe20003800000 */
.L_x_365:
[C---:B------:R-:W-:Y:S02]  /*147c0*/  ISETP.GE.AND P4, PT, R17.reuse, 0x41, PT ;  /* 0x000000411100780c */ /* 0x040fe40003f86270 */
[----:B------:R-:W-:Y:S02]  /*147d0*/  @P3 LOP3.LUT R30, R30, 0x20, RZ, 0xfc, !PT ;  /* 0x000000201e1e3812 */ /* 0x000fe400078efcff */
[C---:B------:R-:W-:Y:S02]  /*147e0*/  ISETP.GE.AND P3, PT, R17.reuse, 0x51, PT ;  /* 0x000000511100780c */ /* 0x040fe40003f66270 */
[----:B------:R-:W-:Y:S02]  /*147f0*/  LOP3.LUT R30, R30, 0xffffffef, RZ, 0xc0, !PT ;  /* 0xffffffef1e1e7812 */ /* 0x000fe400078ec0ff */
[----:B------:R-:W-:Y:S01]  /*14800*/  ISETP.GE.AND P1, PT, R32, R22, PT ;  /* 0x000000162000720c */ /* 0x000fe20003f26270 */
[----:B------:R-:W-:Y:S02]  /*14810*/  IMAD.MOV.U32 R13, RZ, RZ, R8 ;  /* 0x000000ffff0d7224 */ /* 0x000fe400078e0008 */
[----:B------:R-:W-:Y:S01]  /*14820*/  IMAD.MOV.U32 R12, RZ, RZ, 0x1 ;  /* 0x00000001ff0c7424 */ /* 0x000fe200078e00ff */
[----:B------:R-:W-:Y:S01]  /*14830*/  ISETP.LT.OR P2, PT, R17, 0x1, P1 ;  /* 0x000000011100780c */ /* 0x000fe20000f41670 */
[----:B------:R-:W-:-:S12]  /*14840*/  IMAD.MOV.U32 R2, RZ, RZ, R14 ;  /* 0x000000ffff027224 */ /* 0x000fd800078e000e */
[----:B------:R-:W-:Y:S05]  /*14850*/  WARPSYNC.COLLECTIVE R15, `(.L_x_366) ;  /* 0x000000000f087348 */ /* 0x000fea0003c00000 */
[----:B------:R0:W1:Y:S02]  /*14860*/  SHFL.IDX P6, R14, R13, R12, R11 ;  /* 0x0000000c0d0e7389 */ /* 0x00006400000c000b */
[----:B01----:R-:W-:Y:S01]  /*14870*/  ENDCOLLECTIVE ;  /* 0x000000000000791b */ /* 0x003fe20003800000 */
.L_x_366:
[----:B------:R-:W-:-:S05]  /*14880*/  IADD3 R2, P0, R32, R2, RZ ;  /* 0x0000000220027210 */ /* 0x000fca0007f1e0ff */
        /* <DEDUP_REMOVED lines=13> */
.L_x_367:
[----:B------:R-:W-:Y:S02]  /*14960*/  IMAD.MOV.U32 R13, RZ, RZ, R8 ;  /* 0x000000ffff0d7224 */ /* 0x000fe400078e0008 */
[----:B------:R-:W-:Y:S02]  /*14970*/  IMAD.MOV.U32 R12, RZ, RZ, 0x2 ;  /* 0x00000002ff0c7424 */ /* 0x000fe400078e00ff */
[----:B------:R-:W-:-:S07]  /*14980*/  IMAD.MOV.U32 R2, RZ, RZ, R14 ;  /* 0x000000ffff027224 */ /* 0x000fce00078e000e */
[----:B------:R-:W-:Y:S05]  /*14990*/  WARPSYNC.COLLECTIVE R15, `(.L_x_368) ;  /* 0x000000000f087348 */ /* 0x000fea0003c00000 */
[----:B------:R0:W1:Y:S02]  /*149a0*/  SHFL.IDX P6, R14, R13, R12, R11 ;  /* 0x0000000c0d0e7389 */ /* 0x00006400000c000b */
[----:B01----:R-:W-:Y:S01]  /*149b0*/  ENDCOLLECTIVE ;  /* 0x000000000000791b */ /* 0x003fe20003800000 */
.L_x_368:
[----:B------:R-:W-:-:S05]  /*149c0*/  IADD3 R2, P2, R32, R2, RZ ;  /* 0x0000000220027210 */ /* 0x000fca0007f5e0ff */
        /* <DEDUP_REMOVED lines=13> */
.L_x_369:
[----:B------:R-:W-:Y:S02]  /*14aa0*/  IMAD.MOV.U32 R13, RZ, RZ, R8 ;  /* 0x000000ffff0d7224 */ /* 0x000fe400078e0008 */
[----:B------:R-:W-:Y:S02]  /*14ab0*/  IMAD.MOV.U32 R12, RZ, RZ, 0x3 ;  /* 0x00000003ff0c7424 */ /* 0x000fe400078e00ff */
[----:B------:R-:W-:-:S07]  /*14ac0*/  IMAD.MOV.U32 R2, RZ, RZ, R14 ;  /* 0x000000ffff027224 */ /* 0x000fce00078e000e */
[----:B------:R-:W-:Y:S05]  /*14ad0*/  WARPSYNC.COLLECTIVE R15, `(.L_x_370) ;  /* 0x000000000f087348 */ /* 0x000fea0003c00000 */
[----:B------:R0:W1:Y:S02]  /*14ae0*/  SHFL.IDX P6, R14, R13, R12, R11 ;  /* 0x0000000c0d0e7389 */ /* 0x00006400000c000b */
[----:B01----:R-:W-:Y:S01]  /*14af0*/  ENDCOLLECTIVE ;  /* 0x000000000000791b */ /* 0x003fe20003800000 */
.L_x_370:
        /* <DEDUP_REMOVED lines=14> */
.L_x_371:
[----:B------:R-:W-:Y:S02]  /*14be0*/  IMAD.MOV.U32 R13, RZ, RZ, R8 ;  /* 0x000000ffff0d7224 */ /* 0x000fe400078e0008 */
[----:B------:R-:W-:Y:S02]  /*14bf0*/  IMAD.MOV.U32 R12, RZ, RZ, 0x4 ;  /* 0x00000004ff0c7424 */ /* 0x000fe400078e00ff */
[----:B------:R-:W-:-:S07]  /*14c00*/  IMAD.MOV.U32 R2, RZ, RZ, R14 ;  /* 0x000000ffff027224 */ /* 0x000fce00078e000e */
[----:B------:R-:W-:Y:S05]  /*14c10*/  WARPSYNC.COLLECTIVE R15, `(.L_x_372) ;  /* 0x000000000f087348 */ /* 0x000fea0003c00000 */
[----:B------:R0:W1:Y:S02]  /*14c20*/  SHFL.IDX P6, R14, R13, R12, R11 ;  /* 0x0000000c0d0e7389 */ /* 0x00006400000c000b */
[----:B01----:R-:W-:Y:S01]  /*14c30*/  ENDCOLLECTIVE ;  /* 0x000000000000791b */ /* 0x003fe20003800000 */
.L_x_372:
        /* <DEDUP_REMOVED lines=14> */
.L_x_373:
[----:B------:R-:W-:Y:S02]  /*14d20*/  IMAD.MOV.U32 R13, RZ, RZ, R8 ;  /* 0x000000ffff0d7224 */ /* 0x000fe400078e0008 */
[----:B------:R-:W-:Y:S02]  /*14d30*/  IMAD.MOV.U32 R12, RZ, RZ, 0x5 ;  /* 0x00000005ff0c7424 */ /* 0x000fe400078e00ff */
[----:B------:R-:W-:-:S07]  /*14d40*/  IMAD.MOV.U32 R2, RZ, RZ, R14 ;  /* 0x000000ffff027224 */ /* 0x000fce00078e000e */
[----:B------:R-:W-:Y:S05]  /*14d50*/  WARPSYNC.COLLECTIVE R15, `(.L_x_374) ;  /* 0x000000000f087348 */ /* 0x000fea0003c00000 */
[----:B------:R0:W1:Y:S02]  /*14d60*/  SHFL.IDX P6, R14, R13, R12, R11 ;  /* 0x0000000c0d0e7389 */ /* 0x00006400000c000b */
[----:B01----:R-:W-:Y:S01]  /*14d70*/  ENDCOLLECTIVE ;  /* 0x000000000000791b */ /* 0x003fe20003800000 */
.L_x_374:
        /* <DEDUP_REMOVED lines=14> */
.L_x_375:
[----:B------:R-:W-:Y:S02]  /*14e60*/  IMAD.MOV.U32 R13, RZ, RZ, R8 ;  /* 0x000000ffff0d7224 */ /* 0x000fe400078e0008 */
[----:B------:R-:W-:Y:S02]  /*14e70*/  IMAD.MOV.U32 R12, RZ, RZ, 0x6 ;  /* 0x00000006ff0c7424 */ /* 0x000fe400078e00ff */
[----:B------:R-:W-:-:S07]  /*14e80*/  IMAD.MOV.U32 R2, RZ, RZ, R14 ;  /* 0x000000ffff027224 */ /* 0x000fce00078e000e */
[----:B------:R-:W-:Y:S05]  /*14e90*/  WARPSYNC.COLLECTIVE R15, `(.L_x_376) ;  /* 0x000000000f087348 */ /* 0x000fea0003c00000 */
[----:B------:R0:W1:Y:S02]  /*14ea0*/  SHFL.IDX P6, R14, R13, R12, R11 ;  /* 0x0000000c0d0e7389 */ /* 0x00006400000c000b */
[----:B01----:R-:W-:Y:S01]  /*14eb0*/  ENDCOLLECTIVE ;  /* 0x000000000000791b */ /* 0x003fe20003800000 */
.L_x_376:
        /* <DEDUP_REMOVED lines=14> */
.L_x_377:
[----:B------:R-:W-:Y:S02]  /*14fa0*/  IMAD.MOV.U32 R13, RZ, RZ, R8 ;  /* 0x000000ffff0d7224 */ /* 0x000fe400078e0008 */
[----:B------:R-:W-:Y:S02]  /*14fb0*/  IMAD.MOV.U32 R12, RZ, RZ, 0x7 ;  /* 0x00000007ff0c7424 */ /* 0x000fe400078e00ff */
[----:B------:R-:W-:-:S07]  /*14fc0*/  IMAD.MOV.U32 R2, RZ, RZ, R14 ;  /* 0x000000ffff027224 */ /* 0x000fce00078e000e */
[----:B------:R-:W-:Y:S05]  /*14fd0*/  WARPSYNC.COLLECTIVE R15, `(.L_x_378) ;  /* 0x000000000f087348 */ /* 0x000fea0003c00000 */
[----:B------:R0:W1:Y:S02]  /*14fe0*/  SHFL.IDX P6, R14, R13, R12, R11 ;  /* 0x0000000c0d0e7389 */ /* 0x00006400000c000b */
[----:B01----:R-:W-:Y:S01]  /*14ff0*/  ENDCOLLECTIVE ;  /* 0x000000000000791b */ /* 0x003fe20003800000 */
.L_x_378:
[----:B------:R-:W-:-:S05]  /*15000*/  IADD3 R2, P2, R32, R2, RZ ;  /* 0x0000000220027210 */ /* 0x000fca0007f5e0ff */
        /* <DEDUP_REMOVED lines=12> */
.L_x_379:
[----:B------:R-:W-:Y:S01]  /*150d0*/  @!PT LDS RZ, [RZ] ;  /* 0x00000000fffff984 */ /* 0x000fe20000000800 */
[----:B------:R-:W-:Y:S01]  /*150e0*/  @!PT LDS RZ, [RZ] ;  /* 0x00000000fffff984 */ /* 0x000fe20000000800 */
[----:B------:R-:W-:Y:S01]  /*150f0*/  @!PT LDS RZ, [RZ] ;  /* 0x00000000fffff984 */ /* 0x000fe20000000800 */
[----:B------:R0:W-:Y:S01]  /*15100*/  LDGSTS.E.BYPASS.LTC128B.128 [R5+0x17400], desc[UR52][R2.64+0x80], !P2 ;  /* 0x1740008002057fae */ /* 0x0001e2000d101d74 */
[C---:B------:R-:W-:Y:S02]  /*15110*/  ISETP.GE.AND P2, PT, R17.reuse, 0x21, PT ;  /* 0x000000211100780c */ /* 0x040fe40003f46270 */
[----:B------:R-:W-:Y:S01]  /*15120*/  ISETP.GE.AND P6, PT, R17, 0x71, PT ;  /* 0x000000711100780c */ /* 0x000fe20003fc6270 */
[----:B0-----:R-:W-:-:S10]  /*15130*/  IMAD.MOV.U32 R2, RZ, RZ, R14 ;  /* 0x000000ffff027224 */ /* 0x001fd400078e000e */
[----:B------:R-:W-:Y:S02]  /*15140*/  @P2 LOP3.LUT R30, R30, 0x10, RZ, 0xfc, !PT ;  /* 0x000000101e1e2812 */ /* 0x000fe400078efcff */
[----:B------:R-:W-:Y:S02]  /*15150*/  ISETP.GE.AND P2, PT, R17, 0x61, PT ;  /* 0x000000611100780c */ /* 0x000fe40003f46270 */
[----:B------:R-:W-:-:S04]  /*15160*/  LOP3.LUT R30, R30, 0xffffffbf, RZ, 0xc0, !PT ;  /* 0xffffffbf1e1e7812 */ /* 0x000fc800078ec0ff */
[----:B------:R-:W-:Y:S01]  /*15170*/  @P6 LOP3.LUT R30, R30, 0x40, RZ, 0xfc, !PT ;  /* 0x000000401e1e6812 */ /* 0x000fe200078efcff */
[----:B------:R-:W-:Y:S06]  /*15180*/  BRA `(.L_x_380) ;  /* 0xffffffa800647947 */ /* 0x000fec000383ffff */
.L_x_292:
[----:B---3--:R3:W4:Y:S02]  /*15190*/  SYNCS.PHASECHK.TRANS64.TRYWAIT P0, [R6+URZ+0x38840], R20 ;  /* 0x03884014060075a7 */ /* 0x008724000800017f */
[----:B----4-:R-:W-:Y:S05]  /*151a0*/  @!P0 NANOSLEEP.SYNCS 0x989680 ;  /* 0x009896800000895d */ /* 0x010fea0003900000 */
[----:B------:R-:W4:Y:S02]  /*151b0*/  @!P0 SYNCS.PHASECHK.TRANS64 P0, [R6+URZ+0x38840], R20 ;  /* 0x03884014060085a7 */ /* 0x000f24000800007f */
[----:B----4-:R-:W-:Y:S05]  /*151c0*/  @!P0 BRA `(.L_x_292) ;  /* 0xfffffffc00f08947 */ /* 0x010fea000383ffff */
[----:B------:R-:W-:Y:S05]  /*151d0*/  BRA `(.L_x_381) ;  /* 0xffffffa800c07947 */ /* 0x000fea000383ffff */
.L_x_293:
[----:B------:R-:W-:Y:S01]  /*151e0*/  BSSY B0, `(.L_x_382) ;  /* 0x0000008000007945 */ /* 0x000fe20003800000 */
[----:B------:R-:W-:Y:S02]  /*151f0*/  IMAD.MOV.U32 R13, RZ, RZ, R0 ;  /* 0x000000ffff0d7224 */ /* 0x000fe400078e0000 */
[----:B------:R-:W-:Y:S02]  /*15200*/  IMAD.MOV.U32 R12, RZ, RZ, RZ ;  /* 0x000000ffff0c7224 */ /* 0x000fe400078e00ff */
[----:B------:R-:W-:Y:S02]  /*15210*/  IMAD.MOV.U32 R11, RZ, RZ, 0x181f ;  /* 0x0000181fff0b7424 */ /* 0x000fe400078e00ff */
[----:B------:R-:W-:-:S07]  /*15220*/  IMAD.MOV.U32 R15, RZ, RZ, -0x1 ;  /* 0xffffffffff0f7424 */ /* 0x000fce00078e00ff */
[----:B0123--:R-:W-:Y:S05]  /*15230*/  WARPSYNC.COLLECTIVE R15, `(.L_x_383) ;  /* 0x000000000f087348 */ /* 0x00ffea0003c00000 */
[----:B------:R4:W0:Y:S02]  /*15240*/  SHFL.IDX P6, R14, R13, R12, R11 ;  /* 0x0000000c0d0e7389 */ /* 0x00082400000c000b */
[----:B01234-:R-:W-:Y:S01]  /*15250*/  ENDCOLLECTIVE ;  /* 0x000000000000791b */ /* 0x01ffe20003800000 */
.L_x_383:
[----:B------:R-:W-:Y:S05]  /*15260*/  BSYNC B0 ;  /* 0x0000000000007941 */ /* 0x000fea0003800000 */
.L_x_382:
        /* <DEDUP_REMOVED lines=8> */
.L_x_384:
        /* <DEDUP_REMOVED lines=15> */
.L_x_385:
[----:B------:R-:W-:Y:S02]  /*153e0*/  IMAD.MOV.U32 R13, RZ, RZ, R4 ;  /* 0x000000ffff0d7224 */ /* 0x000fe400078e0004 */
[----:B------:R-:W-:-:S07]  /*153f0*/  IMAD.MOV.U32 R2, RZ, RZ, R14 ;  /* 0x000000ffff027224 */ /* 0x000fce00078e000e */
[----:B------:R-:W-:Y:S05]  /*15400*/  WARPSYNC.COLLECTIVE R15, `(.L_x_386) ;  /* 0x000000000f087348 */ /* 0x000fea0003c00000 */
[----:B------:R0:W1:Y:S02]  /*15410*/  SHFL.IDX P6, R14, R13, R12, R11 ;  /* 0x0000000c0d0e7389 */ /* 0x00006400000c000b */
[----:B01----:R-:W-:Y:S01]  /*15420*/  ENDCOLLECTIVE ;  /* 0x000000000000791b */ /* 0x003fe20003800000 */
.L_x_386:
        /* <DEDUP_REMOVED lines=16> */
.L_x_387:
[----:B------:R-:W-:Y:S02]  /*15530*/  IMAD.MOV.U32 R13, RZ, RZ, R4 ;  /* 0x000000ffff0d7224 */ /* 0x000fe400078e0004 */
[----:B------:R-:W-:-:S07]  /*15540*/  IMAD.MOV.U32 R2, RZ, RZ, R14 ;  /* 0x000000ffff027224 */ /* 0x000fce00078e000e */
[----:B------:R-:W-:Y:S05]  /*15550*/  WARPSYNC.COLLECTIVE R15, `(.L_x_388) ;  /* 0x000000000f087348 */ /* 0x000fea0003c00000 */
[----:B------:R0:W1:Y:S02]  /*15560*/  SHFL.IDX P6, R14, R13, R12, R11 ;  /* 0x0000000c0d0e7389 */ /* 0x00006400000c000b */
[----:B01----:R-:W-:Y:S01]  /*15570*/  ENDCOLLECTIVE ;  /* 0x000000000000791b */ /* 0x003fe20003800000 */
.L_x_388:
        /* <DEDUP_REMOVED lines=16> */
.L_x_389:
[----:B------:R-:W-:Y:S02]  /*15680*/  IMAD.MOV.U32 R13, RZ, RZ, R4 ;  /* 0x000000ffff0d7224 */ /* 0x000fe400078e0004 */
[----:B------:R-:W-:-:S07]  /*15690*/  IMAD.MOV.U32 R2, RZ, RZ, R14 ;  /* 0x000000ffff027224 */ /* 0x000fce00078e000e */
[----:B------:R-:W-:Y:S05]  /*156a0*/  WARPSYNC.COLLECTIVE R15, `(.L_x_390) ;  /* 0x000000000f087348 */ /* 0x000fea0003c00000 */
[----:B------:R0:W1:Y:S02]  /*156b0*/  SHFL.IDX P6, R14, R13, R12, R11 ;  /* 0x0000000c0d0e7389 */ /* 0x00006400000c000b */
[----:B01----:R-:W-:Y:S01]  /*156c0*/  ENDCOLLECTIVE ;  /* 0x000000000000791b */ /* 0x003fe20003800000 */
.L_x_390:
        /* <DEDUP_REMOVED lines=14> */
.L_x_391:
[----:B------:R-:W-:Y:S01]  /*157b0*/  @!PT LDS RZ, [RZ] ;  /* 0x00000000fffff984 */ /* 0x000fe20000000800 */
[----:B------:R-:W-:Y:S01]  /*157c0*/  @!PT LDS RZ, [RZ] ;  /* 0x00000000fffff984 */ /* 0x000fe20000000800 */
[----:B------:R-:W-:Y:S01]  /*157d0*/  @!PT LDS RZ, [RZ] ;  /* 0x00000000fffff984 */ /* 0x000fe20000000800 */
[----:B------:R0:W-:Y:S01]  /*157e0*/  @P5 LDGSTS.E.BYPASS.LTC128B.128 [R5+0x2dc00], desc[UR52][R2.64+0x80], !P1 ;  /* 0x2dc0008002055fae */ /* 0x0001e2000c901d74 */
[----:B------:R-:W-:Y:S01]  /*157f0*/  ISETP.GE.AND P5, PT, R32, R17, PT ;  /* 0x000000112000720c */ /* 0x000fe20003fa6270 */
[----:B------:R-:W-:Y:S02]  /*15800*/  IMAD.MOV.U32 R13, RZ, RZ, R4 ;  /* 0x000000ffff0d7224 */ /* 0x000fe400078e0004 */
[----:B0-----:R-:W-:-:S10]  /*15810*/  IMAD.MOV.U32 R2, RZ, RZ, R14 ;  /* 0x000000ffff027224 */ /* 0x001fd400078e000e */
[----:B------:R-:W-:Y:S05]  /*15820*/  WARPSYNC.COLLECTIVE R15, `(.L_x_392) ;  /* 0x000000000f087348 */ /* 0x000fea0003c00000 */
[----:B------:R0:W1:Y:S02]  /*15830*/  SHFL.IDX P6, R14, R13, R12, R11 ;  /* 0x0000000c0d0e7389 */ /* 0x00006400000c000b */
[----:B01----:R-:W-:Y:S01]  /*15840*/  ENDCOLLECTIVE ;  /* 0x000000000000791b */ /* 0x003fe20003800000 */
.L_x_392:
[----:B------:R-:W-:Y:S02]  /*15850*/  IMAD.MOV.U32 R13, RZ, RZ, R0 ;  /* 0x000000ffff0d7224 */ /* 0x000fe400078e0000 */
[----:B------:R-:W-:Y:S01]  /*15860*/  IMAD.MOV.U32 R12, RZ, RZ, 0x5 ;  /* 0x00000005ff0c7424 */ /* 0x000fe200078e00ff */
[----:B------:R-:W-:-:S13]  /*15870*/  @P4 IADD3 R7, P0, R32, R14, RZ ;  /* 0x0000000e20074210 */ /* 0x000fda0007f1e0ff */
[----:B------:R-:W-:Y:S05]  /*15880*/  WARPSYNC.COLLECTIVE R15, `(.L_x_393) ;  /* 0x000000000f087348 */ /* 0x000fea0003c00000 */
[----:B------:R0:W1:Y:S02]  /*15890*/  SHFL.IDX P6, R14, R13, R12, R11 ;  /* 0x0000000c0d0e7389 */ /* 0x00006400000c000b */
[----:B01----:R-:W-:Y:S01]  /*158a0*/  ENDCOLLECTIVE ;  /* 0x000000000000791b */ /* 0x003fe20003800000 */
.L_x_393:
[----:B------:R-:W-:Y:S02]  /*158b0*/  @P4 IMAD.X R8, RZ, RZ, R2, P0 ;  /* 0x000000ffff084224 */ /* 0x000fe400000e0602 */
[----:B------:R-:W-:Y:S02]  /*158c0*/  @P4 IMAD.MOV.U32 R2, RZ, RZ, R7 ;  /* 0x000000ffff024224 */ /* 0x000fe400078e0007 */
[----:B------:R-:W-:-:S05]  /*158d0*/  @P4 IMAD.MOV.U32 R3, RZ, RZ, R8 ;  /* 0x000000ffff034224 */ /* 0x000fca00078e0008 */
[----:B------:R-:W-:Y:S01]  /*158e0*/  @!PT LDS RZ, [RZ] ;  /* 0x00000000fffff984 */ /* 0x000fe20000000800 */
[----:B------:R-:W-:Y:S01]  /*158f0*/  @!PT LDS RZ, [RZ] ;  /* 0x00000000fffff984 */ /* 0x000fe20000000800 */
[----:B------:R-:W-:Y:S01]  /*15900*/  @!PT LDS RZ, [RZ] ;  /* 0x00000000fffff984 */ /* 0x000fe20000000800 */
[----:B------:R-:W-:Y:S01]  /*15910*/  @P4 LDGSTS.E.BYPASS.LTC128B.128 [R5+0x2a400], desc[UR52][R2.64], !P5 ;  /* 0x2a40000002054fae */ /* 0x000fe2000e901d74 */
[----:B------:R-:W-:-:S03]  /*15920*/  IMAD.MOV.U32 R13, RZ, RZ, R4 ;  /* 0x000000ffff0d7224 */ /* 0x000fc600078e0004 */
[----:B------:R0:W-:Y:S02]  /*15930*/  @P4 LDGSTS.E.BYPASS.LTC128B.128 [R5+0x2e400], desc[UR52][R2.64+0x80], !P1 ;  /* 0x2e40008002054fae */ /* 0x0001e4000c901d74 */
[----:B0-----:R-:W-:-:S07]  /*15940*/  IMAD.MOV.U32 R2, RZ, RZ, R14 ;  /* 0x000000ffff027224 */ /* 0x001fce00078e000e */
[----:B------:R-:W-:Y:S05]  /*15950*/  WARPSYNC.COLLECTIVE R15, `(.L_x_394) ;  /* 0x000000000f087348 */ /* 0x000fea0003c00000 */
[----:B------:R0:W1:Y:S02]  /*15960*/  SHFL.IDX P6, R14, R13, R12, R11 ;  /* 0x0000000c0d0e7389 */ /* 0x00006400000c000b */
[----:B01----:R-:W-:Y:S01]  /*15970*/  ENDCOLLECTIVE ;  /* 0x000000000000791b */ /* 0x003fe20003800000 */
.L_x_394:
[----:B------:R-:W-:Y:S02]  /*15980*/  IMAD.MOV.U32 R13, RZ, RZ, R0 ;  /* 0x000000ffff0d7224 */ /* 0x000fe400078e0000 */
[----:B------:R-:W-:Y:S01]  /*15990*/  IMAD.MOV.U32 R12, RZ, RZ, 0x6 ;  /* 0x00000006ff0c7424 */ /* 0x000fe200078e00ff */
[----:B------:R-:W-:-:S13]  /*159a0*/  @P3 IADD3 R7, P0, R32, R14, RZ ;  /* 0x0000000e20073210 */ /* 0x000fda0007f1e0ff */
[----:B------:R-:W-:Y:S05]  /*159b0*/  WARPSYNC.COLLECTIVE R15, `(.L_x_395) ;  /* 0x000000000f087348 */ /* 0x000fea0003c00000 */
[----:B------:R0:W1:Y:S02]  /*159c0*/  SHFL.IDX P6, R14, R13, R12, R11 ;  /* 0x0000000c0d0e7389 */ /* 0x00006400000c000b */
[----:B01----:R-:W-:Y:S01]  /*159d0*/  ENDCOLLECTIVE ;  /* 0x000000000000791b */ /* 0x003fe20003800000 */
.L_x_395:
        /* <DEDUP_REMOVED lines=13> */
.L_x_396:
[----:B------:R-:W-:Y:S02]  /*15ab0*/  IMAD.MOV.U32 R13, RZ, RZ, R0 ;  /* 0x000000ffff0d7224 */ /* 0x000fe400078e0000 */
[----:B------:R-:W-:Y:S01]  /*15ac0*/  IMAD.MOV.U32 R12, RZ, RZ, 0x7 ;  /* 0x00000007ff0c7424 */ /* 0x000fe200078e00ff */
[----:B------:R-:W-:-:S13]  /*15ad0*/  @P2 IADD3 R7, P0, R32, R14, RZ ;  /* 0x0000000e20072210 */ /* 0x000fda0007f1e0ff */
[----:B------:R-:W-:Y:S05]  /*15ae0*/  WARPSYNC.COLLECTIVE R15, `(.L_x_397) ;  /* 0x000000000f087348 */ /* 0x000fea0003c00000 */
[----:B------:R0:W1:Y:S02]  /*15af0*/  SHFL.IDX P6, R14, R13, R12, R11 ;  /* 0x0000000c0d0e7389 */ /* 0x00006400000c000b */
[----:B01----:R-:W-:Y:S01]  /*15b00*/  ENDCOLLECTIVE ;  /* 0x000000000000791b */ /* 0x003fe20003800000 */
.L_x_397:
        /* <DEDUP_REMOVED lines=13> */
.L_x_398:
[----:B------:R-:W-:Y:S05]  /*15be0*/  BRA `(.L_x_399) ;  /* 0xffffffa400ac7947 */ /* 0x000fea000383ffff */
.L_x_298:
[----:B------:R-:W-:Y:S02]  /*15bf0*/  IMAD.MOV.U32 R13, RZ, RZ, R5 ;  /* 0x000000ffff0d7224 */ /* 0x000fe400078e0005 */
[----:B------:R-:W-:Y:S02]  /*15c00*/  IMAD.MOV.U32 R12, RZ, RZ, RZ ;  /* 0x000000ffff0c7224 */ /* 0x000fe400078e00ff */
[----:B------:R-:W-:Y:S02]  /*15c10*/  IMAD.MOV.U32 R11, RZ, RZ, 0x181f ;  /* 0x0000181fff0b7424 */ /* 0x000fe400078e00ff */
[----:B------:R-:W-:Y:S02]  /*15c20*/  IMAD.MOV.U32 R15, RZ, RZ, -0x1 ;  /* 0xffffffffff0f7424 */ /* 0x000fe400078e00ff */
[----:B------:R-:W-:Y:S02]  /*15c30*/  IMAD R6, R18, R6, RZ ;  /* 0x0000000612067224 */ /* 0x000fe400078e02ff */
[----:B------:R-:W-:-:S07]  /*15c40*/  IMAD.IADD R4, R9, 0x1, R4 ;  /* 0x0000000109047824 */ /* 0x000fce00078e0204 */
[----:B-----5:R-:W-:Y:S05]  /*15c50*/  WARPSYNC.COLLECTIVE R15, `(.L_x_400) ;  /* 0x000000000f087348 */ /* 0x020fea0003c00000 */
[----:B------:R0:W1:Y:S02]  /*15c60*/  SHFL.IDX P6, R14, R13, R12, R11 ;  /* 0x0000000c0d0e7389 */ /* 0x00006400000c000b */
[----:B01---5:R-:W-:Y:S01]  /*15c70*/  ENDCOLLECTIVE ;  /* 0x000000000000791b */ /* 0x023fe20003800000 */
.L_x_400:
[C---:B------:R-:W-:Y:S01]  /*15c80*/  VIADD R7, R4.reuse, 0x10 ;  /* 0x0000001004077836 */ /* 0x040fe20000000000 */
[----:B------:R-:W-:Y:S01]  /*15c90*/  ISETP.GE.AND P2, PT, R4, R6, PT ;  /* 0x000000060400720c */ /* 0x000fe20003f46270 */
[----:B------:R-:W-:Y:S02]  /*15ca0*/  IMAD.MOV.U32 R13, RZ, RZ, R0 ;  /* 0x000000ffff0d7224 */ /* 0x000fe400078e0000 */
[----:B------:R-:W-:-:S10]  /*15cb0*/  IMAD.MOV.U32 R2, RZ, RZ, R14 ;  /* 0x000000ffff027224 */ /* 0x000fd400078e000e */
[----:B------:R-:W-:Y:S05]  /*15cc0*/  WARPSYNC.COLLECTIVE R15, `(.L_x_401) ;  /* 0x000000000f087348 */ /* 0x000fea0003c00000 */
[----:B------:R0:W1:Y:S02]  /*15cd0*/  SHFL.IDX P6, R14, R13, R12, R11 ;  /* 0x0000000c0d0e7389 */ /* 0x00006400000c000b */
[----:B01----:R-:W-:Y:S01]  /*15ce0*/  ENDCOLLECTIVE ;  /* 0x000000000000791b */ /* 0x003fe20003800000 */
.L_x_401:
[----:B------:R-:W-:Y:S02]  /*15cf0*/  IMAD.MOV.U32 R13, RZ, RZ, R5 ;  /* 0x000000ffff0d7224 */ /* 0x000fe400078e0005 */
[----:B------:R-:W-:Y:S01]  /*15d00*/  IMAD.MOV.U32 R12, RZ, RZ, 0x1 ;  /* 0x00000001ff0c7424 */ /* 0x000fe200078e00ff */
[----:B------:R-:W-:-:S05]  /*15d10*/  @!P2 IADD3 R14, P3, R32, R14, RZ ;  /* 0x0000000e200ea210 */ /* 0x000fca0007f7e0ff */
[----:B------:R-:W-:Y:S02]  /*15d20*/  @!P2 IMAD.X R3, RZ, RZ, R2, P3 ;  /* 0x000000ffff03a224 */ /* 0x000fe400018e0602 */
[----:B------:R-:W-:-:S07]  /*15d30*/  @!P2 IMAD.MOV.U32 R2, RZ, RZ, R14 ;  /* 0x000000ffff02a224 */ /* 0x000fce00078e000e */
[----:B------:R-:W-:Y:S05]  /*15d40*/  WARPSYNC.COLLECTIVE R15, `(.L_x_402) ;  /* 0x000000000f087348 */ /* 0x000fea0003c00000 */
[----:B------:R0:W1:Y:S02]  /*15d50*/  SHFL.IDX P6, R14, R13, R12, R11 ;  /* 0x0000000c0d0e7389 */ /* 0x00006400000c000b */
[----:B01----:R-:W-:Y:S01]  /*15d60*/  ENDCOLLECTIVE ;  /* 0x000000000000791b */ /* 0x003fe20003800000 */
.L_x_402:
[----:B------:R-:W-:Y:S01]  /*15d70*/  @!PT LDS RZ, [RZ] ;  /* 0x00000000fffff984 */ /* 0x000fe20000000800 */
[----:B------:R-:W-:Y:S01]  /*15d80*/  @!PT LDS RZ, [RZ] ;  /* 0x00000000fffff984 */ /* 0x000fe20000000800 */
[----:B------:R-:W-:Y:S01]  /*15d90*/  @!PT LDS RZ, [RZ] ;  /* 0x00000000fffff984 */ /* 0x000fe20000000800 */
[----:B------:R-:W-:Y:S04]  /*15da0*/  @!P2 LDGSTS.E.BYPASS.LTC128B.128 [R8+0x20400], desc[UR52][R2.64], !P0 ;  /* 0x204000000208afae */ /* 0x000fe8000c101d74 */
[----:B------:R0:W-:Y:S01]  /*15db0*/  @!P2 LDGSTS.E.BYPASS.LTC128B.128 [R8+0x24400], desc[UR52][R2.64+0x80], !P1 ;  /* 0x244000800208afae */ /* 0x0001e2000c901d74 */
[----:B------:R-:W-:Y:S01]  /*15dc0*/  ISETP.GE.AND P2, PT, R7, R6, PT ;  /* 0x000000060700720c */ /* 0x000fe20003f46270 */
[----:B------:R-:W-:Y:S02]  /*15dd0*/  IMAD.MOV.U32 R13, RZ, RZ, R0 ;  /* 0x000000ffff0d7224 */ /* 0x000fe400078e0000 */
[----:B0-----:R-:W-:-:S10]  /*15de0*/  IMAD.MOV.U32 R2, RZ, RZ, R14 ;  /* 0x000000ffff027224 */ /* 0x001fd400078e000e */
[----:B------:R-:W-:Y:S05]  /*15df0*/  WARPSYNC.COLLECTIVE R15, `(.L_x_403) ;  /* 0x000000000f087348 */ /* 0x000fea0003c00000 */
[----:B------:R0:W1:Y:S02]  /*15e00*/  SHFL.IDX P6, R14, R13, R12, R11 ;  /* 0x0000000c0d0e7389 */ /* 0x00006400000c000b */
[----:B01----:R-:W-:Y:S01]  /*15e10*/  ENDCOLLECTIVE ;  /* 0x000000000000791b */ /* 0x003fe20003800000 */
.L_x_403:
        /* <DEDUP_REMOVED lines=8> */
.L_x_404:
[----:B------:R-:W-:Y:S02]  /*15ea0*/  @!P2 IMAD.MOV.U32 R3, RZ, RZ, R7 ;  /* 0x000000ffff03a224 */ /* 0x000fe400078e0007 */
[----:B------:R-:W-:-:S03]  /*15eb0*/  VIADD R7, R4, 0x20 ;  /* 0x0000002004077836 */ /* 0x000fc60000000000 */
        /* <DEDUP_REMOVED lines=11> */
.L_x_405:
        /* <DEDUP_REMOVED lines=8> */
.L_x_406:
        /* <DEDUP_REMOVED lines=13> */
.L_x_407:
        /* <DEDUP_REMOVED lines=8> */
.L_x_408:
        /* <DEDUP_REMOVED lines=13> */
.L_x_409:
        /* <DEDUP_REMOVED lines=8> */
.L_x_410:
        /* <DEDUP_REMOVED lines=13> */
.L_x_411:
        /* <DEDUP_REMOVED lines=8> */
.L_x_412:
        /* <DEDUP_REMOVED lines=13> */
.L_x_413:
        /* <DEDUP_REMOVED lines=8> */
.L_x_414:
[----:B------:R-:W-:-:S05]  /*16530*/  @!P2 IMAD.MOV.U32 R3, RZ, RZ, R7 ;  /* 0x000000ffff03a224 */ /* 0x000fca00078e0007 */
[----:B------:R-:W-:Y:S01]  /*16540*/  @!PT LDS RZ, [RZ] ;  /* 0x00000000fffff984 */ /* 0x000fe20000000800 */
[----:B------:R-:W-:Y:S01]  /*16550*/  @!PT LDS RZ, [RZ] ;  /* 0x00000000fffff984 */ /* 0x000fe20000000800 */
[----:B------:R-:W-:Y:S01]  /*16560*/  @!PT LDS RZ, [RZ] ;  /* 0x00000000fffff984 */ /* 0x000fe20000000800 */
[----:B------:R0:W-:Y:S04]  /*16570*/  @!P2 LDGSTS.E.BYPASS.LTC128B.128 [R8+0x23400], desc[UR52][R2.64], !P0 ;  /* 0x234000000208afae */ /* 0x0001e8000c101d74 */
[----:B------:R0:W-:Y:S01]  /*16580*/  @!P2 LDGSTS.E.BYPASS.LTC128B.128 [R8+0x27400], desc[UR52][R2.64+0x80], !P1 ;  /* 0x274000800208afae */ /* 0x0001e2000c901d74 */
[----:B------:R-:W-:Y:S02]  /*16590*/  IMAD.MOV.U32 R13, RZ, RZ, R0 ;  /* 0x000000ffff0d7224 */ /* 0x000fe400078e0000 */
[----:B------:R-:W-:-:S07]  /*165a0*/  IMAD.MOV.U32 R5, RZ, RZ, R14 ;  /* 0x000000ffff057224 */ /* 0x000fce00078e000e */
[----:B0-----:R-:W-:Y:S05]  /*165b0*/  WARPSYNC.COLLECTIVE R15, `(.L_x_415) ;  /* 0x000000000f087348 */ /* 0x001fea0003c00000 */
[----:B------:R1:W2:Y:S02]  /*165c0*/  SHFL.IDX P6, R14, R13, R12, R11 ;  /* 0x0000000c0d0e7389 */ /* 0x0002a400000c000b */
[----:B012---:R-:W-:Y:S01]  /*165d0*/  ENDCOLLECTIVE ;  /* 0x000000000000791b */ /* 0x007fe20003800000 */
.L_x_415:
[----:B------:R-:W-:Y:S05]  /*165e0*/  BRA `(.L_x_416) ;  /* 0xffffffa800047947 */ /* 0x000fea000383ffff */
.L_x_303:
[----:B0-----:R0:W1:Y:S02]  /*165f0*/  SYNCS.PHASECHK.TRANS64.TRYWAIT P1, [R16+URZ+0x38820], R3 ;  /* 0x03882003100075a7 */ /* 0x001064000802017f */
[----:B-1----:R-:W-:Y:S05]  /*16600*/  @!P1 NANOSLEEP.SYNCS 0x989680 ;  /* 0x009896800000995d */ /* 0x002fea0003900000 */
[----:B------:R-:W1:Y:S02]  /*16610*/  @!P1 SYNCS.PHASECHK.TRANS64 P1, [R16+URZ+0x38820], R3 ;  /* 0x03882003100095a7 */ /* 0x000e64000802007f */
[----:B-1----:R-:W-:Y:S05]  /*16620*/  @!P1 BRA `(.L_x_303) ;  /* 0xfffffffc00f09947 */ /* 0x002fea000383ffff */
[----:B------:R-:W-:Y:S05]  /*16630*/  BRA `(.L_x_417) ;  /* 0xffffffa800787947 */ /* 0x000fea000383ffff */
.L_x_307:
[----:B0-----:R0:W1:Y:S02]  /*16640*/  SYNCS.PHASECHK.TRANS64.TRYWAIT P0, [R0+URZ+0x38880], R19 ;  /* 0x03888013000075a7 */ /* 0x001064000800017f */
[----:B-1----:R-:W-:Y:S05]  /*16650*/  @!P0 NANOSLEEP.SYNCS 0x989680 ;  /* 0x009896800000895d */ /* 0x002fea0003900000 */
[----:B------:R-:W1:Y:S02]  /*16660*/  @!P0 SYNCS.PHASECHK.TRANS64 P0, [R0+URZ+0x38880], R19 ;  /* 0x03888013000085a7 */ /* 0x000e64000800007f */
[----:B-1----:R-:W-:Y:S05]  /*16670*/  @!P0 BRA `(.L_x_307) ;  /* 0xfffffffc00f08947 */ /* 0x002fea000383ffff */
[----:B------:R-:W-:Y:S05]  /*16680*/  BRA `(.L_x_418) ;  /* 0xffffffac00307947 */ /* 0x000fea000383ffff */
.L_x_308:
[----:B------:R-:W-:Y:S01]  /*16690*/  BSSY B0, `(.L_x_419) ;  /* 0x0000008000007945 */ /* 0x000fe20003800000 */
[----:B------:R-:W-:Y:S02]  /*166a0*/  IMAD.MOV.U32 R13, RZ, RZ, R7 ;  /* 0x000000ffff0d7224 */ /* 0x000fe400078e0007 */
[----:B------:R-:W-:Y:S02]  /*166b0*/  IMAD.MOV.U32 R12, RZ, RZ, RZ ;  /* 0x000000ffff0c7224 */ /* 0x000fe400078e00ff */
[----:B------:R-:W-:Y:S02]  /*166c0*/  IMAD.MOV.U32 R11, RZ, RZ, 0x181f ;  /* 0x0000181fff0b7424 */ /* 0x000fe400078e00ff */
[----:B------:R-:W-:-:S07]  /*166d0*/  IMAD.MOV.U32 R15, RZ, RZ, -0x1 ;  /* 0xffffffffff0f7424 */ /* 0x000fce00078e00ff */
[----:B0-2---:R-:W-:Y:S05]  /*166e0*/  WARPSYNC.COLLECTIVE R15, `(.L_x_420) ;  /* 0x000000000f087348 */ /* 0x005fea0003c00000 */
[----:B--2---:R1:W2:Y:S02]  /*166f0*/  SHFL.IDX P6, R14, R13, R12, R11 ;  /* 0x0000000c0d0e7389 */ /* 0x0042a400000c000b */
[----:B012---:R-:W-:Y:S01]  /*16700*/  ENDCOLLECTIVE ;  /* 0x000000000000791b */ /* 0x007fe20003800000 */
.L_x_420:
[----:B------:R-:W-:Y:S05]  /*16710*/  BSYNC B0 ;  /* 0x0000000000007941 */ /* 0x000fea0003800000 */
.L_x_419:
[----:B------:R-:W-:Y:S02]  /*16720*/  IMAD.MOV.U32 R13, RZ, RZ, R8 ;  /* 0x000000ffff0d7224 */ /* 0x000fe400078e0008 */
[----:B------:R-:W-:Y:S02]  /*16730*/  IMAD.MOV.U32 R12, RZ, RZ, RZ ;  /* 0x000000ffff0c7224 */ /* 0x000fe400078e00ff */
[----:B------:R-:W-:Y:S02]  /*16740*/  IMAD.MOV.U32 R11, RZ, RZ, 0x181f ;  /* 0x0000181fff0b7424 */ /* 0x000fe400078e00ff */
[----:B------:R-:W-:Y:S02]  /*16750*/  IMAD.MOV.U32 R15, RZ, RZ, -0x1 ;  /* 0xffffffffff0f7424 */ /* 0x000fe400078e00ff */
[----:B------:R-:W-:Y:S02]  /*16760*/  IMAD.MOV.U32 R3, RZ, RZ, R14 ;  /* 0x000000ffff037224 */ /* 0x000fe400078e000e */
[----:B------:R-:W-:-:S07]  /*16770*/  IMAD.IADD R4, R16, 0x1, R4 ;  /* 0x0000000110047824 */ /* 0x000fce00078e0204 */
[----:B------:R-:W-:Y:S05]  /*16780*/  WARPSYNC.COLLECTIVE R15, `(.L_x_421) ;  /* 0x000000000f087348 */ /* 0x000fea0003c00000 */
[----:B------:R0:W1:Y:S02]  /*16790*/  SHFL.IDX P6, R14, R13, R12, R11 ;  /* 0x0000000c0d0e7389 */ /* 0x00006400000c000b */
[----:B01----:R-:W-:Y:S01]  /*167a0*/  ENDCOLLECTIVE ;  /* 0x000000000000791b */ /* 0x003fe20003800000 */
.L_x_421:
[----:B------:R-:W-:Y:S02]  /*167b0*/  IMAD.MOV.U32 R13, RZ, RZ, R7 ;  /* 0x000000ffff0d7224 */ /* 0x000fe400078e0007 */
[----:B------:R-:W-:Y:S02]  /*167c0*/  IMAD.MOV.U32 R12, RZ, RZ, 0x1 ;  /* 0x00000001ff0c7424 */ /* 0x000fe400078e00ff */
[----:B------:R-:W-:-:S07]  /*167d0*/  IMAD.MOV.U32 R2, RZ, RZ, R14 ;  /* 0x000000ffff027224 */ /* 0x000fce00078e000e */
[----:B------:R-:W-:Y:S05]  /*167e0*/  WARPSYNC.COLLECTIVE R15, `(.L_x_422) ;  /* 0x000000000f087348 */ /* 0x000fea0003c00000 */
[----:B------:R0:W1:Y:S02]  /*167f0*/  SHFL.IDX P6, R14, R13, R12, R11 ;  /* 0x0000000c0d0e7389 */ /* 0x00006400000c000b */
[----:B01----:R-:W-:Y:S01]  /*16800*/  ENDCOLLECTIVE ;  /* 0x000000000000791b */ /* 0x003fe20003800000 */
.L_x_422:
[----:B------:R-:W-:-:S05]  /*16810*/  IADD3 R2, P0, R32, R2, RZ ;  /* 0x0000000220027210 */ /* 0x000fca0007f1e0ff */
[----:B------:R-:W-:-:S05]  /*16820*/  IMAD.X R3, RZ, RZ, R3, P0 ;  /* 0x000000ffff037224 */ /* 0x000fca00000e0603 */
[----:B------:R-:W-:Y:S01]  /*16830*/  @!PT LDS RZ, [RZ] ;  /* 0x00000000fffff984 */ /* 0x000fe20000000800 */
[----:B------:R-:W-:Y:S01]  /*16840*/  @!PT LDS RZ, [RZ] ;  /* 0x00000000fffff984 */ /* 0x000fe20000000800 */
[----:B------:R-:W-:Y:S01]  /*16850*/  @!PT LDS RZ, [RZ] ;  /* 0x00000000fffff984 */ /* 0x000fe20000000800 */
[----:B------:R-:W-:Y:S01]  /*16860*/  LDGSTS.E.BYPASS.LTC128B.128 [R4+0x10400], desc[UR52][R2.64], !P3 ;  /* 0x1040000002047fae */ /* 0x000fe2000d901d74 */
[----:B------:R-:W-:-:S03]  /*16870*/  IMAD.MOV.U32 R13, RZ, RZ, R8 ;  /* 0x000000ffff0d7224 */ /* 0x000fc600078e0008 */
[----:B------:R0:W-:Y:S02]  /*16880*/  LDGSTS.E.BYPASS.LTC128B.128 [R4+0x14400], desc[UR52][R2.64+0x80], !P2 ;  /* 0x1440008002047fae */ /* 0x0001e4000d101d74 */
[----:B0-----:R-:W-:-:S07]  /*16890*/  IMAD.MOV.U32 R3, RZ, RZ, R14 ;  /* 0x000000ffff037224 */ /* 0x001fce00078e000e */
[----:B------:R-:W-:Y:S05]  /*168a0*/  WARPSYNC.COLLECTIVE R15, `(.L_x_423) ;  /* 0x000000000f087348 */ /* 0x000fea0003c00000 */
[----:B------:R0:W1:Y:S02]  /*168b0*/  SHFL.IDX P6, R14, R13, R12, R11 ;  /* 0x0000000c0d0e7389 */ /* 0x00006400000c000b */
[----:B01----:R-:W-:Y:S01]  /*168c0*/  ENDCOLLECTIVE ;  /* 0x000000000000791b */ /* 0x003fe20003800000 */
.L_x_423:
[----:B------:R-:W-:Y:S02]  /*168d0*/  IMAD.MOV.U32 R13, RZ, RZ, R7 ;  /* 0x000000ffff0d7224 */ /* 0x000fe400078e0007 */
[----:B------:R-:W-:Y:S02]  /*168e0*/  IMAD.MOV.U32 R12, RZ, RZ, 0x2 ;  /* 0x00000002ff0c7424 */ /* 0x000fe400078e00ff */
[----:B------:R-:W-:-:S07]  /*168f0*/  IMAD.MOV.U32 R2, RZ, RZ, R14 ;  /* 0x000000ffff027224 */ /* 0x000fce00078e000e */
[----:B------:R-:W-:Y:S05]  /*16900*/  WARPSYNC.COLLECTIVE R15, `(.L_x_424) ;  /* 0x000000000f087348 */ /* 0x000fea0003c00000 */
[----:B------:R0:W1:Y:S02]  /*16910*/  SHFL.IDX P6, R14, R13, R12, R11 ;  /* 0x0000000c0d0e7389 */ /* 0x00006400000c000b */
[----:B01----:R-:W-:Y:S01]  /*16920*/  ENDCOLLECTIVE ;  /* 0x000000000000791b */ /* 0x003fe20003800000 */
.L_x_424:
        /* <DEDUP_REMOVED lines=12> */
.L_x_425:
[----:B------:R-:W-:Y:S02]  /*169f0*/  IMAD.MOV.U32 R13, RZ, RZ, R7 ;  /* 0x000000ffff0d7224 */ /* 0x000fe400078e0007 */
[----:B------:R-:W-:Y:S02]  /*16a00*/  IMAD.MOV.U32 R12, RZ, RZ, 0x3 ;  /* 0x00000003ff0c7424 */ /* 0x000fe400078e00ff */
[----:B------:R-:W-:-:S07]  /*16a10*/  IMAD.MOV.U32 R2, RZ, RZ, R14 ;  /* 0x000000ffff027224 */ /* 0x000fce00078e000e */
[----:B------:R-:W-:Y:S05]  /*16a20*/  WARPSYNC.COLLECTIVE R15, `(.L_x_426) ;  /* 0x000000000f087348 */ /* 0x000fea0003c00000 */
[----:B------:R0:W1:Y:S02]  /*16a30*/  SHFL.IDX P6, R14, R13, R12, R11 ;  /* 0x0000000c0d0e7389 */ /* 0x00006400000c000b */
[----:B01----:R-:W-:Y:S01]  /*16a40*/  ENDCOLLECTIVE ;  /* 0x000000000000791b */ /* 0x003fe20003800000 */
.L_x_426:
        /* <DEDUP_REMOVED lines=12> */
.L_x_427:
[----:B------:R-:W-:Y:S02]  /*16b10*/  IMAD.MOV.U32 R13, RZ, RZ, R7 ;  /* 0x000000ffff0d7224 */ /* 0x000fe400078e0007 */
[----:B------:R-:W-:Y:S02]  /*16b20*/  IMAD.MOV.U32 R12, RZ, RZ, 0x4 ;  /* 0x00000004ff0c7424 */ /* 0x000fe400078e00ff */
[----:B------:R-:W-:-:S07]  /*16b30*/  IMAD.MOV.U32 R2, RZ, RZ, R14 ;  /* 0x000000ffff027224 */ /* 0x000fce00078e000e */
[----:B------:R-:W-:Y:S05]  /*16b40*/  WARPSYNC.COLLECTIVE R15, `(.L_x_428) ;  /* 0x000000000f087348 */ /* 0x000fea0003c00000 */
[----:B------:R0:W1:Y:S02]  /*16b50*/  SHFL.IDX P6, R14, R13, R12, R11 ;  /* 0x0000000c0d0e7389 */ /* 0x00006400000c000b */
[----:B01----:R-:W-:Y:S01]  /*16b60*/  ENDCOLLECTIVE ;  /* 0x000000000000791b */ /* 0x003fe20003800000 */
.L_x_428:
        /* <DEDUP_REMOVED lines=12> */
.L_x_429:
[----:B------:R-:W-:Y:S02]  /*16c30*/  IMAD.MOV.U32 R13, RZ, RZ, R7 ;  /* 0x000000ffff0d7224 */ /* 0x000fe400078e0007 */
[----:B------:R-:W-:Y:S02]  /*16c40*/  IMAD.MOV.U32 R12, RZ, RZ, 0x5 ;  /* 0x00000005ff0c7424 */ /* 0x000fe400078e00ff */
[----:B------:R-:W-:-:S07]  /*16c50*/  IMAD.MOV.U32 R2, RZ, RZ, R14 ;  /* 0x000000ffff027224 */ /* 0x000fce00078e000e */
[----:B------:R-:W-:Y:S05]  /*16c60*/  WARPSYNC.COLLECTIVE R15, `(.L_x_430) ;  /* 0x000000000f087348 */ /* 0x000fea0003c00000 */
[----:B------:R0:W1:Y:S02]  /*16c70*/  SHFL.IDX P6, R14, R13, R12, R11 ;  /* 0x0000000c0d0e7389 */ /* 0x00006400000c000b */
[----:B01----:R-:W-:Y:S01]  /*16c80*/  ENDCOLLECTIVE ;  /* 0x000000000000791b */ /* 0x003fe20003800000 */
.L_x_430:
        /* <DEDUP_REMOVED lines=12> */
.L_x_431:
[----:B------:R-:W-:Y:S02]  /*16d50*/  IMAD.MOV.U32 R13, RZ, RZ, R7 ;  /* 0x000000ffff0d7224 */ /* 0x000fe400078e0007 */
[----:B------:R-:W-:Y:S02]  /*16d60*/  IMAD.MOV.U32 R12, RZ, RZ, 0x6 ;  /* 0x00000006ff0c7424 */ /* 0x000fe400078e00ff */
[----:B------:R-:W-:-:S07]  /*16d70*/  IMAD.MOV.U32 R2, RZ, RZ, R14 ;  /* 0x000000ffff027224 */ /* 0x000fce00078e000e */
[----:B------:R-:W-:Y:S05]  /*16d80*/  WARPSYNC.COLLECTIVE R15, `(.L_x_432) ;  /* 0x000000000f087348 */ /* 0x000fea0003c00000 */
[----:B------:R0:W1:Y:S02]  /*16d90*/  SHFL.IDX P6, R14, R13, R12, R11 ;  /* 0x0000000c0d0e7389 */ /* 0x00006400000c000b */
[----:B01----:R-:W-:Y:S01]  /*16da0*/  ENDCOLLECTIVE ;  /* 0x000000000000791b */ /* 0x003fe20003800000 */
.L_x_432:
        /* <DEDUP_REMOVED lines=12> */
.L_x_433:
[----:B------:R-:W-:Y:S02]  /*16e70*/  IMAD.MOV.U32 R13, RZ, RZ, R7 ;  /* 0x000000ffff0d7224 */ /* 0x000fe400078e0007 */
[----:B------:R-:W-:Y:S02]  /*16e80*/  IMAD.MOV.U32 R12, RZ, RZ, 0x7 ;  /* 0x00000007ff0c7424 */ /* 0x000fe400078e00ff */
[----:B------:R-:W-:-:S07]  /*16e90*/  IMAD.MOV.U32 R2, RZ, RZ, R14 ;  /* 0x000000ffff027224 */ /* 0x000fce00078e000e */
[----:B------:R-:W-:Y:S05]  /*16ea0*/  WARPSYNC.COLLECTIVE R15, `(.L_x_434) ;  /* 0x000000000f087348 */ /* 0x000fea0003c00000 */
[----:B------:R0:W1:Y:S02]  /*16eb0*/  SHFL.IDX P6, R14, R13, R12, R11 ;  /* 0x0000000c0d0e7389 */ /* 0x00006400000c000b */
[----:B01----:R-:W-:Y:S01]  /*16ec0*/  ENDCOLLECTIVE ;  /* 0x000000000000791b */ /* 0x003fe20003800000 */
.L_x_434:
        /* <DEDUP_REMOVED lines=12> */
.L_x_435:
[----:B------:R-:W-:Y:S01]  /*16f90*/  IMAD.MOV.U32 R2, RZ, RZ, R14 ;  /* 0x000000ffff027224 */ /* 0x000fe200078e000e */
[----:B------:R-:W-:Y:S06]  /*16fa0*/  BRA `(.L_x_436) ;  /* 0xffffffa800047947 */ /* 0x000fec000383ffff */
.L_x_313:
[----:B----4-:R4:W0:Y:S02]  /*16fb0*/  SYNCS.PHASECHK.TRANS64.TRYWAIT P0, [R0+URZ+0x38840], R19 ;  /* 0x03884013000075a7 */ /* 0x010824000800017f */
[----:B0-----:R-:W-:Y:S05]  /*16fc0*/  @!P0 NANOSLEEP.SYNCS 0x989680 ;  /* 0x009896800000895d */ /* 0x001fea0003900000 */
[----:B------:R-:W0:Y:S02]  /*16fd0*/  @!P0 SYNCS.PHASECHK.TRANS64 P0, [R0+URZ+0x38840], R19 ;  /* 0x03884013000085a7 */ /* 0x000e24000800007f */
[----:B0-----:R-:W-:Y:S05]  /*16fe0*/  @!P0 BRA `(.L_x_313) ;  /* 0xfffffffc00f08947 */ /* 0x001fea000383ffff */
[----:B------:R-:W-:Y:S05]  /*16ff0*/  BRA `(.L_x_437) ;  /* 0xffffffa800587947 */ /* 0x000fea000383ffff */
.L_x_314:
[----:B------:R-:W-:Y:S01]  /*17000*/  BSSY B0, `(.L_x_438) ;  /* 0x0000008000007945 */ /* 0x000fe20003800000 */
[----:B------:R-:W-:Y:S02]  /*17010*/  IMAD.MOV.U32 R13, RZ, RZ, R5 ;  /* 0x000000ffff0d7224 */ /* 0x000fe400078e0005 */
[----:B------:R-:W-:Y:S02]  /*17020*/  IMAD.MOV.U32 R12, RZ, RZ, RZ ;  /* 0x000000ffff0c7224 */ /* 0x000fe400078e00ff */
[----:B------:R-:W-:Y:S02]  /*17030*/  IMAD.MOV.U32 R11, RZ, RZ, 0x181f ;  /* 0x0000181fff0b7424 */ /* 0x000fe400078e00ff */
[----:B------:R-:W-:-:S07]  /*17040*/  IMAD.MOV.U32 R15, RZ, RZ, -0x1 ;  /* 0xffffffffff0f7424 */ /* 0x000fce00078e00ff */
[----:B0-234-:R-:W-:Y:S05]  /*17050*/  WARPSYNC.COLLECTIVE R15, `(.L_x_439) ;  /* 0x000000000f087348 */ /* 0x01dfea0003c00000 */
[----:B--2---:R1:W2:Y:S02]  /*17060*/  SHFL.IDX P6, R14, R13, R12, R11 ;  /* 0x0000000c0d0e7389 */ /* 0x0042a400000c000b */
[----:B01234-:R-:W-:Y:S01]  /*17070*/  ENDCOLLECTIVE ;  /* 0x000000000000791b */ /* 0x01ffe20003800000 */
.L_x_439:
[----:B------:R-:W-:Y:S05]  /*17080*/  BSYNC B0 ;  /* 0x0000000000007941 */ /* 0x000fea0003800000 */
.L_x_438:
        /* <DEDUP_REMOVED lines=8> */
.L_x_440:
[----:B------:R-:W-:Y:S02]  /*17110*/  IMAD.MOV.U32 R13, RZ, RZ, R5 ;  /* 0x000000ffff0d7224 */ /* 0x000fe400078e0005 */
[----:B------:R-:W-:Y:S01]  /*17120*/  IMAD.MOV.U32 R12, RZ, RZ, 0x1 ;  /* 0x00000001ff0c7424 */ /* 0x000fe200078e00ff */
[----:B------:R-:W-:-:S13]  /*17130*/  IADD3 R2, P0, R32, R14, RZ ;  /* 0x0000000e20027210 */ /* 0x000fda0007f1e0ff */
[----:B------:R-:W-:Y:S05]  /*17140*/  WARPSYNC.COLLECTIVE R15, `(.L_x_441) ;  /* 0x000000000f087348 */ /* 0x000fea0003c00000 */
[----:B------:R0:W1:Y:S02]  /*17150*/  SHFL.IDX P6, R14, R13, R12, R11 ;  /* 0x0000000c0d0e7389 */ /* 0x00006400000c000b */
[----:B01----:R-:W-:Y:S01]  /*17160*/  ENDCOLLECTIVE ;  /* 0x000000000000791b */ /* 0x003fe20003800000 */
.L_x_441:
[----:B------:R-:W-:-:S05]  /*17170*/  IMAD.X R3, RZ, RZ, R3, P0 ;  /* 0x000000ffff037224 */ /* 0x000fca00000e0603 */
[----:B------:R-:W-:Y:S01]  /*17180*/  @!PT LDS RZ, [RZ] ;  /* 0x00000000fffff984 */ /* 0x000fe20000000800 */
[----:B------:R-:W-:Y:S01]  /*17190*/  @!PT LDS RZ, [RZ] ;  /* 0x00000000fffff984 */ /* 0x000fe20000000800 */
[----:B------:R-:W-:Y:S01]  /*171a0*/  @!PT LDS RZ, [RZ] ;  /* 0x00000000fffff984 */ /* 0x000fe20000000800 */
[----:B------:R-:W-:Y:S04]  /*171b0*/  LDGSTS.E.BYPASS.LTC128B.128 [R4+0x28400], desc[UR52][R2.64], !P3 ;  /* 0x2840000002047fae */ /* 0x000fe8000d901d74 */
[----:B------:R0:W-:Y:S01]  /*171c0*/  LDGSTS.E.BYPASS.LTC128B.128 [R4+0x2c400], desc[UR52][R2.64+0x80], !P2 ;  /* 0x2c40008002047fae */ /* 0x0001e2000d101d74 */
[----:B------:R-:W-:Y:S02]  /*171d0*/  IMAD.MOV.U32 R13, RZ, RZ, R6 ;  /* 0x000000ffff0d7224 */ /* 0x000fe400078e0006 */
[----:B0-----:R-:W-:-:S07]  /*171e0*/  IMAD.MOV.U32 R3, RZ, RZ, R14 ;  /* 0x000000ffff037224 */ /* 0x001fce00078e000e */
[----:B------:R-:W-:Y:S05]  /*171f0*/  WARPSYNC.COLLECTIVE R15, `(.L_x_442) ;  /* 0x000000000f087348 */ /* 0x000fea0003c00000 */
[----:B------:R0:W1:Y:S02]  /*17200*/  SHFL.IDX P6, R14, R13, R12, R11 ;  /* 0x0000000c0d0e7389 */ /* 0x00006400000c000b */
[----:B01----:R-:W-:Y:S01]  /*17210*/  ENDCOLLECTIVE ;  /* 0x000000000000791b */ /* 0x003fe20003800000 */
.L_x_442:
[----:B------:R-:W-:Y:S02]  /*17220*/  IMAD.MOV.U32 R13, RZ, RZ, R5 ;  /* 0x000000ffff0d7224 */ /* 0x000fe400078e0005 */
[----:B------:R-:W-:Y:S01]  /*17230*/  IMAD.MOV.U32 R12, RZ, RZ, 0x2 ;  /* 0x00000002ff0c7424 */ /* 0x000fe200078e00ff */
[----:B------:R-:W-:-:S13]  /*17240*/  IADD3 R2, P0, R32, R14, RZ ;  /* 0x0000000e20027210 */ /* 0x000fda0007f1e0ff */
[----:B------:R-:W-:Y:S05]  /*17250*/  WARPSYNC.COLLECTIVE R15, `(.L_x_443) ;  /* 0x000000000f087348 */ /* 0x000fea0003c00000 */
[----:B------:R0:W1:Y:S02]  /*17260*/  SHFL.IDX P6, R14, R13, R12, R11 ;  /* 0x0000000c0d0e7389 */ /* 0x00006400000c000b */
[----:B01----:R-:W-:Y:S01]  /*17270*/  ENDCOLLECTIVE ;  /* 0x000000000000791b */ /* 0x003fe20003800000 */
.L_x_443:
        /* <DEDUP_REMOVED lines=11> */
.L_x_444:
[----:B------:R-:W-:Y:S02]  /*17330*/  IMAD.MOV.U32 R13, RZ, RZ, R5 ;  /* 0x000000ffff0d7224 */ /* 0x000fe400078e0005 */
[----:B------:R-:W-:Y:S01]  /*17340*/  IMAD.MOV.U32 R12, RZ, RZ, 0x3 ;  /* 0x00000003ff0c7424 */ /* 0x000fe200078e00ff */
[----:B------:R-:W-:-:S13]  /*17350*/  IADD3 R2, P0, R32, R14, RZ ;  /* 0x0000000e20027210 */ /* 0x000fda0007f1e0ff */
[----:B------:R-:W-:Y:S05]  /*17360*/  WARPSYNC.COLLECTIVE R15, `(.L_x_445) ;  /* 0x000000000f087348 */ /* 0x000fea0003c00000 */
[----:B------:R0:W1:Y:S02]  /*17370*/  SHFL.IDX P6, R14, R13, R12, R11 ;  /* 0x0000000c0d0e7389 */ /* 0x00006400000c000b */
[----:B01----:R-:W-:Y:S01]  /*17380*/  ENDCOLLECTIVE ;  /* 0x000000000000791b */ /* 0x003fe20003800000 */
.L_x_445:
        /* <DEDUP_REMOVED lines=11> */
.L_x_446:
[----:B------:R-:W-:Y:S02]  /*17440*/  IMAD.MOV.U32 R13, RZ, RZ, R5 ;  /* 0x000000ffff0d7224 */ /* 0x000fe400078e0005 */
[----:B------:R-:W-:Y:S01]  /*17450*/  IMAD.MOV.U32 R12, RZ, RZ, 0x4 ;  /* 0x00000004ff0c7424 */ /* 0x000fe200078e00ff */
[----:B------:R-:W-:-:S13]  /*17460*/  IADD3 R2, P0, R32, R14, RZ ;  /* 0x0000000e20027210 */ /* 0x000fda0007f1e0ff */
[----:B------:R-:W-:Y:S05]  /*17470*/  WARPSYNC.COLLECTIVE R15, `(.L_x_447) ;  /* 0x000000000f087348 */ /* 0x000fea0003c00000 */
[----:B------:R0:W1:Y:S02]  /*17480*/  SHFL.IDX P6, R14, R13, R12, R11 ;  /* 0x0000000c0d0e7389 */ /* 0x00006400000c000b */
[----:B01----:R-:W-:Y:S01]  /*17490*/  ENDCOLLECTIVE ;  /* 0x000000000000791b */ /* 0x003fe20003800000 */
.L_x_447:
        /* <DEDUP_REMOVED lines=11> */
.L_x_448:
[----:B------:R-:W-:Y:S02]  /*17550*/  IMAD.MOV.U32 R13, RZ, RZ, R5 ;  /* 0x000000ffff0d7224 */ /* 0x000fe400078e0005 */
[----:B------:R-:W-:Y:S01]  /*17560*/  IMAD.MOV.U32 R12, RZ, RZ, 0x5 ;  /* 0x00000005ff0c7424 */ /* 0x000fe200078e00ff */
[----:B------:R-:W-:-:S13]  /*17570*/  IADD3 R2, P0, R32, R14, RZ ;  /* 0x0000000e20027210 */ /* 0x000fda0007f1e0ff */
[----:B------:R-:W-:Y:S05]  /*17580*/  WARPSYNC.COLLECTIVE R15, `(.L_x_449) ;  /* 0x000000000f087348 */ /* 0x000fea0003c00000 */
[----:B------:R0:W1:Y:S02]  /*17590*/  SHFL.IDX P6, R14, R13, R12, R11 ;  /* 0x0000000c0d0e7389 */ /* 0x00006400000c000b */
[----:B01----:R-:W-:Y:S01]  /*175a0*/  ENDCOLLECTIVE ;  /* 0x000000000000791b */ /* 0x003fe20003800000 */
.L_x_449:
        /* <DEDUP_REMOVED lines=11> */
.L_x_450:
[----:B------:R-:W-:Y:S02]  /*17660*/  IMAD.MOV.U32 R13, RZ, RZ, R5 ;  /* 0x000000ffff0d7224 */ /* 0x000fe400078e0005 */
[----:B------:R-:W-:Y:S01]  /*17670*/  IMAD.MOV.U32 R12, RZ, RZ, 0x6 ;  /* 0x00000006ff0c7424 */ /* 0x000fe200078e00ff */
[----:B------:R-:W-:-:S13]  /*17680*/  IADD3 R2, P0, R32, R14, RZ ;  /* 0x0000000e20027210 */ /* 0x000fda0007f1e0ff */
[----:B------:R-:W-:Y:S05]  /*17690*/  WARPSYNC.COLLECTIVE R15, `(.L_x_451) ;  /* 0x000000000f087348 */ /* 0x000fea0003c00000 */
[----:B------:R0:W1:Y:S02]  /*176a0*/  SHFL.IDX P6, R14, R13, R12, R11 ;  /* 0x0000000c0d0e7389 */ /* 0x00006400000c000b */
[----:B01----:R-:W-:Y:S01]  /*176b0*/  ENDCOLLECTIVE ;  /* 0x000000000000791b */ /* 0x003fe20003800000 */
.L_x_451:
        /* <DEDUP_REMOVED lines=11> */
.L_x_452:
[----:B------:R-:W-:Y:S02]  /*17770*/  IMAD.MOV.U32 R13, RZ, RZ, R5 ;  /* 0x000000ffff0d7224 */ /* 0x000fe400078e0005 */
[----:B------:R-:W-:Y:S01]  /*17780*/  IMAD.MOV.U32 R12, RZ, RZ, 0x7 ;  /* 0x00000007ff0c7424 */ /* 0x000fe200078e00ff */
[----:B------:R-:W-:-:S13]  /*17790*/  IADD3 R2, P0, R32, R14, RZ ;  /* 0x0000000e20027210 */ /* 0x000fda0007f1e0ff */
[----:B------:R-:W-:Y:S05]  /*177a0*/  WARPSYNC.COLLECTIVE R15, `(.L_x_453) ;  /* 0x000000000f087348 */ /* 0x000fea0003c00000 */
[----:B------:R0:W1:Y:S02]  /*177b0*/  SHFL.IDX P6, R14, R13, R12, R11 ;  /* 0x0000000c0d0e7389 */ /* 0x00006400000c000b */
[----:B01----:R-:W-:Y:S01]  /*177c0*/  ENDCOLLECTIVE ;  /* 0x000000000000791b */ /* 0x003fe20003800000 */
.L_x_453:
        /* <DEDUP_REMOVED lines=11> */
.L_x_454:
[----:B------:R-:W-:Y:S05]  /*17880*/  BRA `(.L_x_455) ;  /* 0xffffffa400407947 */ /* 0x000fea000383ffff */
.L_x_319:
[----:B0-----:R0:W1:Y:S02]  /*17890*/  SYNCS.PHASECHK.TRANS64.TRYWAIT P2, [R0+URZ+0x38870], R3 ;  /* 0x03887003000075a7 */ /* 0x001064000804017f */
[----:B-1----:R-:W-:Y:S05]  /*178a0*/  @!P2 NANOSLEEP.SYNCS 0x989680 ;  /* 0x009896800000a95d */ /* 0x002fea0003900000 */
[----:B------:R-:W1:Y:S02]  /*178b0*/  @!P2 SYNCS.PHASECHK.TRANS64 P2, [R0+URZ+0x38870], R3 ;  /* 0x038870030000a5a7 */ /* 0x000e64000804007f */
[----:B-1----:R-:W-:Y:S05]  /*178c0*/  @!P2 BRA `(.L_x_319) ;  /* 0xfffffffc00f0a947 */ /* 0x002fea000383ffff */
[----:B------:R-:W-:Y:S05]  /*178d0*/  BRA `(.L_x_456) ;  /* 0xffffffa400a87947 */ /* 0x000fea000383ffff */
.L_x_321:
[----:B0-----:R0:W1:Y:S02]  /*178e0*/  SYNCS.PHASECHK.TRANS64.TRYWAIT P2, [R0+URZ+0x38860], R3 ;  /* 0x03886003000075a7 */ /* 0x001064000804017f */
[----:B-1----:R-:W-:Y:S05]  /*178f0*/  @!P2 NANOSLEEP.SYNCS 0x989680 ;  /* 0x009896800000a95d */ /* 0x002fea0003900000 */
[----:B------:R-:W1:Y:S02]  /*17900*/  @!P2 SYNCS.PHASECHK.TRANS64 P2, [R0+URZ+0x38860], R3 ;  /* 0x038860030000a5a7 */ /* 0x000e64000804007f */
[----:B-1----:R-:W-:Y:S05]  /*17910*/  @!P2 BRA `(.L_x_321) ;  /* 0xfffffffc00f0a947 */ /* 0x002fea000383ffff */
[----:B------:R-:W-:Y:S05]  /*17920*/  BRA `(.L_x_457) ;  /* 0xffffffa400b87947 */ /* 0x000fea000383ffff */
.L_x_329:
[----:B0-----:R0:W3:Y:S02]  /*17930*/  SYNCS.PHASECHK.TRANS64.TRYWAIT P1, [R18+URZ+0x38870], R3 ;  /* 0x03887003120075a7 */ /* 0x0010e4000802017f */
[----:B---3--:R-:W-:Y:S05]  /*17940*/  @!P1 NANOSLEEP.SYNCS 0x989680 ;  /* 0x009896800000995d */ /* 0x008fea0003900000 */
[----:B------:R-:W3:Y:S02]  /*17950*/  @!P1 SYNCS.PHASECHK.TRANS64 P1, [R18+URZ+0x38870], R3 ;  /* 0x03887003120095a7 */ /* 0x000ee4000802007f */
[----:B---3--:R-:W-:Y:S05]  /*17960*/  @!P1 BRA `(.L_x_329) ;  /* 0xfffffffc00f09947 */ /* 0x008fea000383ffff */
[----:B------:R-:W-:Y:S05]  /*17970*/  BRA `(.L_x_458) ;  /* 0xffffffb000147947 */ /* 0x000fea000383ffff */
.L_x_331:
[----:B0-----:R0:W1:Y:S02]  /*17980*/  SYNCS.PHASECHK.TRANS64.TRYWAIT P1, [R18+URZ+0x38860], R3 ;  /* 0x03886003120075a7 */ /* 0x001064000802017f */
[----:B-1----:R-:W-:Y:S05]  /*17990*/  @!P1 NANOSLEEP.SYNCS 0x989680 ;  /* 0x009896800000995d */ /* 0x002fea0003900000 */
[----:B------:R-:W1:Y:S02]  /*179a0*/  @!P1 SYNCS.PHASECHK.TRANS64 P1, [R18+URZ+0x38860], R3 ;  /* 0x03886003120095a7 */ /* 0x000e64000802007f */
[----:B-1----:R-:W-:Y:S05]  /*179b0*/  @!P1 BRA `(.L_x_331) ;  /* 0xfffffffc00f09947 */ /* 0x002fea000383ffff */
[----:B------:R-:W-:Y:S05]  /*179c0*/  BRA `(.L_x_459) ;  /* 0xffffffb000207947 */ /* 0x000fea000383ffff */
.L_x_343:
[----:B0-----:R0:W1:Y:S02]  /*179d0*/  SYNCS.PHASECHK.TRANS64.TRYWAIT P0, [R5+URZ+0x38820], R0 ;  /* 0x03882000050075a7 */ /* 0x001064000800017f */
[----:B-1----:R-:W-:Y:S05]  /*179e0*/  @!P0 NANOSLEEP.SYNCS 0x989680 ;  /* 0x009896800000895d */ /* 0x002fea0003900000 */
[----:B------:R-:W1:Y:S02]  /*179f0*/  @!P0 SYNCS.PHASECHK.TRANS64 P0, [R5+URZ+0x38820], R0 ;  /* 0x03882000050085a7 */ /* 0x000e64000800007f */
[----:B-1----:R-:W-:Y:S05]  /*17a00*/  @!P0 BRA `(.L_x_343) ;  /* 0xfffffffc00f08947 */ /* 0x002fea000383ffff */
[----:B------:R-:W-:Y:S05]  /*17a10*/  BRA `(.L_x_460) ;  /* 0xffffffc400747947 */ /* 0x000fea000383ffff */
.L_x_344:
[----:B------:R-:W1:Y:S01]  /*17a20*/  S2R R2, SR_TID.X ;  /* 0x0000000000027919 */ /* 0x000e620000002100 */
[----:B------:R-:W-:Y:S01]  /*17a30*/  BSSY B0, `(.L_x_461) ;  /* 0x000000a000007945 */ /* 0x000fe20003800000 */
[----:B------:R-:W-:Y:S02]  /*17a40*/  IMAD.MOV.U32 R12, RZ, RZ, RZ ;  /* 0x000000ffff0c7224 */ /* 0x000fe400078e00ff */
[----:B------:R-:W-:Y:S02]  /*17a50*/  IMAD.MOV.U32 R11, RZ, RZ, 0x1f ;  /* 0x0000001fff0b7424 */ /* 0x000fe400078e00ff */
[----:B------:R-:W-:Y:S01]  /*17a60*/  IMAD.MOV.U32 R15, RZ, RZ, -0x1 ;  /* 0xffffffffff0f7424 */ /* 0x000fe200078e00ff */
[----:B-1----:R-:W-:-:S04]  /*17a70*/  SHF.R.U32.HI R2, RZ, 0x5, R2 ;  /* 0x00000005ff027819 */ /* 0x002fc80000011602 */
[----:B------:R-:W-:-:S05]  /*17a80*/  LOP3.LUT R2, R2, 0x3, RZ, 0xc0, !PT ;  /* 0x0000000302027812 */ /* 0x000fca00078ec0ff */
[----:B------:R-:W-:-:S07]  /*17a90*/  IMAD.MOV.U32 R13, RZ, RZ, R2 ;  /* 0x000000ffff0d7224 */ /* 0x000fce00078e0002 */
[----:B0-----:R-:W-:Y:S05]  /*17aa0*/  WARPSYNC.COLLECTIVE R15, `(.L_x_462) ;  /* 0x000000000f087348 */ /* 0x001fea0003c00000 */
[----:B------:R1:W2:Y:S02]  /*17ab0*/  SHFL.IDX P6, R14, R13, R12, R11 ;  /* 0x0000000c0d0e7389 */ /* 0x0002a400000c000b */
[----:B012---:R-:W-:Y:S01]  /*17ac0*/  ENDCOLLECTIVE ;  /* 0x000000000000791b */ /* 0x007fe20003800000 */
.L_x_462:
[----:B------:R-:W-:Y:S05]  /*17ad0*/  BSYNC B0 ;  /* 0x0000000000007941 */ /* 0x000fea0003800000 */
.L_x_461:
[----:B------:R-:W-:Y:S05]  /*17ae0*/  BRA `(.L_x_463) ;  /* 0xffffffc4005c7947 */ /* 0x000fea000383ffff */
.L_x_347:
[----:B------:R-:W-:Y:S01]  /*17af0*/  BSSY B1, `(.L_x_464) ;  /* 0x0000006000017945 */ /* 0x000fe20003800000 */
[----:B------:R-:W-:-:S07]  /*17b00*/  IMAD.MOV.U32 R15, RZ, RZ, -0x1 ;  /* 0xffffffffff0f7424 */ /* 0x000fce00078e00ff */
[----:B0-----:R-:W-:Y:S05]  /*17b10*/  WARPSYNC.COLLECTIVE R15, `(.L_x_465) ;  /* 0x000000000f0c7348 */ /* 0x001fea0003c00000 */
[----:B------:R-:W-:Y:S02]  /*17b20*/  ELECT P6, UR62, PT ;  /* 0x00000000003e782f */ /* 0x000fe400038c0000 */
[----:B------:R-:W-:Y:S01]  /*17b30*/  MOV R14, UR62 ;  /* 0x0000003e000e7c02 */ /* 0x000fe20008000f00 */
[----:B0-----:R-:W-:Y:S10]  /*17b40*/  ENDCOLLECTIVE ;  /* 0x000000000000791b */ /* 0x001ff40003800000 */
.L_x_465:
[----:B------:R-:W-:Y:S05]  /*17b50*/  BSYNC B1 ;  /* 0x0000000000017941 */ /* 0x000fea0003800000 */
.L_x_464:
[----:B------:R-:W-:Y:S05]  /*17b60*/  BRA `(.L_x_466) ;  /* 0xffffffc400547947 */ /* 0x000fea000383ffff */
.L_x_349:
[----:B0-----:R0:W1:Y:S02]  /*17b70*/  SYNCS.PHASECHK.TRANS64.TRYWAIT P1, [R3+URZ+0x38840], R2 ;  /* 0x03884002030075a7 */ /* 0x001064000802017f */
[----:B-1----:R-:W-:Y:S05]  /*17b80*/  @!P1 NANOSLEEP.SYNCS 0x989680 ;  /* 0x009896800000995d */ /* 0x002fea0003900000 */
[----:B------:R-:W1:Y:S02]  /*17b90*/  @!P1 SYNCS.PHASECHK.TRANS64 P1, [R3+URZ+0x38840], R2 ;  /* 0x03884002030095a7 */ /* 0x000e64000802007f */
[----:B-1----:R-:W-:Y:S05]  /*17ba0*/  @!P1 BRA `(.L_x_349) ;  /* 0xfffffffc00f09947 */ /* 0x002fea000383ffff */
[----:B------:R-:W-:Y:S05]  /*17bb0*/  BRA `(.L_x_467) ;  /* 0xffffffc400747947 */ /* 0x000fea000383ffff */
.L_x_351:
[----:B-1----:R1:W2:Y:S02]  /*17bc0*/  SYNCS.PHASECHK.TRANS64.TRYWAIT P1, [R29+URZ+0x38840], R0 ;  /* 0x038840001d0075a7 */ /* 0x0022a4000802017f */
[----:B--2---:R-:W-:Y:S05]  /*17bd0*/  @!P1 NANOSLEEP.SYNCS 0x989680 ;  /* 0x009896800000995d */ /* 0x004fea0003900000 */
[----:B------:R-:W2:Y:S02]  /*17be0*/  @!P1 SYNCS.PHASECHK.TRANS64 P1, [R29+URZ+0x38840], R0 ;  /* 0x038840001d0095a7 */ /* 0x000ea4000802007f */
[----:B--2---:R-:W-:Y:S05]  /*17bf0*/  @!P1 BRA `(.L_x_351) ;  /* 0xfffffffc00f09947 */ /* 0x004fea000383ffff */
[----:B------:R-:W-:Y:S05]  /*17c00*/  BRA `(.L_x_468) ;  /* 0xffffffc400807947 */ /* 0x000fea000383ffff */
.L_x_353:
[----:B--2---:R2:W3:Y:S02]  /*17c10*/  SYNCS.PHASECHK.TRANS64.TRYWAIT P1, [R3+URZ+0x38860], R2 ;  /* 0x03886002030075a7 */ /* 0x0044e4000802017f */
[----:B---3--:R-:W-:Y:S05]  /*17c20*/  @!P1 NANOSLEEP.SYNCS 0x989680 ;  /* 0x009896800000995d */ /* 0x008fea0003900000 */
[----:B------:R-:W3:Y:S02]  /*17c30*/  @!P1 SYNCS.PHASECHK.TRANS64 P1, [R3+URZ+0x38860], R2 ;  /* 0x03886002030095a7 */ /* 0x000ee4000802007f */
[----:B---3--:R-:W-:Y:S05]  /*17c40*/  @!P1 BRA `(.L_x_353) ;  /* 0xfffffffc00f09947 */ /* 0x008fea000383ffff */
[----:B------:R-:W-:Y:S05]  /*17c50*/  BRA `(.L_x_469) ;  /* 0xffffffc4007c7947 */ /* 0x000fea000383ffff */
.L_x_355:
[----:B---3--:R3:W4:Y:S02]  /*17c60*/  SYNCS.PHASECHK.TRANS64.TRYWAIT P1, [R29+URZ+0x38860], R0 ;  /* 0x038860001d0075a7 */ /* 0x008724000802017f */
[----:B----4-:R-:W-:Y:S05]  /*17c70*/  @!P1 NANOSLEEP.SYNCS 0x989680 ;  /* 0x009896800000995d */ /* 0x010fea0003900000 */
[----:B------:R-:W4:Y:S02]  /*17c80*/  @!P1 SYNCS.PHASECHK.TRANS64 P1, [R29+URZ+0x38860], R0 ;  /* 0x038860001d0095a7 */ /* 0x000f24000802007f */
[----:B----4-:R-:W-:Y:S05]  /*17c90*/  @!P1 BRA `(.L_x_355) ;  /* 0xfffffffc00f09947 */ /* 0x010fea000383ffff */
[----:B------:R-:W-:Y:S05]  /*17ca0*/  BRA `(.L_x_470) ;  /* 0xffffffc400787947 */ /* 0x000fea000383ffff */
.L_x_357:
[----:B----4-:R4:W0:Y:S02]  /*17cb0*/  SYNCS.PHASECHK.TRANS64.TRYWAIT P1, [R3+URZ+0x38880], R2 ;  /* 0x03888002030075a7 */ /* 0x010824000802017f */
[----:B0-----:R-:W-:Y:S05]  /*17cc0*/  @!P1 NANOSLEEP.SYNCS 0x989680 ;  /* 0x009896800000995d */ /* 0x001fea0003900000 */
[----:B------:R-:W0:Y:S02]  /*17cd0*/  @!P1 SYNCS.PHASECHK.TRANS64 P1, [R3+URZ+0x38880], R2 ;  /* 0x03888002030095a7 */ /* 0x000e24000802007f */
[----:B0-----:R-:W-:Y:S05]  /*17ce0*/  @!P1 BRA `(.L_x_357) ;  /* 0xfffffffc00f09947 */ /* 0x001fea000383ffff */
[----:B------:R-:W-:Y:S05]  /*17cf0*/  BRA `(.L_x_471) ;  /* 0xffffffc400747947 */ /* 0x000fea000383ffff */
.L_x_472:
        /* <DEDUP_REMOVED lines=16> */
.L_x_3853:


//--------------------- .text._ZN7cutlass13device_kernelIN5flash11enable_sm90INS1_16FlashAttnFwdSm90INS1_25CollectiveMainloopFwdSm90ILi2EN4cute5tupleIJNS5_1CILi1EEES8_S8_EEENS6_IJNS7_ILi128EEESA_NS7_ILi256EEEEEELi256ENS_12float_e4m3_tEfNS_4arch4Sm90ELb0ELb0ELb0ELb1ELb1ELb1ELb0ELb1ELb0ELb1ELb1ELb0EEENS1_21CollectiveEpilogueFwdINS6_IJSA_SB_SA_EEES9_NS_10bfloat16_tESF_Li256ELb1ELb1ELb1ELb1EEENS1_36VarlenDynamicPersistentTileSchedulerILi128ELi128ELi256ELi128ELb1ELb1ELb1ELb0ELb1ELb1EEEEEEEEEvNT_6ParamsE --------------------------
	.section	.text._ZN7cutlass13device_kernelIN5flash11enable_sm90INS1_16FlashAttnFwdSm90INS1_25CollectiveMainloopFwdSm90ILi2EN4cute5tupleIJNS5_1CILi1EEES8_S8_EEENS6_IJNS7_ILi128EEESA_NS7_ILi256EEEEEELi256ENS_12float_e4m3_tEfNS_4arch4Sm90ELb0ELb0ELb0ELb1ELb1ELb1ELb0ELb1ELb0ELb1ELb1ELb0EEENS1_21CollectiveEpilogueFwdINS6_IJSA_SB_SA_EEES9_NS_10bfloat16_tESF_Li256ELb1ELb1ELb1ELb1EEENS1_36VarlenDynamicPersistentTileSchedulerILi128ELi128ELi256ELi128ELb1ELb1ELb1ELb0ELb1ELb1EEEEEEEEEvNT_6ParamsE,"ax",@progbits
	.align	128
.text._ZN7cutlass13device_kernelIN5flash11enable_sm90INS1_16FlashAttnFwdSm90INS1_25CollectiveMainloopFwdSm90ILi2EN4cute5tupleIJNS5_1CILi1EEES8_S8_EEENS6_IJNS7_ILi128EEESA_NS7_ILi256EEEEEELi256ENS_12float_e4m3_tEfNS_4arch4Sm90ELb0ELb0ELb0ELb1ELb1ELb1ELb0ELb1ELb0ELb1ELb1ELb0EEENS1_21CollectiveEpilogueFwdINS6_IJSA_SB_SA_EEES9_NS_10bfloat16_tESF_Li256ELb1ELb1ELb1ELb1EEENS1_36VarlenDynamicPersistentTileSchedulerILi128ELi128ELi256ELi128ELb1ELb1ELb1ELb0ELb1ELb1EEEEEEEEEvNT_6ParamsE:
        .type           _ZN7cutlass13device_kernelIN5flash11enable_sm90INS1_16FlashAttnFwdSm90INS1_25CollectiveMainloopFwdSm90ILi2EN4cute5tupleIJNS5_1CILi1EEES8_S8_EEENS6_IJNS7_ILi128EEESA_NS7_ILi256EEEEEELi256ENS_12float_e4m3_tEfNS_4arch4Sm90ELb0ELb0ELb0ELb1ELb1ELb1ELb0ELb1ELb0ELb1ELb1ELb0EEENS1_21CollectiveEpilogueFwdINS6_IJSA_SB_SA_EEES9_NS_10bfloat16_tESF_Li256ELb1ELb1ELb1ELb1EEENS1_36VarlenDynamicPersistentTileSchedulerILi128ELi128ELi256ELi128ELb1ELb1ELb1ELb0ELb1ELb1EEEEEEEEEvNT_6ParamsE,@function
        .size           _ZN7cutlass13device_kernelIN5flash11enable_sm90INS1_16FlashAttnFwdSm90INS1_25CollectiveMainloopFwdSm90ILi2EN4cute5tupleIJNS5_1CILi1EEES8_S8_EEENS6_IJNS7_ILi128EEESA_NS7_ILi256EEEEEELi256ENS_12float_e4m3_tEfNS_4arch4Sm90ELb0ELb0ELb0ELb1ELb1ELb1ELb0ELb1ELb0ELb1ELb1ELb0EEENS1_21CollectiveEpilogueFwdINS6_IJSA_SB_SA_EEES9_NS_10bfloat16_tESF_Li256ELb1ELb1ELb1ELb1EEENS1_36VarlenDynamicPersistentTileSchedulerILi128ELi128ELi256ELi128ELb1ELb1ELb1ELb0ELb1ELb1EEEEEEEEEvNT_6ParamsE,(.L_x_3854 - _ZN7cutlass13device_kernelIN5flash11enable_sm90INS1_16FlashAttnFwdSm90INS1_25CollectiveMainloopFwdSm90ILi2EN4cute5tupleIJNS5_1CILi1EEES8_S8_EEENS6_IJNS7_ILi128EEESA_NS7_ILi256EEEEEELi256ENS_12float_e4m3_tEfNS_4arch4Sm90ELb0ELb0ELb0ELb1ELb1ELb1ELb0ELb1ELb0ELb1ELb1ELb0EEENS1_21CollectiveEpilogueFwdINS6_IJSA_SB_SA_EEES9_NS_10bfloat16_tESF_Li256ELb1ELb1ELb1ELb1EEENS1_36VarlenDynamicPersistentTileSchedulerILi128ELi128ELi256ELi128ELb1ELb1ELb1ELb0ELb1ELb1EEEEEEEEEvNT_6ParamsE)
        .other          _ZN7cutlass13device_kernelIN5flash11enable_sm90INS1_16FlashAttnFwdSm90INS1_25CollectiveMainloopFwdSm90ILi2EN4cute5tupleIJNS5_1CILi1EEES8_S8_EEENS6_IJNS7_ILi128EEESA_NS7_ILi256EEEEEELi256ENS_12float_e4m3_tEfNS_4arch4Sm90ELb0ELb0ELb0ELb1ELb1ELb1ELb0ELb1ELb0ELb1ELb1ELb0EEENS1_21CollectiveEpilogueFwdINS6_IJSA_SB_SA_EEES9_NS_10bfloat16_tESF_Li256ELb1ELb1ELb1ELb1EEENS1_36VarlenDynamicPersistentTileSchedulerILi128ELi128ELi256ELi128ELb1ELb1ELb1ELb0ELb1ELb1EEEEEEEEEvNT_6ParamsE,@"STO_CUDA_ENTRY STV_DEFAULT"
_ZN7cutlass13device_kernelIN5flash11enable_sm90INS1_16FlashAttnFwdSm90INS1_25CollectiveMainloopFwdSm90ILi2EN4cute5tupleIJNS5_1CILi1EEES8_S8_EEENS6_IJNS7_ILi128EEESA_NS7_ILi256EEEEEELi256ENS_12float_e4m3_tEfNS_4arch4Sm90ELb0ELb0ELb0ELb1ELb1ELb1ELb0ELb1ELb0ELb1ELb1ELb0EEENS1_21CollectiveEpilogueFwdINS6_IJSA_SB_SA_EEES9_NS_10bfloat16_tESF_Li256ELb1ELb1ELb1ELb1EEENS1_36VarlenDynamicPersistentTileSchedulerILi128ELi128ELi256ELi128ELb1ELb1ELb1ELb0ELb1ELb1EEEEEEEEEvNT_6ParamsE:
[----:B------:R-:W0:Y:S02]  /*0000*/  LDC R1, c[0x0][0x28] ;  /* 0x00000a00ff017b82 */ /* 0x000e240000000800 */
[----:B0-----:R-:W-:Y:S01]  /*0010*/  VIADD R1, R1, 0xfffffe58 ;  /* 0xfffffe5801017836 */ /* 0x001fe20000000000 */
[----:B------:R-:W0:Y:S01]  /*0020*/  S2R R3, SR_TID.X ;  /* 0x0000000000037919 */ /* 0x000e220000002100 */
[----:B------:R-:W-:Y:S01]  /*0030*/  ELECT P0, URZ, PT ;  /* 0x00000000003f782f */ /* 0x000fe20003800000 */
[----:B------:R-:W-:Y:S01]  /*0040*/  BSSY B0, `(.L_x_473) ;  /* 0x000000e000007945 */ /* 0x000fe20003800000 */
[--C-:B0-----:R-:W-:Y:S02]  /*0050*/  SHF.R.U32.HI R0, RZ, 0x5, R3.reuse ;  /* 0x00000005ff007819 */ /* 0x101fe40000011603 */
[----:B------:R-:W-:-:S03]  /*0060*/  SHF.R.U32.HI R3, RZ, 0x7, R3 ;  /* 0x00000007ff037819 */ /* 0x000fc60000011603 */
[----:B------:R-:W0:Y:S02]  /*0070*/  SHFL.IDX PT, R2, R0, RZ, 0x1f ;  /* 0x00001fff00027589 */ /* 0x000e2400000e0000 */
[----:B0-----:R-:W-:-:S13]  /*0080*/  ISETP.EQ.AND P0, PT, R2, RZ, P0 ;  /* 0x000000ff0200720c */ /* 0x001fda0000702270 */
[----:B------:R-:W-:Y:S05]  /*0090*/  @!P0 BRA `(.L_x_474) ;  /* 0x0000000000208947 */ /* 0x000fea0003800000 */
[----:B------:R-:W-:Y:S02]  /*00a0*/  ULDC.64 UR4, c[0x0][0x198] ;  /* 0x0000660000047ab9 */ /* 0x000fe40000000a00 */
[----:B------:R-:W-:Y:S02]  /*00b0*/  UIADD3 UR6, UP0, UR4, 0x570, URZ ;  /* 0x0000057004067890 */ /* 0x000fe4000ff1e03f */
[----:B------:R-:W-:Y:S02]  /*00c0*/  UIADD3 UR4, UP1, UR4, 0x670, URZ ;  /* 0x0000067004047890 */ /* 0x000fe4000ff3e03f */
[----:B------:R-:W-:Y:S02]  /*00d0*/  UIADD3.X UR7, URZ, UR5, URZ, UP0, !UPT ;  /* 0x000000053f077290 */ /* 0x000fe400087fe43f */
[----:B------:R-:W-:-:S07]  /*00e0*/  UIADD3.X UR5, URZ, UR5, URZ, UP1, !UPT ;  /* 0x000000053f057290 */ /* 0x000fce0008ffe43f */
[----:B------:R0:W-:Y:S02]  /*00f0*/  UTMACCTL.PF [UR6] ;  /* 0x00000000060079b9 */ /* 0x0001e40008040000 */
[----:B------:R0:W-:Y:S02]  /*0100*/  UTMACCTL.PF [UR4] ;  /* 0x00000000040079b9 */ /* 0x0001e40008040000 */
[----:B0-----:R-:W-:Y:S01]  /*0110*/  NOP ;  /* 0x0000000000007918 */ /* 0x001fe20000000000 */
.L_x_474:
[----:B------:R-:W-:Y:S05]  /*0120*/  BSYNC B0 ;  /* 0x0000000000007941 */ /* 0x000fea0003800000 */
.L_x_473:
[----:B------:R-:W-:Y:S01]  /*0130*/  VOTEU.ANY UP0, P0 ;  /* 0x00000000003f7886 */ /* 0x000fe20000000100 */
[----:B------:R-:W0:Y:S01]  /*0140*/  SHFL.IDX PT, R3, R3, RZ, 0x1f ;  /* 0x00001fff03037589 */ /* 0x000e2200000e0000 */
[----:B------:R-:W-:Y:S01]  /*0150*/  UMOV UR4, 0x80 ;  /* 0x0000008000047882 */ /* 0x000fe20000000000 */
[----:B------:R-:W-:Y:S01]  /*0160*/  UMOV UR7, 0x100 ;  /* 0x0000010000077882 */ /* 0x000fe20000000000 */
[----:B------:R-:W-:Y:S01]  /*0170*/  VOTEU.ANY UP1, P0 ;  /* 0x00000000003f7886 */ /* 0x000fe20000020100 */
[----:B------:R-:W1:Y:S01]  /*0180*/  @UP0 S2UR UR8, SR_CgaCtaId ;  /* 0x00000000000809c3 */ /* 0x000e620000008800 */
[----:B------:R-:W2:Y:S01]  /*0190*/  SHFL.IDX PT, R2, R0, RZ, 0x1f ;  /* 0x00001fff00027589 */ /* 0x000ea200000e0000 */
[----:B------:R-:W-:Y:S01]  /*01a0*/  @UP0 UMOV UR6, 0x400 ;  /* 0x0000040000060882 */ /* 0x000fe20000000000 */
[----:B------:R-:W-:-:S04]  /*01b0*/  @UP0 UIADD3 UR4, -UR4, 0x100000, URZ ;  /* 0x0010000004040890 */ /* 0x000fc8000fffe13f */
[----:B------:R-:W-:Y:S02]  /*01c0*/  @UP0 USHF.L.U32 UR5, UR4, 0xb, URZ ;  /* 0x0000000b04050899 */ /* 0x000fe4000800063f */
[----:B------:R-:W-:Y:S01]  /*01d0*/  @UP0 USHF.L.U32 UR4, UR4, 0x1, URZ ;  /* 0x0000000104040899 */ /* 0x000fe2000800063f */
[----:B------:R-:W-:Y:S01]  /*01e0*/  VOTEU.ANY UP2, P0 ;  /* 0x00000000003f7886 */ /* 0x000fe20000040100 */
[----:B0-----:R-:W-:Y:S01]  /*01f0*/  R2UR UR9, R3 ;  /* 0x00000000030972ca */ /* 0x001fe200000e0000 */
[----:B-1----:R-:W-:Y:S01]  /*0200*/  @UP0 ULEA UR8, UR8, UR6, 0x18 ;  /* 0x0000000608080291 */ /* 0x002fe2000f8ec03f */
[----:B--2---:R-:W-:Y:S01]  /*0210*/  ISETP.NE.AND P1, PT, R2, RZ, PT ;  /* 0x000000ff0200720c */ /* 0x004fe20003f25270 */
[----:B------:R-:W-:-:S04]  /*0220*/  @UP0 UIADD3 UR6, -UR7, 0x100000, URZ ;  /* 0x0010000007060890 */ /* 0x000fc8000fffe13f */
[----:B------:R-:W-:Y:S02]  /*0230*/  @UP0 USHF.L.U32 UR7, UR6, 0xb, URZ ;  /* 0x0000000b06070899 */ /* 0x000fe4000800063f */
[----:B------:R-:W-:-:S04]  /*0240*/  @UP0 USHF.L.U32 UR6, UR6, 0x1, URZ ;  /* 0x0000000106060899 */ /* 0x000fc8000800063f */
[----:B------:R-:W-:Y:S01]  /*0250*/  UISETP.NE.AND UP0, UPT, UR9, URZ, UPT ;  /* 0x0000003f0900728c */ /* 0x000fe2000bf05270 */
[----:B------:R-:W0:Y:S02]  /*0260*/  FENCE.VIEW.ASYNC.S ;  /* 0x00000000000073c6 */ /* 0x000e240000000000 */
[----:B0-----:R0:W1:Y:S05]  /*0270*/  @UP1 SYNCS.EXCH.64 URZ, [UR8+0x38800], UR4 ;  /* 0x03880004083f15b2 */ /* 0x00106a0008000100 */
[----:B------:R0:W2:Y:S01]  /*0280*/  @UP2 SYNCS.EXCH.64 URZ, [UR8+0x38820], UR6 ;  /* 0x03882006083f25b2 */ /* 0x0000a20008000100 */
[----:B------:R-:W-:Y:S05]  /*0290*/  @P1 BRA `(.L_x_475) ;  /* 0x0000000000481947 */ /* 0x000fea0003800000 */
[----:B0-----:R-:W0:Y:S01]  /*02a0*/  S2UR UR5, SR_CgaCtaId ;  /* 0x00000000000579c3 */ /* 0x001e220000008800 */
        /* <DEDUP_REMOVED lines=12> */
[----:B0-----:R3:W4:Y:S08]  /*0370*/  SYNCS.EXCH.64 URZ, [UR8+0x38830], UR4 ;  /* 0x03883004083f75b2 */ /* 0x0017300008000100 */
[----:B------:R3:W0:Y:S01]  /*0380*/  SYNCS.EXCH.64 URZ, [UR8+0x38840], UR6 ;  /* 0x03884006083f75b2 */ /* 0x0006220008000100 */
[----:B------:R3:W0:Y:S01]  /*0390*/  SYNCS.EXCH.64 URZ, [UR8+0x38838], UR4 ;  /* 0x03883804083f75b2 */ /* 0x0006220008000100 */
[----:B------:R3:W0:Y:S02]  /*03a0*/  SYNCS.EXCH.64 URZ, [UR8+0x38848], UR6 ;  /* 0x03884806083f75b2 */ /* 0x0006240008000100 */
[----:B---3--:R-:W-:Y:S01]  /*03b0*/  NOP ;  /* 0x0000000000007918 */ /* 0x008fe20000000000 */
.L_x_475:
[----:B------:R-:W3:Y:S01]  /*03c0*/  SHFL.IDX PT, R2, R0, RZ, 0x1f ;  /* 0x00001fff00027589 */ /* 0x000ee200000e0000 */
[----:B------:R-:W-:Y:S01]  /*03d0*/  NOP ;  /* 0x0000000000007918 */ /* 0x000fe20000000000 */
[----:B---3--:R-:W-:-:S13]  /*03e0*/  ISETP.NE.AND P0, PT, R2, RZ, PT ;  /* 0x000000ff0200720c */ /* 0x008fda0003f05270 */
        /* <DEDUP_REMOVED lines=14> */
[----:B0-----:R3:W0:Y:S08]  /*04d0*/  SYNCS.EXCH.64 URZ, [UR8+0x38850], UR4 ;  /* 0x03885004083f75b2 */ /* 0x0016300008000100 */
[----:B------:R3:W0:Y:S01]  /*04e0*/  SYNCS.EXCH.64 URZ, [UR8+0x38860], UR6 ;  /* 0x03886006083f75b2 */ /* 0x0006220008000100 */
[----:B------:R3:W0:Y:S01]  /*04f0*/  SYNCS.EXCH.64 URZ, [UR8+0x38858], UR4 ;  /* 0x03885804083f75b2 */ /* 0x0006220008000100 */
[----:B------:R3:W0:Y:S02]  /*0500*/  SYNCS.EXCH.64 URZ, [UR8+0x38868], UR6 ;  /* 0x03886806083f75b2 */ /* 0x0006240008000100 */
[----:B---3--:R-:W-:Y:S01]  /*0510*/  NOP ;  /* 0x0000000000007918 */ /* 0x008fe20000000000 */
.L_x_476:
[----:B------:R-:W3:Y:S01]  /*0520*/  SHFL.IDX PT, R2, R0, RZ, 0x1f ;  /* 0x00001fff00027589 */ /* 0x000ee200000e0000 */
[----:B------:R-:W-:Y:S01]  /*0530*/  NOP ;  /* 0x0000000000007918 */ /* 0x000fe20000000000 */
[----:B---3--:R-:W-:-:S13]  /*0540*/  ISETP.NE.AND P0, PT, R2, RZ, PT ;  /* 0x000000ff0200720c */ /* 0x008fda0003f05270 */
[----:B------:R-:W-:Y:S05]  /*0550*/  @P0 BRA `(.L_x_477) ;  /* 0x0000000000380947 */ /* 0x000fea0003800000 */
[----:B0-----:R-:W0:Y:S01]  /*0560*/  S2UR UR5, SR_CgaCtaId ;  /* 0x00000000000579c3 */ /* 0x001e220000008800 */
[----:B------:R-:W-:Y:S01]  /*0570*/  UMOV UR4, 0x400 ;  /* 0x0000040000047882 */ /* 0x000fe20000000000 */
[----:B------:R-:W-:Y:S01]  /*0580*/  UMOV UR7, 0x80 ;  /* 0x0000008000077882 */ /* 0x000fe20000000000 */
[----:B------:R-:W-:Y:S01]  /*0590*/  ELECT P0, URZ, PT ;  /* 0x00000000003f782f */ /* 0x000fe20003800000 */
[----:B0-----:R-:W-:Y:S02]  /*05a0*/  ULEA UR6, UR5, UR4, 0x18 ;  /* 0x0000000405067291 */ /* 0x001fe4000f8ec03f */
[----:B------:R-:W-:-:S04]  /*05b0*/  UIADD3 UR4, -UR7, 0x100000, URZ ;  /* 0x0010000007047890 */ /* 0x000fc8000fffe13f */
[----:B------:R-:W-:Y:S02]  /*05c0*/  USHF.L.U32 UR5, UR4, 0xb, URZ ;  /* 0x0000000b04057899 */ /* 0x000fe4000800063f */
[----:B------:R-:W-:Y:S01]  /*05d0*/  USHF.L.U32 UR4, UR4, 0x1, URZ ;  /* 0x0000000104047899 */ /* 0x000fe2000800063f */
[----:B------:R-:W0:Y:S11]  /*05e0*/  FENCE.VIEW.ASYNC.S ;  /* 0x00000000000073c6 */ /* 0x000e360000000000 */
[----:B0-----:R3:W0:Y:S01]  /*05f0*/  SYNCS.EXCH.64 URZ, [UR6+0x38870], UR4 ;  /* 0x03887004063f75b2 */ /* 0x0016220008000100 */
[----:B------:R3:W0:Y:S01]  /*0600*/  SYNCS.EXCH.64 URZ, [UR6+0x38880], UR4 ;  /* 0x03888004063f75b2 */ /* 0x0006220008000100 */
[----:B------:R3:W0:Y:S01]  /*0610*/  SYNCS.EXCH.64 URZ, [UR6+0x38878], UR4 ;  /* 0x03887804063f75b2 */ /* 0x0006220008000100 */
[----:B------:R3:W0:Y:S02]  /*0620*/  SYNCS.EXCH.64 URZ, [UR6+0x38888], UR4 ;  /* 0x03888804063f75b2 */ /* 0x0006240008000100 */
[----:B---3--:R-:W-:Y:S01]  /*0630*/  NOP ;  /* 0x0000000000007918 */ /* 0x008fe20000000000 */
.L_x_477:
        /* <DEDUP_REMOVED lines=22> */
.L_x_478:
[----:B------:R-:W3:Y:S01]  /*07a0*/  SHFL.IDX PT, R3, R0, RZ, 0x1f ;  /* 0x00001fff00037589 */ /* 0x000ee200000e0000 */
[----:B------:R-:W-:Y:S01]  /*07b0*/  NOP ;  /* 0x0000000000007918 */ /* 0x000fe20000000000 */
[----:B------:R-:W0:Y:S01]  /*07c0*/  S2R R2, SR_CgaCtaId ;  /* 0x0000000000027919 */ /* 0x000e220000008800 */
[----:B---3--:R-:W-:-:S13]  /*07d0*/  ISETP.NE.AND P0, PT, R3, RZ, PT ;  /* 0x000000ff0300720c */ /* 0x008fda0003f05270 */
[----:B0-----:R-:W-:Y:S05]  /*07e0*/  @P0 BRA `(.L_x_479) ;  /* 0x0000000000480947 */ /* 0x001fea0003800000 */
[----:B------:R-:W0:Y:S01]  /*07f0*/  S2UR UR5, SR_CgaCtaId ;  /* 0x00000000000579c3 */ /* 0x000e220000008800 */
        /* <DEDUP_REMOVED lines=12> */
[----:B0-----:R0:W3:Y:S08]  /*08c0*/  SYNCS.EXCH.64 URZ, [UR8+0x388b0], UR4 ;  /* 0x0388b004083f75b2 */ /* 0x0010f00008000100 */
[----:B------:R0:W0:Y:S01]  /*08d0*/  SYNCS.EXCH.64 URZ, [UR8+0x388c0], UR6 ;  /* 0x0388c006083f75b2 */ /* 0x0000220008000100 */
[----:B------:R0:W0:Y:S01]  /*08e0*/  SYNCS.EXCH.64 URZ, [UR8+0x388b8], UR4 ;  /* 0x0388b804083f75b2 */ /* 0x0000220008000100 */
[----:B------:R0:W0:Y:S01]  /*08f0*/  SYNCS.EXCH.64 URZ, [UR8+0x388c8], UR6 ;  /* 0x0388c806083f75b2 */ /* 0x0000220008000100 */
[----:B------:R-:W-:Y:S01]  /*0900*/  NOP ;  /* 0x0000000000007918 */ /* 0x000fe20000000000 */
.L_x_479:
[----:B0-----:R-:W-:Y:S01]  /*0910*/  UMOV UR4, 0x1 ;  /* 0x0000000100047882 */ /* 0x001fe20000000000 */
[----:B------:R-:W-:Y:S01]  /*0920*/  PLOP3.LUT P0, PT, PT, PT, UP0, 0x80, 0x0 ;  /* 0x000000000000781c */ /* 0x000fe20003f0f008 */
[----:B------:R-:W-:Y:S01]  /*0930*/  USEL UR4, UR4, 0x2, !UP0 ;  /* 0x0000000204047887 */ /* 0x000fe2000c000000 */
[----:B------:R-:W-:Y:S01]  /*0940*/  NOP ;  /* 0x0000000000007918 */ /* 0x000fe20000000000 */
[----:B------:R-:W-:Y:S01]  /*0950*/  ULDC.64 UR36, c[0x0][0x208] ;  /* 0x0000820000247ab9 */ /* 0x000fe20000000a00 */
[----:B------:R-:W-:Y:S03]  /*0960*/  BSSY B8, `(.L_x_480) ;  /* 0x00028e9000087945 */ /* 0x000fe60003800000 */
[----:B------:R-:W-:-:S05]  /*0970*/  IMAD.U32 R3, RZ, RZ, UR4 ;  /* 0x00000004ff037e24 */ /* 0x000fca000f8e00ff */
[----:B------:R0:W-:Y:S01]  /*0980*/  STL [R1+0x1a4], R3 ;  /* 0x0001a40301007387 */ /* 0x0001e20000100800 */
[----:B-1234-:R-:W-:Y:S06]  /*0990*/  BAR.SYNC.DEFER_BLOCKING 0x0 ;  /* 0x0000000000007b1d */ /* 0x01efec0000010000 */
[----:B------:R-:W-:Y:S05]  /*09a0*/  @!P0 BRA `(.L_x_481) ;  /* 0x0000020800848947 */ /* 0x000fea0003800000 */
.L_x_482:
[----:B------:R-:W-:-:S08]  /*09b0*/  NOP ;  /* 0x0000000000007918 */ /* 0x000fd00000000000 */
[----:B------:R-:W1:Y:S02]  /*09c0*/  USETMAXREG.TRY_ALLOC.CTAPOOL UP0, 0xe8 ;  /* 0x000000e8000079c8 */ /* 0x000e640008000600 */
[----:B-1----:R-:W-:-:S13]  /*09d0*/  PLOP3.LUT P0, PT, PT, PT, UP0, 0x80, 0x0 ;  /* 0x000000000000781c */ /* 0x002fda0003f0f008 */
[----:B------:R-:W-:Y:S05]  /*09e0*/  @!P0 BRA `(.L_x_482) ;  /* 0xfffffffc00f08947 */ /* 0x000fea000383ffff */
[----:B------:R-:W2:Y:S01]  /*09f0*/  LDL.LU R0, [R1] ;  /* 0x0000000001007983 */ /* 0x000ea20000300800 */
[----:B------:R-:W1:Y:S01]  /*0a00*/  S2R R2, SR_TID.X ;  /* 0x0000000000027919 */ /* 0x000e620000002100 */
[----:B------:R-:W3:Y:S01]  /*0a10*/  S2UR UR60, SR_CgaCtaId ;  /* 0x00000000003c79c3 */ /* 0x000ee20000008800 */
[----:B------:R-:W-:Y:S01]  /*0a20*/  UMOV UR4, 0x400 ;  /* 0x0000040000047882 */ /* 0x000fe20000000000 */
[----:B-1----:R-:W-:-:S06]  /*0a30*/  SHF.R.U32.HI R2, RZ, 0x7, R2 ;  /* 0x00000007ff027819 */ /* 0x002fcc0000011602 */
[----:B------:R-:W-:Y:S06]  /*0a40*/  BAR.ARV 0x8, 0x180 ;  /* 0x0206000000007b1d */ /* 0x000fec0000002000 */
[----:B------:R-:W-:-:S13]  /*0a50*/  ISETP.NE.AND P0, PT, R2, 0x1, PT ;  /* 0x000000010200780c */ /* 0x000fda0003f05270 */
[----:B------:R-:W-:Y:S08]  /*0a60*/  @!P0 BAR.ARV 0x9, 0x100 ;  /* 0x0244000000008b1d */ /* 0x000ff00000002000 */
[----:B------:R-:W-:Y:S01]  /*0a70*/  BAR.SYNC.DEFER_BLOCKING 0x5, 0x180 ;  /* 0x0146000000007b1d */ /* 0x000fe20000010000 */
[----:B---3--:R-:W-:-:S06]  /*0a80*/  ULEA UR4, UR60, UR4, 0x18 ;  /* 0x000000043c047291 */ /* 0x008fcc000f8ec03f */
[----:B------:R-:W-:Y:S01]  /*0a90*/  IMAD.U32 R19, RZ, RZ, UR4 ;  /* 0x00000004ff137e24 */ /* 0x000fe2000f8e00ff */
[----:B------:R-:W-:-:S04]  /*0aa0*/  ULDC UR4, c[0x0][0xc3c] ;  /* 0x00030f0000047ab9 */ /* 0x000fc80000000800 */
[----:B------:R-:W1:Y:S01]  /*0ab0*/  LDS.128 R40, [R19+0x388d0] ;  /* 0x0388d00013287984 */ /* 0x000e620000000c00 */
[----:B------:R-:W-:Y:S06]  /*0ac0*/  BAR.ARV 0x4, 0x180 ;  /* 0x0106000000007b1d */ /* 0x000fec0000002000 */
[----:B--2---:R-:W-:-:S04]  /*0ad0*/  LOP3.LUT R0, R0, 0xffffffef, RZ, 0xc0, !PT ;  /* 0xffffffef00007812 */ /* 0x004fc800078ec0ff */
[----:B------:R-:W-:-:S05]  /*0ae0*/  @P0 LOP3.LUT R0, R0, 0x10, RZ, 0xfc, !PT ;  /* 0x0000001000000812 */ /* 0x000fca00078efcff */
[----:B------:R2:W-:Y:S01]  /*0af0*/  STL [R1], R0 ;  /* 0x0000000001007387 */ /* 0x0005e20000100800 */
[----:B-1----:R-:W-:-:S13]  /*0b00*/  ISETP.GE.AND P0, PT, R43, UR4, PT ;  /* 0x000000042b007c0c */ /* 0x002fda000bf06270 */
[----:B--2---:R-:W-:Y:S05]  /*0b10*/  @P0 BRA `(.L_x_483) ;  /* 0x0000028c00340947 */ /* 0x004fea0003800000 */
[----:B------:R-:W2:Y:S01]  /*0b20*/  LDL R2, [R1+0x1a4] ;  /* 0x0001a40001027983 */ /* 0x000ea20000100800 */
[----:B------:R-:W-:Y:S01]  /*0b30*/  R2UR UR4, R19 ;  /* 0x00000000130472ca */ /* 0x000fe200000e0000 */
[----:B------:R-:W-:Y:S01]  /*0b40*/  IMAD.MOV.U32 R216, RZ, RZ, RZ ;  /* 0x000000ffffd87224 */ /* 0x000fe200078e00ff */
[----:B------:R-:W-:Y:S01]  /*0b50*/  CS2R R222, SRZ ;  /* 0x0000000000de7805 */ /* 0x000fe2000001ff00 */
[----:B------:R-:W1:Y:S01]  /*0b60*/  S2R R0, SR_TID.X ;  /* 0x0000000000007919 */ /* 0x000e620000002100 */
[----:B------:R-:W-:-:S09]  /*0b70*/  IMAD.MOV.U32 R221, RZ, RZ, RZ ;  /* 0x000000ffffdd7224 */ /* 0x000fd200078e00ff */
[----:B------:R-:W-:Y:S01]  /*0b80*/  UIADD3 UR4, UR4, 0x20400, URZ ;  /* 0x0002040004047890 */ /* 0x000fe2000fffe03f */
[----:B-1----:R-:W-:-:S05]  /*0b90*/  VIADD R0, R0, 0xffffff80 ;  /* 0xffffff8000007836 */ /* 0x002fca0000000000 */
[----:B0-----:R-:W-:-:S04]  /*0ba0*/  SHF.R.S32.HI R3, RZ, 0x1f, R0 ;  /* 0x0000001fff037819 */ /* 0x001fc80000011400 */
[CC--:B------:R-:W-:Y:S02]  /*0bb0*/  LEA.HI R219, R3.reuse, R0.reuse, RZ, 0x3 ;  /* 0x0000000003db7211 */ /* 0x0c0fe400078f18ff */
[CC--:B------:R-:W-:Y:S02]  /*0bc0*/  LEA.HI R12, R3.reuse, R0.reuse, RZ, 0x2 ;  /* 0x00000000030c7211 */ /* 0x0c0fe400078f10ff */
[CC--:B------:R-:W-:Y:S02]  /*0bd0*/  LEA.HI R6, R3.reuse, R0.reuse, RZ, 0x5 ;  /* 0x0000000003067211 */ /* 0x0c0fe400078f28ff */
[----:B------:R-:W-:Y:S02]  /*0be0*/  LEA.HI R4, R3, R0, RZ, 0x6 ;  /* 0x0000000003047211 */ /* 0x000fe400078f30ff */
[----:B------:R-:W-:Y:S01]  /*0bf0*/  LOP3.LUT R13, R12, 0xfffffffc, RZ, 0xc0, !PT ;  /* 0xfffffffc0c0d7812 */ /* 0x000fe200078ec0ff */
[----:B------:R-:W-:Y:S01]  /*0c00*/  IMAD.SHL.U32 R6, R6, 0x20, RZ ;  /* 0x0000002006067824 */ /* 0x000fe200078e00ff */
[----:B------:R-:W-:-:S03]  /*0c10*/  SHF.L.U32 R4, R4, 0x4, RZ ;  /* 0x0000000404047819 */ /* 0x000fc600000006ff */
[----:B------:R-:W-:Y:S01]  /*0c20*/  IMAD.IADD R13, R0, 0x1, -R13 ;  /* 0x00000001000d7824 */ /* 0x000fe200078e0a0d */
[----:B------:R-:W-:Y:S02]  /*0c30*/  LOP3.LUT R6, R6, 0xfffffc00, RZ, 0xc0, !PT ;  /* 0xfffffc0006067812 */ /* 0x000fe400078ec0ff */
[----:B--2---:R-:W-:Y:S02]  /*0c40*/  R2UR UR5, R2 ;  /* 0x00000000020572ca */ /* 0x004fe400000e0000 */
[----:B------:R-:W-:-:S04]  /*0c50*/  LEA.HI R2, R3, R0, RZ, 0x7 ;  /* 0x0000000003027211 */ /* 0x000fc800078f38ff */
[----:B------:R-:W-:-:S04]  /*0c60*/  LOP3.LUT R5, R2, 0xffffff80, RZ, 0xc0, !PT ;  /* 0xffffff8002057812 */ /* 0x000fc800078ec0ff */
[----:B------:R-:W-:Y:S02]  /*0c70*/  IADD3 R14, R0, -R5, RZ ;  /* 0x80000005000e7210 */ /* 0x000fe40007ffe0ff */
[----:B------:R-:W-:Y:S01]  /*0c80*/  LEA.HI R5, R3, R0, RZ, 0x4 ;  /* 0x0000000003057211 */ /* 0x000fe200078f20ff */
[----:B------:R-:W-:Y:S01]  /*0c90*/  ULOP3.LUT UR39, UR5, 0x1, URZ, 0xfc, !UPT ;  /* 0x0000000105277892 */ /* 0x000fe2000f8efc3f */
[----:B------:R-:W-:Y:S01]  /*0ca0*/  SHF.R.S32.HI R8, RZ, 0x1f, R14 ;  /* 0x0000001fff087819 */ /* 0x000fe2000001140e */
[----:B------:R-:W-:Y:S01]  /*0cb0*/  STL [R1+0x108], R14 ;  /* 0x0001080e01007387 */ /* 0x000fe20000100800 */
[----:B------:R-:W-:Y:S02]  /*0cc0*/  LOP3.LUT R7, R5, 0x3fffff0, RZ, 0xc0, !PT ;  /* 0x03fffff005077812 */ /* 0x000fe400078ec0ff */
[----:B------:R-:W-:Y:S02]  /*0cd0*/  LEA.HI R9, R8, R14, RZ, 0x2 ;  /* 0x0000000e08097211 */ /* 0x000fe400078f10ff */
[----:B------:R-:W-:Y:S01]  /*0ce0*/  LOP3.LUT R3, R219, 0xfffffff8, RZ, 0xc0, !PT ;  /* 0xfffffff8db037812 */ /* 0x000fe200078ec0ff */
[----:B------:R-:W-:Y:S01]  /*0cf0*/  IMAD.IADD R7, R0, 0x1, -R7 ;  /* 0x0000000100077824 */ /* 0x000fe200078e0a07 */
[----:B------:R-:W-:-:S02]  /*0d00*/  SHF.R.S32.HI R10, RZ, 0x2, R9 ;  /* 0x00000002ff0a7819 */ /* 0x000fc40000011409 */
[----:B------:R-:W-:Y:S01]  /*0d10*/  SHF.R.S32.HI R11, RZ, 0x1f, R9 ;  /* 0x0000001fff0b7819 */ /* 0x000fe20000011409 */
[----:B------:R-:W-:Y:S01]  /*0d20*/  IMAD.IADD R22, R0, 0x1, -R3 ;  /* 0x0000000100167824 */ /* 0x000fe200078e0a03 */
[----:B------:R-:W-:Y:S02]  /*0d30*/  SHF.R.S32.HI R0, RZ, 0x4, R5 ;  /* 0x00000004ff007819 */ /* 0x000fe40000011405 */
[----:B------:R-:W-:Y:S01]  /*0d40*/  LEA.HI R11, R11, R10, RZ, 0x3 ;  /* 0x0000000a0b0b7211 */ /* 0x000fe200078f18ff */
[C---:B------:R-:W-:Y:S01]  /*0d50*/  IMAD.SHL.U32 R16, R22.reuse, 0x10, RZ ;  /* 0x0000001016107824 */ /* 0x040fe200078e00ff */
[----:B------:R-:W-:Y:S01]  /*0d60*/  SHF.R.S32.HI R3, RZ, 0x7, R2 ;  /* 0x00000007ff037819 */ /* 0x000fe20000011402 */
[----:B------:R-:W-:Y:S01]  /*0d70*/  IMAD.SHL.U32 R22, R22, 0x8, RZ ;  /* 0x0000000816167824 */ /* 0x000fe200078e00ff */
[----:B------:R-:W-:Y:S01]  /*0d80*/  LEA.HI R5, R5, R0, RZ, 0x1 ;  /* 0x0000000005057211 */ /* 0x000fe200078f08ff */
[----:B------:R-:W-:Y:S01]  /*0d90*/  VIADD R18, R16, 0x80 ;  /* 0x0000008010127836 */ /* 0x000fe20000000000 */
[----:B------:R-:W-:Y:S01]  /*0da0*/  LOP3.LUT R11, R11, 0xfffffff8, RZ, 0xc0, !PT ;  /* 0xfffffff80b0b7812 */ /* 0x000fe200078ec0ff */
[----:B------:R-:W-:Y:S01]  /*0db0*/  VIADD R218, R22, 0x40 ;  /* 0x0000004016da7836 */ /* 0x000fe20000000000 */
[----:B------:R-:W-:Y:S01]  /*0dc0*/  LEA.HI R2, R2, R3, RZ, 0x1 ;  /* 0x0000000302027211 */ /* 0x000fe200078f08ff */
[----:B------:R-:W-:Y:S01]  /*0dd0*/  VIADD R20, R22, 0x80 ;  /* 0x0000008016147836 */ /* 0x000fe20000000000 */
[----:B------:R-:W-:Y:S01]  /*0de0*/  LEA.HI R8, R8, R14, RZ, 0x5 ;  /* 0x0000000e08087211 */ /* 0x000fe200078f28ff */
[----:B------:R-:W-:Y:S01]  /*0df0*/  IMAD.IADD R11, R10, 0x1, -R11 ;  /* 0x000000010a0b7824 */ /* 0x000fe200078e0a0b */
[----:B------:R-:W-:-:S02]  /*0e00*/  LOP3.LUT R5, R5, 0x1ffffffe, RZ, 0xc0, !PT ;  /* 0x1ffffffe05057812 */ /* 0x000fc400078ec0ff */
[----:B------:R-:W-:Y:S02]  /*0e10*/  LOP3.LUT R2, R2, 0x3fffffe, RZ, 0xc0, !PT ;  /* 0x03fffffe02027812 */ /* 0x000fe400078ec0ff */
[----:B------:R-:W-:Y:S01]  /*0e20*/  SHF.R.S32.HI R8, RZ, 0x5, R8 ;  /* 0x00000005ff087819 */ /* 0x000fe20000011408 */
[----:B------:R-:W-:Y:S01]  /*0e30*/  IMAD.IADD R5, R0, 0x1, -R5 ;  /* 0x0000000100057824 */ /* 0x000fe200078e0a05 */
[----:B------:R-:W-:Y:S01]  /*0e40*/  LEA R6, R7, R6, 0x6 ;  /* 0x0000000607067211 */ /* 0x000fe200078e30ff */
[----:B------:R-:W-:Y:S01]  /*0e50*/  IMAD.IADD R2, R3, 0x1, -R2 ;  /* 0x0000000103027824 */ /* 0x000fe200078e0a02 */
[----:B------:R-:W-:Y:S01]  /*0e60*/  LEA.HI R7, R13, R13, RZ, 0x1 ;  /* 0x0000000d0d077211 */ /* 0x000fe200078f08ff */
[----:B------:R-:W-:Y:S01]  /*0e70*/  IMAD R11, R8, 0x10, R11 ;  /* 0x00000010080b7824 */ /* 0x000fe200078e020b */
[----:B------:R-:W-:Y:S02]  /*0e80*/  LEA R3, R5, R6, 0x3 ;  /* 0x0000000605037211 */ /* 0x000fe400078e18ff */
[----:B------:R-:W-:Y:S01]  /*0e90*/  LOP3.LUT R0, R7, 0x1ffffffe, RZ, 0xc0, !PT ;  /* 0x1ffffffe07007812 */ /* 0x000fe200078ec0ff */
[----:B------:R-:W-:Y:S01]  /*0ea0*/  IMAD R7, R2, 0x40, R11 ;  /* 0x0000004002077824 */ /* 0x000fe200078e020b */
[----:B------:R-:W-:Y:S01]  /*0eb0*/  LOP3.LUT R10, R4, 0xfffffc00, RZ, 0xc0, !PT ;  /* 0xfffffc00040a7812 */ /* 0x000fe200078ec0ff */
[----:B------:R0:W-:Y:S01]  /*0ec0*/  STL [R1+0x1a0], R3 ;  /* 0x0001a00301007387 */ /* 0x0001e20000100800 */
[----:B------:R-:W-:Y:S01]  /*0ed0*/  SHF.R.S32.HI R219, RZ, 0x3, R219 ;  /* 0x00000003ffdb7819 */ /* 0x000fe200000114db */
[----:B------:R-:W-:Y:S01]  /*0ee0*/  IMAD.IADD R13, R13, 0x1, -R0 ;  /* 0x000000010d0d7824 */ /* 0x000fe200078e0a00 */
[----:B------:R-:W-:Y:S01]  /*0ef0*/  SHF.R.S32.HI R21, RZ, 0x1f, R218 ;  /* 0x0000001fff157819 */ /* 0x000fe200000114da */
[----:B------:R-:W-:Y:S01]  /*0f00*/  IMAD.U32 R0, RZ, RZ, UR4 ;  /* 0x00000004ff007e24 */ /* 0x000fe2000f8e00ff */
[----:B------:R-:W-:Y:S01]  /*0f10*/  STL [R1+0x194], R7 ;  /* 0x0001940701007387 */ /* 0x000fe20000100800 */
[C---:B------:R-:W-:Y:S01]  /*0f20*/  VIADD R15, R219.reuse, 0x20 ;  /* 0x00000020db0f7836 */ /* 0x040fe20000000000 */
[C---:B------:R-:W-:Y:S01]  /*0f30*/  IADD3 R8, R219.reuse, 0x60, RZ ;  /* 0x00000060db087810 */ /* 0x040fe20007ffe0ff */
[----:B------:R-:W-:Y:S01]  /*0f40*/  VIADD R12, R219, 0x40 ;  /* 0x00000040db0c7836 */ /* 0x000fe20000000000 */
[----:B------:R-:W-:Y:S01]  /*0f50*/  STL [R1+0x54], RZ ;  /* 0x000054ff01007387 */ /* 0x000fe20000100800 */
[----:B------:R-:W-:-:S02]  /*0f60*/  LOP3.LUT R9, R9, 0x7ffffffc, RZ, 0xc0, !PT ;  /* 0x7ffffffc09097812 */ /* 0x000fc400078ec0ff */
[----:B------:R-:W-:Y:S01]  /*0f70*/  SHF.R.S32.HI R6, RZ, 0x1f, R8 ;  /* 0x0000001fff067819 */ /* 0x000fe20000011408 */
[----:B------:R-:W-:Y:S01]  /*0f80*/  STL [R1+0x2c], R10 ;  /* 0x00002c0a01007387 */ /* 0x000fe20000100800 */
[----:B------:R-:W-:Y:S01]  /*0f90*/  SHF.R.S32.HI R2, RZ, 0x1f, R15 ;  /* 0x0000001fff027819 */ /* 0x000fe2000001140f */
[----:B0-----:R-:W-:Y:S01]  /*0fa0*/  IMAD.SHL.U32 R3, R12, 0x80, RZ ;  /* 0x000000800c037824 */ /* 0x001fe200078e00ff */
[----:B------:R-:W-:Y:S01]  /*0fb0*/  SHF.R.S32.HI R4, RZ, 0x1f, R12 ;  /* 0x0000001fff047819 */ /* 0x000fe2000001140c */
[----:B------:R0:W-:Y:S01]  /*0fc0*/  STL [R1+0x198], R0 ;  /* 0x0001980001007387 */ /* 0x0001e20000100800 */
[----:B------:R-:W-:Y:S01]  /*0fd0*/  SHF.L.U32 R5, R8, 0x7, RZ ;  /* 0x0000000708057819 */ /* 0x000fe200000006ff */
[----:B------:R-:W-:Y:S01]  /*0fe0*/  IMAD.IADD R9, R14, 0x1, -R9 ;  /* 0x000000010e097824 */ /* 0x000fe200078e0a09 */
[----:B------:R-:W-:Y:S01]  /*0ff0*/  LEA.HI R6, R6, R8, RZ, 0x3 ;  /* 0x0000000806067211 */ /* 0x000fe200078f18ff */
[----:B------:R1:W-:Y:S01]  /*1000*/  STL [R1+0x14], R20 ;  /* 0x0000141401007387 */ /* 0x0003e20000100800 */
[----:B------:R-:W-:-:S02]  /*1010*/  LEA.HI R2, R2, R15, RZ, 0x3 ;  /* 0x0000000f02027211 */ /* 0x000fc400078f18ff */
[----:B------:R-:W-:Y:S01]  /*1020*/  LEA.HI R4, R4, R12, RZ, 0x3 ;  /* 0x0000000c04047211 */ /* 0x000fe200078f18ff */
[----:B------:R-:W-:Y:S01]  /*1030*/  IMAD.SHL.U32 R6, R6, 0x80, RZ ;  /* 0x0000008006067824 */ /* 0x000fe200078e00ff */
[----:B------:R-:W-:Y:S01]  /*1040*/  SHF.L.U32 R2, R2, 0x7, RZ ;  /* 0x0000000702027819 */ /* 0x000fe200000006ff */
[----:B0-----:R-:W-:Y:S01]  /*1050*/  IMAD.SHL.U32 R0, R219, 0x80, RZ ;  /* 0x00000080db007824 */ /* 0x001fe200078e00ff */
[----:B------:R-:W-:Y:S01]  /*1060*/  LOP3.LUT R3, R3, 0x380, RZ, 0xc0, !PT ;  /* 0x0000038003037812 */ /* 0x000fe200078ec0ff */
[----:B------:R-:W-:Y:S01]  /*1070*/  IMAD.SHL.U32 R4, R4, 0x80, RZ ;  /* 0x0000008004047824 */ /* 0x000fe200078e00ff */
[----:B------:R-:W-:Y:S02]  /*1080*/  LOP3.LUT R5, R5, 0x380, RZ, 0xc0, !PT ;  /* 0x0000038005057812 */ /* 0x000fe400078ec0ff */
[----:B------:R-:W-:Y:S01]  /*1090*/  LOP3.LUT R11, R0, 0x380, RZ, 0xc0, !PT ;  /* 0x00000380000b7812 */ /* 0x000fe200078ec0ff */
[----:B------:R-:W-:Y:S01]  /*10a0*/  IMAD.SHL.U32 R0, R15, 0x80, RZ ;  /* 0x000000800f007824 */ /* 0x000fe200078e00ff */
[----:B-1----:R-:W-:Y:S01]  /*10b0*/  SHF.R.S32.HI R20, RZ, 0x1f, R20 ;  /* 0x0000001fff147819 */ /* 0x002fe20000011414 */
[----:B------:R-:W-:Y:S01]  /*10c0*/  VIADD R15, R22, 0xc0 ;  /* 0x000000c0160f7836 */ /* 0x000fe20000000000 */
[----:B------:R-:W-:-:S02]  /*10d0*/  LOP3.LUT R2, R2, 0xfffffc00, RZ, 0xc0, !PT ;  /* 0xfffffc0002027812 */ /* 0x000fc400078ec0ff */
[----:B------:R-:W-:Y:S02]  /*10e0*/  LOP3.LUT R8, R0, 0x380, RZ, 0xc0, !PT ;  /* 0x0000038000087812 */ /* 0x000fe400078ec0ff */
[----:B------:R-:W-:Y:S01]  /*10f0*/  LOP3.LUT R0, R11, 0x70, R16, 0xf8, !PT ;  /* 0x000000700b007812 */ /* 0x000fe200078ef810 */
[----:B------:R0:W-:Y:S01]  /*1100*/  STL [R1+0x1c], R15 ;  /* 0x00001c0f01007387 */ /* 0x0001e20000100800 */
[----:B------:R-:W-:Y:S02]  /*1110*/  SHF.R.U32.HI R11, RZ, 0x3, R11 ;  /* 0x00000003ff0b7819 */ /* 0x000fe4000001160b */
[----:B------:R-:W-:Y:S02]  /*1120*/  LOP3.LUT R4, R4, 0xfffffc00, RZ, 0xc0, !PT ;  /* 0xfffffc0004047812 */ /* 0x000fe400078ec0ff */
[----:B------:R-:W-:Y:S02]  /*1130*/  LOP3.LUT R12, R10, R0, R11, 0xf6, !PT ;  /* 0x000000000a0c7212 */ /* 0x000fe400078ef60b */
[----:B------:R-:W-:-:S02]  /*1140*/  SHF.R.U32.HI R11, RZ, 0x3, R8 ;  /* 0x00000003ff0b7819 */ /* 0x000fc40000011608 */
[--C-:B------:R-:W-:Y:S01]  /*1150*/  LOP3.LUT R0, R8, 0x70, R16.reuse, 0xf8, !PT ;  /* 0x0000007008007812 */ /* 0x100fe200078ef810 */
[----:B------:R1:W-:Y:S01]  /*1160*/  STL [R1+0x34], R12 ;  /* 0x0000340c01007387 */ /* 0x0003e20000100800 */
[----:B0-----:R-:W-:Y:S02]  /*1170*/  SHF.R.S32.HI R15, RZ, 0x1f, R15 ;  /* 0x0000001fff0f7819 */ /* 0x001fe4000001140f */
[----:B------:R-:W-:Y:S01]  /*1180*/  SHF.R.U32.HI R10, RZ, 0x3, R3 ;  /* 0x00000003ff0a7819 */ /* 0x000fe20000011603 */
[----:B------:R-:W-:Y:S01]  /*1190*/  STL [R1+0x40], R21 ;  /* 0x0000401501007387 */ /* 0x000fe20000100800 */
[--C-:B------:R-:W-:Y:S02]  /*11a0*/  LOP3.LUT R3, R3, 0x70, R16.reuse, 0xf8, !PT ;  /* 0x0000007003037812 */ /* 0x100fe400078ef810 */
[----:B------:R-:W-:Y:S01]  /*11b0*/  SHF.R.U32.HI R8, RZ, 0x3, R5 ;  /* 0x00000003ff087819 */ /* 0x000fe20000011605 */
[----:B------:R-:W-:Y:S01]  /*11c0*/  STL [R1+0x5c], R20 ;  /* 0x00005c1401007387 */ /* 0x000fe20000100800 */
[----:B------:R-:W-:Y:S01]  /*11d0*/  LOP3.LUT R5, R5, 0x70, R16, 0xf8, !PT ;  /* 0x0000007005057812 */ /* 0x000fe200078ef810 */
[----:B-1----:R-:W-:Y:S01]  /*11e0*/  IMAD.IADD R12, R19, 0x1, R12 ;  /* 0x00000001130c7824 */ /* 0x002fe200078e020c */
[----:B------:R-:W-:Y:S01]  /*11f0*/  LOP3.LUT R6, R6, 0xfffffc00, RZ, 0xc0, !PT ;  /* 0xfffffc0006067812 */ /* 0x000fe200078ec0ff */
[----:B------:R-:W-:Y:S01]  /*1200*/  STL [R1+0x58], R15 ;  /* 0x0000580f01007387 */ /* 0x000fe20000100800 */
[----:B------:R-:W-:-:S02]  /*1210*/  LOP3.LUT R0, R2, R0, R11, 0xf6, !PT ;  /* 0x0000000002007212 */ /* 0x000fc400078ef60b */
[----:B------:R-:W-:Y:S01]  /*1220*/  SHF.L.U32 R44, R9, 0x1, RZ ;  /* 0x00000001092c7819 */ /* 0x000fe200000006ff */
[----:B------:R0:W-:Y:S01]  /*1230*/  STL [R1+0x28], R2 ;  /* 0x0000280201007387 */ /* 0x0001e20000100800 */
[----:B------:R-:W-:Y:S02]  /*1240*/  SHF.R.S32.HI R23, RZ, 0x1f, R22 ;  /* 0x0000001fff177819 */ /* 0x000fe40000011416 */
[C---:B------:R-:W-:Y:S01]  /*1250*/  IADD3 R39, R44.reuse, 0x10, RZ ;  /* 0x000000102c277810 */ /* 0x040fe20007ffe0ff */
[----:B------:R-:W-:Y:S01]  /*1260*/  STL [R1+0x30], R12 ;  /* 0x0000300c01007387 */ /* 0x000fe20000100800 */
[C---:B------:R-:W-:Y:S01]  /*1270*/  VIADD R40, R44.reuse, 0x8 ;  /* 0x000000082c287836 */ /* 0x040fe20000000000 */
[C---:B------:R-:W-:Y:S01]  /*1280*/  IADD3 R34, R44.reuse, 0x38, RZ ;  /* 0x000000382c227810 */ /* 0x040fe20007ffe0ff */
[C---:B------:R-:W-:Y:S01]  /*1290*/  VIADD R38, R44.reuse, 0x18 ;  /* 0x000000182c267836 */ /* 0x040fe20000000000 */
[----:B------:R1:W-:Y:S01]  /*12a0*/  STL [R1+0x24], R4 ;  /* 0x0000240401007387 */ /* 0x0003e20000100800 */
[----:B------:R-:W-:Y:S01]  /*12b0*/  VIADD R37, R44, 0x20 ;  /* 0x000000202c257836 */ /* 0x000fe20000000000 */
[----:B0-----:R-:W-:Y:S01]  /*12c0*/  LOP3.LUT R2, R4, R3, R10, 0xf6, !PT ;  /* 0x0000000304027212 */ /* 0x001fe200078ef60a */
[C---:B------:R-:W-:Y:S01]  /*12d0*/  IMAD.IADD R3, R19.reuse, 0x1, R0 ;  /* 0x0000000113037824 */ /* 0x040fe200078e0200 */
[----:B------:R0:W-:Y:S01]  /*12e0*/  STL [R1+0x20], R6 ;  /* 0x0000200601007387 */ /* 0x0001e20000100800 */
[C---:B------:R-:W-:Y:S01]  /*12f0*/  VIADD R36, R44.reuse, 0x28 ;  /* 0x000000282c247836 */ /* 0x040fe20000000000 */
[C---:B------:R-:W-:Y:S01]  /*1300*/  IADD3 R29, R44.reuse, 0x60, RZ ;  /* 0x000000602c1d7810 */ /* 0x040fe20007ffe0ff */
[C---:B------:R-:W-:Y:S01]  /*1310*/  IMAD.IADD R2, R19.reuse, 0x1, R2 ;  /* 0x0000000113027824 */ /* 0x040fe200078e0202 */
[----:B------:R-:W-:Y:S01]  /*1320*/  STL [R1+0x190], R3 ;  /* 0x0001900301007387 */ /* 0x000fe20000100800 */
[----:B------:R-:W-:Y:S01]  /*1330*/  VIADD R35, R44, 0x30 ;  /* 0x000000302c237836 */ /* 0x000fe20000000000 */
[----:B-1----:R-:W-:Y:S01]  /*1340*/  LOP3.LUT R4, R6, R5, R8, 0xf6, !PT ;  /* 0x0000000506047212 */ /* 0x002fe200078ef608 */
[C---:B------:R-:W-:Y:S01]  /*1350*/  VIADD R33, R44.reuse, 0x40 ;  /* 0x000000402c217836 */ /* 0x040fe20000000000 */
[----:B------:R-:W-:Y:S01]  /*1360*/  STL [R1+0x64], R44 ;  /* 0x0000642c01007387 */ /* 0x000fe20000100800 */
[C---:B------:R-:W-:Y:S01]  /*1370*/  VIADD R32, R44.reuse, 0x48 ;  /* 0x000000482c207836 */ /* 0x040fe20000000000 */
[C---:B------:R-:W-:Y:S01]  /*1380*/  IADD3 R24, R44.reuse, 0x88, RZ ;  /* 0x000000882c187810 */ /* 0x040fe20007ffe0ff */
[----:B------:R-:W-:Y:S01]  /*1390*/  IMAD.IADD R0, R19, 0x1, R4 ;  /* 0x0000000113007824 */ /* 0x000fe200078e0204 */
[----:B------:R-:W-:Y:S01]  /*13a0*/  STL [R1+0x18c], R2 ;  /* 0x00018c0201007387 */ /* 0x000fe20000100800 */
[C---:B------:R-:W-:Y:S01]  /*13b0*/  VIADD R31, R44.reuse, 0x50 ;  /* 0x000000502c1f7836 */ /* 0x040fe20000000000 */
[C---:B------:R-:W-:Y:S01]  /*13c0*/  IADD3 R12, R44.reuse, 0xb0, RZ ;  /* 0x000000b02c0c7810 */ /* 0x040fe20007ffe0ff */
[C---:B------:R-:W-:Y:S01]  /*13d0*/  VIADD R30, R44.reuse, 0x58 ;  /* 0x000000582c1e7836 */ /* 0x040fe20000000000 */
[----:B------:R-:W-:Y:S01]  /*13e0*/  STL [R1+0x188], R0 ;  /* 0x0001880001007387 */ /* 0x000fe20000100800 */
[C---:B------:R-:W-:Y:S01]  /*13f0*/  VIADD R28, R44.reuse, 0x68 ;  /* 0x000000682c1c7836 */ /* 0x040fe20000000000 */
[C---:B0-----:R-:W-:Y:S01]  /*1400*/  IADD3 R6, R44.reuse, 0xd8, RZ ;  /* 0x000000d82c067810 */ /* 0x041fe20007ffe0ff */
[C---:B------:R-:W-:Y:S01]  /*1410*/  VIADD R27, R44.reuse, 0x70 ;  /* 0x000000702c1b7836 */ /* 0x040fe20000000000 */
[----:B------:R-:W-:Y:S01]  /*1420*/  STL [R1+0x100], R40 ;  /* 0x0001002801007387 */ /* 0x000fe20000100800 */
[C---:B------:R-:W-:Y:S01]  /*1430*/  VIADD R26, R44.reuse, 0x78 ;  /* 0x000000782c1a7836 */ /* 0x040fe20000000000 */
[----:B------:R-:W-:Y:S01]  /*1440*/  SHF.R.S32.HI R4, RZ, 0x1f, R40 ;  /* 0x0000001fff047819 */ /* 0x000fe20000011428 */
[C---:B------:R-:W-:Y:S01]  /*1450*/  VIADD R25, R44.reuse, 0x80 ;  /* 0x000000802c197836 */ /* 0x040fe20000000000 */
[----:B------:R0:W-:Y:S01]  /*1460*/  STL [R1+0xfc], R39 ;  /* 0x0000fc2701007387 */ /* 0x0001e20000100800 */
[C---:B------:R-:W-:Y:S01]  /*1470*/  VIADD R21, R44.reuse, 0x90 ;  /* 0x000000902c157836 */ /* 0x040fe20000000000 */
[----:B------:R-:W-:Y:S01]  /*1480*/  SHF.R.S32.HI R17, RZ, 0x1f, R16 ;  /* 0x0000001fff117819 */ /* 0x000fe20000011410 */
[C---:B------:R-:W-:Y:S01]  /*1490*/  VIADD R20, R44.reuse, 0x98 ;  /* 0x000000982c147836 */ /* 0x040fe20000000000 */
[----:B------:R-:W-:Y:S01]  /*14a0*/  STL [R1+0xf8], R38 ;  /* 0x0000f82601007387 */ /* 0x000fe20000100800 */
[C---:B------:R-:W-:Y:S01]  /*14b0*/  VIADD R15, R44.reuse, 0xa0 ;  /* 0x000000a02c0f7836 */ /* 0x040fe20000000000 */
[----:B------:R-:W-:Y:S01]  /*14c0*/  SHF.R.S32.HI R217, RZ, 0x1f, R18 ;  /* 0x0000001fffd97819 */ /* 0x000fe20000011412 */
[C---:B------:R-:W-:Y:S01]  /*14d0*/  VIADD R14, R44.reuse, 0xa8 ;  /* 0x000000a82c0e7836 */ /* 0x040fe20000000000 */
[----:B------:R1:W-:Y:S01]  /*14e0*/  STL [R1+0xf4], R37 ;  /* 0x0000f42501007387 */ /* 0x0003e20000100800 */
[C---:B------:R-:W-:Y:S01]  /*14f0*/  VIADD R11, R44.reuse, 0xb8 ;  /* 0x000000b82c0b7836 */ /* 0x040fe20000000000 */
[----:B0-----:R-:W-:Y:S01]  /*1500*/  SHF.R.S32.HI R39, RZ, 0x1f, R39 ;  /* 0x0000001fff277819 */ /* 0x001fe20000011427 */
[C---:B------:R-:W-:Y:S01]  /*1510*/  VIADD R10, R44.reuse, 0xc0 ;  /* 0x000000c02c0a7836 */ /* 0x040fe20000000000 */
[----:B------:R-:W-:Y:S01]  /*1520*/  STL [R1+0xf0], R36 ;  /* 0x0000f02401007387 */ /* 0x000fe20000100800 */
[----:B------:R-:W-:-:S02]  /*1530*/  VIADD R9, R44, 0xc8 ;  /* 0x000000c82c097836 */ /* 0x000fc40000000000 */
[C---:B------:R-:W-:Y:S01]  /*1540*/  VIADD R8, R44.reuse, 0xd0 ;  /* 0x000000d02c087836 */ /* 0x040fe20000000000 */
[----:B------:R0:W-:Y:S01]  /*1550*/  STL [R1+0xe8], R35 ;  /* 0x0000e82301007387 */ /* 0x0001e20000100800 */
[C---:B------:R-:W-:Y:S01]  /*1560*/  VIADD R5, R44.reuse, 0xe0 ;  /* 0x000000e02c057836 */ /* 0x040fe20000000000 */
[----:B-1----:R-:W-:Y:S01]  /*1570*/  SHF.R.S32.HI R37, RZ, 0x1f, R37 ;  /* 0x0000001fff257819 */ /* 0x002fe20000011425 */
[C---:B------:R-:W-:Y:S01]  /*1580*/  VIADD R3, R44.reuse, 0xe8 ;  /* 0x000000e82c037836 */ /* 0x040fe20000000000 */
[----:B------:R1:W-:Y:S01]  /*1590*/  STL [R1+0xe0], R34 ;  /* 0x0000e02201007387 */ /* 0x0003e20000100800 */
[C---:B------:R-:W-:Y:S02]  /*15a0*/  VIADD R2, R44.reuse, 0xf0 ;  /* 0x000000f02c027836 */ /* 0x040fe40000000000 */
[----:B------:R-:W-:Y:S01]  /*15b0*/  VIADD R0, R44, 0xf8 ;  /* 0x000000f82c007836 */ /* 0x000fe20000000000 */
[----:B------:R-:W-:Y:S01]  /*15c0*/  STL [R1+0xdc], R33 ;  /* 0x0000dc2101007387 */ /* 0x000fe20000100800 */
[----:B0-----:R-:W-:-:S03]  /*15d0*/  SHF.R.S32.HI R35, RZ, 0x1f, R35 ;  /* 0x0000001fff237819 */ /* 0x001fc60000011423 */
[----:B------:R0:W-:Y:S01]  /*15e0*/  STL [R1+0xd8], R32 ;  /* 0x0000d82001007387 */ /* 0x0001e20000100800 */
[----:B-1----:R-:W-:-:S03]  /*15f0*/  SHF.R.S32.HI R34, RZ, 0x1f, R34 ;  /* 0x0000001fff227819 */ /* 0x002fc60000011422 */
[----:B------:R1:W-:Y:S04]  /*1600*/  STL [R1+0xd4], R31 ;  /* 0x0000d41f01007387 */ /* 0x0003e80000100800 */
        /* <DEDUP_REMOVED lines=34> */
[----:B------:R-:W-:Y:S04]  /*1830*/  STL [R1+0x6c], R2 ;  /* 0x00006c0201007387 */ /* 0x000fe80000100800 */
[----:B------:R-:W-:Y:S01]  /*1840*/  STL [R1+0x180], R39 ;  /* 0x0001802701007387 */ /* 0x000fe20000100800 */
[----:B0-----:R-:W-:-:S03]  /*1850*/  SHF.R.S32.HI R4, RZ, 0x1f, R38 ;  /* 0x0000001fff047819 */ /* 0x001fc60000011426 */
[----:B------:R-:W-:Y:S04]  /*1860*/  STL [R1+0x68], R0 ;  /* 0x0000680001007387 */ /* 0x000fe80000100800 */
[----:B------:R0:W-:Y:S04]  /*1870*/  STL [R1+0x17c], R4 ;  /* 0x00017c0401007387 */ /* 0x0001e80000100800 */
[----:B------:R-:W-:Y:S01]  /*1880*/  STL [R1+0x178], R37 ;  /* 0x0001782501007387 */ /* 0x000fe20000100800 */
[----:B0-----:R-:W-:-:S05]  /*1890*/  SHF.R.S32.HI R4, RZ, 0x1f, R36 ;  /* 0x0000001fff047819 */ /* 0x001fca0000011424 */
[----:B------:R0:W-:Y:S04]  /*18a0*/  STL [R1+0x174], R4 ;  /* 0x0001740401007387 */ /* 0x0001e80000100800 */
[----:B------:R-:W-:Y:S04]  /*18b0*/  STL [R1+0x170], R35 ;  /* 0x0001702301007387 */ /* 0x000fe80000100800 */
        /* <DEDUP_REMOVED lines=27> */
[----:B------:R1:W-:Y:S04]  /*1a70*/  STL [R1+0x11c], R6 ;  /* 0x00011c0601007387 */ /* 0x0003e80000100800 */
[----:B------:R1:W-:Y:S01]  /*1a80*/  STL [R1+0x118], R5 ;  /* 0x0001180501007387 */ /* 0x0003e20000100800 */
[----:B0-----:R-:W-:Y:S02]  /*1a90*/  SHF.R.S32.HI R4, RZ, 0x1f, R3 ;  /* 0x0000001fff047819 */ /* 0x001fe40000011403 */
[----:B------:R-:W-:-:S02]  /*1aa0*/  SHF.R.S32.HI R3, RZ, 0x1f, R2 ;  /* 0x0000001fff037819 */ /* 0x000fc40000011402 */
[----:B------:R-:W-:Y:S01]  /*1ab0*/  SHF.R.S32.HI R2, RZ, 0x1f, R0 ;  /* 0x0000001fff027819 */ /* 0x000fe20000011400 */
[----:B------:R1:W-:Y:S01]  /*1ac0*/  STL [R1+0x114], R4 ;  /* 0x0001140401007387 */ /* 0x0003e20000100800 */
[----:B------:R-:W-:-:S03]  /*1ad0*/  LEA R0, R13, R7, 0x3 ;  /* 0x000000070d007211 */ /* 0x000fc600078e18ff */
[----:B------:R1:W-:Y:S04]  /*1ae0*/  STL [R1+0x110], R3 ;  /* 0x0001100301007387 */ /* 0x0003e80000100800 */
[----:B------:R1:W-:Y:S04]  /*1af0*/  STL [R1+0x19c], R0 ;  /* 0x00019c0001007387 */ /* 0x0003e80000100800 */
[----:B------:R1:W-:Y:S02]  /*1b00*/  STL [R1+0x10c], R2 ;  /* 0x00010c0201007387 */ /* 0x0003e40000100800 */
.L_x_692:
[----:B01-3--:R-:W0:Y:S02]  /*1b10*/  LDC.64 R2, c[0x0][0xc88] ;  /* 0x00032200ff027b82 */ /* 0x00be240000000a00 */
[----:B0-----:R-:W-:-:S05]  /*1b20*/  IMAD.WIDE R2, R43, 0x4, R2 ;  /* 0x000000042b027825 */ /* 0x001fca00078e0202 */
[----:B--2--5:R-:W2:Y:S01]  /*1b30*/  LDG.E R29, desc[UR36][R2.64] ;  /* 0x00000024021d7981 */ /* 0x024ea2000c1e1900 */
[----:B------:R-:W-:Y:S05]  /*1b40*/  YIELD ;  /* 0x0000000000007946 */ /* 0x000fea0003800000 */
[----:B------:R-:W-:Y:S01]  /*1b50*/  ULDC.64 UR6, c[0x0][0xa08] ;  /* 0x0002820000067ab9 */ /* 0x000fe20000000a00 */
[----:B------:R-:W-:Y:S01]  /*1b60*/  IMAD.MOV.U32 R27, RZ, RZ, RZ ;  /* 0x000000ffff1b7224 */ /* 0x000fe200078e00ff */
[----:B------:R-:W-:Y:S01]  /*1b70*/  ISETP.NE.U32.AND P0, PT, RZ, UR6, PT ;  /* 0x00000006ff007c0c */ /* 0x000fe2000bf05070 */
[----:B------:R-:W-:Y:S01]  /*1b80*/  ULDC.64 UR4, c[0x0][0xa28] ;  /* 0x00028a0000047ab9 */ /* 0x000fe20000000a00 */
[----:B------:R-:W-:Y:S01]  /*1b90*/  ULDC.64 UR8, c[0x0][0xa18] ;  /* 0x0002860000087ab9 */ /* 0x000fe20000000a00 */
[----:B------:R-:W-:Y:S01]  /*1ba0*/  ISETP.NE.U32.AND P1, PT, RZ, UR4, PT ;  /* 0x00000004ff007c0c */ /* 0x000fe2000bf25070 */
[----:B------:R-:W-:Y:S01]  /*1bb0*/  IMAD.MOV.U32 R9, RZ, RZ, RZ ;  /* 0x000000ffff097224 */ /* 0x000fe200078e00ff */
[----:B------:R-:W-:-:S02]  /*1bc0*/  ISETP.NE.AND.EX P0, PT, RZ, UR7, PT, P0 ;  /* 0x00000007ff007c0c */ /* 0x000fc4000bf05300 */
[----:B------:R-:W-:Y:S01]  /*1bd0*/  ISETP.NE.AND.EX P1, PT, RZ, UR5, PT, P1 ;  /* 0x00000005ff007c0c */ /* 0x000fe2000bf25310 */
[C---:B--2---:R-:W-:Y:S01]  /*1be0*/  IMAD.SHL.U32 R32, R29.reuse, 0x4, RZ ;  /* 0x000000041d207824 */ /* 0x044fe200078e00ff */
[----:B------:R-:W-:Y:S01]  /*1bf0*/  SHF.R.S32.HI R0, RZ, 0x1f, R29 ;  /* 0x0000001fff007819 */ /* 0x000fe2000001141d */
[----:B------:R0:W-:Y:S10]  /*1c00*/  STL [R1+0x38], R29 ;  /* 0x0000381d01007387 */ /* 0x0001f40000100800 */
[----:B------:R-:W-:-:S02]  /*1c10*/  @P1 LEA R2, P2, R29, UR4, 0x2 ;  /* 0x000000041d021c11 */ /* 0x000fc4000f8410ff */
[C-C-:B------:R-:W-:Y:S01]  /*1c20*/  SHF.L.U64.HI R31, R29.reuse, 0x2, R0.reuse ;  /* 0x000000021d1f7819 */ /* 0x140fe20000010200 */
[----:B------:R0:W-:Y:S01]  /*1c30*/  STL [R1+0x4c], R0 ;  /* 0x00004c0001007387 */ /* 0x0001e20000100800 */
[----:B------:R-:W-:Y:S02]  /*1c40*/  IADD3 R4, P3, R32, UR6, RZ ;  /* 0x0000000620047c10 */ /* 0x000fe4000ff7e0ff */
[----:B------:R-:W-:Y:S01]  /*1c50*/  @P1 LEA.HI.X R3, R29, UR5, R0, 0x2, P2 ;  /* 0x000000051d031c11 */ /* 0x000fe200090f1400 */
[----:B------:R-:W-:Y:S01]  /*1c60*/  ULDC UR4, c[0x0][0x288] ;  /* 0x0000a20000047ab9 */ /* 0x000fe20000000800 */
[----:B------:R-:W-:Y:S01]  /*1c70*/  IADD3.X R5, R31, UR7, RZ, P3, !PT ;  /* 0x000000071f057c10 */ /* 0x000fe20009ffe4ff */
[----:B------:R0:W-:Y:S01]  /*1c80*/  STL [R1+0x44], R32 ;  /* 0x0000442001007387 */ /* 0x0001e20000100800 */
[----:B------:R-:W-:-:S03]  /*1c90*/  ISETP.NE.U32.AND P2, PT, RZ, UR8, PT ;  /* 0x00000008ff007c0c */ /* 0x000fc6000bf45070 */
[----:B------:R-:W5:Y:S01]  /*1ca0*/  @P0 LDG.E R27, desc[UR36][R4.64] ;  /* 0x00000024041b0981 */ /* 0x000f62000c1e1900 */
[----:B------:R-:W-:Y:S01]  /*1cb0*/  ISETP.NE.AND.EX P2, PT, RZ, UR9, PT, P2 ;  /* 0x00000009ff007c0c */ /* 0x000fe2000bf45320 */
[----:B------:R-:W-:Y:S01]  /*1cc0*/  IMAD.U32 R92, RZ, RZ, UR4 ;  /* 0x00000004ff5c7e24 */ /* 0x000fe2000f8e00ff */
[----:B------:R-:W-:Y:S01]  /*1cd0*/  ULDC.64 UR4, c[0x0][0x418] ;  /* 0x0001060000047ab9 */ /* 0x000fe20000000a00 */
[----:B------:R0:W-:Y:S01]  /*1ce0*/  STL [R1+0x48], R31 ;  /* 0x0000481f01007387 */ /* 0x0001e20000100800 */
[----:B------:R-:W-:-:S03]  /*1cf0*/  UISETP.NE.U32.AND UP0, UPT, UR4, URZ, UPT ;  /* 0x0000003f0400728c */ /* 0x000fc6000bf05070 */
[----:B------:R-:W-:Y:S01]  /*1d00*/  ULDC UR4, c[0x0][0x424] ;  /* 0x0001090000047ab9 */ /* 0x000fe20000000800 */
[----:B------:R-:W-:Y:S01]  /*1d10*/  UISETP.NE.AND.EX UP0, UPT, UR5, URZ, UPT, UP0 ;  /* 0x0000003f0500728c */ /* 0x000fe2000bf05300 */
[----:B------:R1:W5:Y:S02]  /*1d20*/  @P1 LDG.E R9, desc[UR36][R2.64] ;  /* 0x0000002402091981 */ /* 0x000364000c1e1900 */
[----:B------:R-:W-:Y:S01]  /*1d30*/  ULDC UR5, c[0x0][0x2f0] ;  /* 0x0000bc0000057ab9 */ /* 0x000fe20000000800 */
[----:B------:R-:W-:Y:S01]  /*1d40*/  USEL UR4, UR4, 0x1, UP0 ;  /* 0x0000000104047887 */ /* 0x000fe20008000000 */
[----:B-1----:R-:W-:-:S03]  /*1d50*/  @P2 IADD3 R2, P1, R32, UR8, RZ ;  /* 0x0000000820022c10 */ /* 0x002fc6000ff3e0ff */
[----:B------:R-:W-:Y:S01]  /*1d60*/  UIMAD UR4, UR4, UR5, URZ ;  /* 0x00000005040472a4 */ /* 0x000fe2000f8e023f */
[----:B------:R-:W-:Y:S02]  /*1d70*/  @P2 IADD3.X R3, R31, UR9, RZ, P1, !PT ;  /* 0x000000091f032c10 */ /* 0x000fe40008ffe4ff */
[----:B------:R-:W-:-:S03]  /*1d80*/  ULDC UR5, c[0x0][0x348] ;  /* 0x0000d20000057ab9 */ /* 0x000fc60000000800 */
[----:B------:R-:W-:Y:S01]  /*1d90*/  IMAD.U32 R28, RZ, RZ, UR4 ;  /* 0x00000004ff1c7e24 */ /* 0x000fe2000f8e00ff */
[----:B------:R1:W5:Y:S02]  /*1da0*/  @P2 LDG.E R92, desc[UR36][R2.64] ;  /* 0x00000024025c2981 */ /* 0x000364000c1e1900 */
[----:B-1----:R-:W-:Y:S01]  /*1db0*/  MOV R2, UR5 ;  /* 0x0000000500027c02 */ /* 0x002fe20008000f00 */
[----:B0---4-:R-:W-:Y:S06]  /*1dc0*/  @P2 BRA `(.L_x_484) ;  /* 0x0000000000242947 */ /* 0x011fec0003800000 */
[----:B------:R-:W-:Y:S02]  /*1dd0*/  ULDC.64 UR4, c[0x0][0xa00] ;  /* 0x0002800000047ab9 */ /* 0x000fe40000000a00 */
[----:B------:R-:W-:-:S04]  /*1de0*/  ISETP.NE.U32.AND P1, PT, RZ, UR4, PT ;  /* 0x00000004ff007c0c */ /* 0x000fc8000bf25070 */
[----:B------:R-:W-:-:S13]  /*1df0*/  ISETP.NE.AND.EX P1, PT, RZ, UR5, PT, P1 ;  /* 0x00000005ff007c0c */ /* 0x000fda000bf25310 */
[----:B------:R-:W-:Y:S05]  /*1e00*/  @!P1 BRA `(.L_x_484) ;  /* 0x0000000000149947 */ /* 0x000fea0003800000 */
[----:B------:R-:W0:Y:S02]  /*1e10*/  LDC.64 R6, c[0x0][0xa00] ;  /* 0x00028000ff067b82 */ /* 0x000e240000000a00 */
[----:B0-----:R-:W-:-:S05]  /*1e20*/  IMAD.WIDE R6, R29, 0x4, R6 ;  /* 0x000000041d067825 */ /* 0x001fca00078e0206 */
[----:B-----5:R-:W2:Y:S04]  /*1e30*/  LDG.E R92, desc[UR36][R6.64] ;  /* 0x00000024065c7981 */ /* 0x020ea8000c1e1900 */
[----:B------:R-:W2:Y:S02]  /*1e40*/  LDG.E R3, desc[UR36][R6.64+0x4] ;  /* 0x0000042406037981 */ /* 0x000ea4000c1e1900 */
[----:B--2---:R-:W-:-:S07]  /*1e50*/  IMAD.IADD R92, R3, 0x1, -R92 ;  /* 0x00000001035c7824 */ /* 0x004fce00078e0a5c */
.L_x_484:
[----:B------:R-:W-:Y:S01]  /*1e60*/  ULDC.64 UR4, c[0x0][0xa20] ;  /* 0x0002880000047ab9 */ /* 0x000fe20000000a00 */
[----:B------:R0:W-:Y:S01]  /*1e70*/  STL [R1+0x50], R41 ;  /* 0x0000502901007387 */ /* 0x0001e20000100800 */
[----:B------:R-:W-:Y:S02]  /*1e80*/  ISETP.NE.U32.AND P1, PT, RZ, UR4, PT ;  /* 0x00000004ff007c0c */ /* 0x000fe4000bf25070 */
[C---:B------:R-:W-:Y:S02]  /*1e90*/  LOP3.LUT R3, R42.reuse, 0xff000000, RZ, 0xc0, !PT ;  /* 0xff0000002a037812 */ /* 0x040fe400078ec0ff */
[----:B------:R-:W-:Y:S02]  /*1ea0*/  ISETP.NE.AND.EX P1, PT, RZ, UR5, PT, P1 ;  /* 0x00000005ff007c0c */ /* 0x000fe4000bf25310 */
[----:B------:R-:W-:Y:S02]  /*1eb0*/  LOP3.LUT R0, R42, 0xff0000, RZ, 0xc0, !PT ;  /* 0x00ff00002a007812 */ /* 0x000fe400078ec0ff */
[----:B------:R-:W-:-:S02]  /*1ec0*/  SHF.R.U32.HI R3, RZ, 0x8, R3 ;  /* 0x00000008ff037819 */ /* 0x000fc40000011603 */
[----:B------:R-:W-:Y:S02]  /*1ed0*/  LOP3.LUT R220, R42, 0xffff, RZ, 0xc0, !PT ;  /* 0x0000ffff2adc7812 */ /* 0x000fe400078ec0ff */
[----:B------:R-:W-:-:S05]  /*1ee0*/  LEA.HI R6, R0, R3, RZ, 0x10 ;  /* 0x0000000300067211 */ /* 0x000fca00078f80ff */
[----:B0-----:R-:W-:Y:S05]  /*1ef0*/  @!P1 BRA `(.L_x_485) ;  /* 0x0000000000109947 */ /* 0x001fea0003800000 */
[----:B------:R-:W-:-:S04]  /*1f00*/  IADD3 R4, P0, R32, UR4, RZ ;  /* 0x0000000420047c10 */ /* 0x000fc8000ff1e0ff */
[----:B------:R-:W-:-:S05]  /*1f10*/  IADD3.X R5, R31, UR5, RZ, P0, !PT ;  /* 0x000000051f057c10 */ /* 0x000fca00087fe4ff */
[----:B------:R0:W5:Y:S01]  /*1f20*/  LDG.E R28, desc[UR36][R4.64] ;  /* 0x00000024041c7981 */ /* 0x000162000c1e1900 */
[----:B------:R-:W-:Y:S05]  /*1f30*/  BRA `(.L_x_486) ;  /* 0x0000000000107947 */ /* 0x000fea0003800000 */
.L_x_485:
[----:B------:R-:W-:Y:S05]  /*1f40*/  @!P0 BRA `(.L_x_486) ;  /* 0x00000000000c8947 */ /* 0x000fea0003800000 */
[----:B------:R-:W2:Y:S04]  /*1f50*/  LDG.E R3, desc[UR36][R4.64] ;  /* 0x0000002404037981 */ /* 0x000ea8000c1e1900 */
[----:B------:R-:W2:Y:S02]  /*1f60*/  LDG.E R28, desc[UR36][R4.64+0x4] ;  /* 0x00000424041c7981 */ /* 0x000ea4000c1e1900 */
[----:B--2---:R-:W-:-:S07]  /*1f70*/  IMAD.IADD R28, R28, 0x1, -R3 ;  /* 0x000000011c1c7824 */ /* 0x004fce00078e0a03 */
.L_x_486:
[----:B------:R-:W-:Y:S01]  /*1f80*/  ULDC.64 UR4, c[0x0][0xa10] ;  /* 0x0002840000047ab9 */ /* 0x000fe20000000a00 */
[----:B------:R-:W2:Y:S01]  /*1f90*/  LDL.LU R30, [R1] ;  /* 0x00000000011e7983 */ /* 0x000ea20000300800 */
[----:B------:R-:W-:-:S04]  /*1fa0*/  ISETP.NE.U32.AND P0, PT, RZ, UR4, PT ;  /* 0x00000004ff007c0c */ /* 0x000fc8000bf05070 */
[----:B------:R-:W-:Y:S01]  /*1fb0*/  ISETP.NE.AND.EX P0, PT, RZ, UR5, PT, P0 ;  /* 0x00000005ff007c0c */ /* 0x000fe2000bf05300 */
[----:B------:R-:W-:Y:S02]  /*1fc0*/  ULDC.64 UR4, c[0x0][0xa30] ;  /* 0x00028c0000047ab9 */ /* 0x000fe40000000a00 */
[----:B------:R-:W-:-:S10]  /*1fd0*/  ISETP.NE.U32.AND P1, PT, RZ, UR4, PT ;  /* 0x00000004ff007c0c */ /* 0x000fd4000bf25070 */
[----:B0-----:R-:W0:Y:S02]  /*1fe0*/  @P0 LDC.64 R4, c[0x0][0xa10] ;  /* 0x00028400ff040b82 */ /* 0x001e240000000a00 */
[----:B0-----:R-:W-:-:S05]  /*1ff0*/  @P0 IMAD.WIDE R4, R29, 0x4, R4 ;  /* 0x000000041d040825 */ /* 0x001fca00078e0204 */
[----:B------:R-:W3:Y:S04]  /*2000*/  @P0 LDG.E R0, desc[UR36][R4.64] ;  /* 0x0000002404000981 */ /* 0x000ee8000c1e1900 */
[----:B------:R0:W3:Y:S01]  /*2010*/  @P0 LDG.E R3, desc[UR36][R4.64+0x4] ;  /* 0x0000042404030981 */ /* 0x0000e2000c1e1900 */
[----:B------:R-:W-:Y:S01]  /*2020*/  ISETP.NE.AND.EX P1, PT, RZ, UR5, PT, P1 ;  /* 0x00000005ff007c0c */ /* 0x000fe2000bf25310 */
[----:B-----5:R-:W-:-:S12]  /*2030*/  IMAD.MOV.U32 R24, RZ, RZ, R28 ;  /* 0x000000ffff187224 */ /* 0x020fd800078e001c */
[----:B0-----:R-:W-:-:S04]  /*2040*/  @P1 IADD3 R4, P2, R32, UR4, RZ ;  /* 0x0000000420041c10 */ /* 0x001fc8000ff5e0ff */
[----:B------:R-:W-:-:S05]  /*2050*/  @P1 IADD3.X R5, R31, UR5, RZ, P2, !PT ;  /* 0x000000051f051c10 */ /* 0x000fca00097fe4ff */
[----:B------:R0:W5:Y:S01]  /*2060*/  @P1 LDG.E R24, desc[UR36][R4.64] ;  /* 0x0000002404181981 */ /* 0x000162000c1e1900 */
[----:B------:R-:W-:Y:S01]  /*2070*/  IADD3 R9, -R9, R28, RZ ;  /* 0x0000001c09097210 */ /* 0x000fe20007ffe1ff */
[----:B------:R-:W-:Y:S01]  /*2080*/  BSSY B0, `(.L_x_487) ;  /* 0x000002e000007945 */ /* 0x000fe20003800000 */
[----:B------:R-:W-:Y:S02]  /*2090*/  LOP3.LUT R12, R6, 0xff, RZ, 0xc0, !PT ;  /* 0x000000ff060c7812 */ /* 0x000fe400078ec0ff */
[----:B------:R-:W-:-:S03]  /*20a0*/  SHF.R.U32.HI R7, RZ, 0x10, R6 ;  /* 0x00000010ff077819 */ /* 0x000fc60000011606 */
[----:B------:R0:W-:Y:S04]  /*20b0*/  STL [R1+0x60], R12 ;  /* 0x0000600c01007387 */ /* 0x0001e80000100800 */
[----:B------:R0:W-:Y:S01]  /*20c0*/  STL [R1+0x3c], R7 ;  /* 0x00003c0701007387 */ /* 0x0001e20000100800 */
[----:B--2---:R-:W-:Y:S01]  /*20d0*/  LOP3.LUT R30, R30, 0xfffffff7, RZ, 0xc0, !PT ;  /* 0xfffffff71e1e7812 */ /* 0x004fe200078ec0ff */
[----:B---3--:R-:W-:-:S04]  /*20e0*/  @P0 IMAD.IADD R2, R3, 0x1, -R0 ;  /* 0x0000000103020824 */ /* 0x008fc800078e0a00 */
[----:B------:R-:W-:-:S04]  /*20f0*/  IMAD.IADD R94, R9, 0x1, R2 ;  /* 0x00000001095e7824 */ /* 0x000fc800078e0202 */
[C---:B------:R-:W-:Y:S01]  /*2100*/  VIADD R0, R94.reuse, 0x7f ;  /* 0x0000007f5e007836 */ /* 0x040fe20000000000 */
[----:B------:R-:W-:-:S04]  /*2110*/  ISETP.GE.AND P3, PT, R94, 0x1, PT ;  /* 0x000000015e00780c */ /* 0x000fc80003f66270 */
[----:B------:R-:W-:-:S04]  /*2120*/  SHF.R.S32.HI R3, RZ, 0x1f, R0 ;  /* 0x0000001fff037819 */ /* 0x000fc80000011400 */
[----:B------:R-:W-:Y:S01]  /*2130*/  LEA.HI R3, R3, R0, RZ, 0x7 ;  /* 0x0000000003037211 */ /* 0x000fe200078f38ff */
[----:B------:R-:W-:-:S03]  /*2140*/  IMAD.MOV.U32 R0, RZ, RZ, RZ ;  /* 0x000000ffff007224 */ /* 0x000fc600078e00ff */
[----:B------:R-:W-:Y:S02]  /*2150*/  SHF.R.S32.HI R91, RZ, 0x7, R3 ;  /* 0x00000007ff5b7819 */ /* 0x000fe40000011403 */
[----:B------:R-:W-:-:S05]  /*2160*/  @P3 LOP3.LUT R30, R30, 0x8, RZ, 0xfc, !PT ;  /* 0x000000081e1e3812 */ /* 0x000fca00078efcff */
[----:B------:R0:W-:Y:S01]  /*2170*/  STL [R1], R30 ;  /* 0x0000001e01007387 */ /* 0x0001e20000100800 */
[----:B------:R-:W-:Y:S05]  /*2180*/  @!P3 BRA `(.L_x_488) ;  /* 0x000000000074b947 */ /* 0x000fea0003800000 */
[----:B------:R-:W-:Y:S01]  /*2190*/  ISETP.NE.AND P0, PT, R7, RZ, PT ;  /* 0x000000ff0700720c */ /* 0x000fe20003f05270 */
[----:B------:R-:W-:-:S03]  /*21a0*/  ULDC UR4, c[0x0][0x9f0] ;  /* 0x00027c0000047ab9 */ /* 0x000fc60000000800 */
[----:B------:R-:W-:-:S04]  /*21b0*/  SEL R10, R7, UR4, P0 ;  /* 0x00000004070a7c07 */ /* 0x000fc80008000000 */
[-C--:B------:R-:W-:Y:S02]  /*21c0*/  IABS R6, R10.reuse ;  /* 0x0000000a00067213 */ /* 0x080fe40000000000 */
[----:B------:R-:W-:Y:S02]  /*21d0*/  IADD3 R0, R91, -0x1, R10 ;  /* 0xffffffff5b007810 */ /* 0x000fe40007ffe00a */
[----:B------:R-:W1:Y:S01]  /*21e0*/  I2F.RP R3, R6 ;  /* 0x0000000600037306 */ /* 0x000e620000209400 */
[----:B------:R-:W-:Y:S02]  /*21f0*/  IABS R11, R10 ;  /* 0x0000000a000b7213 */ /* 0x000fe40000000000 */
[----:B------:R-:W-:Y:S02]  /*2200*/  IABS R8, R0 ;  /* 0x0000000000087213 */ /* 0x000fe40000000000 */
[----:B------:R-:W-:-:S04]  /*2210*/  LOP3.LUT R0, R0, R10, RZ, 0x3c, !PT ;  /* 0x0000000a00007212 */ /* 0x000fc800078e3cff */
[----:B------:R-:W-:Y:S01]  /*2220*/  ISETP.GE.AND P2, PT, R0, RZ, PT ;  /* 0x000000ff0000720c */ /* 0x000fe20003f46270 */
[----:B-1----:R-:W0:Y:S02]  /*2230*/  MUFU.RCP R3, R3 ;  /* 0x0000000300037308 */ /* 0x002e240000001000 */
[----:B0-----:R-:W-:Y:S01]  /*2240*/  IADD3 R4, R3, 0xffffffe, RZ ;  /* 0x0ffffffe03047810 */ /* 0x001fe20007ffe0ff */
[----:B------:R-:W-:-:S05]  /*2250*/  IMAD.MOV R3, RZ, RZ, -R11 ;  /* 0x000000ffff037224 */ /* 0x000fca00078e0a0b */
[----:B------:R0:W1:Y:S02]  /*2260*/  F2I.FTZ.U32.TRUNC.NTZ R5, R4 ;  /* 0x0000000400057305 */ /* 0x000064000021f000 */
[----:B0-----:R-:W-:Y:S02]  /*2270*/  IMAD.MOV.U32 R4, RZ, RZ, RZ ;  /* 0x000000ffff047224 */ /* 0x001fe400078e00ff */
[----:B-1----:R-:W-:-:S04]  /*2280*/  IMAD.MOV R7, RZ, RZ, -R5 ;  /* 0x000000ffff077224 */ /* 0x002fc800078e0a05 */
[----:B------:R-:W-:-:S04]  /*2290*/  IMAD R7, R7, R6, RZ ;  /* 0x0000000607077224 */ /* 0x000fc800078e02ff */
[----:B------:R-:W-:-:S06]  /*22a0*/  IMAD.HI.U32 R5, R5, R7, R4 ;  /* 0x0000000705057227 */ /* 0x000fcc00078e0004 */
[----:B------:R-:W-:-:S04]  /*22b0*/  IMAD.HI.U32 R5, R5, R8, RZ ;  /* 0x0000000805057227 */ /* 0x000fc800078e00ff */
[----:B------:R-:W-:-:S05]  /*22c0*/  IMAD R3, R5, R3, R8 ;  /* 0x0000000305037224 */ /* 0x000fca00078e0208 */
[----:B------:R-:W-:-:S13]  /*22d0*/  ISETP.GT.U32.AND P1, PT, R6, R3, PT ;  /* 0x000000030600720c */ /* 0x000fda0003f24070 */
[----:B------:R-:W-:Y:S01]  /*22e0*/  @!P1 IMAD.IADD R3, R3, 0x1, -R6 ;  /* 0x0000000103039824 */ /* 0x000fe200078e0a06 */
[----:B------:R-:W-:Y:S02]  /*22f0*/  @!P1 IADD3 R5, R5, 0x1, RZ ;  /* 0x0000000105059810 */ /* 0x000fe40007ffe0ff */
[----:B------:R-:W-:Y:S02]  /*2300*/  ISETP.NE.AND P1, PT, R10, RZ, PT ;  /* 0x000000ff0a00720c */ /* 0x000fe40003f25270 */
[----:B------:R-:W-:-:S13]  /*2310*/  ISETP.GE.U32.AND P0, PT, R3, R6, PT ;  /* 0x000000060300720c */ /* 0x000fda0003f06070 */
[----:B------:R-:W-:-:S04]  /*2320*/  @P0 VIADD R5, R5, 0x1 ;  /* 0x0000000105050836 */ /* 0x000fc80000000000 */
[----:B------:R-:W-:-:S04]  /*2330*/  IMAD.MOV.U32 R0, RZ, RZ, R5 ;  /* 0x000000ffff007224 */ /* 0x000fc800078e0005 */
[----:B------:R-:W-:Y:S01]  /*2340*/  @!P2 IMAD.MOV R0, RZ, RZ, -R0 ;  /* 0x000000ffff00a224 */ /* 0x000fe200078e0a00 */
[----:B------:R-:W-:-:S07]  /*2350*/  @!P1 LOP3.LUT R0, RZ, R10, RZ, 0x33, !PT ;  /* 0x0000000aff009212 */ /* 0x000fce00078e33ff */
.L_x_488:
[----:B------:R-:W-:Y:S05]  /*2360*/  BSYNC B0 ;  /* 0x0000000000007941 */ /* 0x000fea0003800000 */
.L_x_487:
[----:B------:R-:W-:-:S05]  /*2370*/  IMAD R3, R12, R0, RZ ;  /* 0x000000000c037224 */ /* 0x000fca00078e02ff */
[C---:B------:R-:W-:Y:S01]  /*2380*/  VIADDMNMX R0, R3.reuse, R0, R91, PT ;  /* 0x0000000003007246 */ /* 0x040fe2000380015b */
[----:B------:R-:W-:-:S03]  /*2390*/  IMAD R3, R3, 0x80, -R9 ;  /* 0x0000008003037824 */ /* 0x000fc600078e0a09 */
[----:B0-----:R-:W-:Y:S02]  /*23a0*/  LEA R5, R0, -R9, 0x7 ;  /* 0x8000000900057211 */ /* 0x001fe400078e38ff */
[----:B------:R-:W-:Y:S02]  /*23b0*/  VIMNMX R3, RZ, R3, !PT ;  /* 0x00000003ff037248 */ /* 0x000fe40007fe0100 */
[----:B------:R-:W-:Y:S02]  /*23c0*/  VIMNMX R0, R5, R2, PT ;  /* 0x0000000205007248 */ /* 0x000fe40003fe0100 */
[----:B------:R-:W-:Y:S02]  /*23d0*/  SHF.R.U32.HI R25, RZ, 0x7, R3 ;  /* 0x00000007ff197819 */ /* 0x000fe40000011603 */
[----:B------:R-:W-:-:S03]  /*23e0*/  ISETP.GT.AND P0, PT, R0, R3, PT ;  /* 0x000000030000720c */ /* 0x000fc60003f04270 */
[----:B------:R-:W-:-:S10]  /*23f0*/  IMAD.MOV.U32 R26, RZ, RZ, R25 ;  /* 0x000000ffff1a7224 */ /* 0x000fd400078e0019 */
[----:B------:R-:W-:-:S05]  /*2400*/  @P0 VIADD R0, R0, 0x7f ;  /* 0x0000007f00000836 */ /* 0x000fca0000000000 */
[----:B------:R-:W-:-:S04]  /*2410*/  @P0 SHF.R.S32.HI R3, RZ, 0x1f, R0 ;  /* 0x0000001fff030819 */ /* 0x000fc80000011400 */
[----:B------:R-:W-:-:S04]  /*2420*/  @P0 LEA.HI R3, R3, R0, RZ, 0x7 ;  /* 0x0000000003030211 */ /* 0x000fc800078f38ff */
[----:B------:R-:W-:Y:S02]  /*2430*/  @P0 SHF.R.S32.HI R26, RZ, 0x7, R3 ;  /* 0x00000007ff1a0819 */ /* 0x000fe40000011403 */
[----:B------:R-:W-:Y:S02]  /*2440*/  PLOP3.LUT P0, PT, PT, PT, PT, 0x80, 0x0 ;  /* 0x000000000000781c */ /* 0x000fe40003f0f070 */
[----:B------:R-:W-:-:S13]  /*2450*/  ISETP.GT.AND P1, PT, R26, R25, PT ;  /* 0x000000191a00720c */ /* 0x000fda0003f24270 */
[----:B------:R-:W-:Y:S05]  /*2460*/  @!P1 BRA `(.L_x_489) ;  /* 0x000000a8002c9947 */ /* 0x000fea0003800000 */
[----:B------:R-:W-:Y:S01]  /*2470*/  VIADD R0, R19, 0x28400 ;  /* 0x0002840013007836 */ /* 0x000fe20000000000 */
[----:B------:R-:W-:Y:S04]  /*2480*/  BSSY B6, `(.L_x_490) ;  /* 0x0000013000067945 */ /* 0x000fe80003800000 */
[----:B------:R-:W-:-:S13]  /*2490*/  LOP3.LUT P0, RZ, R0, 0x3ff, RZ, 0xc0, !PT ;  /* 0x000003ff00ff7812 */ /* 0x000fda000780c0ff */
[----:B------:R-:W-:Y:S05]  /*24a0*/  @!P0 BRA `(.L_x_491) ;  /* 0x0000000000408947 */ /* 0x000fea0003800000 */
[----:B------:R-:W-:Y:S01]  /*24b0*/  MOV R14, 0x0 ;  /* 0x00000000000e7802 */ /* 0x000fe20000000f00 */
[----:B------:R-:W-:Y:S01]  /*24c0*/  ULDC.64 UR4, c[0x4][0xc0] ;  /* 0x0100300000047ab9 */ /* 0x000fe20000000a00 */
[----:B------:R-:W-:Y:S01]  /*24d0*/  ULDC.64 UR6, c[0x4][0x20] ;  /* 0x0100080000067ab9 */ /* 0x000fe20000000a00 */
[----:B------:R-:W-:Y:S01]  /*24e0*/  IMAD.U32 R4, RZ, RZ, UR4 ;  /* 0x00000004ff047e24 */ /* 0x000fe2000f8e00ff */
[----:B------:R-:W-:Y:S01]  /*24f0*/  MOV R5, UR5 ;  /* 0x0000000500057c02 */ /* 0x000fe20008000f00 */
[----:B------:R-:W-:Y:S01]  /*2500*/  ULDC.64 UR4, c[0x4][0xc8] ;  /* 0x0100320000047ab9 */ /* 0x000fe20000000a00 */
[----:B------:R-:W0:Y:S01]  /*2510*/  LDC.64 R14, c[0x4][R14] ;  /* 0x010000000e0e7b82 */ /* 0x000e220000000a00 */
[----:B------:R-:W-:Y:S01]  /*2520*/  IMAD.U32 R6, RZ, RZ, UR4 ;  /* 0x00000004ff067e24 */ /* 0x000fe2000f8e00ff */
[----:B------:R-:W-:Y:S01]  /*2530*/  MOV R8, 0x70 ;  /* 0x0000007000087802 */ /* 0x000fe20000000f00 */
[----:B------:R-:W-:Y:S02]  /*2540*/  IMAD.U32 R7, RZ, RZ, UR5 ;  /* 0x00000005ff077e24 */ /* 0x000fe4000f8e00ff */
[----:B------:R-:W-:-:S02]  /*2550*/  IMAD.U32 R10, RZ, RZ, UR6 ;  /* 0x00000006ff0a7e24 */ /* 0x000fc4000f8e00ff */
[----:B------:R-:W-:Y:S02]  /*2560*/  IMAD.U32 R11, RZ, RZ, UR7 ;  /* 0x00000007ff0b7e24 */ /* 0x000fe4000f8e00ff */
[----:B------:R-:W-:Y:S02]  /*2570*/  IMAD.MOV.U32 R12, RZ, RZ, 0x1 ;  /* 0x00000001ff0c7424 */ /* 0x000fe400078e00ff */
[----:B------:R-:W-:-:S07]  /*2580*/  IMAD.MOV.U32 R13, RZ, RZ, RZ ;  /* 0x000000ffff0d7224 */ /* 0x000fce00078e00ff */
[----:B------:R-:W-:-:S07]  /*2590*/  LEPC R20, `(.L_x_491) ;  /* 0x000000001014794e */ /* 0x000fce0000000000 */
[----:B0----5:R-:W-:Y:S05]  /*25a0*/  CALL.ABS.NOINC R14 ;  /* 0x000000000e007343 */ /* 0x021fea0003c00000 */
.L_x_491:
[----:B------:R-:W-:Y:S05]  /*25b0*/  BSYNC B6 ;  /* 0x0000000000067941 */ /* 0x000fea0003800000 */
.L_x_490:
        /* <DEDUP_REMOVED lines=20> */
.L_x_493:
[----:B------:R-:W-:Y:S05]  /*2700*/  BSYNC B6 ;  /* 0x0000000000067941 */ /* 0x000fea0003800000 */
.L_x_492:
[----:B------:R-:W-:Y:S01]  /*2710*/  ULDC.64 UR4, c[0x0][0x9f8] ;  /* 0x00027e0000047ab9 */ /* 0x000fe20000000a00 */
[----:B------:R-:W-:Y:S01]  /*2720*/  IMAD.MOV.U32 R0, RZ, RZ, R29 ;  /* 0x000000ffff007224 */ /* 0x000fe200078e001d */
[----:B------:R-:W-:Y:S01]  /*2730*/  ISETP.NE.U32.AND P0, PT, RZ, UR4, PT ;  /* 0x00000004ff007c0c */ /* 0x000fe2000bf05070 */
[----:B------:R-:W2:Y:S01]  /*2740*/  LDL R33, [R1+0x2c] ;  /* 0x00002c0001217983 */ /* 0x000ea20000100800 */
[----:B------:R-:W0:Y:S02]  /*2750*/  LDC R35, c[0x0][0x3f4] ;  /* 0x0000fd00ff237b82 */ /* 0x000e240000000800 */
[----:B------:R-:W-:Y:S01]  /*2760*/  ISETP.NE.AND.EX P0, PT, RZ, UR5, PT, P0 ;  /* 0x00000005ff007c0c */ /* 0x000fe2000bf05300 */
[----:B------:R-:W3:Y:S05]  /*2770*/  LDL R21, [R1+0x20] ;  /* 0x0000200001157983 */ /* 0x000eea0000100800 */
[----:B------:R-:W1:Y:S07]  /*2780*/  LDC.64 R14, c[0x0][0x3f8] ;  /* 0x0000fe00ff0e7b82 */ /* 0x000e6e0000000a00 */
[----:B------:R-:W-:Y:S01]  /*2790*/  @P0 IADD3 R4, P1, R32, UR4, RZ ;  /* 0x0000000420040c10 */ /* 0x000fe2000ff3e0ff */
[----:B------:R-:W4:Y:S01]  /*27a0*/  LDC.64 R12, c[0x0][0x408] ;  /* 0x00010200ff0c7b82 */ /* 0x000f220000000a00 */
[----:B------:R-:W3:Y:S02]  /*27b0*/  LDL R32, [R1+0x28] ;  /* 0x0000280001207983 */ /* 0x000ee40000100800 */
[----:B------:R-:W-:-:S02]  /*27c0*/  @P0 IADD3.X R5, R31, UR5, RZ, P1, !PT ;  /* 0x000000051f050c10 */ /* 0x000fc40008ffe4ff */
[----:B------:R-:W3:Y:S04]  /*27d0*/  LDL R31, [R1+0x24] ;  /* 0x00002400011f7983 */ /* 0x000ee80000100800 */
[----:B------:R1:W3:Y:S01]  /*27e0*/  @P0 LDG.E R0, desc[UR36][R4.64] ;  /* 0x0000002404000981 */ /* 0x0002e2000c1e1900 */
[----:B------:R-:W4:Y:S01]  /*27f0*/  S2R R29, SR_TID.X ;  /* 0x00000000001d7919 */ /* 0x000f220000002100 */
[----:B------:R-:W-:Y:S02]  /*2800*/  SHF.R.S32.HI R9, RZ, 0x1f, R219 ;  /* 0x0000001fff097819 */ /* 0x000fe400000114db */
[----:B0-----:R-:W-:-:S03]  /*2810*/  ISETP.GE.AND P0, PT, R16, R35, PT ;  /* 0x000000231000720c */ /* 0x001fc60003f06270 */
[----:B-1----:R-:W-:Y:S01]  /*2820*/  IMAD R4, R9, R14, RZ ;  /* 0x0000000e09047224 */ /* 0x002fe200078e02ff */
[----:B------:R-:W-:Y:S01]  /*2830*/  SEL R5, R35, RZ, P0 ;  /* 0x000000ff23057207 */ /* 0x000fe20000000000 */
[----:B------:R-:W-:-:S04]  /*2840*/  VIADD R34, R219, 0x20 ;  /* 0x00000020db227836 */ /* 0x000fc80000000000 */
[----:B------:R-:W-:Y:S02]  /*2850*/  IMAD.IADD R5, R16, 0x1, R5 ;  /* 0x0000000110057824 */ /* 0x000fe400078e0205 */
[----:B----4-:R-:W-:-:S05]  /*2860*/  VIADD R6, R29, 0xffffff80 ;  /* 0xffffff801d067836 */ /* 0x010fca0000000000 */
[----:B------:R-:W-:-:S04]  /*2870*/  SHF.R.S32.HI R3, RZ, 0x1f, R6 ;  /* 0x0000001fff037819 */ /* 0x000fc80000011406 */
[----:B------:R-:W-:-:S04]  /*2880*/  LEA.HI R3, R3, R6, RZ, 0x3 ;  /* 0x0000000603037211 */ /* 0x000fc800078f18ff */
[----:B------:R-:W-:-:S05]  /*2890*/  LOP3.LUT R7, R3, 0xfffffff8, RZ, 0xc0, !PT ;  /* 0xfffffff803077812 */ /* 0x000fca00078ec0ff */
[----:B------:R-:W-:Y:S02]  /*28a0*/  IMAD.IADD R36, R6, 0x1, -R7 ;  /* 0x0000000106247824 */ /* 0x000fe400078e0a07 */
[----:B------:R-:W-:Y:S02]  /*28b0*/  IMAD R7, R219, R15, R4 ;  /* 0x0000000fdb077224 */ /* 0x000fe400078e0204 */
[----:B------:R-:W-:Y:S02]  /*28c0*/  IMAD R4, R9, R12, RZ ;  /* 0x0000000c09047224 */ /* 0x000fe400078e02ff */
[----:B------:R-:W-:Y:S02]  /*28d0*/  IMAD.SHL.U32 R34, R34, 0x80, RZ ;  /* 0x0000008022227824 */ /* 0x000fe400078e00ff */
[----:B------:R-:W-:Y:S01]  /*28e0*/  IMAD R9, R219, R13, R4 ;  /* 0x0000000ddb097224 */ /* 0x000fe200078e0204 */
[----:B------:R-:W-:Y:S02]  /*28f0*/  SHF.R.S32.HI R4, RZ, 0x1f, R5 ;  /* 0x0000001fff047819 */ /* 0x000fe40000011405 */
[----:B------:R-:W-:-:S02]  /*2900*/  LOP3.LUT R34, R34, 0x380, RZ, 0xc0, !PT ;  /* 0x0000038022227812 */ /* 0x000fc400078ec0ff */
[CC--:B------:R-:W-:Y:S02]  /*2910*/  LEA.HI R42, R4.reuse, R5.reuse, RZ, 0x4 ;  /* 0x00000005042a7211 */ /* 0x0c0fe400078f20ff */
[----:B------:R-:W-:Y:S02]  /*2920*/  LEA.HI R6, R4, R5, RZ, 0x7 ;  /* 0x0000000504067211 */ /* 0x000fe400078f38ff */
[C---:B------:R-:W-:Y:S02]  /*2930*/  IADD3 R8, R219.reuse, 0x40, RZ ;  /* 0x00000040db087810 */ /* 0x040fe40007ffe0ff */
[----:B------:R-:W-:Y:S01]  /*2940*/  LOP3.LUT R5, R34, 0x70, R42, 0xf8, !PT ;  /* 0x0000007022057812 */ /* 0x000fe200078ef82a */
[----:B------:R-:W-:Y:S02]  /*2950*/  VIADD R34, R219, 0x40 ;  /* 0x00000040db227836 */ /* 0x000fe40000000000 */
[----:B------:R-:W-:Y:S02]  /*2960*/  IMAD.SHL.U32 R8, R8, 0x80, RZ ;  /* 0x0000008008087824 */ /* 0x000fe400078e00ff */
[----:B------:R-:W-:-:S03]  /*2970*/  IMAD.SHL.U32 R34, R34, 0x80, RZ ;  /* 0x0000008022227824 */ /* 0x000fc600078e00ff */
[----:B------:R-:W-:Y:S02]  /*2980*/  LOP3.LUT R8, R8, 0x380, RZ, 0xc0, !PT ;  /* 0x0000038008087812 */ /* 0x000fe400078ec0ff */
[----:B------:R-:W-:Y:S02]  /*2990*/  LOP3.LUT R34, R34, 0x380, RZ, 0xc0, !PT ;  /* 0x0000038022227812 */ /* 0x000fe400078ec0ff */
[----:B------:R-:W-:Y:S02]  /*29a0*/  LOP3.LUT R8, R8, 0x70, R42, 0xf8, !PT ;  /* 0x0000007008087812 */ /* 0x000fe400078ef82a */
[----:B------:R-:W-:Y:S01]  /*29b0*/  SHF.R.U32.HI R34, RZ, 0x3, R34 ;  /* 0x00000003ff227819 */ /* 0x000fe20000011622 */
[----:B------:R-:W-:-:S03]  /*29c0*/  VIADD R10, R219, 0x60 ;  /* 0x00000060db0a7836 */ /* 0x000fc60000000000 */
[----:B------:R-:W-:Y:S02]  /*29d0*/  LOP3.LUT R8, R8, R34, RZ, 0x3c, !PT ;  /* 0x0000002208087212 */ /* 0x000fe400078e3cff */
[----:B------:R-:W-:Y:S01]  /*29e0*/  SHF.R.U32.HI R34, RZ, 0x7, R29 ;  /* 0x00000007ff227819 */ /* 0x000fe2000001161d */
[----:B------:R-:W-:-:S03]  /*29f0*/  IMAD.SHL.U32 R37, R219, 0x80, RZ ;  /* 0x00000080db257824 */ /* 0x000fc600078e00ff */
[----:B------:R-:W-:Y:S01]  /*2a00*/  ISETP.NE.AND P6, PT, R34, 0x1, PT ;  /* 0x000000012200780c */ /* 0x000fe20003fc5270 */
[----:B------:R-:W-:Y:S01]  /*2a10*/  IMAD.SHL.U32 R10, R10, 0x80, RZ ;  /* 0x000000800a0a7824 */ /* 0x000fe200078e00ff */
[----:B------:R-:W-:Y:S01]  /*2a20*/  LOP3.LUT R37, R37, 0x380, RZ, 0xc0, !PT ;  /* 0x0000038025257812 */ /* 0x000fe200078ec0ff */
[----:B------:R-:W-:-:S03]  /*2a30*/  IMAD.WIDE.U32 R86, R219, R12, R22 ;  /* 0x0000000cdb567225 */ /* 0x000fc600078e0016 */
[----:B------:R-:W-:Y:S01]  /*2a40*/  LOP3.LUT R10, R10, 0x380, RZ, 0xc0, !PT ;  /* 0x000003800a0a7812 */ /* 0x000fe200078ec0ff */
[----:B------:R-:W-:Y:S01]  /*2a50*/  IMAD.WIDE.U32 R88, R219, R12, R16 ;  /* 0x0000000cdb587225 */ /* 0x000fe200078e0010 */
[----:B------:R-:W-:Y:S02]  /*2a60*/  IADD3 R87, R87, R9, RZ ;  /* 0x0000000957577210 */ /* 0x000fe40007ffe0ff */
[--C-:B------:R-:W-:Y:S01]  /*2a70*/  LOP3.LUT R4, R37, 0x70, R42.reuse, 0xf8, !PT ;  /* 0x0000007025047812 */ /* 0x100fe200078ef82a */
[----:B------:R-:W-:Y:S01]  /*2a80*/  IMAD.IADD R89, R9, 0x1, R89 ;  /* 0x0000000109597824 */ /* 0x000fe200078e0259 */
[----:B------:R-:W-:Y:S01]  /*2a90*/  LOP3.LUT R9, R10, 0x70, R42, 0xf8, !PT ;  /* 0x000000700a097812 */ /* 0x000fe200078ef82a */
[C---:B------:R-:W-:Y:S01]  /*2aa0*/  VIADD R37, R219.reuse, 0x20 ;  /* 0x00000020db257836 */ /* 0x040fe20000000000 */
[----:B------:R-:W-:Y:S01]  /*2ab0*/  IADD3 R10, R219, 0x60, RZ ;  /* 0x00000060db0a7810 */ /* 0x000fe20007ffe0ff */
[----:B------:R-:W-:Y:S05]  /*2ac0*/  @!P6 WARPSYNC.ALL ;  /* 0x000000000000e948 */ /* 0x000fea0003800000 */
[----:B------:R-:W-:Y:S01]  /*2ad0*/  ULDC UR4, c[0x0][0x2f4] ;  /* 0x0000bd0000047ab9 */ /* 0x000fe20000000800 */
[----:B------:R-:W-:Y:S01]  /*2ae0*/  SHF.L.U32 R37, R37, 0x7, RZ ;  /* 0x0000000725257819 */ /* 0x000fe200000006ff */
[----:B------:R-:W-:Y:S01]  /*2af0*/  IMAD.SHL.U32 R38, R219, 0x80, RZ ;  /* 0x00000080db267824 */ /* 0x000fe200078e00ff */
[----:B------:R-:W-:Y:S01]  /*2b00*/  ISETP.GE.AND P2, PT, R18, UR4, PT ;  /* 0x0000000412007c0c */ /* 0x000fe2000bf46270 */
[----:B------:R-:W-:Y:S01]  /*2b10*/  IMAD.SHL.U32 R10, R10, 0x80, RZ ;  /* 0x000000800a0a7824 */ /* 0x000fe200078e00ff */
[----:B-----5:R-:W-:Y:S01]  /*2b20*/  SHF.R.S32.HI R11, RZ, 0x1f, R24 ;  /* 0x0000001fff0b7819 */ /* 0x020fe20000011418 */
[----:B------:R-:W-:Y:S01]  /*2b30*/  IMAD.MOV.U32 R40, RZ, RZ, R30 ;  /* 0x000000ffff287224 */ /* 0x000fe200078e001e */
[----:B------:R-:W-:Y:S01]  /*2b40*/  LOP3.LUT R37, R37, 0x380, RZ, 0xc0, !PT ;  /* 0x0000038025257812 */ /* 0x000fe200078ec0ff */
[----:B------:R-:W-:Y:S01]  /*2b50*/  IMAD.WIDE.U32 R82, R219, R14, R22 ;  /* 0x0000000edb527225 */ /* 0x000fe200078e0016 */
[----:B------:R-:W-:-:S02]  /*2b60*/  LOP3.LUT R38, R38, 0x380, RZ, 0xc0, !PT ;  /* 0x0000038026267812 */ /* 0x000fc400078ec0ff */
[----:B------:R-:W-:Y:S01]  /*2b70*/  LOP3.LUT R10, R10, 0x380, RZ, 0xc0, !PT ;  /* 0x000003800a0a7812 */ /* 0x000fe200078ec0ff */
[----:B------:R-:W-:Y:S01]  /*2b80*/  IMAD.WIDE.U32 R84, R219, R14, R16 ;  /* 0x0000000edb547225 */ /* 0x000fe200078e0010 */
[----:B------:R-:W-:-:S03]  /*2b90*/  SHF.R.U32.HI R37, RZ, 0x3, R37 ;  /* 0x00000003ff257819 */ /* 0x000fc60000011625 */
[----:B------:R-:W-:Y:S01]  /*2ba0*/  IMAD.SHL.U32 R6, R6, 0x80, RZ ;  /* 0x0000008006067824 */ /* 0x000fe200078e00ff */
[----:B------:R-:W-:Y:S01]  /*2bb0*/  SHF.R.U32.HI R38, RZ, 0x3, R38 ;  /* 0x00000003ff267819 */ /* 0x000fe20000011626 */
[----:B------:R-:W-:Y:S01]  /*2bc0*/  IMAD R20, R11, R14, RZ ;  /* 0x0000000e0b147224 */ /* 0x000fe200078e02ff */
[----:B------:R-:W-:Y:S01]  /*2bd0*/  LOP3.LUT R40, R40, 0xfffffffd, RZ, 0xc0, !PT ;  /* 0xfffffffd28287812 */ /* 0x000fe200078ec0ff */
[----:B------:R-:W-:Y:S01]  /*2be0*/  IMAD.IADD R83, R83, 0x1, R7 ;  /* 0x0000000153537824 */ /* 0x000fe200078e0207 */
[----:B------:R-:W-:Y:S01]  /*2bf0*/  SHF.R.U32.HI R10, RZ, 0x3, R10 ;  /* 0x00000003ff0a7819 */ /* 0x000fe2000001160a */
[----:B------:R-:W-:Y:S01]  /*2c00*/  IMAD.IADD R85, R7, 0x1, R85 ;  /* 0x0000000107557824 */ /* 0x000fe200078e0255 */
[----:B------:R-:W-:Y:S01]  /*2c10*/  LOP3.LUT R7, R6, 0xffffc000, RZ, 0xc0, !PT ;  /* 0xffffc00006077812 */ /* 0x000fe200078ec0ff */
[----:B------:R-:W-:Y:S01]  /*2c20*/  IMAD R11, R11, R12, RZ ;  /* 0x0000000c0b0b7224 */ /* 0x000fe200078e02ff */
[----:B------:R-:W-:Y:S01]  /*2c30*/  LOP3.LUT R6, R5, R37, RZ, 0x3c, !PT ;  /* 0x0000002505067212 */ /* 0x000fe200078e3cff */
[----:B------:R-:W-:Y:S01]  /*2c40*/  IMAD R37, R24, R15, R20 ;  /* 0x0000000f18257224 */ /* 0x000fe200078e0214 */
[----:B------:R-:W-:Y:S01]  /*2c50*/  LOP3.LUT R4, R4, R38, RZ, 0x3c, !PT ;  /* 0x0000002604047212 */ /* 0x000fe200078e3cff */
[----:B------:R-:W-:Y:S01]  /*2c60*/  IMAD.WIDE.U32 R82, R24, R14, R82 ;  /* 0x0000000e18527225 */ /* 0x000fe200078e0052 */
[----:B------:R-:W-:-:S02]  /*2c70*/  @P2 LOP3.LUT R40, R40, 0x2, RZ, 0xfc, !PT ;  /* 0x0000000228282812 */ /* 0x000fc400078efcff */
[----:B------:R-:W-:Y:S01]  /*2c80*/  LOP3.LUT R10, R9, R10, RZ, 0x3c, !PT ;  /* 0x0000000a090a7212 */ /* 0x000fe200078e3cff */
[----:B------:R-:W-:Y:S01]  /*2c90*/  IMAD R11, R24, R13, R11 ;  /* 0x0000000d180b7224 */ /* 0x000fe200078e020b */
[----:B------:R-:W-:Y:S01]  /*2ca0*/  LOP3.LUT R39, R42, 0xfffffff0, RZ, 0xc0, !PT ;  /* 0xfffffff02a277812 */ /* 0x000fe200078ec0ff */
[----:B------:R-:W-:Y:S01]  /*2cb0*/  IMAD.WIDE.U32 R88, R24, R12, R88 ;  /* 0x0000000c18587225 */ /* 0x000fe200078e0058 */
[----:B------:R-:W-:-:S03]  /*2cc0*/  IADD3 R3, R27, R28, RZ ;  /* 0x0000001c1b037210 */ /* 0x000fc60007ffe0ff */
[C---:B------:R-:W-:Y:S01]  /*2cd0*/  IMAD.WIDE.U32 R84, R24.reuse, R14, R84 ;  /* 0x0000000e18547225 */ /* 0x040fe200078e0054 */
[----:B------:R0:W-:Y:S03]  /*2ce0*/  STL [R1], R40 ;  /* 0x0000002801007387 */ /* 0x0001e60000100800 */
[----:B------:R-:W-:-:S04]  /*2cf0*/  IMAD.WIDE.U32 R86, R24, R12, R86 ;  /* 0x0000000c18567225 */ /* 0x000fc800078e0056 */
[----:B------:R-:W-:Y:S01]  /*2d00*/  VIADD R93, R34, 0x8 ;  /* 0x00000008225d7836 */ /* 0x000fe20000000000 */
[----:B------:R-:W-:Y:S01]  /*2d10*/  SHF.L.U32 R34, R35, 0x1, RZ ;  /* 0x0000000123227819 */ /* 0x000fe200000006ff */
[----:B------:R-:W-:Y:S01]  /*2d20*/  IMAD R35, R36, 0x20, R219 ;  /* 0x0000002024237824 */ /* 0x000fe200078e02db */
[C---:B------:R-:W-:Y:S01]  /*2d30*/  SHF.L.U64.HI R9, R14.reuse, 0x6, R15 ;  /* 0x000000060e097819 */ /* 0x040fe2000001020f */
[----:B------:R-:W-:Y:S01]  /*2d40*/  IMAD.IADD R36, R83, 0x1, R37 ;  /* 0x0000000153247824 */ /* 0x000fe200078e0225 */
[C---:B------:R-:W-:Y:S01]  /*2d50*/  SHF.L.U32 R27, R14.reuse, 0x7, RZ ;  /* 0x000000070e1b7819 */ /* 0x040fe200000006ff */
[----:B------:R-:W-:Y:S01]  /*2d60*/  IMAD.SHL.U32 R20, R14, 0x20, RZ ;  /* 0x000000200e147824 */ /* 0x000fe200078e00ff */
[C---:B------:R-:W-:Y:S01]  /*2d70*/  SHF.L.U64.HI R28, R12.reuse, 0x5, R13 ;  /* 0x000000050c1c7819 */ /* 0x040fe2000001020d */
[----:B------:R-:W-:Y:S01]  /*2d80*/  IMAD.IADD R37, R37, 0x1, R85 ;  /* 0x0000000125257824 */ /* 0x000fe200078e0255 */
[C---:B------:R-:W-:Y:S01]  /*2d90*/  SHF.L.U64.HI R29, R12.reuse, 0x6, R13 ;  /* 0x000000060c1d7819 */ /* 0x040fe2000001020d */
[----:B------:R-:W-:Y:S01]  /*2da0*/  IMAD.IADD R38, R87, 0x1, R11 ;  /* 0x0000000157267824 */ /* 0x000fe200078e020b */
[----:B------:R-:W-:Y:S01]  /*2db0*/  SHF.L.U64.HI R30, R12, 0x7, R13 ;  /* 0x000000070c1e7819 */ /* 0x000fe2000001020d */
[----:B------:R-:W-:Y:S01]  /*2dc0*/  @!P6 BAR.SYNC.DEFER_BLOCKING 0x9, 0x100 ;  /* 0x024400000000eb1d */ /* 0x000fe20000010000 */
[----:B------:R-:W-:-:S02]  /*2dd0*/  ISETP.GE.AND P1, PT, R16, UR4, PT ;  /* 0x0000000410007c0c */ /* 0x000fc4000bf26270 */
[----:B0-----:R-:W-:Y:S02]  /*2de0*/  IADD3 R40, R11, R89, RZ ;  /* 0x000000590b287210 */ /* 0x001fe40007ffe0ff */
[----:B------:R-:W-:Y:S02]  /*2df0*/  SHF.R.S32.HI R42, RZ, 0x4, R42 ;  /* 0x00000004ff2a7819 */ /* 0x000fe4000001142a */
[----:B------:R-:W-:Y:S02]  /*2e00*/  SHF.R.S32.HI R80, RZ, 0x1f, R39 ;  /* 0x0000001fff507819 */ /* 0x000fe40000011427 */
[-C--:B--2---:R-:W-:Y:S01]  /*2e10*/  IADD3 R4, R4, R7.reuse, R33 ;  /* 0x0000000704047210 */ /* 0x084fe20007ffe021 */
[----:B------:R-:W-:Y:S01]  /*2e20*/  IMAD.SHL.U32 R33, R12, 0x80, RZ ;  /* 0x000000800c217824 */ /* 0x000fe200078e00ff */
[-C--:B---3--:R-:W-:Y:S01]  /*2e30*/  IADD3 R5, R6, R7.reuse, R32 ;  /* 0x0000000706057210 */ /* 0x088fe20007ffe020 */
[----:B------:R-:W-:Y:S01]  /*2e40*/  IMAD.SHL.U32 R32, R12, 0x40, RZ ;  /* 0x000000400c207824 */ /* 0x000fe200078e00ff */
[-C--:B------:R-:W-:Y:S01]  /*2e50*/  IADD3 R6, R8, R7.reuse, R31 ;  /* 0x0000000708067210 */ /* 0x080fe20007ffe01f */
[----:B------:R-:W-:Y:S01]  /*2e60*/  IMAD.SHL.U32 R31, R12, 0x20, RZ ;  /* 0x000000200c1f7824 */ /* 0x000fe200078e00ff */
[----:B------:R-:W-:Y:S01]  /*2e70*/  IADD3 R7, R10, R7, R21 ;  /* 0x000000070a077210 */ /* 0x000fe20007ffe015 */
[C---:B------:R-:W-:Y:S01]  /*2e80*/  IMAD.SHL.U32 R21, R14.reuse, 0x40, RZ ;  /* 0x000000400e157824 */ /* 0x040fe200078e00ff */
[----:B------:R-:W-:-:S02]  /*2e90*/  SHF.L.U64.HI R8, R14, 0x5, R15 ;  /* 0x000000050e087819 */ /* 0x000fc4000001020f */
[----:B------:R-:W-:Y:S02]  /*2ea0*/  SHF.L.U64.HI R10, R14, 0x7, R15 ;  /* 0x000000070e0a7819 */ /* 0x000fe4000001020f */
[----:B------:R-:W-:-:S07]  /*2eb0*/  SHF.R.S32.HI R43, RZ, 0x1f, R0 ;  /* 0x0000001fff2b7819 */ /* 0x000fce0000011400 */
.L_x_589:
[----:B------:R-:W2:Y:S01]  /*2ec0*/  LDL R49, [R1+0x34] ;  /* 0x0000340001317983 */ /* 0x000ea20000100800 */
[----:B------:R-:W0:Y:S03]  /*2ed0*/  LDC R96, c[0x0][0x430] ;  /* 0x00010c00ff607b82 */ /* 0x000e260000000800 */
[----:B------:R-:W3:Y:S01]  /*2ee0*/  LDL.LU R47, [R1] ;  /* 0x00000000012f7983 */ /* 0x000ee20000300800 */
[----:B------:R-:W-:Y:S02]  /*2ef0*/  VIADD R26, R26, 0xffffffff ;  /* 0xffffffff1a1a7836 */ /* 0x000fe40000000000 */
[----:B------:R-:W-:Y:S02]  /*2f00*/  IMAD.MOV.U32 R95, RZ, RZ, RZ ;  /* 0x000000ffff5f7224 */ /* 0x000fe400078e00ff */
[----:B------:R-:W-:Y:S01]  /*2f10*/  IMAD R12, R26, 0x80, R35 ;  /* 0x000000801a0c7824 */ /* 0x000fe200078e0223 */
[----:B-1----:R-:W1:Y:S03]  /*2f20*/  LDC R103, c[0x0][0x3f4] ;  /* 0x0000fd00ff677b82 */ /* 0x002e660000000800 */
[----:B------:R-:W-:Y:S01]  /*2f30*/  IMAD.IADD R48, R3, 0x1, R12 ;  /* 0x0000000103307824 */ /* 0x000fe200078e020c */
[----:B------:R-:W-:-:S03]  /*2f40*/  ISETP.GE.AND P2, PT, R12, R2, PT ;  /* 0x000000020c00720c */ /* 0x000fc60003f46270 */
[----:B------:R-:W-:Y:S01]  /*2f50*/  IMAD.MOV.U32 R44, RZ, RZ, R48 ;  /* 0x000000ffff2c7224 */ /* 0x000fe200078e0030 */
[----:B------:R-:W-:Y:S02]  /*2f60*/  ISETP.GT.OR P2, PT, R35, 0x7f, P2 ;  /* 0x0000007f2300780c */ /* 0x000fe40001744670 */
[----:B0-----:R-:W-:-:S11]  /*2f70*/  ISETP.NE.AND P3, PT, R96, 0x1, PT ;  /* 0x000000016000780c */ /* 0x001fd60003f65270 */
[----:B------:R-:W0:Y:S08]  /*2f80*/  @!P2 LDC.64 R14, c[0x0][0x428] ;  /* 0x00010a00ff0eab82 */ /* 0x000e300000000a00 */
[----:B------:R-:W4:Y:S08]  /*2f90*/  @P3 LDC R11, c[0x0][0x434] ;  /* 0x00010d00ff0b3b82 */ /* 0x000f300000000800 */
[----:B------:R-:W1:Y:S08]  /*2fa0*/  @P3 LDC R46, c[0x0][0x438] ;  /* 0x00010e00ff2e3b82 */ /* 0x000e700000000800 */
[----:B------:R-:W0:Y:S01]  /*2fb0*/  @!P2 LDC.64 R12, c[0x0][0x418] ;  /* 0x00010600ff0cab82 */ /* 0x000e220000000a00 */
[----:B----4-:R-:W-:-:S05]  /*2fc0*/  @P3 IMAD.HI.U32 R11, R48, R11, RZ ;  /* 0x0000000b300b3227 */ /* 0x010fca00078e00ff */
[----:B-1----:R-:W-:Y:S01]  /*2fd0*/  @P3 SHF.R.U32.HI R44, RZ, R46, R11 ;  /* 0x0000002eff2c3219 */ /* 0x002fe2000001160b */
[----:B0-----:R-:W-:-:S03]  /*2fe0*/  @!P2 IMAD R11, R43, R14, RZ ;  /* 0x0000000e2b0ba224 */ /* 0x001fc600078e02ff */
[--C-:B------:R-:W-:Y:S01]  /*2ff0*/  @!P2 SHF.R.S32.HI R45, RZ, 0x1f, R44.reuse ;  /* 0x0000001fff2da819 */ /* 0x100fe2000001142c */
[C---:B------:R-:W-:Y:S02]  /*3000*/  @!P2 IMAD R11, R0.reuse, R15, R11 ;  /* 0x0000000f000ba224 */ /* 0x040fe400078e020b */
[----:B------:R-:W-:-:S05]  /*3010*/  @!P2 IMAD.WIDE.U32 R14, R0, R14, R44 ;  /* 0x0000000e000ea225 */ /* 0x000fca00078e002c */
[----:B------:R-:W-:Y:S02]  /*3020*/  @!P2 IADD3 R11, R15, R11, RZ ;  /* 0x0000000b0f0ba210 */ /* 0x000fe40007ffe0ff */
[----:B------:R-:W-:-:S04]  /*3030*/  @!P2 LEA R12, P3, R14, R12, 0x2 ;  /* 0x0000000c0e0ca211 */ /* 0x000fc800078610ff */
[----:B------:R-:W-:Y:S02]  /*3040*/  @!P2 LEA.HI.X R13, R14, R13, R11, 0x2, P3 ;  /* 0x0000000d0e0da211 */ /* 0x000fe400018f140b */
[----:B------:R-:W-:-:S03]  /*3050*/  ISETP.GT.AND P3, PT, R26, R25, PT ;  /* 0x000000191a00720c */ /* 0x000fc60003f64270 */
[----:B------:R0:W5:Y:S01]  /*3060*/  @!P2 LDG.E R95, desc[UR36][R12.64] ;  /* 0x000000240c5fa981 */ /* 0x000162000c1e1900 */
[----:B------:R-:W-:Y:S01]  /*3070*/  ISETP.GE.AND P2, PT, R103, 0x1, PT ;  /* 0x000000016700780c */ /* 0x000fe20003f46270 */
[----:B------:R-:W-:Y:S01]  /*3080*/  IMAD.MOV R11, RZ, RZ, -R44 ;  /* 0x000000ffff0b7224 */ /* 0x000fe200078e0a2c */
[----:B------:R-:W-:Y:S05]  /*3090*/  YIELD ;  /* 0x0000000000007946 */ /* 0x000fea0003800000 */
[----:B------:R-:W-:Y:S01]  /*30a0*/  BSSY B0, `(.L_x_494) ;  /* 0x0000949000007945 */ /* 0x000fe20003800000 */
[----:B------:R-:W-:Y:S02]  /*30b0*/  IMAD R96, R96, R11, R48 ;  /* 0x0000000b60607224 */ /* 0x000fe400078e0230 */
[----:B--2---:R-:W-:Y:S01]  /*30c0*/  IMAD R90, R216, 0x8000, R49 ;  /* 0x00008000d85a7824 */ /* 0x004fe200078e0231 */
[----:B---3--:R-:W-:-:S03]  /*30d0*/  LOP3.LUT R47, R47, 0xfffffffb, RZ, 0xc0, !PT ;  /* 0xfffffffb2f2f7812 */ /* 0x008fc600078ec0ff */
[----:B------:R-:W-:Y:S01]  /*30e0*/  IMAD.IADD R90, R19, 0x1, R90 ;  /* 0x00000001135a7824 */ /* 0x000fe200078e025a */
[----:B------:R-:W-:-:S05]  /*30f0*/  @P3 LOP3.LUT R47, R47, 0x4, RZ, 0xfc, !PT ;  /* 0x000000042f2f3812 */ /* 0x000fca00078efcff */
[----:B------:R0:W-:Y:S01]  /*3100*/  STL [R1], R47 ;  /* 0x0000002f01007387 */ /* 0x0001e20000100800 */
[----:B------:R-:W-:Y:S05]  /*3110*/  @!P2 BRA `(.L_x_495) ;  /* 0x0000008c0060a947 */ /* 0x000fea0003800000 */
[----:B------:R-:W-:Y:S01]  /*3120*/  SHF.R.S32.HI R97, RZ, 0x1f, R96 ;  /* 0x0000001fff617819 */ /* 0x000fe20000011460 */
[----:B------:R-:W-:Y:S01]  /*3130*/  ULDC.64 UR4, c[0x0][0x300] ;  /* 0x0000c00000047ab9 */ /* 0x000fe20000000a00 */
[----:B-----5:R-:W-:Y:S01]  /*3140*/  SHF.R.S32.HI R98, RZ, 0x1f, R95 ;  /* 0x0000001fff627819 */ /* 0x020fe2000001145f */
[----:B0-----:R-:W-:-:S04]  /*3150*/  IMAD.WIDE.U32 R12, R96, UR4, RZ ;  /* 0x00000004600c7c25 */ /* 0x001fc8000f8e00ff */
[----:B------:R-:W-:Y:S02]  /*3160*/  IMAD R11, R97, UR4, RZ ;  /* 0x00000004610b7c24 */ /* 0x000fe4000f8e02ff */
[----:B------:R-:W-:Y:S02]  /*3170*/  IMAD R99, R26, -0x80, R2 ;  /* 0xffffff801a637824 */ /* 0x000fe400078e0202 */
[----:B------:R-:W-:Y:S01]  /*3180*/  IMAD R11, R96, UR5, R11 ;  /* 0x00000005600b7c24 */ /* 0x000fe2000f8e020b */
[----:B------:R-:W-:Y:S02]  /*3190*/  ULDC.64 UR4, c[0x0][0x310] ;  /* 0x0000c40000047ab9 */ /* 0x000fe40000000a00 */
[----:B------:R-:W-:Y:S01]  /*31a0*/  IMAD R14, R98, UR4, RZ ;  /* 0x00000004620e7c24 */ /* 0x000fe2000f8e02ff */
[----:B------:R-:W-:Y:S02]  /*31b0*/  VIMNMX R99, R99, 0x80, PT ;  /* 0x0000008063637848 */ /* 0x000fe40003fe0100 */
[----:B------:R-:W-:Y:S01]  /*31c0*/  IADD3 R13, R13, R11, RZ ;  /* 0x0000000b0d0d7210 */ /* 0x000fe20007ffe0ff */
[C---:B------:R-:W-:Y:S01]  /*31d0*/  IMAD R11, R95.reuse, UR5, R14 ;  /* 0x000000055f0b7c24 */ /* 0x040fe2000f8e020e */
[----:B------:R-:W-:Y:S01]  /*31e0*/  SHF.R.S32.HI R14, RZ, 0x1f, R26 ;  /* 0x0000001fff0e7819 */ /* 0x000fe2000001141a */
[----:B------:R-:W-:Y:S01]  /*31f0*/  IMAD.WIDE.U32 R12, R95, UR4, R12 ;  /* 0x000000045f0c7c25 */ /* 0x000fe2000f8e000c */
[----:B------:R-:W-:-:S03]  /*3200*/  ULDC.64 UR4, c[0x0][0x308] ;  /* 0x0000c20000047ab9 */ /* 0x000fc60000000a00 */
[----:B------:R-:W-:Y:S02]  /*3210*/  IMAD.IADD R13, R13, 0x1, R11 ;  /* 0x000000010d0d7824 */ /* 0x000fe400078e020b */
[----:B------:R-:W-:Y:S02]  /*3220*/  IMAD R11, R10, R26, RZ ;  /* 0x0000001a0a0b7224 */ /* 0x000fe400078e02ff */
[----:B------:R-:W-:-:S04]  /*3230*/  IMAD.WIDE.U32 R12, R220, UR4, R12 ;  /* 0x00000004dc0c7c25 */ /* 0x000fc8000f8e000c */
[----:B------:R-:W-:Y:S01]  /*3240*/  IMAD R102, R220, UR5, R13 ;  /* 0x00000005dc667c24 */ /* 0x000fe2000f8e020d */
[----:B------:R-:W-:Y:S01]  /*3250*/  ULDC.64 UR4, c[0x0][0x2e8] ;  /* 0x0000ba0000047ab9 */ /* 0x000fe20000000a00 */
[-C--:B------:R-:W-:Y:S01]  /*3260*/  IMAD R13, R30, R26.reuse, RZ ;  /* 0x0000001a1e0d7224 */ /* 0x080fe200078e02ff */
[----:B------:R-:W-:Y:S01]  /*3270*/  IADD3 R101, P2, R12, UR4, RZ ;  /* 0x000000040c657c10 */ /* 0x000fe2000ff5e0ff */
[----:B------:R-:W-:Y:S01]  /*3280*/  ULDC.U8 UR4, c[0x0][0x410] ;  /* 0x0001040000047ab9 */ /* 0x000fe20000000000 */
[----:B------:R-:W-:Y:S02]  /*3290*/  IMAD R11, R14, R27, R11 ;  /* 0x0000001b0e0b7224 */ /* 0x000fe400078e020b */
[----:B------:R-:W-:Y:S01]  /*32a0*/  IADD3.X R102, R102, UR5, RZ, P2, !PT ;  /* 0x0000000566667c10 */ /* 0x000fe200097fe4ff */
[----:B------:R-:W-:Y:S01]  /*32b0*/  IMAD R45, R14, R33, R13 ;  /* 0x000000210e2d7224 */ /* 0x000fe200078e020d */
[----:B------:R-:W-:Y:S01]  /*32c0*/  ISETP.NE.AND P2, PT, RZ, UR4, PT ;  /* 0x00000004ff007c0c */ /* 0x000fe2000bf45270 */
[----:B------:R-:W-:-:S04]  /*32d0*/  IMAD.WIDE.U32 R12, R27, R26, RZ ;  /* 0x0000001a1b0c7225 */ /* 0x000fc800078e00ff */
[----:B------:R-:W-:-:S04]  /*32e0*/  IMAD.WIDE.U32 R14, R33, R26, RZ ;  /* 0x0000001a210e7225 */ /* 0x000fc800078e00ff */
[----:B------:R-:W-:Y:S02]  /*32f0*/  IMAD.IADD R81, R13, 0x1, R11 ;  /* 0x000000010d517824 */ /* 0x000fe400078e020b */
[----:B------:R-:W-:Y:S02]  /*3300*/  IMAD.IADD R11, R15, 0x1, R45 ;  /* 0x000000010f0b7824 */ /* 0x000fe400078e022d */
[----:B------:R-:W-:Y:S05]  /*3310*/  @!P2 BRA `(.L_x_496) ;  /* 0x00000044002ca947 */ /* 0x000fea0003800000 */
[----:B------:R-:W-:Y:S01]  /*3320*/  ISETP.GE.AND P2, PT, R219, R99, PT ;  /* 0x00000063db00720c */ /* 0x000fe20003f46270 */
[----:B------:R-:W-:Y:S01]  /*3330*/  IMAD.MOV.U32 R44, RZ, RZ, R47 ;  /* 0x000000ffff2c7224 */ /* 0x000fe200078e002f */
[----:B------:R-:W-:Y:S01]  /*3340*/  BSSY B1, `(.L_x_497) ;  /* 0x0000025000017945 */ /* 0x000fe20003800000 */
[----:B------:R-:W-:Y:S02]  /*3350*/  CS2R R60, SRZ ;  /* 0x00000000003c7805 */ /* 0x000fe4000001ff00 */
[----:B------:R-:W-:Y:S02]  /*3360*/  CS2R R68, SRZ ;  /* 0x0000000000447805 */ /* 0x000fe4000001ff00 */
[----:B------:R-:W-:Y:S02]  /*3370*/  CS2R R72, SRZ ;  /* 0x0000000000487805 */ /* 0x000fe4000001ff00 */
[----:B------:R-:W-:Y:S02]  /*3380*/  LOP3.LUT R44, R44, 0xfffffffe, RZ, 0xc0, !PT ;  /* 0xfffffffe2c2c7812 */ /* 0x000fe400078ec0ff */
[----:B------:R-:W-:-:S02]  /*3390*/  CS2R R70, SRZ ;  /* 0x0000000000467805 */ /* 0x000fc4000001ff00 */
[----:B------:R-:W-:Y:S02]  /*33a0*/  CS2R R64, SRZ ;  /* 0x0000000000407805 */ /* 0x000fe4000001ff00 */
[----:B------:R-:W-:Y:S02]  /*33b0*/  CS2R R62, SRZ ;  /* 0x00000000003e7805 */ /* 0x000fe4000001ff00 */
[----:B------:R-:W-:Y:S02]  /*33c0*/  CS2R R66, SRZ ;  /* 0x0000000000427805 */ /* 0x000fe4000001ff00 */
[----:B------:R-:W-:Y:S02]  /*33d0*/  CS2R R52, SRZ ;  /* 0x0000000000347805 */ /* 0x000fe4000001ff00 */
[----:B------:R-:W-:Y:S02]  /*33e0*/  CS2R R56, SRZ ;  /* 0x0000000000387805 */ /* 0x000fe4000001ff00 */
[----:B------:R-:W-:-:S02]  /*33f0*/  @P2 LOP3.LUT R44, R44, 0x1, RZ, 0xfc, !PT ;  /* 0x000000012c2c2812 */ /* 0x000fc400078efcff */
[----:B------:R-:W-:Y:S02]  /*3400*/  CS2R R54, SRZ ;  /* 0x0000000000367805 */ /* 0x000fe4000001ff00 */
[----:B------:R-:W-:Y:S02]  /*3410*/  CS2R R58, SRZ ;  /* 0x00000000003a7805 */ /* 0x000fe4000001ff00 */
[----:B------:R-:W-:Y:S02]  /*3420*/  CS2R R48, SRZ ;  /* 0x0000000000307805 */ /* 0x000fe4000001ff00 */
[----:B------:R-:W-:Y:S01]  /*3430*/  CS2R R46, SRZ ;  /* 0x00000000002e7805 */ /* 0x000fe2000001ff00 */
[----:B------:R0:W-:Y:S01]  /*3440*/  STL [R1], R44 ;  /* 0x0000002c01007387 */ /* 0x0001e20000100800 */
[----:B------:R-:W-:Y:S02]  /*3450*/  CS2R R50, SRZ ;  /* 0x0000000000327805 */ /* 0x000fe4000001ff00 */
[----:B------:R-:W-:-:S02]  /*3460*/  CS2R R74, SRZ ;  /* 0x00000000004a7805 */ /* 0x000fc4000001ff00 */
[----:B0-----:R-:W-:Y:S01]  /*3470*/  CS2R R44, SRZ ;  /* 0x00000000002c7805 */ /* 0x001fe2000001ff00 */
[----:B------:R-:W-:Y:S06]  /*3480*/  @P2 BRA `(.L_x_498) ;  /* 0x0000000000402947 */ /* 0x000fec0003800000 */
[----:B------:R-:W-:Y:S01]  /*3490*/  ULDC.64 UR4, c[0x0][0x3e8] ;  /* 0x0000fa0000047ab9 */ /* 0x000fe20000000a00 */
[----:B------:R-:W-:Y:S02]  /*34a0*/  CS2R R72, SRZ ;  /* 0x0000000000487805 */ /* 0x000fe4000001ff00 */
[----:B------:R-:W-:Y:S02]  /*34b0*/  IADD3 R76, P2, P3, R82, UR4, R12 ;  /* 0x00000004524c7c10 */ /* 0x000fe4000fb5e00c */
[----:B------:R-:W-:Y:S02]  /*34c0*/  CS2R R74, SRZ ;  /* 0x00000000004a7805 */ /* 0x000fe4000001ff00 */
[----:B------:R-:W-:Y:S01]  /*34d0*/  IADD3.X R77, R36, UR5, R81, P2, P3 ;  /* 0x00000005244d7c10 */ /* 0x000fe200097e6451 */
[----:B------:R-:W-:Y:S02]  /*34e0*/  ULDC.64 UR4, c[0x0][0x400] ;  /* 0x0001000000047ab9 */ /* 0x000fe40000000a00 */
[----:B------:R-:W-:-:S04]  /*34f0*/  IADD3 R78, P2, P3, R86, UR4, R14 ;  /* 0x00000004564e7c10 */ /* 0x000fc8000fb5e00e */
[----:B------:R-:W-:Y:S02]  /*3500*/  IADD3.X R79, R38, UR5, R11, P2, P3 ;  /* 0x00000005264f7c10 */ /* 0x000fe400097e640b */
[----:B------:R-:W-:Y:S02]  /*3510*/  ISETP.GE.AND P2, PT, R22, R103, PT ;  /* 0x000000671600720c */ /* 0x000fe40003f46270 */
[----:B------:R-:W-:Y:S02]  /*3520*/  CS2R R68, SRZ ;  /* 0x0000000000447805 */ /* 0x000fe4000001ff00 */
[----:B------:R-:W-:-:S09]  /*3530*/  CS2R R70, SRZ ;  /* 0x0000000000467805 */ /* 0x000fd2000001ff00 */
[----:B------:R0:W5:Y:S04]  /*3540*/  @!P2 LDG.E.64 R72, desc[UR36][R76.64] ;  /* 0x000000244c48a981 */ /* 0x000168000c1e1b00 */
[----:B------:R0:W5:Y:S01]  /*3550*/  @!P2 LDG.E.64 R74, desc[UR36][R78.64] ;  /* 0x000000244e4aa981 */ /* 0x000162000c1e1b00 */
[----:B------:R-:W-:-:S13]  /*3560*/  ISETP.GE.AND P2, PT, R218, R103, PT ;  /* 0x00000067da00720c */ /* 0x000fda0003f46270 */
[----:B------:R0:W5:Y:S04]  /*3570*/  @!P2 LDG.E.64 R68, desc[UR36][R76.64+0x40] ;  /* 0x000040244c44a981 */ /* 0x000168000c1e1b00 */
[----:B------:R0:W5:Y:S02]  /*3580*/  @!P2 LDG.E.64 R70, desc[UR36][R78.64+0x40] ;  /* 0x000040244e46a981 */ /* 0x000164000c1e1b00 */
.L_x_498:
[----:B------:R-:W-:Y:S05]  /*3590*/  BSYNC B1 ;  /* 0x0000000000017941 */ /* 0x000fea0003800000 */
.L_x_497:
[----:B0-----:R-:W-:Y:S01]  /*35a0*/  IADD3 R76, R219, 0x20, RZ ;  /* 0x00000020db4c7810 */ /* 0x001fe20007ffe0ff */
[----:B------:R-:W-:Y:S01]  /*35b0*/  BSSY B1, `(.L_x_499) ;  /* 0x0000019000017945 */ /* 0x000fe20003800000 */
[----:B-----5:R-:W-:Y:S02]  /*35c0*/  IMAD.MOV.U32 R104, RZ, RZ, R68 ;  /* 0x000000ffff687224 */ /* 0x020fe400078e0044 */
[----:B------:R-:W-:Y:S01]  /*35d0*/  ISETP.GE.AND P2, PT, R76, R99, PT ;  /* 0x000000634c00720c */ /* 0x000fe20003f46270 */
[----:B------:R-:W-:-:S12]  /*35e0*/  IMAD.MOV.U32 R107, RZ, RZ, R72 ;  /* 0x000000ffff6b7224 */ /* 0x000fd800078e0048 */
[----:B------:R-:W-:Y:S05]  /*35f0*/  @P2 BRA `(.L_x_500) ;  /* 0x0000000000502947 */ /* 0x000fea0003800000 */
[----:B------:R-:W-:Y:S01]  /*3600*/  IADD3 R62, P3, P4, R82, R12, R20 ;  /* 0x0000000c523e7210 */ /* 0x000fe20007c7e014 */
[----:B------:R-:W-:Y:S01]  /*3610*/  ULDC.64 UR4, c[0x0][0x3e8] ;  /* 0x0000fa0000047ab9 */ /* 0x000fe20000000a00 */
[----:B------:R-:W-:Y:S02]  /*3620*/  CS2R R64, SRZ ;  /* 0x0000000000407805 */ /* 0x000fe4000001ff00 */
[----:B------:R-:W-:Y:S02]  /*3630*/  CS2R R66, SRZ ;  /* 0x0000000000427805 */ /* 0x000fe4000001ff00 */
[----:B------:R-:W-:Y:S02]  /*3640*/  IADD3.X R61, R36, R81, R8, P3, P4 ;  /* 0x00000051243d7210 */ /* 0x000fe40001fe8408 */
[----:B------:R-:W-:-:S04]  /*3650*/  IADD3 R76, P3, P4, R86, R14, R31 ;  /* 0x0000000e564c7210 */ /* 0x000fc80007c7e01f */
[----:B------:R-:W-:Y:S02]  /*3660*/  IADD3.X R60, R38, R11, R28, P3, P4 ;  /* 0x0000000b263c7210 */ /* 0x000fe40001fe841c */
[----:B------:R-:W-:-:S04]  /*3670*/  IADD3 R62, P3, R62, UR4, RZ ;  /* 0x000000043e3e7c10 */ /* 0x000fc8000ff7e0ff */
[----:B------:R-:W-:Y:S01]  /*3680*/  IADD3.X R63, R61, UR5, RZ, P3, !PT ;  /* 0x000000053d3f7c10 */ /* 0x000fe20009ffe4ff */
[----:B------:R-:W-:Y:S02]  /*3690*/  ULDC.64 UR4, c[0x0][0x400] ;  /* 0x0001000000047ab9 */ /* 0x000fe40000000a00 */
[----:B------:R-:W-:-:S04]  /*36a0*/  IADD3 R76, P3, R76, UR4, RZ ;  /* 0x000000044c4c7c10 */ /* 0x000fc8000ff7e0ff */
[----:B------:R-:W-:Y:S02]  /*36b0*/  IADD3.X R77, R60, UR5, RZ, P3, !PT ;  /* 0x000000053c4d7c10 */ /* 0x000fe40009ffe4ff */
[----:B------:R-:W-:Y:S02]  /*36c0*/  ISETP.GE.AND P3, PT, R22, R103, PT ;  /* 0x000000671600720c */ /* 0x000fe40003f66270 */
[----:B------:R-:W-:-:S11]  /*36d0*/  CS2R R60, SRZ ;  /* 0x00000000003c7805 */ /* 0x000fd6000001ff00 */
[----:B------:R-:W5:Y:S04]  /*36e0*/  @!P3 LDG.E.64 R64, desc[UR36][R62.64] ;  /* 0x000000243e40b981 */ /* 0x000f68000c1e1b00 */
[----:B------:R-:W5:Y:S01]  /*36f0*/  @!P3 LDG.E.64 R66, desc[UR36][R76.64] ;  /* 0x000000244c42b981 */ /* 0x000f62000c1e1b00 */
[----:B------:R-:W-:-:S13]  /*3700*/  ISETP.GE.AND P3, PT, R218, R103, PT ;  /* 0x00000067da00720c */ /* 0x000fda0003f66270 */
[----:B------:R0:W5:Y:S02]  /*3710*/  @!P3 LDG.E.64 R60, desc[UR36][R62.64+0x40] ;  /* 0x000040243e3cb981 */ /* 0x000164000c1e1b00 */
[----:B0-----:R-:W-:-:S06]  /*3720*/  CS2R R62, SRZ ;  /* 0x00000000003e7805 */ /* 0x001fcc000001ff00 */
[----:B------:R0:W5:Y:S02]  /*3730*/  @!P3 LDG.E.64 R62, desc[UR36][R76.64+0x40] ;  /* 0x000040244c3eb981 */ /* 0x000164000c1e1b00 */
.L_x_500:
[----:B------:R-:W-:Y:S05]  /*3740*/  BSYNC B1 ;  /* 0x0000000000017941 */ /* 0x000fea0003800000 */
.L_x_499:
[----:B0-----:R-:W-:Y:S01]  /*3750*/  VIADD R76, R219, 0x40 ;  /* 0x00000040db4c7836 */ /* 0x001fe20000000000 */
[----:B------:R-:W-:Y:S04]  /*3760*/  BSSY B1, `(.L_x_501) ;  /* 0x0000017000017945 */ /* 0x000fe80003800000 */
[----:B------:R-:W-:-:S13]  /*3770*/  ISETP.GE.AND P3, PT, R76, R99, PT ;  /* 0x000000634c00720c */ /* 0x000fda0003f66270 */
        /* <DEDUP_REMOVED lines=21> */
.L_x_502:
[----:B------:R-:W-:Y:S05]  /*38d0*/  BSYNC B1 ;  /* 0x0000000000017941 */ /* 0x000fea0003800000 */
.L_x_501:
[----:B0-----:R-:W-:Y:S01]  /*38e0*/  VIADD R76, R219, 0x60 ;  /* 0x00000060db4c7836 */ /* 0x001fe20000000000 */
[----:B------:R-:W-:Y:S04]  /*38f0*/  BSSY B1, `(.L_x_503) ;  /* 0x000001d000017945 */ /* 0x000fe80003800000 */
[----:B------:R-:W-:-:S13]  /*3900*/  ISETP.GE.AND P4, PT, R76, R99, PT ;  /* 0x000000634c00720c */ /* 0x000fda0003f86270 */
[----:B------:R-:W-:Y:S05]  /*3910*/  @P4 BRA `(.L_x_504) ;  /* 0x0000000000684947 */ /* 0x000fea0003800000 */
[----:B------:R-:W0:Y:S01]  /*3920*/  LDC.64 R44, c[0x0][0x3f8] ;  /* 0x0000fe00ff2c7b82 */ /* 0x000e220000000a00 */
[----:B------:R-:W-:Y:S01]  /*3930*/  MOV R13, R81 ;  /* 0x00000051000d7202 */ /* 0x000fe20000000f00 */
[----:B------:R-:W-:Y:S01]  /*3940*/  ULDC.64 UR4, c[0x0][0x3e8] ;  /* 0x0000fa0000047ab9 */ /* 0x000fe20000000a00 */
[----:B------:R-:W-:Y:S01]  /*3950*/  IMAD.MOV.U32 R15, RZ, RZ, R11 ;  /* 0x000000ffff0f7224 */ /* 0x000fe200078e000b */
[----:B------:R-:W-:Y:S02]  /*3960*/  CS2R R48, SRZ ;  /* 0x0000000000307805 */ /* 0x000fe4000001ff00 */
[----:B------:R-:W-:Y:S01]  /*3970*/  CS2R R50, SRZ ;  /* 0x0000000000327805 */ /* 0x000fe2000001ff00 */
[----:B0-----:R-:W-:Y:S02]  /*3980*/  IMAD R45, R45, 0x60, RZ ;  /* 0x000000602d2d7824 */ /* 0x001fe400078e02ff */
[----:B------:R-:W-:-:S04]  /*3990*/  IMAD.WIDE.U32 R12, R44, 0x60, R12 ;  /* 0x000000602c0c7825 */ /* 0x000fc800078e000c */
[----:B------:R-:W-:Y:S01]  /*39a0*/  IMAD.IADD R13, R13, 0x1, R45 ;  /* 0x000000010d0d7824 */ /* 0x000fe200078e022d */
[----:B------:R-:W-:Y:S01]  /*39b0*/  IADD3 R12, P5, P6, R82, UR4, R12 ;  /* 0x00000004520c7c10 */ /* 0x000fe2000febe00c */
[----:B------:R-:W0:Y:S03]  /*39c0*/  LDC.64 R44, c[0x0][0x408] ;  /* 0x00010200ff2c7b82 */ /* 0x000e260000000a00 */
[----:B------:R-:W-:Y:S01]  /*39d0*/  IADD3.X R13, R36, UR5, R13, P5, P6 ;  /* 0x00000005240d7c10 */ /* 0x000fe2000afec40d */
[----:B------:R-:W-:Y:S01]  /*39e0*/  ULDC.64 UR4, c[0x0][0x400] ;  /* 0x0001000000047ab9 */ /* 0x000fe20000000a00 */
[----:B0-----:R-:W-:-:S04]  /*39f0*/  IMAD.WIDE.U32 R14, R44, 0x60, R14 ;  /* 0x000000602c0e7825 */ /* 0x001fc800078e000e */
[----:B------:R-:W-:Y:S01]  /*3a00*/  IMAD R11, R45, 0x60, RZ ;  /* 0x000000602d0b7824 */ /* 0x000fe200078e02ff */
[----:B------:R-:W-:-:S03]  /*3a10*/  IADD3 R14, P5, P6, R86, UR4, R14 ;  /* 0x00000004560e7c10 */ /* 0x000fc6000febe00e */
[----:B------:R-:W-:-:S05]  /*3a20*/  IMAD.IADD R11, R15, 0x1, R11 ;  /* 0x000000010f0b7824 */ /* 0x000fca00078e020b */
        /* <DEDUP_REMOVED lines=9> */
.L_x_504:
[----:B------:R-:W-:Y:S05]  /*3ac0*/  BSYNC B1 ;  /* 0x0000000000017941 */ /* 0x000fea0003800000 */
.L_x_503:
[----:B------:R-:W-:Y:S01]  /*3ad0*/  UISETP.NE.AND UP0, UPT, UR39, 0x3, UPT ;  /* 0x000000032700788c */ /* 0x000fe2000bf05270 */
[----:B------:R-:W-:Y:S01]  /*3ae0*/  IMAD.MOV.U32 R114, RZ, RZ, R70 ;  /* 0x000000ffff727224 */ /* 0x000fe200078e0046 */
[----:B------:R-:W-:Y:S01]  /*3af0*/  MOV R116, R74 ;  /* 0x0000004a00747202 */ /* 0x000fe20000000f00 */
[----:B-----5:R-:W-:Y:S01]  /*3b00*/  IMAD.MOV.U32 R110, RZ, RZ, R60 ;  /* 0x000000ffff6e7224 */ /* 0x020fe200078e003c */
[----:B------:R-:W-:Y:S01]  /*3b10*/  MOV R105, R52 ;  /* 0x0000003400697202 */ /* 0x000fe20000000f00 */
[----:B------:R-:W-:Y:S01]  /*3b20*/  IMAD.MOV.U32 R112, RZ, RZ, R64 ;  /* 0x000000ffff707224 */ /* 0x000fe200078e0040 */
[----:B------:R-:W-:Y:S01]  /*3b30*/  PLOP3.LUT P5, PT, PT, PT, UP0, 0x80, 0x0 ;  /* 0x000000000000781c */ /* 0x000fe20003faf008 */
[----:B------:R-:W-:Y:S01]  /*3b40*/  IMAD.MOV.U32 R111, RZ, RZ, R62 ;  /* 0x000000ffff6f7224 */ /* 0x000fe200078e003e */
[----:B------:R-:W-:Y:S01]  /*3b50*/  MOV R78, R48 ;  /* 0x00000030004e7202 */ /* 0x000fe20000000f00 */
[----:B------:R-:W-:Y:S02]  /*3b60*/  IMAD.MOV.U32 R113, RZ, RZ, R66 ;  /* 0x000000ffff717224 */ /* 0x000fe400078e0042 */
[----:B------:R-:W-:-:S02]  /*3b70*/  IMAD.MOV.U32 R108, RZ, RZ, R56 ;  /* 0x000000ffff6c7224 */ /* 0x000fc400078e0038 */
[----:B------:R-:W-:Y:S02]  /*3b80*/  IMAD.MOV.U32 R106, RZ, RZ, R54 ;  /* 0x000000ffff6a7224 */ /* 0x000fe400078e0036 */
[----:B------:R-:W-:Y:S02]  /*3b90*/  IMAD.MOV.U32 R109, RZ, RZ, R58 ;  /* 0x000000ffff6d7224 */ /* 0x000fe400078e003a */
[----:B------:R-:W-:Y:S02]  /*3ba0*/  IMAD.MOV.U32 R76, RZ, RZ, R44 ;  /* 0x000000ffff4c7224 */ /* 0x000fe400078e002c */
[----:B------:R-:W-:Y:S02]  /*3bb0*/  IMAD.MOV.U32 R77, RZ, RZ, R46 ;  /* 0x000000ffff4d7224 */ /* 0x000fe400078e002e */
[----:B------:R-:W-:Y:S01]  /*3bc0*/  IMAD.MOV.U32 R79, RZ, RZ, R50 ;  /* 0x000000ffff4f7224 */ /* 0x000fe200078e0032 */
[----:B------:R-:W-:Y:S06]  /*3bd0*/  @!P5 BRA `(.L_x_505) ;  /* 0x000000000004d947 */ /* 0x000fec0003800000 */
[----:B------:R-:W-:Y:S01]  /*3be0*/  BPT.TRAP 0x1 ;  /* 0x000000040000795c */ /* 0x000fe20000300000 */
.L_x_505:
[----:B------:R-:W-:Y:S01]  /*3bf0*/  IMAD R81, R216, 0x8, R19 ;  /* 0x00000008d8517824 */ /* 0x000fe200078e0213 */
[----:B------:R-:W-:Y:S01]  /*3c00*/  SHF.L.U32 R100, R221, 0x1f, RZ ;  /* 0x0000001fdd647819 */ /* 0x000fe200000006ff */
[----:B------:R-:W-:Y:S03]  /*3c10*/  BSSY B1, `(.L_x_506) ;  /* 0x0000003000017945 */ /* 0x000fe60003800000 */
[----:B------:R-:W1:Y:S02]  /*3c20*/  SYNCS.PHASECHK.TRANS64.TRYWAIT P6, [R81+URZ+0x38890], R100 ;  /* 0x03889064510075a7 */ /* 0x000e6400080c017f */
[----:B-1----:R-:W-:Y:S05]  /*3c30*/  @!P6 BRA `(.L_x_507) ;  /* 0x0000025800f4e947 */ /* 0x002fea0003800000 */
.L_x_831:
[----:B------:R-:W-:Y:S05]  /*3c40*/  BSYNC B1 ;  /* 0x0000000000017941 */ /* 0x000fea0003800000 */
.L_x_506:
[----:B------:R-:W-:-:S03]  /*3c50*/  UMOV UR4, 0xffffffff ;  /* 0xffffffff00047882 */ /* 0x000fc60000000000 */
[----:B------:R-:W-:Y:S05]  /*3c60*/  BRA.DIV UR4, `(.L_x_508) ;  /* 0x0000025a04fc7947 */ /* 0x000fea000b800000 */
[----:B------:R2:W3:Y:S04]  /*3c70*/  SHFL.IDX PT, R115, R102, RZ, 0x181f ;  /* 0x00181fff66737589 */ /* 0x0004e800000e0000 */
[----:B------:R2:W4:Y:S02]  /*3c80*/  SHFL.IDX PT, R11, R101, RZ, 0x181f ;  /* 0x00181fff650b7589 */ /* 0x00052400000e0000 */
.L_x_835:
[----:B------:R-:W5:Y:S01]  /*3c90*/  LDL R125, [R1] ;  /* 0x00000000017d7983 */ /* 0x000f620000100800 */
[----:B------:R-:W-:Y:S01]  /*3ca0*/  BSSY B1, `(.L_x_509) ;  /* 0x00000ea000017945 */ /* 0x000fe20003800000 */
[----:B-----5:R-:W-:-:S13]  /*3cb0*/  LOP3.LUT P6, RZ, R125, 0x1, RZ, 0xc0, !PT ;  /* 0x000000017dff7812 */ /* 0x020fda00078cc0ff */
[----:B------:R-:W-:Y:S05]  /*3cc0*/  @P6 BRA `(.L_x_510) ;  /* 0x0000000c009c6947 */ /* 0x000fea0003800000 */
[----:B------:R-:W-:Y:S04]  /*3cd0*/  BSSY B2, `(.L_x_511) ;  /* 0x0000075000027945 */ /* 0x000fe80003800000 */
[----:B------:R-:W-:Y:S05]  /*3ce0*/  @P1 BRA `(.L_x_512) ;  /* 0x0000000400cc1947 */ /* 0x000fea0003800000 */
[----:B0-----:R0:W0:Y:S01]  /*3cf0*/  LDS.128 R12, [R90+0x28400] ;  /* 0x028400005a0c7984 */ /* 0x0010220000000c00 */
[----:B------:R-:W-:Y:S01]  /*3d00*/  ISETP.GE.AND P6, PT, R22, R103, PT ;  /* 0x000000671600720c */ /* 0x000fe20003fc6270 */
[----:B------:R-:W-:-:S12]  /*3d10*/  BSSY B3, `(.L_x_513) ;  /* 0x000006d000037945 */ /* 0x000fd80003800000 */
[----:B------:R-:W-:Y:S05]  /*3d20*/  @P6 BRA `(.L_x_514) ;  /* 0x0000000400ac6947 */ /* 0x000fea0003800000 */
[--C-:B------:R-:W-:Y:S02]  /*3d30*/  SHF.R.U32.HI R72, RZ, 0x8, R73.reuse ;  /* 0x00000008ff487819 */ /* 0x100fe40000011649 */
[----:B------:R-:W-:Y:S02]  /*3d40*/  SHF.R.U32.HI R74, RZ, 0x10, R73 ;  /* 0x00000010ff4a7819 */ /* 0x000fe40000011649 */
[----:B------:R-:W-:Y:S01]  /*3d50*/  LOP3.LUT R73, R73, 0xff0000ff, RZ, 0xc0, !PT ;  /* 0xff0000ff49497812 */ /* 0x000fe200078ec0ff */
[----:B------:R-:W-:Y:S01]  /*3d60*/  IMAD.SHL.U32 R117, R72, 0x100, RZ ;  /* 0x0000010048757824 */ /* 0x000fe200078e00ff */
[----:B------:R-:W-:Y:S01]  /*3d70*/  SHF.R.U32.HI R118, RZ, 0x8, R75 ;  /* 0x00000008ff767819 */ /* 0x000fe2000001164b */
[----:B------:R-:W-:Y:S01]  /*3d80*/  IMAD.U32 R74, R74, 0x10000, RZ ;  /* 0x000100004a4a7824 */ /* 0x000fe200078e00ff */
[----:B------:R-:W-:Y:S02]  /*3d90*/  LOP3.LUT R119, R75, 0xff0000ff, RZ, 0xc0, !PT ;  /* 0xff0000ff4b777812 */ /* 0x000fe400078ec0ff */
[----:B------:R-:W-:-:S02]  /*3da0*/  LOP3.LUT R73, R73, 0xff00, R117, 0xf8, !PT ;  /* 0x0000ff0049497812 */ /* 0x000fc400078ef875 */
[----:B------:R-:W-:Y:S02]  /*3db0*/  SHF.L.U32 R118, R118, 0x8, RZ ;  /* 0x0000000876767819 */ /* 0x000fe400000006ff */
[----:B------:R-:W-:Y:S02]  /*3dc0*/  LOP3.LUT R73, R73, 0xff0000, R74, 0xf8, !PT ;  /* 0x00ff000049497812 */ /* 0x000fe400078ef84a */
[-C--:B------:R-:W-:Y:S02]  /*3dd0*/  F2FP.F16.E4M3.UNPACK_B R74, R116.reuse.H1 ;  /* 0x00000074ff4a723e */ /* 0x080fe400030006ff */
[----:B0-----:R-:W-:Y:S02]  /*3de0*/  F2FP.F16.E4M3.UNPACK_B R117, R13 ;  /* 0x0000000dff75723e */ /* 0x001fe400020006ff */
[----:B------:R-:W-:Y:S01]  /*3df0*/  SHF.R.U32.HI R72, RZ, 0x10, R75 ;  /* 0x00000010ff487819 */ /* 0x000fe2000001164b */
[----:B------:R-:W-:Y:S01]  /*3e00*/  HADD2.F32 R121, -RZ, R74.H0_H0 ;  /* 0x2000004aff797230 */ /* 0x000fe20000004100 */
[----:B------:R-:W-:Y:S01]  /*3e10*/  LOP3.LUT R119, R119, 0xff00, R118, 0xf8, !PT ;  /* 0x0000ff0077777812 */ /* 0x000fe200078ef876 */
[--C-:B------:R-:W-:Y:S01]  /*3e20*/  HADD2.F32 R75, -RZ, R117.reuse.H1_H1 ;  /* 0x30000075ff4b7230 */ /* 0x100fe20000004100 */
[----:B------:R-:W-:Y:S01]  /*3e30*/  F2FP.F16.E4M3.UNPACK_B R118, R107.H1 ;  /* 0x0000006bff76723e */ /* 0x000fe200030006ff */
[----:B------:R-:W-:Y:S01]  /*3e40*/  HADD2.F32 R117, -RZ, R117.H0_H0 ;  /* 0x20000075ff757230 */ /* 0x000fe20000004100 */
[----:B------:R-:W-:-:S02]  /*3e50*/  F2FP.F16.E4M3.UNPACK_B R116, R116 ;  /* 0x00000074ff74723e */ /* 0x000fc400020006ff */
[-C--:B------:R-:W-:Y:S01]  /*3e60*/  FMUL.FTZ R122, R75, R121.reuse ;  /* 0x000000794b7a7220 */ /* 0x080fe20000410000 */
[--C-:B------:R-:W-:Y:S02]  /*3e70*/  HADD2.F32 R120, -RZ, R118.reuse.H0_H0 ;  /* 0x20000076ff787230 */ /* 0x100fe40000004100 */
[----:B------:R-:W-:Y:S01]  /*3e80*/  FMUL.FTZ R121, R117, R121 ;  /* 0x0000007975797220 */ /* 0x000fe20000410000 */
[----:B------:R-:W-:Y:S01]  /*3e90*/  HADD2.F32 R118, -RZ, R118.H1_H1 ;  /* 0x30000076ff767230 */ /* 0x000fe20000004100 */
[----:B------:R-:W-:Y:S02]  /*3ea0*/  F2FP.F16.E4M3.UNPACK_B R107, R107 ;  /* 0x0000006bff6b723e */ /* 0x000fe400020006ff */
[-C--:B------:R-:W-:Y:S01]  /*3eb0*/  FFMA.FTZ R75, R75, R120.reuse, R121 ;  /* 0x000000784b4b7223 */ /* 0x080fe20000010079 */
[----:B------:R-:W-:Y:S01]  /*3ec0*/  F2FP.F16.E4M3.UNPACK_B R121, R13.H1 ;  /* 0x0000000dff79723e */ /* 0x000fe200030006ff */
[----:B------:R-:W-:Y:S01]  /*3ed0*/  FFMA.FTZ R117, R117, R120, -R122 ;  /* 0x0000007875757223 */ /* 0x000fe2000001087a */
[----:B------:R-:W-:-:S03]  /*3ee0*/  HADD2.F32 R120, -RZ, R74.H1_H1 ;  /* 0x3000004aff787230 */ /* 0x000fc60000004100 */
[--C-:B------:R-:W-:Y:S02]  /*3ef0*/  HADD2.F32 R13, -RZ, R121.reuse.H1_H1 ;  /* 0x30000079ff0d7230 */ /* 0x100fe40000004100 */
[----:B------:R-:W-:-:S03]  /*3f00*/  HADD2.F32 R74, -RZ, R121.H0_H0 ;  /* 0x20000079ff4a7230 */ /* 0x000fc60000004100 */
[CC--:B------:R-:W-:Y:S02]  /*3f10*/  FMUL.FTZ R121, R13.reuse, R120.reuse ;  /* 0x000000780d797220 */ /* 0x0c0fe40000410000 */
[C---:B------:R-:W-:Y:S02]  /*3f20*/  FMUL.FTZ R120, R74.reuse, R120 ;  /* 0x000000784a787220 */ /* 0x040fe40000410000 */
[-C--:B------:R-:W-:Y:S02]  /*3f30*/  FFMA.FTZ R74, R74, R118.reuse, -R121 ;  /* 0x000000764a4a7223 */ /* 0x080fe40000010879 */
[----:B------:R-:W-:Y:S01]  /*3f40*/  FFMA.FTZ R118, R13, R118, R120 ;  /* 0x000000760d767223 */ /* 0x000fe20000010078 */
[----:B------:R-:W-:Y:S02]  /*3f50*/  IMAD.U32 R13, R72, 0x10000, RZ ;  /* 0x00010000480d7824 */ /* 0x000fe400078e00ff */
[----:B------:R-:W-:Y:S01]  /*3f60*/  IMAD.MOV.U32 R72, RZ, RZ, R15 ;  /* 0x000000ffff487224 */ /* 0x000fe200078e000f */
[----:B------:R-:W-:-:S02]  /*3f70*/  F2FP.F16.E4M3.UNPACK_B R15, R73.H1 ;  /* 0x00000049ff0f723e */ /* 0x000fc400030006ff */
[----:B------:R-:W-:Y:S02]  /*3f80*/  LOP3.LUT R13, R119, 0xff0000, R13, 0xf8, !PT ;  /* 0x00ff0000770d7812 */ /* 0x000fe400078ef80d */
[-C--:B------:R-:W-:Y:S01]  /*3f90*/  F2FP.F16.E4M3.UNPACK_B R122, R72.reuse ;  /* 0x00000048ff7a723e */ /* 0x080fe200020006ff */
[--C-:B------:R-:W-:Y:S01]  /*3fa0*/  HADD2.F32 R121, -RZ, R15.reuse.H0_H0 ;  /* 0x2000000fff797230 */ /* 0x100fe20000004100 */
[-C--:B------:R-:W-:Y:S01]  /*3fb0*/  F2FP.F16.E4M3.UNPACK_B R119, R13.reuse.H1 ;  /* 0x0000000dff77723e */ /* 0x080fe200030006ff */
[----:B------:R-:W-:Y:S01]  /*3fc0*/  HADD2.F32 R15, -RZ, R15.H1_H1 ;  /* 0x3000000fff0f7230 */ /* 0x000fe20000004100 */
[----:B------:R-:W-:Y:S01]  /*3fd0*/  F2FP.F16.E4M3.UNPACK_B R72, R72.H1 ;  /* 0x00000048ff48723e */ /* 0x000fe200030006ff */
[--C-:B------:R-:W-:Y:S01]  /*3fe0*/  HADD2.F32 R120, -RZ, R122.reuse.H1_H1 ;  /* 0x3000007aff787230 */ /* 0x100fe20000004100 */
[----:B------:R-:W-:Y:S01]  /*3ff0*/  F2FP.SATFINITE.E4M3.F32.PACK_AB_MERGE_C R74, R118, R74, RZ ;  /* 0x0000004a764a723e */ /* 0x000fe200048070ff */
[--C-:B------:R-:W-:Y:S01]  /*4000*/  HADD2.F32 R123, -RZ, R119.reuse.H0_H0 ;  /* 0x20000077ff7b7230 */ /* 0x100fe20000004100 */
[----:B------:R-:W-:Y:S01]  /*4010*/  F2FP.F16.E4M3.UNPACK_B R13, R13 ;  /* 0x0000000dff0d723e */ /* 0x000fe200020006ff */
[----:B------:R-:W-:Y:S01]  /*4020*/  HADD2.F32 R122, -RZ, R122.H0_H0 ;  /* 0x2000007aff7a7230 */ /* 0x000fe20000004100 */
[----:B------:R-:W-:Y:S01]  /*4030*/  F2FP.SATFINITE.E4M3.F32.PACK_AB_MERGE_C R75, R75, R117, R74 ;  /* 0x000000754b4b723e */ /* 0x000fe2000480704a */
[----:B------:R-:W-:-:S02]  /*4040*/  HADD2.F32 R119, -RZ, R119.H1_H1 ;  /* 0x30000077ff777230 */ /* 0x000fc40000004100 */
[----:B------:R-:W-:Y:S01]  /*4050*/  FMUL.FTZ R124, R120, R123 ;  /* 0x0000007b787c7220 */ /* 0x000fe20000410000 */
[-C--:B------:R-:W-:Y:S02]  /*4060*/  F2FP.F16.E4M3.UNPACK_B R74, R14.reuse ;  /* 0x0000000eff4a723e */ /* 0x080fe400020006ff */
[----:B------:R-:W-:Y:S01]  /*4070*/  F2FP.F16.E4M3.UNPACK_B R73, R73 ;  /* 0x00000049ff49723e */ /* 0x000fe200020006ff */
[C---:B------:R-:W-:Y:S01]  /*4080*/  FFMA.FTZ R124, R122.reuse, R121, -R124 ;  /* 0x000000797a7c7223 */ /* 0x040fe2000001087c */
[----:B------:R-:W-:Y:S01]  /*4090*/  FMUL.FTZ R122, R122, R123 ;  /* 0x0000007b7a7a7220 */ /* 0x000fe20000410000 */
[----:B------:R-:W-:Y:S02]  /*40a0*/  F2FP.F16.E4M3.UNPACK_B R14, R14.H1 ;  /* 0x0000000eff0e723e */ /* 0x000fe400030006ff */
[----:B------:R-:W-:Y:S02]  /*40b0*/  HADD2.F32 R117, -RZ, R73.H0_H0 ;  /* 0x20000049ff757230 */ /* 0x000fe40000004100 */
[----:B------:R-:W-:Y:S01]  /*40c0*/  FFMA.FTZ R122, R120, R121, R122 ;  /* 0x00000079787a7223 */ /* 0x000fe2000001007a */
[----:B------:R-:W-:-:S02]  /*40d0*/  HADD2.F32 R120, -RZ, R72.H1_H1 ;  /* 0x30000048ff787230 */ /* 0x000fc40000004100 */
[----:B------:R-:W-:Y:S02]  /*40e0*/  HADD2.F32 R72, -RZ, R72.H0_H0 ;  /* 0x20000048ff487230 */ /* 0x000fe40000004100 */
[----:B------:R-:W-:Y:S02]  /*40f0*/  HADD2.F32 R73, -RZ, R73.H1_H1 ;  /* 0x30000049ff497230 */ /* 0x000fe40000004100 */
[----:B------:R-:W-:-:S04]  /*4100*/  FMUL.FTZ R121, R120, R119 ;  /* 0x0000007778797220 */ /* 0x000fc80000410000 */
[C---:B------:R-:W-:Y:S01]  /*4110*/  FFMA.FTZ R121, R72.reuse, R15, -R121 ;  /* 0x0000000f48797223 */ /* 0x040fe20000010879 */
[----:B------:R-:W-:Y:S01]  /*4120*/  FMUL.FTZ R72, R72, R119 ;  /* 0x0000007748487220 */ /* 0x000fe20000410000 */
[--C-:B------:R-:W-:Y:S02]  /*4130*/  HADD2.F32 R119, -RZ, R13.reuse.H0_H0 ;  /* 0x2000000dff777230 */ /* 0x100fe40000004100 */
[----:B------:R-:W-:Y:S02]  /*4140*/  HADD2.F32 R13, -RZ, R13.H1_H1 ;  /* 0x3000000dff0d7230 */ /* 0x000fe40000004100 */
[----:B------:R-:W-:Y:S01]  /*4150*/  FFMA.FTZ R72, R120, R15, R72 ;  /* 0x0000000f78487223 */ /* 0x000fe20000010048 */
[--C-:B------:R-:W-:Y:S02]  /*4160*/  HADD2.F32 R15, -RZ, R74.reuse.H1_H1 ;  /* 0x3000004aff0f7230 */ /* 0x100fe40000004100 */
[----:B------:R-:W-:Y:S02]  /*4170*/  HADD2.F32 R74, -RZ, R74.H0_H0 ;  /* 0x2000004aff4a7230 */ /* 0x000fe40000004100 */
[----:B------:R-:W-:-:S02]  /*4180*/  HADD2.F32 R120, -RZ, R116.H1_H1 ;  /* 0x30000074ff787230 */ /* 0x000fc40000004100 */
[CC--:B------:R-:W-:Y:S01]  /*4190*/  FMUL.FTZ R118, R15.reuse, R119.reuse ;  /* 0x000000770f767220 */ /* 0x0c0fe20000410000 */
[----:B------:R-:W-:Y:S02]  /*41a0*/  HADD2.F32 R116, -RZ, R116.H0_H0 ;  /* 0x20000074ff747230 */ /* 0x000fe40000004100 */
[----:B------:R-:W-:Y:S01]  /*41b0*/  FMUL.FTZ R119, R74, R119 ;  /* 0x000000774a777220 */ /* 0x000fe20000410000 */
[----:B------:R-:W-:Y:S01]  /*41c0*/  F2FP.SATFINITE.E4M3.F32.PACK_AB_MERGE_C R72, R72, R121, RZ ;  /* 0x000000794848723e */ /* 0x000fe200048070ff */
[-C--:B------:R-:W-:Y:S02]  /*41d0*/  FFMA.FTZ R118, R74, R117.reuse, -R118 ;  /* 0x000000754a767223 */ /* 0x080fe40000010876 */
[----:B------:R-:W-:Y:S01]  /*41e0*/  FFMA.FTZ R119, R15, R117, R119 ;  /* 0x000000750f777223 */ /* 0x000fe20000010077 */
[--C-:B------:R-:W-:Y:S01]  /*41f0*/  HADD2.F32 R15, -RZ, R14.reuse.H1_H1 ;  /* 0x3000000eff0f7230 */ /* 0x100fe20000004100 */
[----:B------:R-:W-:Y:S01]  /*4200*/  F2FP.SATFINITE.E4M3.F32.PACK_AB_MERGE_C R72, R122, R124, R72 ;  /* 0x0000007c7a48723e */ /* 0x000fe20004807048 */
[----:B------:R-:W-:-:S03]  /*4210*/  HADD2.F32 R14, -RZ, R14.H0_H0 ;  /* 0x2000000eff0e7230 */ /* 0x000fc60000004100 */
[CC--:B------:R-:W-:Y:S02]  /*4220*/  FMUL.FTZ R74, R15.reuse, R13.reuse ;  /* 0x0000000d0f4a7220 */ /* 0x0c0fe40000410000 */
[C---:B------:R-:W-:Y:S02]  /*4230*/  FMUL.FTZ R117, R14.reuse, R13 ;  /* 0x0000000d0e757220 */ /* 0x040fe40000410000 */
[-C--:B------:R-:W-:Y:S01]  /*4240*/  FFMA.FTZ R13, R14, R73.reuse, -R74 ;  /* 0x000000490e0d7223 */ /* 0x080fe2000001084a */
[----:B------:R-:W-:Y:S01]  /*4250*/  F2FP.F16.E4M3.UNPACK_B R74, R12.H1 ;  /* 0x0000000cff4a723e */ /* 0x000fe200030006ff */
[----:B------:R-:W-:Y:S01]  /*4260*/  FFMA.FTZ R14, R15, R73, R117 ;  /* 0x000000490f0e7223 */ /* 0x000fe20000010075 */
[--C-:B------:R-:W-:Y:S02]  /*4270*/  HADD2.F32 R73, -RZ, R107.reuse.H1_H1 ;  /* 0x3000006bff497230 */ /* 0x100fe40000004100 */
[----:B------:R-:W-:Y:S02]  /*4280*/  HADD2.F32 R107, -RZ, R107.H0_H0 ;  /* 0x2000006bff6b7230 */ /* 0x000fe40000004100 */
[--C-:B------:R-:W-:Y:S01]  /*4290*/  HADD2.F32 R15, -RZ, R74.reuse.H1_H1 ;  /* 0x3000004aff0f7230 */ /* 0x100fe20000004100 */
[----:B------:R-:W-:Y:S01]  /*42a0*/  F2FP.SATFINITE.E4M3.F32.PACK_AB_MERGE_C R13, R14, R13, RZ ;  /* 0x0000000d0e0d723e */ /* 0x000fe200048070ff */
[----:B------:R-:W-:-:S03]  /*42b0*/  HADD2.F32 R74, -RZ, R74.H0_H0 ;  /* 0x2000004aff4a7230 */ /* 0x000fc60000004100 */
[----:B------:R-:W-:Y:S01]  /*42c0*/  FMUL.FTZ R117, R15, R120 ;  /* 0x000000780f757220 */ /* 0x000fe20000410000 */
[----:B------:R-:W-:Y:S01]  /*42d0*/  F2FP.SATFINITE.E4M3.F32.PACK_AB_MERGE_C R118, R119, R118, R13 ;  /* 0x000000767776723e */ /* 0x000fe2000480700d */
[C---:B------:R-:W-:Y:S01]  /*42e0*/  FMUL.FTZ R120, R74.reuse, R120 ;  /* 0x000000784a787220 */ /* 0x040fe20000410000 */
[----:B------:R-:W-:Y:S01]  /*42f0*/  MOV R13, R75 ;  /* 0x0000004b000d7202 */ /* 0x000fe20000000f00 */
[-C--:B------:R-:W-:Y:S02]  /*4300*/  FFMA.FTZ R117, R74, R73.reuse, -R117 ;  /* 0x000000494a757223 */ /* 0x080fe40000010875 */
[----:B------:R-:W-:Y:S01]  /*4310*/  FFMA.FTZ R120, R15, R73, R120 ;  /* 0x000000490f787223 */ /* 0x000fe20000010078 */
[----:B------:R-:W-:Y:S01]  /*4320*/  F2FP.F16.E4M3.UNPACK_B R15, R12 ;  /* 0x0000000cff0f723e */ /* 0x000fe200020006ff */
[----:B------:R-:W-:-:S03]  /*4330*/  IMAD.MOV.U32 R14, RZ, RZ, R118 ;  /* 0x000000ffff0e7224 */ /* 0x000fc600078e0076 */
[----:B------:R-:W-:Y:S01]  /*4340*/  F2FP.SATFINITE.E4M3.F32.PACK_AB_MERGE_C R117, R120, R117, RZ ;  /* 0x000000757875723e */ /* 0x000fe200048070ff */
[--C-:B------:R-:W-:Y:S02]  /*4350*/  HADD2.F32 R12, -RZ, R15.reuse.H1_H1 ;  /* 0x3000000fff0c7230 */ /* 0x100fe40000004100 */
[----:B------:R-:W-:-:S03]  /*4360*/  HADD2.F32 R15, -RZ, R15.H0_H0 ;  /* 0x2000000fff0f7230 */ /* 0x000fc60000004100 */
[CC--:B------:R-:W-:Y:S02]  /*4370*/  FMUL.FTZ R73, R12.reuse, R116.reuse ;  /* 0x000000740c497220 */ /* 0x0c0fe40000410000 */
[C---:B------:R-:W-:Y:S02]  /*4380*/  FMUL.FTZ R116, R15.reuse, R116 ;  /* 0x000000740f747220 */ /* 0x040fe40000410000 */
[-C--:B------:R-:W-:Y:S01]  /*4390*/  FFMA.FTZ R73, R15, R107.reuse, -R73 ;  /* 0x0000006b0f497223 */ /* 0x080fe20000010849 */
[----:B------:R-:W-:Y:S02]  /*43a0*/  IMAD.MOV.U32 R15, RZ, RZ, R72 ;  /* 0x000000ffff0f7224 */ /* 0x000fe400078e0048 */
[----:B------:R-:W-:-:S05]  /*43b0*/  FFMA.FTZ R116, R12, R107, R116 ;  /* 0x0000006b0c747223 */ /* 0x000fca0000010074 */
[----:B------:R-:W-:-:S05]  /*43c0*/  F2FP.SATFINITE.E4M3.F32.PACK_AB_MERGE_C R73, R116, R73, R117 ;  /* 0x000000497449723e */ /* 0x000fca0004807075 */
[----:B------:R-:W-:-:S07]  /*43d0*/  IMAD.MOV.U32 R12, RZ, RZ, R73 ;  /* 0x000000ffff0c7224 */ /* 0x000fce00078e0049 */
.L_x_514:
[----:B------:R-:W-:Y:S05]  /*43e0*/  BSYNC B3 ;  /* 0x0000000000037941 */ /* 0x000fea0003800000 */
.L_x_513:
[----:B----4-:R-:W-:-:S05]  /*43f0*/  IADD3 R72, P6, R16, R11, RZ ;  /* 0x0000000b10487210 */ /* 0x010fca0007fde0ff */
[----:B---3--:R-:W-:-:S05]  /*4400*/  IMAD.X R73, R115, 0x1, R17, P6 ;  /* 0x0000000173497824 */ /* 0x008fca00030e0611 */
[----:B0-----:R0:W-:Y:S03]  /*4410*/  ST.E.128 desc[UR36][R72.64], R12 ;  /* 0x0000000c48007985 */ /* 0x0011e6000c101d24 */
.L_x_512:
[----:B------:R-:W-:Y:S05]  /*4420*/  BSYNC B2 ;  /* 0x0000000000027941 */ /* 0x000fea0003800000 */
.L_x_511:
[----:B------:R-:W-:-:S13]  /*4430*/  LOP3.LUT P6, RZ, R125, 0x2, RZ, 0xc0, !PT ;  /* 0x000000027dff7812 */ /* 0x000fda00078cc0ff */
[----:B------:R-:W-:Y:S05]  /*4440*/  @P6 BRA `(.L_x_510) ;  /* 0x0000000400bc6947 */ /* 0x000fea0003800000 */
[----:B0-----:R0:W0:Y:S01]  /*4450*/  LDS.128 R12, [R90+0x2c400] ;  /* 0x02c400005a0c7984 */ /* 0x0010220000000c00 */
[----:B----4-:R-:W-:Y:S01]  /*4460*/  IADD3 R72, P6, R18, R11, RZ ;  /* 0x0000000b12487210 */ /* 0x010fe20007fde0ff */
[----:B------:R-:W-:Y:S04]  /*4470*/  BSSY B2, `(.L_x_515) ;  /* 0x000006b000027945 */ /* 0x000fe80003800000 */
[----:B---3--:R-:W-:Y:S01]  /*4480*/  IMAD.X R73, R115, 0x1, R217, P6 ;  /* 0x0000000173497824 */ /* 0x008fe200030e06d9 */
[----:B------:R-:W-:-:S13]  /*4490*/  ISETP.GE.AND P6, PT, R218, R103, PT ;  /* 0x00000067da00720c */ /* 0x000fda0003fc6270 */
[----:B------:R-:W-:Y:S05]  /*44a0*/  @P6 BRA `(.L_x_516) ;  /* 0x00000004009c6947 */ /* 0x000fea0003800000 */
[--C-:B------:R-:W-:Y:S02]  /*44b0*/  SHF.R.U32.HI R70, RZ, 0x8, R69.reuse ;  /* 0x00000008ff467819 */ /* 0x100fe40000011645 */
[----:B------:R-:W-:Y:S02]  /*44c0*/  LOP3.LUT R68, R69, 0xff0000ff, RZ, 0xc0, !PT ;  /* 0xff0000ff45447812 */ /* 0x000fe400078ec0ff */
[----:B------:R-:W-:Y:S02]  /*44d0*/  SHF.R.U32.HI R69, RZ, 0x10, R69 ;  /* 0x00000010ff457819 */ /* 0x000fe40000011645 */
[----:B------:R-:W-:Y:S02]  /*44e0*/  SHF.L.U32 R70, R70, 0x8, RZ ;  /* 0x0000000846467819 */ /* 0x000fe400000006ff */
[----:B------:R-:W-:Y:S01]  /*44f0*/  SHF.R.U32.HI R74, RZ, 0x8, R71 ;  /* 0x00000008ff4a7819 */ /* 0x000fe20000011647 */
[----:B------:R-:W-:Y:S01]  /*4500*/  IMAD.U32 R69, R69, 0x10000, RZ ;  /* 0x0001000045457824 */ /* 0x000fe200078e00ff */
[----:B------:R-:W-:-:S02]  /*4510*/  LOP3.LUT R68, R68, 0xff00, R70, 0xf8, !PT ;  /* 0x0000ff0044447812 */ /* 0x000fc400078ef846 */
[----:B------:R-:W-:Y:S01]  /*4520*/  LOP3.LUT R75, R71, 0xff0000ff, RZ, 0xc0, !PT ;  /* 0xff0000ff474b7812 */ /* 0x000fe200078ec0ff */
[----:B------:R-:W-:Y:S01]  /*4530*/  IMAD.SHL.U32 R74, R74, 0x100, RZ ;  /* 0x000001004a4a7824 */ /* 0x000fe200078e00ff */
[----:B------:R-:W-:Y:S02]  /*4540*/  SHF.R.U32.HI R11, RZ, 0x10, R71 ;  /* 0x00000010ff0b7819 */ /* 0x000fe40000011647 */
[----:B------:R-:W-:Y:S02]  /*4550*/  LOP3.LUT R68, R68, 0xff0000, R69, 0xf8, !PT ;  /* 0x00ff000044447812 */ /* 0x000fe400078ef845 */
[----:B------:R-:W-:Y:S01]  /*4560*/  F2FP.F16.E4M3.UNPACK_B R69, R114.H1 ;  /* 0x00000072ff45723e */ /* 0x000fe200030006ff */
[----:B------:R-:W-:Y:S01]  /*4570*/  IMAD.U32 R11, R11, 0x10000, RZ ;  /* 0x000100000b0b7824 */ /* 0x000fe200078e00ff */
[----:B0-----:R-:W-:Y:S02]  /*4580*/  F2FP.F16.E4M3.UNPACK_B R71, R13 ;  /* 0x0000000dff47723e */ /* 0x001fe400020006ff */
[----:B------:R-:W-:Y:S01]  /*4590*/  LOP3.LUT R75, R75, 0xff00, R74, 0xf8, !PT ;  /* 0x0000ff004b4b7812 */ /* 0x000fe200078ef84a */
[----:B------:R-:W-:Y:S01]  /*45a0*/  HADD2.F32 R115, -RZ, R69.H0_H0 ;  /* 0x20000045ff737230 */ /* 0x000fe20000004100 */
[----:B------:R-:W-:Y:S01]  /*45b0*/  F2FP.F16.E4M3.UNPACK_B R74, R104.H1 ;  /* 0x00000068ff4a723e */ /* 0x000fe200030006ff */
[--C-:B------:R-:W-:Y:S01]  /*45c0*/  HADD2.F32 R70, -RZ, R71.reuse.H1_H1 ;  /* 0x30000047ff467230 */ /* 0x100fe20000004100 */
[----:B------:R-:W-:Y:S01]  /*45d0*/  LOP3.LUT R11, R75, 0xff0000, R11, 0xf8, !PT ;  /* 0x00ff00004b0b7812 */ /* 0x000fe200078ef80b */
[----:B------:R-:W-:Y:S01]  /*45e0*/  HADD2.F32 R71, -RZ, R71.H0_H0 ;  /* 0x20000047ff477230 */ /* 0x000fe20000004100 */
[----:B------:R-:W-:Y:S01]  /*45f0*/  F2FP.F16.E4M3.UNPACK_B R114, R114 ;  /* 0x00000072ff72723e */ /* 0x000fe200020006ff */
[----:B------:R-:W-:-:S02]  /*4600*/  HADD2.F32 R107, -RZ, R74.H0_H0 ;  /* 0x2000004aff6b7230 */ /* 0x000fc40000004100 */
[CC--:B------:R-:W-:Y:S01]  /*4610*/  FMUL.FTZ R116, R70.reuse, R115.reuse ;  /* 0x0000007346747220 */ /* 0x0c0fe20000410000 */
[----:B------:R-:W-:Y:S02]  /*4620*/  HADD2.F32 R74, -RZ, R74.H1_H1 ;  /* 0x3000004aff4a7230 */ /* 0x000fe40000004100 */
[C---:B------:R-:W-:Y:S01]  /*4630*/  FMUL.FTZ R115, R71.reuse, R115 ;  /* 0x0000007347737220 */ /* 0x040fe20000410000 */
[----:B------:R-:W-:Y:S01]  /*4640*/  F2FP.F16.E4M3.UNPACK_B R75, R11.H1 ;  /* 0x0000000bff4b723e */ /* 0x000fe200030006ff */
[----:B------:R-:W-:Y:S01]  /*4650*/  FFMA.FTZ R71, R71, R107, -R116 ;  /* 0x0000006b47477223 */ /* 0x000fe20000010874 */
[----:B------:R-:W-:Y:S01]  /*4660*/  F2FP.F16.E4M3.UNPACK_B R116, R15 ;  /* 0x0000000fff74723e */ /* 0x000fe200020006ff */
[----:B------:R-:W-:Y:S01]  /*4670*/  FFMA.FTZ R70, R70, R107, R115 ;  /* 0x0000006b46467223 */ /* 0x000fe20000010073 */
[----:B------:R-:W-:Y:S01]  /*4680*/  F2FP.F16.E4M3.UNPACK_B R115, R13.H1 ;  /* 0x0000000dff73723e */ /* 0x000fe200030006ff */
[----:B------:R-:W-:Y:S01]  /*4690*/  HADD2.F32 R107, -RZ, R69.H1_H1 ;  /* 0x30000045ff6b7230 */ /* 0x000fe20000004100 */
[----:B------:R-:W-:Y:S01]  /*46a0*/  F2FP.F16.E4M3.UNPACK_B R15, R15.H1 ;  /* 0x0000000fff0f723e */ /* 0x000fe200030006ff */
[----:B------:R-:W-:Y:S01]  /*46b0*/  HADD2.F32 R117, -RZ, R75.H0_H0 ;  /* 0x2000004bff757230 */ /* 0x000fe20000004100 */
[----:B------:R-:W-:Y:S01]  /*46c0*/  F2FP.F16.E4M3.UNPACK_B R11, R11 ;  /* 0x0000000bff0b723e */ /* 0x000fe200020006ff */
[--C-:B------:R-:W-:Y:S01]  /*46d0*/  HADD2.F32 R13, -RZ, R115.reuse.H1_H1 ;  /* 0x30000073ff0d7230 */ /* 0x100fe20000004100 */
[----:B------:R-:W-:Y:S01]  /*46e0*/  F2FP.F16.E4M3.UNPACK_B R104, R104 ;  /* 0x00000068ff68723e */ /* 0x000fe200020006ff */
[----:B------:R-:W-:-:S02]  /*46f0*/  HADD2.F32 R69, -RZ, R115.H0_H0 ;  /* 0x20000073ff457230 */ /* 0x000fc40000004100 */
[----:B------:R-:W-:Y:S02]  /*4700*/  HADD2.F32 R75, -RZ, R75.H1_H1 ;  /* 0x3000004bff4b7230 */ /* 0x000fe40000004100 */
[-C--:B------:R-:W-:Y:S01]  /*4710*/  FMUL.FTZ R115, R13, R107.reuse ;  /* 0x0000006b0d737220 */ /* 0x080fe20000410000 */
[----:B------:R-:W-:-:S03]  /*4720*/  FMUL.FTZ R107, R69, R107 ;  /* 0x0000006b456b7220 */ /* 0x000fc60000410000 */
[-C--:B------:R-:W-:Y:S01]  /*4730*/  FFMA.FTZ R69, R69, R74.reuse, -R115 ;  /* 0x0000004a45457223 */ /* 0x080fe20000010873 */
[----:B------:R-:W-:Y:S01]  /*4740*/  FFMA.FTZ R74, R13, R74, R107 ;  /* 0x0000004a0d4a7223 */ /* 0x000fe2000001006b */
[-C--:B------:R-:W-:Y:S01]  /*4750*/  F2FP.F16.E4M3.UNPACK_B R13, R68.reuse.H1 ;  /* 0x00000044ff0d723e */ /* 0x080fe200030006ff */
[--C-:B------:R-:W-:Y:S01]  /*4760*/  HADD2.F32 R107, -RZ, R116.reuse.H1_H1 ;  /* 0x30000074ff6b7230 */ /* 0x100fe20000004100 */
[----:B------:R-:W-:Y:S01]  /*4770*/  F2FP.F16.E4M3.UNPACK_B R68, R68 ;  /* 0x00000044ff44723e */ /* 0x000fe200020006ff */
[----:B------:R-:W-:Y:S01]  /*4780*/  HADD2.F32 R116, -RZ, R116.H0_H0 ;  /* 0x20000074ff747230 */ /* 0x000fe20000004100 */
[----:B------:R-:W-:Y:S01]  /*4790*/  F2FP.SATFINITE.E4M3.F32.PACK_AB_MERGE_C R69, R74, R69, RZ ;  /* 0x000000454a45723e */ /* 0x000fe200048070ff */
[--C-:B------:R-:W-:Y:S02]  /*47a0*/  HADD2.F32 R115, -RZ, R13.reuse.H0_H0 ;  /* 0x2000000dff737230 */ /* 0x100fe40000004100 */
[----:B------:R-:W-:Y:S01]  /*47b0*/  FMUL.FTZ R118, R107, R117 ;  /* 0x000000756b767220 */ /* 0x000fe20000410000 */
[----:B------:R-:W-:Y:S01]  /*47c0*/  HADD2.F32 R13, -RZ, R13.H1_H1 ;  /* 0x3000000dff0d7230 */ /* 0x000fe20000004100 */
[----:B------:R-:W-:Y:S01]  /*47d0*/  F2FP.SATFINITE.E4M3.F32.PACK_AB_MERGE_C R70, R70, R71, R69 ;  /* 0x000000474646723e */ /* 0x000fe20004807045 */
[----:B------:R-:W-:-:S02]  /*47e0*/  HADD2.F32 R71, -RZ, R68.H0_H0 ;  /* 0x20000044ff477230 */ /* 0x000fc40000004100 */
[C---:B------:R-:W-:Y:S01]  /*47f0*/  FFMA.FTZ R118, R116.reuse, R115, -R118 ;  /* 0x0000007374767223 */ /* 0x040fe20000010876 */
[----:B------:R-:W-:Y:S01]  /*4800*/  FMUL.FTZ R116, R116, R117 ;  /* 0x0000007574747220 */ /* 0x000fe20000410000 */
[-C--:B------:R-:W-:Y:S01]  /*4810*/  F2FP.F16.E4M3.UNPACK_B R69, R14.reuse ;  /* 0x0000000eff45723e */ /* 0x080fe200020006ff */
[----:B------:R-:W-:Y:S01]  /*4820*/  HADD2.F32 R68, -RZ, R68.H1_H1 ;  /* 0x30000044ff447230 */ /* 0x000fe20000004100 */
[----:B------:R-:W-:Y:S01]  /*4830*/  F2FP.F16.E4M3.UNPACK_B R14, R14.H1 ;  /* 0x0000000eff0e723e */ /* 0x000fe200030006ff */
[----:B------:R-:W-:Y:S01]  /*4840*/  FFMA.FTZ R116, R107, R115, R116 ;  /* 0x000000736b747223 */ /* 0x000fe20000010074 */
[--C-:B------:R-:W-:Y:S02]  /*4850*/  HADD2.F32 R107, -RZ, R15.reuse.H1_H1 ;  /* 0x3000000fff6b7230 */ /* 0x100fe40000004100 */
[----:B------:R-:W-:-:S03]  /*4860*/  HADD2.F32 R15, -RZ, R15.H0_H0 ;  /* 0x2000000fff0f7230 */ /* 0x000fc60000004100 */
        /* <DEDUP_REMOVED lines=9> */
[-C--:B------:R-:W-:Y:S01]  /*4900*/  FMUL.FTZ R74, R13, R75.reuse ;  /* 0x0000004b0d4a7220 */ /* 0x080fe20000410000 */
        /* <DEDUP_REMOVED lines=10> */
[----:B------:R-:W-:Y:S01]  /*49b0*/  FFMA.FTZ R11, R14, R68, -R69 ;  /* 0x000000440e0b7223 */ /* 0x000fe20000010845 */
[----:B------:R-:W-:Y:S01]  /*49c0*/  F2FP.F16.E4M3.UNPACK_B R69, R12.H1 ;  /* 0x0000000cff45723e */ /* 0x000fe200030006ff */
[----:B------:R-:W-:Y:S01]  /*49d0*/  FFMA.FTZ R13, R13, R68, R71 ;  /* 0x000000440d0d7223 */ /* 0x000fe20000010047 */
[--C-:B------:R-:W-:Y:S02]  /*49e0*/  HADD2.F32 R68, -RZ, R104.reuse.H1_H1 ;  /* 0x30000068ff447230 */ /* 0x100fe40000004100 */
[----:B------:R-:W-:Y:S02]  /*49f0*/  HADD2.F32 R104, -RZ, R104.H0_H0 ;  /* 0x20000068ff687230 */ /* 0x000fe40000004100 */
[--C-:B------:R-:W-:Y:S01]  /*4a00*/  HADD2.F32 R14, -RZ, R69.reuse.H1_H1 ;  /* 0x30000045ff0e7230 */ /* 0x100fe20000004100 */
[----:B------:R-:W-:Y:S01]  /*4a10*/  F2FP.SATFINITE.E4M3.F32.PACK_AB_MERGE_C R11, R13, R11, RZ ;  /* 0x0000000b0d0b723e */ /* 0x000fe200048070ff */
[----:B------:R-:W-:-:S02]  /*4a20*/  HADD2.F32 R69, -RZ, R69.H0_H0 ;  /* 0x20000045ff457230 */ /* 0x000fc40000004100 */
[----:B------:R-:W-:Y:S02]  /*4a30*/  IMAD.MOV.U32 R13, RZ, RZ, R70 ;  /* 0x000000ffff0d7224 */ /* 0x000fe400078e0046 */
[-C--:B------:R-:W-:Y:S01]  /*4a40*/  FMUL.FTZ R71, R14, R107.reuse ;  /* 0x0000006b0e477220 */ /* 0x080fe20000410000 */
[----:B------:R-:W-:-:S03]  /*4a50*/  FMUL.FTZ R107, R69, R107 ;  /* 0x0000006b456b7220 */ /* 0x000fc60000410000 */
[-C--:B------:R-:W-:Y:S01]  /*4a60*/  FFMA.FTZ R71, R69, R68.reuse, -R71 ;  /* 0x0000004445477223 */ /* 0x080fe20000010847 */
[----:B------:R-:W-:Y:S01]  /*4a70*/  FFMA.FTZ R107, R14, R68, R107 ;  /* 0x000000440e6b7223 */ /* 0x000fe2000001006b */
[----:B------:R-:W-:-:S04]  /*4a80*/  F2FP.F16.E4M3.UNPACK_B R14, R12 ;  /* 0x0000000cff0e723e */ /* 0x000fc800020006ff */
[----:B------:R-:W-:Y:S01]  /*4a90*/  F2FP.SATFINITE.E4M3.F32.PACK_AB_MERGE_C R71, R107, R71, RZ ;  /* 0x000000476b47723e */ /* 0x000fe200048070ff */
[--C-:B------:R-:W-:Y:S02]  /*4aa0*/  HADD2.F32 R12, -RZ, R14.reuse.H1_H1 ;  /* 0x3000000eff0c7230 */ /* 0x100fe40000004100 */
[----:B------:R-:W-:-:S03]  /*4ab0*/  HADD2.F32 R14, -RZ, R14.H0_H0 ;  /* 0x2000000eff0e7230 */ /* 0x000fc60000004100 */
[-C--:B------:R-:W-:Y:S02]  /*4ac0*/  FMUL.FTZ R68, R12, R114.reuse ;  /* 0x000000720c447220 */ /* 0x080fe40000410000 */
[C---:B------:R-:W-:Y:S02]  /*4ad0*/  FMUL.FTZ R114, R14.reuse, R114 ;  /* 0x000000720e727220 */ /* 0x040fe40000410000 */
[----:B------:R-:W-:Y:S01]  /*4ae0*/  FFMA.FTZ R68, R14, R104, -R68 ;  /* 0x000000680e447223 */ /* 0x000fe20000010844 */
[----:B------:R-:W-:Y:S01]  /*4af0*/  F2FP.SATFINITE.E4M3.F32.PACK_AB_MERGE_C R14, R75, R74, R11 ;  /* 0x0000004a4b0e723e */ /* 0x000fe2000480700b */
[----:B------:R-:W-:-:S05]  /*4b00*/  FFMA.FTZ R114, R12, R104, R114 ;  /* 0x000000680c727223 */ /* 0x000fca0000010072 */
[----:B------:R-:W-:-:S07]  /*4b10*/  F2FP.SATFINITE.E4M3.F32.PACK_AB_MERGE_C R12, R114, R68, R71 ;  /* 0x00000044720c723e */ /* 0x000fce0004807047 */
.L_x_516:
[----:B------:R-:W-:Y:S05]  /*4b20*/  BSYNC B2 ;  /* 0x0000000000027941 */ /* 0x000fea0003800000 */
.L_x_515:
[----:B0-----:R0:W-:Y:S02]  /*4b30*/  ST.E.128 desc[UR36][R72.64], R12 ;  /* 0x0000000c48007985 */ /* 0x0011e4000c101d24 */
.L_x_510:
[----:B------:R-:W-:Y:S05]  /*4b40*/  BSYNC B1 ;  /* 0x0000000000017941 */ /* 0x000fea0003800000 */
.L_x_509:
[----:B------:R-:W-:-:S03]  /*4b50*/  UMOV UR4, 0xffffffff ;  /* 0xffffffff00047882 */ /* 0x000fc60000000000 */
[----:B------:R-:W-:Y:S05]  /*4b60*/  BRA.DIV UR4, `(.L_x_517) ;  /* 0x0000024e04887947 */ /* 0x000fea000b800000 */
[----:B------:R0:W0:Y:S04]  /*4b70*/  SHFL.IDX PT, R70, R102, 0x1, 0x181f ;  /* 0x00381f0066467f89 */ /* 0x00002800000e0000 */
[----:B----4-:R4:W0:Y:S02]  /*4b80*/  SHFL.IDX PT, R11, R101, 0x1, 0x181f ;  /* 0x00381f00650b7f89 */ /* 0x01082400000e0000 */
.L_x_839:
[----:B------:R-:W-:Y:S04]  /*4b90*/  BSSY B1, `(.L_x_518) ;  /* 0x00000e9000017945 */ /* 0x000fe80003800000 */
[----:B------:R-:W-:Y:S05]  /*4ba0*/  @P2 BRA `(.L_x_519) ;  /* 0x0000000c009c2947 */ /* 0x000fea0003800000 */
[----:B------:R-:W-:Y:S04]  /*4bb0*/  BSSY B2, `(.L_x_520) ;  /* 0x0000072000027945 */ /* 0x000fe80003800000 */
[----:B------:R-:W-:Y:S05]  /*4bc0*/  @P1 BRA `(.L_x_521) ;  /* 0x0000000400c01947 */ /* 0x000fea0003800000 */
[----:B0-----:R0:W0:Y:S01]  /*4bd0*/  LDS.128 R12, [R90+0x29400] ;  /* 0x029400005a0c7984 */ /* 0x0010220000000c00 */
[----:B------:R-:W-:Y:S01]  /*4be0*/  IADD3 R68, P2, R16, R11, RZ ;  /* 0x0000000b10447210 */ /* 0x000fe20007f5e0ff */
[----:B------:R-:W-:Y:S03]  /*4bf0*/  BSSY B3, `(.L_x_522) ;  /* 0x000006c000037945 */ /* 0x000fe60003800000 */
[----:B------:R-:W-:Y:S02]  /*4c00*/  IADD3.X R69, R70, R17, RZ, P2, !PT ;  /* 0x0000001146457210 */ /* 0x000fe400017fe4ff */
[----:B------:R-:W-:-:S13]  /*4c10*/  ISETP.GE.AND P2, PT, R22, R103, PT ;  /* 0x000000671600720c */ /* 0x000fda0003f46270 */
[----:B------:R-:W-:Y:S05]  /*4c20*/  @P2 BRA `(.L_x_523) ;  /* 0x0000000400a02947 */ /* 0x000fea0003800000 */
[----:B0-----:R-:W-:Y:S01]  /*4c30*/  IMAD.MOV.U32 R64, RZ, RZ, R13 ;  /* 0x000000ffff407224 */ /* 0x001fe200078e000d */
[----:B------:R-:W-:Y:S02]  /*4c40*/  F2FP.F16.E4M3.UNPACK_B R13, R113.H1 ;  /* 0x00000071ff0d723e */ /* 0x000fe400030006ff */
[----:B------:R-:W-:Y:S02]  /*4c50*/  F2FP.F16.E4M3.UNPACK_B R71, R112.H1 ;  /* 0x00000070ff47723e */ /* 0x000fe400030006ff */
[-C--:B------:R-:W-:Y:S01]  /*4c60*/  F2FP.F16.E4M3.UNPACK_B R72, R64.reuse ;  /* 0x00000040ff48723e */ /* 0x080fe200020006ff */
[----:B------:R-:W-:Y:S01]  /*4c70*/  HADD2.F32 R75, -RZ, R13.H0_H0 ;  /* 0x2000000dff4b7230 */ /* 0x000fe20000004100 */
[----:B------:R-:W-:Y:S01]  /*4c80*/  F2FP.F16.E4M3.UNPACK_B R64, R64.H1 ;  /* 0x00000040ff40723e */ /* 0x000fe200030006ff */
[----:B------:R-:W-:Y:S01]  /*4c90*/  HADD2.F32 R73, -RZ, R71.H0_H0 ;  /* 0x20000047ff497230 */ /* 0x000fe20000004100 */
[-C--:B------:R-:W-:Y:S01]  /*4ca0*/  F2FP.F16.E4M3.UNPACK_B R104, R12.reuse.H1 ;  /* 0x0000000cff68723e */ /* 0x080fe200030006ff */
        /* <DEDUP_REMOVED lines=8> */
[----:B------:R-:W-:Y:S02]  /*4d30*/  HADD2.F32 R66, -RZ, R13.H1_H1 ;  /* 0x3000000dff427230 */ /* 0x000fe40000004100 */
[--C-:B------:R-:W-:Y:S02]  /*4d40*/  HADD2.F32 R13, -RZ, R64.reuse.H1_H1 ;  /* 0x30000040ff0d7230 */ /* 0x100fe40000004100 */
[----:B------:R-:W-:-:S03]  /*4d50*/  HADD2.F32 R64, -RZ, R64.H0_H0 ;  /* 0x20000040ff407230 */ /* 0x000fc60000004100 */
[CC--:B------:R-:W-:Y:S02]  /*4d60*/  FMUL.FTZ R72, R13.reuse, R66.reuse ;  /* 0x000000420d487220 */ /* 0x0c0fe40000410000 */
[C---:B------:R-:W-:Y:S02]  /*4d70*/  FMUL.FTZ R66, R64.reuse, R66 ;  /* 0x0000004240427220 */ /* 0x040fe40000410000 */
[-C--:B------:R-:W-:Y:S01]  /*4d80*/  FFMA.FTZ R64, R64, R71.reuse, -R72 ;  /* 0x0000004740407223 */ /* 0x080fe20000010848 */
[--C-:B------:R-:W-:Y:S02]  /*4d90*/  HADD2.F32 R72, -RZ, R104.reuse.H1_H1 ;  /* 0x30000068ff487230 */ /* 0x100fe40000004100 */
[----:B------:R-:W-:Y:S01]  /*4da0*/  FFMA.FTZ R13, R13, R71, R66 ;  /* 0x000000470d0d7223 */ /* 0x000fe20000010042 */
[----:B------:R-:W-:Y:S01]  /*4db0*/  F2FP.F16.E4M3.UNPACK_B R66, R113 ;  /* 0x00000071ff42723e */ /* 0x000fe200020006ff */
[----:B------:R-:W-:Y:S01]  /*4dc0*/  HADD2.F32 R104, -RZ, R104.H0_H0 ;  /* 0x20000068ff687230 */ /* 0x000fe20000004100 */
[----:B------:R-:W-:-:S02]  /*4dd0*/  F2FP.F16.E4M3.UNPACK_B R71, R112 ;  /* 0x00000070ff47723e */ /* 0x000fc400020006ff */
[----:B------:R-:W-:Y:S01]  /*4de0*/  F2FP.SATFINITE.E4M3.F32.PACK_AB_MERGE_C R64, R13, R64, RZ ;  /* 0x000000400d40723e */ /* 0x000fe200048070ff */
[--C-:B------:R-:W-:Y:S02]  /*4df0*/  HADD2.F32 R112, -RZ, R66.reuse.H1_H1 ;  /* 0x30000042ff707230 */ /* 0x100fe40000004100 */
[----:B------:R-:W-:Y:S01]  /*4e00*/  HADD2.F32 R73, -RZ, R71.H1_H1 ;  /* 0x30000047ff497230 */ /* 0x000fe20000004100 */
[----:B------:R-:W-:Y:S01]  /*4e10*/  F2FP.SATFINITE.E4M3.F32.PACK_AB_MERGE_C R74, R75, R74, R64 ;  /* 0x0000004a4b4a723e */ /* 0x000fe20004807040 */
[----:B------:R-:W-:Y:S02]  /*4e20*/  HADD2.F32 R13, -RZ, R66.H0_H0 ;  /* 0x20000042ff0d7230 */ /* 0x000fe40000004100 */
[-C--:B------:R-:W-:Y:S01]  /*4e30*/  FMUL.FTZ R107, R72, R112.reuse ;  /* 0x00000070486b7220 */ /* 0x080fe20000410000 */
[----:B------:R-:W-:Y:S01]  /*4e40*/  FMUL.FTZ R112, R104, R112 ;  /* 0x0000007068707220 */ /* 0x000fe20000410000 */
[--C-:B------:R-:W-:Y:S01]  /*4e50*/  HADD2.F32 R66, -RZ, R12.reuse.H1_H1 ;  /* 0x3000000cff427230 */ /* 0x100fe20000004100 */
[----:B------:R-:W-:Y:S01]  /*4e60*/  SHF.R.U32.HI R64, RZ, 0x8, R65 ;  /* 0x00000008ff407819 */ /* 0x000fe20000011641 */
[----:B------:R-:W-:-:S02]  /*4e70*/  HADD2.F32 R12, -RZ, R12.H0_H0 ;  /* 0x2000000cff0c7230 */ /* 0x000fc40000004100 */
[-C--:B------:R-:W-:Y:S01]  /*4e80*/  FFMA.FTZ R112, R72, R73.reuse, R112 ;  /* 0x0000004948707223 */ /* 0x080fe20000010070 */
[----:B------:R-:W-:Y:S02]  /*4e90*/  HADD2.F32 R71, -RZ, R71.H0_H0 ;  /* 0x20000047ff477230 */ /* 0x000fe40000004100 */
[----:B------:R-:W-:Y:S01]  /*4ea0*/  FFMA.FTZ R107, R104, R73, -R107 ;  /* 0x00000049686b7223 */ /* 0x000fe2000001086b */
[-C--:B------:R-:W-:Y:S01]  /*4eb0*/  FMUL.FTZ R72, R66, R13.reuse ;  /* 0x0000000d42487220 */ /* 0x080fe20000410000 */
[----:B------:R-:W-:-:S03]  /*4ec0*/  FMUL.FTZ R73, R12, R13 ;  /* 0x0000000d0c497220 */ /* 0x000fc60000410000 */
[-C--:B------:R-:W-:Y:S01]  /*4ed0*/  FFMA.FTZ R13, R12, R71.reuse, -R72 ;  /* 0x000000470c0d7223 */ /* 0x080fe20000010848 */
[----:B------:R-:W-:Y:S01]  /*4ee0*/  FFMA.FTZ R12, R66, R71, R73 ;  /* 0x00000047420c7223 */ /* 0x000fe20000010049 */
[----:B------:R-:W-:Y:S01]  /*4ef0*/  SHF.R.U32.HI R71, RZ, 0x8, R67 ;  /* 0x00000008ff477819 */ /* 0x000fe20000011643 */
[----:B------:R-:W-:Y:S01]  /*4f00*/  IMAD.SHL.U32 R73, R64, 0x100, RZ ;  /* 0x0000010040497824 */ /* 0x000fe200078e00ff */
[----:B------:R-:W-:Y:S02]  /*4f10*/  LOP3.LUT R66, R65, 0xff0000ff, RZ, 0xc0, !PT ;  /* 0xff0000ff41427812 */ /* 0x000fe400078ec0ff */
[----:B------:R-:W-:Y:S01]  /*4f20*/  SHF.R.U32.HI R65, RZ, 0x10, R65 ;  /* 0x00000010ff417819 */ /* 0x000fe20000011641 */
[----:B------:R-:W-:Y:S01]  /*4f30*/  IMAD.SHL.U32 R71, R71, 0x100, RZ ;  /* 0x0000010047477824 */ /* 0x000fe200078e00ff */
[----:B------:R-:W-:Y:S02]  /*4f40*/  LOP3.LUT R72, R67, 0xff0000ff, RZ, 0xc0, !PT ;  /* 0xff0000ff43487812 */ /* 0x000fe400078ec0ff */
[----:B------:R-:W-:Y:S01]  /*4f50*/  SHF.R.U32.HI R67, RZ, 0x10, R67 ;  /* 0x00000010ff437819 */ /* 0x000fe20000011643 */
[----:B------:R-:W-:Y:S01]  /*4f60*/  IMAD.U32 R65, R65, 0x10000, RZ ;  /* 0x0001000041417824 */ /* 0x000fe200078e00ff */
[----:B------:R-:W-:-:S02]  /*4f70*/  LOP3.LUT R64, R66, 0xff00, R73, 0xf8, !PT ;  /* 0x0000ff0042407812 */ /* 0x000fc400078ef849 */
[----:B------:R-:W-:Y:S02]  /*4f80*/  LOP3.LUT R71, R72, 0xff00, R71, 0xf8, !PT ;  /* 0x0000ff0048477812 */ /* 0x000fe400078ef847 */
[----:B------:R-:W-:Y:S02]  /*4f90*/  SHF.L.U32 R66, R67, 0x10, RZ ;  /* 0x0000001043427819 */ /* 0x000fe400000006ff */
[----:B------:R-:W-:Y:S02]  /*4fa0*/  LOP3.LUT R64, R64, 0xff0000, R65, 0xf8, !PT ;  /* 0x00ff000040407812 */ /* 0x000fe400078ef841 */
[----:B------:R-:W-:Y:S02]  /*4fb0*/  LOP3.LUT R65, R71, 0xff0000, R66, 0xf8, !PT ;  /* 0x00ff000047417812 */ /* 0x000fe400078ef842 */
[----:B------:R-:W-:Y:S02]  /*4fc0*/  F2FP.F16.E4M3.UNPACK_B R72, R15 ;  /* 0x0000000fff48723e */ /* 0x000fe400020006ff */
[----:B------:R-:W-:-:S02]  /*4fd0*/  F2FP.F16.E4M3.UNPACK_B R66, R65.H1 ;  /* 0x00000041ff42723e */ /* 0x000fc400030006ff */
[-C--:B------:R-:W-:Y:S01]  /*4fe0*/  F2FP.F16.E4M3.UNPACK_B R71, R64.reuse.H1 ;  /* 0x00000040ff47723e */ /* 0x080fe200030006ff */
[----:B------:R-:W-:Y:S01]  /*4ff0*/  HADD2.F32 R67, -RZ, R72.H1_H1 ;  /* 0x30000048ff437230 */ /* 0x000fe20000004100 */
[----:B------:R-:W-:Y:S01]  /*5000*/  F2FP.F16.E4M3.UNPACK_B R15, R15.H1 ;  /* 0x0000000fff0f723e */ /* 0x000fe200030006ff */
[----:B------:R-:W-:Y:S01]  /*5010*/  HADD2.F32 R104, -RZ, R66.H0_H0 ;  /* 0x20000042ff687230 */ /* 0x000fe20000004100 */
[----:B------:R-:W-:Y:S01]  /*5020*/  F2FP.F16.E4M3.UNPACK_B R65, R65 ;  /* 0x00000041ff41723e */ /* 0x000fe200020006ff */
[----:B------:R-:W-:Y:S01]  /*5030*/  HADD2.F32 R72, -RZ, R72.H0_H0 ;  /* 0x20000048ff487230 */ /* 0x000fe20000004100 */
[----:B------:R-:W-:Y:S01]  /*5040*/  F2FP.F16.E4M3.UNPACK_B R64, R64 ;  /* 0x00000040ff40723e */ /* 0x000fe200020006ff */
[--C-:B------:R-:W-:Y:S02]  /*5050*/  HADD2.F32 R73, -RZ, R71.reuse.H0_H0 ;  /* 0x20000047ff497230 */ /* 0x100fe40000004100 */
[----:B------:R-:W-:Y:S01]  /*5060*/  FMUL.FTZ R75, R67, R104 ;  /* 0x00000068434b7220 */ /* 0x000fe20000410000 */
[----:B------:R-:W-:-:S02]  /*5070*/  HADD2.F32 R71, -RZ, R71.H1_H1 ;  /* 0x30000047ff477230 */ /* 0x000fc40000004100 */
[C---:B------:R-:W-:Y:S01]  /*5080*/  FMUL.FTZ R104, R72.reuse, R104 ;  /* 0x0000006848687220 */ /* 0x040fe20000410000 */
[----:B------:R-:W-:Y:S02]  /*5090*/  HADD2.F32 R113, -RZ, R65.H1_H1 ;  /* 0x30000041ff717230 */ /* 0x000fe40000004100 */
[----:B------:R-:W-:Y:S01]  /*50a0*/  FFMA.FTZ R75, R72, R73, -R75 ;  /* 0x00000049484b7223 */ /* 0x000fe2000001084b */
[----:B------:R-:W-:Y:S01]  /*50b0*/  F2FP.SATFINITE.E4M3.F32.PACK_AB_MERGE_C R107, R112, R107, RZ ;  /* 0x0000006b706b723e */ /* 0x000fe200048070ff */
[----:B------:R-:W-:Y:S01]  /*50c0*/  FFMA.FTZ R104, R67, R73, R104 ;  /* 0x0000004943687223 */ /* 0x000fe20000010068 */
[----:B------:R-:W-:Y:S02]  /*50d0*/  HADD2.F32 R67, -RZ, R66.H1_H1 ;  /* 0x30000042ff437230 */ /* 0x000fe40000004100 */
[--C-:B------:R-:W-:Y:S01]  /*50e0*/  HADD2.F32 R66, -RZ, R15.reuse.H1_H1 ;  /* 0x3000000fff427230 */ /* 0x100fe20000004100 */
[----:B------:R-:W-:Y:S01]  /*50f0*/  F2FP.SATFINITE.E4M3.F32.PACK_AB_MERGE_C R12, R12, R13, R107 ;  /* 0x0000000d0c0c723e */ /* 0x000fe2000480706b */
[----:B------:R-:W-:-:S02]  /*5100*/  HADD2.F32 R15, -RZ, R15.H0_H0 ;  /* 0x2000000fff0f7230 */ /* 0x000fc40000004100 */
[----:B------:R-:W-:Y:S02]  /*5110*/  IMAD.MOV.U32 R13, RZ, RZ, R74 ;  /* 0x000000ffff0d7224 */ /* 0x000fe400078e004a */
[-C--:B------:R-:W-:Y:S01]  /*5120*/  FMUL.FTZ R72, R66, R67.reuse ;  /* 0x0000004342487220 */ /* 0x080fe20000410000 */
[----:B------:R-:W-:-:S03]  /*5130*/  FMUL.FTZ R67, R15, R67 ;  /* 0x000000430f437220 */ /* 0x000fc60000410000 */
        /* <DEDUP_REMOVED lines=8> */
[C---:B------:R-:W-:Y:S01]  /*51c0*/  FMUL.FTZ R73, R67.reuse, R113 ;  /* 0x0000007143497220 */ /* 0x040fe20000410000 */
[----:B------:R-:W-:Y:S01]  /*51d0*/  F2FP.SATFINITE.E4M3.F32.PACK_AB_MERGE_C R15, R104, R75, R15 ;  /* 0x0000004b680f723e */ /* 0x000fe2000480700f */
[C---:B------:R-:W-:Y:S02]  /*51e0*/  FMUL.FTZ R113, R72.reuse, R113 ;  /* 0x0000007148717220 */ /* 0x040fe40000410000 */
[-C--:B------:R-:W-:Y:S02]  /*51f0*/  FFMA.FTZ R73, R72, R71.reuse, -R73 ;  /* 0x0000004748497223 */ /* 0x080fe40000010849 */
[----:B------:R-:W-:Y:S01]  /*5200*/  FFMA.FTZ R113, R67, R71, R113 ;  /* 0x0000004743717223 */ /* 0x000fe20000010071 */
[----:B------:R-:W-:Y:S01]  /*5210*/  F2FP.F16.E4M3.UNPACK_B R71, R14 ;  /* 0x0000000eff47723e */ /* 0x000fe200020006ff */
[----:B------:R-:W-:-:S03]  /*5220*/  HADD2.F32 R67, -RZ, R65.H0_H0 ;  /* 0x20000041ff437230 */ /* 0x000fc60000004100 */
[----:B------:R-:W-:Y:S01]  /*5230*/  F2FP.SATFINITE.E4M3.F32.PACK_AB_MERGE_C R73, R113, R73, RZ ;  /* 0x000000497149723e */ /* 0x000fe200048070ff */
[--C-:B------:R-:W-:Y:S02]  /*5240*/  HADD2.F32 R14, -RZ, R71.reuse.H1_H1 ;  /* 0x30000047ff0e7230 */ /* 0x100fe40000004100 */
[----:B------:R-:W-:-:S03]  /*5250*/  HADD2.F32 R65, -RZ, R71.H0_H0 ;  /* 0x20000047ff417230 */ /* 0x000fc60000004100 */
[CC--:B------:R-:W-:Y:S02]  /*5260*/  FMUL.FTZ R71, R14.reuse, R67.reuse ;  /* 0x000000430e477220 */ /* 0x0c0fe40000410000 */
[C---:B------:R-:W-:Y:S02]  /*5270*/  FMUL.FTZ R67, R65.reuse, R67 ;  /* 0x0000004341437220 */ /* 0x040fe40000410000 */
[-C--:B------:R-:W-:Y:S02]  /*5280*/  FFMA.FTZ R71, R65, R64.reuse, -R71 ;  /* 0x0000004041477223 */ /* 0x080fe40000010847 */
[----:B------:R-:W-:-:S05]  /*5290*/  FFMA.FTZ R14, R14, R64, R67 ;  /* 0x000000400e0e7223 */ /* 0x000fca0000010043 */
[----:B------:R-:W-:-:S07]  /*52a0*/  F2FP.SATFINITE.E4M3.F32.PACK_AB_MERGE_C R14, R14, R71, R73 ;  /* 0x000000470e0e723e */ /* 0x000fce0004807049 */
.L_x_523:
[----:B------:R-:W-:Y:S05]  /*52b0*/  BSYNC B3 ;  /* 0x0000000000037941 */ /* 0x000fea0003800000 */
.L_x_522:
[----:B0-----:R0:W-:Y:S02]  /*52c0*/  ST.E.128 desc[UR36][R68.64], R12 ;  /* 0x0000000c44007985 */ /* 0x0011e4000c101d24 */
.L_x_521:
[----:B------:R-:W-:Y:S05]  /*52d0*/  BSYNC B2 ;  /* 0x0000000000027941 */ /* 0x000fea0003800000 */
.L_x_520:
[----:B------:R-:W-:-:S13]  /*52e0*/  LOP3.LUT P2, RZ, R125, 0x2, RZ, 0xc0, !PT ;  /* 0x000000027dff7812 */ /* 0x000fda000784c0ff */
[----:B------:R-:W-:Y:S05]  /*52f0*/  @P2 BRA `(.L_x_519) ;  /* 0x0000000400c82947 */ /* 0x000fea0003800000 */
[----:B0-----:R0:W0:Y:S01]  /*5300*/  LDS.128 R12, [R90+0x2d400] ;  /* 0x02d400005a0c7984 */ /* 0x0010220000000c00 */
[----:B------:R-:W-:Y:S01]  /*5310*/  IADD3 R64, P2, R18, R11, RZ ;  /* 0x0000000b12407210 */ /* 0x000fe20007f5e0ff */
[----:B------:R-:W-:Y:S04]  /*5320*/  BSSY B2, `(.L_x_524) ;  /* 0x000006e000027945 */ /* 0x000fe80003800000 */
[----:B------:R-:W-:Y:S01]  /*5330*/  IMAD.X R65, R70, 0x1, R217, P2 ;  /* 0x0000000146417824 */ /* 0x000fe200010e06d9 */
[----:B------:R-:W-:-:S13]  /*5340*/  ISETP.GE.AND P2, PT, R218, R103, PT ;  /* 0x00000067da00720c */ /* 0x000fda0003f46270 */
[----:B------:R-:W-:Y:S05]  /*5350*/  @P2 BRA `(.L_x_525) ;  /* 0x0000000400a82947 */ /* 0x000fea0003800000 */
[----:B0-----:R-:W-:Y:S01]  /*5360*/  IMAD.MOV.U32 R66, RZ, RZ, R13 ;  /* 0x000000ffff427224 */ /* 0x001fe200078e000d */
[----:B------:R-:W-:Y:S02]  /*5370*/  F2FP.F16.E4M3.UNPACK_B R62, R111.H1 ;  /* 0x0000006fff3e723e */ /* 0x000fe400030006ff */
[----:B------:R-:W-:Y:S02]  /*5380*/  F2FP.F16.E4M3.UNPACK_B R13, R110.H1 ;  /* 0x0000006eff0d723e */ /* 0x000fe400030006ff */
[----:B------:R-:W-:Y:S01]  /*5390*/  F2FP.F16.E4M3.UNPACK_B R11, R66 ;  /* 0x00000042ff0b723e */ /* 0x000fe200020006ff */
[----:B------:R-:W-:Y:S02]  /*53a0*/  HADD2.F32 R60, -RZ, R62.H0_H0 ;  /* 0x2000003eff3c7230 */ /* 0x000fe40000004100 */
[----:B------:R-:W-:Y:S02]  /*53b0*/  HADD2.F32 R68, -RZ, R13.H0_H0 ;  /* 0x2000000dff447230 */ /* 0x000fe40000004100 */
[----:B------:R-:W-:-:S02]  /*53c0*/  HADD2.F32 R67, -RZ, R11.H1_H1 ;  /* 0x3000000bff437230 */ /* 0x000fc40000004100 */
[----:B------:R-:W-:Y:S02]  /*53d0*/  HADD2.F32 R11, -RZ, R11.H0_H0 ;  /* 0x2000000bff0b7230 */ /* 0x000fe40000004100 */
[----:B------:R-:W-:Y:S02]  /*53e0*/  HADD2.F32 R13, -RZ, R13.H1_H1 ;  /* 0x3000000dff0d7230 */ /* 0x000fe40000004100 */
[-C--:B------:R-:W-:Y:S01]  /*53f0*/  FMUL.FTZ R70, R67, R60.reuse ;  /* 0x0000003c43467220 */ /* 0x080fe20000410000 */
[----:B------:R-:W-:-:S03]  /*5400*/  FMUL.FTZ R72, R11, R60 ;  /* 0x0000003c0b487220 */ /* 0x000fc60000410000 */
[-C--:B------:R-:W-:Y:S01]  /*5410*/  FFMA.FTZ R60, R11, R68.reuse, -R70 ;  /* 0x000000440b3c7223 */ /* 0x080fe20000010846 */
[----:B------:R-:W-:Y:S01]  /*5420*/  FFMA.FTZ R11, R67, R68, R72 ;  /* 0x00000044430b7223 */ /* 0x000fe20000010048 */
[----:B------:R-:W-:Y:S01]  /*5430*/  F2FP.F16.E4M3.UNPACK_B R67, R66.H1 ;  /* 0x00000042ff43723e */ /* 0x000fe200030006ff */
[----:B------:R-:W-:Y:S02]  /*5440*/  IMAD.MOV.U32 R66, RZ, RZ, R12 ;  /* 0x000000ffff427224 */ /* 0x000fe400078e000c */
[----:B------:R-:W-:Y:S02]  /*5450*/  HADD2.F32 R12, -RZ, R62.H1_H1 ;  /* 0x3000003eff0c7230 */ /* 0x000fe40000004100 */
[--C-:B------:R-:W-:Y:S02]  /*5460*/  HADD2.F32 R62, -RZ, R67.reuse.H1_H1 ;  /* 0x30000043ff3e7230 */ /* 0x100fe40000004100 */
[----:B------:R-:W-:-:S03]  /*5470*/  HADD2.F32 R67, -RZ, R67.H0_H0 ;  /* 0x20000043ff437230 */ /* 0x000fc60000004100 */
[CC--:B------:R-:W-:Y:S02]  /*5480*/  FMUL.FTZ R68, R62.reuse, R12.reuse ;  /* 0x0000000c3e447220 */ /* 0x0c0fe40000410000 */
[C---:B------:R-:W-:Y:S02]  /*5490*/  FMUL.FTZ R69, R67.reuse, R12 ;  /* 0x0000000c43457220 */ /* 0x040fe40000410000 */
[-C--:B------:R-:W-:Y:S01]  /*54a0*/  FFMA.FTZ R12, R67, R13.reuse, -R68 ;  /* 0x0000000d430c7223 */ /* 0x080fe20000010844 */
[----:B------:R-:W-:Y:S01]  /*54b0*/  F2FP.F16.E4M3.UNPACK_B R68, R110 ;  /* 0x0000006eff44723e */ /* 0x000fe200020006ff */
[----:B------:R-:W-:Y:S01]  /*54c0*/  FFMA.FTZ R13, R62, R13, R69 ;  /* 0x0000000d3e0d7223 */ /* 0x000fe20000010045 */
[-C--:B------:R-:W-:Y:S02]  /*54d0*/  F2FP.F16.E4M3.UNPACK_B R62, R66.reuse.H1 ;  /* 0x00000042ff3e723e */ /* 0x080fe400030006ff */
[----:B------:R-:W-:Y:S01]  /*54e0*/  F2FP.F16.E4M3.UNPACK_B R69, R111 ;  /* 0x0000006fff45723e */ /* 0x000fe200020006ff */
[----:B------:R-:W-:Y:S01]  /*54f0*/  HADD2.F32 R70, -RZ, R68.H1_H1 ;  /* 0x30000044ff467230 */ /* 0x000fe20000004100 */
[----:B------:R-:W-:Y:S01]  /*5500*/  F2FP.F16.E4M3.UNPACK_B R66, R66 ;  /* 0x00000042ff42723e */ /* 0x000fe200020006ff */
[----:B------:R-:W-:Y:S01]  /*5510*/  HADD2.F32 R67, -RZ, R62.H1_H1 ;  /* 0x3000003eff437230 */ /* 0x000fe20000004100 */
[----:B------:R-:W-:Y:S01]  /*5520*/  F2FP.SATFINITE.E4M3.F32.PACK_AB_MERGE_C R12, R13, R12, RZ ;  /* 0x0000000c0d0c723e */ /* 0x000fe200048070ff */
[----:B------:R-:W-:-:S02]  /*5530*/  HADD2.F32 R71, -RZ, R69.H1_H1 ;  /* 0x30000045ff477230 */ /* 0x000fc40000004100 */
[----:B------:R-:W-:Y:S01]  /*5540*/  HADD2.F32 R62, -RZ, R62.H0_H0 ;  /* 0x2000003eff3e7230 */ /* 0x000fe20000004100 */
[----:B------:R-:W-:Y:S01]  /*5550*/  F2FP.SATFINITE.E4M3.F32.PACK_AB_MERGE_C R13, R11, R60, R12 ;  /* 0x0000003c0b0d723e */ /* 0x000fe2000480700c */
[----:B------:R-:W-:Y:S02]  /*5560*/  HADD2.F32 R69, -RZ, R69.H0_H0 ;  /* 0x20000045ff457230 */ /* 0x000fe40000004100 */
[CC--:B------:R-:W-:Y:S01]  /*5570*/  FMUL.FTZ R73, R67.reuse, R71.reuse ;  /* 0x0000004743497220 */ /* 0x0c0fe20000410000 */
[C---:B------:R-:W-:Y:S01]  /*5580*/  FMUL.FTZ R72, R62.reuse, R71 ;  /* 0x000000473e487220 */ /* 0x040fe20000410000 */
[----:B------:R-:W-:Y:S02]  /*5590*/  HADD2.F32 R71, -RZ, R68.H0_H0 ;  /* 0x20000044ff477230 */ /* 0x000fe40000004100 */
[-C--:B------:R-:W-:Y:S01]  /*55a0*/  FFMA.FTZ R62, R62, R70.reuse, -R73 ;  /* 0x000000463e3e7223 */ /* 0x080fe20000010849 */
[----:B------:R-:W-:Y:S01]  /*55b0*/  SHF.R.U32.HI R68, RZ, 0x10, R63 ;  /* 0x00000010ff447819 */ /* 0x000fe2000001163f */
[----:B------:R-:W-:Y:S01]  /*55c0*/  FFMA.FTZ R67, R67, R70, R72 ;  /* 0x0000004643437223 */ /* 0x000fe20000010048 */
[--C-:B------:R-:W-:Y:S01]  /*55d0*/  HADD2.F32 R70, -RZ, R66.reuse.H1_H1 ;  /* 0x30000042ff467230 */ /* 0x100fe20000004100 */
[----:B------:R-:W-:Y:S01]  /*55e0*/  LOP3.LUT R72, R63, 0xff0000ff, RZ, 0xc0, !PT ;  /* 0xff0000ff3f487812 */ /* 0x000fe200078ec0ff */
[----:B------:R-:W-:-:S02]  /*55f0*/  HADD2.F32 R66, -RZ, R66.H0_H0 ;  /* 0x20000042ff427230 */ /* 0x000fc40000004100 */
[----:B------:R-:W-:Y:S02]  /*5600*/  IMAD.U32 R68, R68, 0x10000, RZ ;  /* 0x0001000044447824 */ /* 0x000fe400078e00ff */
[-C--:B------:R-:W-:Y:S01]  /*5610*/  FMUL.FTZ R73, R70, R69.reuse ;  /* 0x0000004546497220 */ /* 0x080fe20000410000 */
[----:B------:R-:W-:Y:S01]  /*5620*/  F2FP.SATFINITE.E4M3.F32.PACK_AB_MERGE_C R62, R67, R62, RZ ;  /* 0x0000003e433e723e */ /* 0x000fe200048070ff */
[C---:B------:R-:W-:Y:S02]  /*5630*/  FMUL.FTZ R75, R66.reuse, R69 ;  /* 0x00000045424b7220 */ /* 0x040fe40000410000 */
[-C--:B------:R-:W-:Y:S01]  /*5640*/  FFMA.FTZ R69, R66, R71.reuse, -R73 ;  /* 0x0000004742457223 */ /* 0x080fe20000010849 */
[----:B------:R-:W-:Y:S01]  /*5650*/  SHF.R.U32.HI R73, RZ, 0x8, R61 ;  /* 0x00000008ff497819 */ /* 0x000fe2000001163d */
[----:B------:R-:W-:Y:S01]  /*5660*/  FFMA.FTZ R66, R70, R71, R75 ;  /* 0x0000004746427223 */ /* 0x000fe2000001004b */
[----:B------:R-:W-:Y:S02]  /*5670*/  SHF.R.U32.HI R71, RZ, 0x8, R63 ;  /* 0x00000008ff477819 */ /* 0x000fe4000001163f */
[----:B------:R-:W-:-:S02]  /*5680*/  SHF.R.U32.HI R63, RZ, 0x10, R61 ;  /* 0x00000010ff3f7819 */ /* 0x000fc4000001163d */
[----:B------:R-:W-:Y:S01]  /*5690*/  LOP3.LUT R70, R61, 0xff0000ff, RZ, 0xc0, !PT ;  /* 0xff0000ff3d467812 */ /* 0x000fe200078ec0ff */
[----:B------:R-:W-:Y:S01]  /*56a0*/  IMAD.SHL.U32 R61, R73, 0x100, RZ ;  /* 0x00000100493d7824 */ /* 0x000fe200078e00ff */
[----:B------:R-:W-:Y:S02]  /*56b0*/  SHF.L.U32 R71, R71, 0x8, RZ ;  /* 0x0000000847477819 */ /* 0x000fe400000006ff */
[----:B------:R-:W-:Y:S02]  /*56c0*/  F2FP.SATFINITE.E4M3.F32.PACK_AB_MERGE_C R12, R66, R69, R62 ;  /* 0x00000045420c723e */ /* 0x000fe4000480703e */
[----:B------:R-:W-:Y:S02]  /*56d0*/  LOP3.LUT R71, R72, 0xff00, R71, 0xf8, !PT ;  /* 0x0000ff0048477812 */ /* 0x000fe400078ef847 */
[----:B------:R-:W-:Y:S01]  /*56e0*/  LOP3.LUT R61, R70, 0xff00, R61, 0xf8, !PT ;  /* 0x0000ff00463d7812 */ /* 0x000fe200078ef83d */
[----:B------:R-:W-:Y:S01]  /*56f0*/  IMAD.U32 R70, R63, 0x10000, RZ ;  /* 0x000100003f467824 */ /* 0x000fe200078e00ff */
[----:B------:R-:W-:Y:S01]  /*5700*/  LOP3.LUT R71, R71, 0xff0000, R68, 0xf8, !PT ;  /* 0x00ff000047477812 */ /* 0x000fe200078ef844 */
[----:B------:R-:W-:-:S03]  /*5710*/  IMAD.MOV.U32 R63, RZ, RZ, R15 ;  /* 0x000000ffff3f7224 */ /* 0x000fc600078e000f */
[----:B------:R-:W-:Y:S02]  /*5720*/  LOP3.LUT R70, R61, 0xff0000, R70, 0xf8, !PT ;  /* 0x00ff00003d467812 */ /* 0x000fe400078ef846 */
[----:B------:R-:W-:Y:S02]  /*5730*/  F2FP.F16.E4M3.UNPACK_B R15, R63 ;  /* 0x0000003fff0f723e */ /* 0x000fe400020006ff */
[----:B------:R-:W-:Y:S02]  /*5740*/  F2FP.F16.E4M3.UNPACK_B R72, R71.H1 ;  /* 0x00000047ff48723e */ /* 0x000fe400030006ff */
[-C--:B------:R-:W-:Y:S01]  /*5750*/  F2FP.F16.E4M3.UNPACK_B R61, R70.reuse.H1 ;  /* 0x00000046ff3d723e */ /* 0x080fe200030006ff */
[--C-:B------:R-:W-:Y:S01]  /*5760*/  HADD2.F32 R68, -RZ, R15.reuse.H1_H1 ;  /* 0x3000000fff447230 */ /* 0x100fe20000004100 */
[----:B------:R-:W-:Y:S01]  /*5770*/  F2FP.F16.E4M3.UNPACK_B R70, R70 ;  /* 0x00000046ff46723e */ /* 0x000fe200020006ff */
[----:B------:R-:W-:Y:S02]  /*5780*/  HADD2.F32 R74, -RZ, R72.H0_H0 ;  /* 0x20000048ff4a7230 */ /* 0x000fe40000004100 */
[----:B------:R-:W-:-:S02]  /*5790*/  HADD2.F32 R15, -RZ, R15.H0_H0 ;  /* 0x2000000fff0f7230 */ /* 0x000fc40000004100 */
[--C-:B------:R-:W-:Y:S02]  /*57a0*/  HADD2.F32 R73, -RZ, R61.reuse.H0_H0 ;  /* 0x2000003dff497230 */ /* 0x100fe40000004100 */
[-C--:B------:R-:W-:Y:S01]  /*57b0*/  FMUL.FTZ R104, R68, R74.reuse ;  /* 0x0000004a44687220 */ /* 0x080fe20000410000 */
[----:B------:R-:W-:Y:S02]  /*57c0*/  HADD2.F32 R61, -RZ, R61.H1_H1 ;  /* 0x3000003dff3d7230 */ /* 0x000fe40000004100 */
[C---:B------:R-:W-:Y:S01]  /*57d0*/  FMUL.FTZ R75, R15.reuse, R74 ;  /* 0x0000004a0f4b7220 */ /* 0x040fe20000410000 */
[----:B------:R-:W-:-:S03]  /*57e0*/  FFMA.FTZ R15, R15, R73, -R104 ;  /* 0x000000490f0f7223 */ /* 0x000fc60000010868 */
[----:B------:R-:W-:Y:S01]  /*57f0*/  FFMA.FTZ R68, R68, R73, R75 ;  /* 0x0000004944447223 */ /* 0x000fe2000001004b */
[----:B------:R-:W-:Y:S02]  /*5800*/  F2FP.F16.E4M3.UNPACK_B R73, R63.H1 ;  /* 0x0000003fff49723e */ /* 0x000fe400030006ff */
[----:B------:R-:W-:Y:S01]  /*5810*/  MOV R63, R14 ;  /* 0x0000000e003f7202 */ /* 0x000fe20000000f00 */
[----:B------:R-:W-:Y:S02]  /*5820*/  HADD2.F32 R14, -RZ, R72.H1_H1 ;  /* 0x30000048ff0e7230 */ /* 0x000fe40000004100 */
[--C-:B------:R-:W-:Y:S02]  /*5830*/  HADD2.F32 R72, -RZ, R73.reuse.H1_H1 ;  /* 0x30000049ff487230 */ /* 0x100fe40000004100 */
[----:B------:R-:W-:-:S03]  /*5840*/  HADD2.F32 R73, -RZ, R73.H0_H0 ;  /* 0x20000049ff497230 */ /* 0x000fc60000004100 */
[CC--:B------:R-:W-:Y:S02]  /*5850*/  FMUL.FTZ R74, R72.reuse, R14.reuse ;  /* 0x0000000e484a7220 */ /* 0x0c0fe40000410000 */
[C---:B------:R-:W-:Y:S02]  /*5860*/  FMUL.FTZ R75, R73.reuse, R14 ;  /* 0x0000000e494b7220 */ /* 0x040fe40000410000 */
[-C--:B------:R-:W-:Y:S01]  /*5870*/  FFMA.FTZ R14, R73, R61.reuse, -R74 ;  /* 0x0000003d490e7223 */ /* 0x080fe2000001084a */
[----:B------:R-:W-:Y:S02]  /*5880*/  HADD2.F32 R73, -RZ, R70.H1_H1 ;  /* 0x30000046ff497230 */ /* 0x000fe40000004100 */
[----:B------:R-:W-:Y:S01]  /*5890*/  FFMA.FTZ R61, R72, R61, R75 ;  /* 0x0000003d483d7223 */ /* 0x000fe2000001004b */
[----:B------:R-:W-:Y:S02]  /*58a0*/  F2FP.F16.E4M3.UNPACK_B R72, R71 ;  /* 0x00000047ff48723e */ /* 0x000fe400020006ff */
[----:B------:R-:W-:-:S02]  /*58b0*/  F2FP.F16.E4M3.UNPACK_B R71, R63.H1 ;  /* 0x0000003fff47723e */ /* 0x000fc400030006ff */
[----:B------:R-:W-:Y:S01]  /*58c0*/  F2FP.SATFINITE.E4M3.F32.PACK_AB_MERGE_C R61, R61, R14, RZ ;  /* 0x0000000e3d3d723e */ /* 0x000fe200048070ff */
[----:B------:R-:W-:Y:S02]  /*58d0*/  HADD2.F32 R75, -RZ, R72.H1_H1 ;  /* 0x30000048ff4b7230 */ /* 0x000fe40000004100 */
[--C-:B------:R-:W-:Y:S01]  /*58e0*/  HADD2.F32 R74, -RZ, R71.reuse.H1_H1 ;  /* 0x30000047ff4a7230 */ /* 0x100fe20000004100 */
[----:B------:R-:W-:Y:S01]  /*58f0*/  F2FP.SATFINITE.E4M3.F32.PACK_AB_MERGE_C R15, R68, R15, R61 ;  /* 0x0000000f440f723e */ /* 0x000fe2000480703d */
[----:B------:R-:W-:-:S03]  /*5900*/  HADD2.F32 R71, -RZ, R71.H0_H0 ;  /* 0x20000047ff477230 */ /* 0x000fc60000004100 */
[CC--:B------:R-:W-:Y:S02]  /*5910*/  FMUL.FTZ R104, R74.reuse, R75.reuse ;  /* 0x0000004b4a687220 */ /* 0x0c0fe40000410000 */
[C---:B------:R-:W-:Y:S02]  /*5920*/  FMUL.FTZ R75, R71.reuse, R75 ;  /* 0x0000004b474b7220 */ /* 0x040fe40000410000 */
[-C--:B------:R-:W-:Y:S01]  /*5930*/  FFMA.FTZ R71, R71, R73.reuse, -R104 ;  /* 0x0000004947477223 */ /* 0x080fe20000010868 */
[----:B------:R-:W-:Y:S02]  /*5940*/  HADD2.F32 R104, -RZ, R72.H0_H0 ;  /* 0x20000048ff687230 */ /* 0x000fe40000004100 */
[----:B------:R-:W-:Y:S01]  /*5950*/  FFMA.FTZ R74, R74, R73, R75 ;  /* 0x000000494a4a7223 */ /* 0x000fe2000001004b */
[----:B------:R-:W-:Y:S01]  /*5960*/  F2FP.F16.E4M3.UNPACK_B R73, R63 ;  /* 0x0000003fff49723e */ /* 0x000fe200020006ff */
[----:B------:R-:W-:-:S03]  /*5970*/  HADD2.F32 R72, -RZ, R70.H0_H0 ;  /* 0x20000046ff487230 */ /* 0x000fc60000004100 */
[----:B------:R-:W-:Y:S01]  /*5980*/  F2FP.SATFINITE.E4M3.F32.PACK_AB_MERGE_C R71, R74, R71, RZ ;  /* 0x000000474a47723e */ /* 0x000fe200048070ff */
[--C-:B------:R-:W-:Y:S02]  /*5990*/  HADD2.F32 R63, -RZ, R73.reuse.H1_H1 ;  /* 0x30000049ff3f7230 */ /* 0x100fe40000004100 */
[----:B------:R-:W-:-:S03]  /*59a0*/  HADD2.F32 R73, -RZ, R73.H0_H0 ;  /* 0x20000049ff497230 */ /* 0x000fc60000004100 */
[-C--:B------:R-:W-:Y:S02]  /*59b0*/  FMUL.FTZ R70, R63, R104.reuse ;  /* 0x000000683f467220 */ /* 0x080fe40000410000 */
[C---:B------:R-:W-:Y:S02]  /*59c0*/  FMUL.FTZ R104, R73.reuse, R104 ;  /* 0x0000006849687220 */ /* 0x040fe40000410000 */
[-C--:B------:R-:W-:Y:S02]  /*59d0*/  FFMA.FTZ R70, R73, R72.reuse, -R70 ;  /* 0x0000004849467223 */ /* 0x080fe40000010846 */
[----:B------:R-:W-:-:S05]  /*59e0*/  FFMA.FTZ R63, R63, R72, R104 ;  /* 0x000000483f3f7223 */ /* 0x000fca0000010068 */
[----:B------:R-:W-:-:S07]  /*59f0*/  F2FP.SATFINITE.E4M3.F32.PACK_AB_MERGE_C R14, R63, R70, R71 ;  /* 0x000000463f0e723e */ /* 0x000fce0004807047 */
.L_x_525:
[----:B------:R-:W-:Y:S05]  /*5a00*/  BSYNC B2 ;  /* 0x0000000000027941 */ /* 0x000fea0003800000 */
.L_x_524:
[----:B0-----:R0:W-:Y:S02]  /*5a10*/  ST.E.128 desc[UR36][R64.64], R12 ;  /* 0x0000000c40007985 */ /* 0x0011e4000c101d24 */
.L_x_519:
[----:B------:R-:W-:Y:S05]  /*5a20*/  BSYNC B1 ;  /* 0x0000000000017941 */ /* 0x000fea0003800000 */
.L_x_518:
[----:B------:R-:W-:-:S03]  /*5a30*/  UMOV UR4, 0xffffffff ;  /* 0xffffffff00047882 */ /* 0x000fc60000000000 */
[----:B------:R-:W-:Y:S05]  /*5a40*/  BRA.DIV UR4, `(.L_x_526) ;  /* 0x00000242041c7947 */ /* 0x000fea000b800000 */
[----:B------:R0:W0:Y:S04]  /*5a50*/  SHFL.IDX PT, R62, R102, 0x2, 0x181f ;  /* 0x00581f00663e7f89 */ /* 0x00002800000e0000 */
[----:B------:R0:W0:Y:S02]  /*5a60*/  SHFL.IDX PT, R63, R101, 0x2, 0x181f ;  /* 0x00581f00653f7f89 */ /* 0x00002400000e0000 */
.L_x_843:
[----:B------:R-:W-:Y:S04]  /*5a70*/  BSSY B1, `(.L_x_527) ;  /* 0x00000ea000017945 */ /* 0x000fe80003800000 */
[----:B------:R-:W-:Y:S05]  /*5a80*/  @P3 BRA `(.L_x_528) ;  /* 0x0000000c00a03947 */ /* 0x000fea0003800000 */
[----:B------:R-:W-:Y:S04]  /*5a90*/  BSSY B2, `(.L_x_529) ;  /* 0x0000075000027945 */ /* 0x000fe80003800000 */
[----:B------:R-:W-:Y:S05]  /*5aa0*/  @P1 BRA `(.L_x_530) ;  /* 0x0000000400cc1947 */ /* 0x000fea0003800000 */
[----:B0-----:R0:W0:Y:S01]  /*5ab0*/  LDS.128 R12, [R90+0x2a400] ;  /* 0x02a400005a0c7984 */ /* 0x0010220000000c00 */
[----:B------:R-:W-:Y:S01]  /*5ac0*/  IADD3 R60, P2, R16, R63, RZ ;  /* 0x0000003f103c7210 */ /* 0x000fe20007f5e0ff */
[----:B------:R-:W-:Y:S04]  /*5ad0*/  BSSY B3, `(.L_x_531) ;  /* 0x000006f000037945 */ /* 0x000fe80003800000 */
[----:B------:R-:W-:Y:S01]  /*5ae0*/  IMAD.X R61, R62, 0x1, R17, P2 ;  /* 0x000000013e3d7824 */ /* 0x000fe200010e0611 */
[----:B------:R-:W-:-:S13]  /*5af0*/  ISETP.GE.AND P2, PT, R22, R103, PT ;  /* 0x000000671600720c */ /* 0x000fda0003f46270 */
[----:B------:R-:W-:Y:S05]  /*5b00*/  @P2 BRA `(.L_x_532) ;  /* 0x0000000400ac2947 */ /* 0x000fea0003800000 */
[----:B0-----:R-:W-:Y:S02]  /*5b10*/  F2FP.F16.E4M3.UNPACK_B R11, R13 ;  /* 0x0000000dff0b723e */ /* 0x001fe400020006ff */
[-C--:B------:R-:W-:Y:S02]  /*5b20*/  F2FP.F16.E4M3.UNPACK_B R67, R109.reuse.H1 ;  /* 0x0000006dff43723e */ /* 0x080fe400030006ff */
[----:B------:R-:W-:Y:S01]  /*5b30*/  F2FP.F16.E4M3.UNPACK_B R65, R108.H1 ;  /* 0x0000006cff41723e */ /* 0x000fe200030006ff */
[--C-:B------:R-:W-:Y:S01]  /*5b40*/  HADD2.F32 R56, -RZ, R11.reuse.H0_H0 ;  /* 0x2000000bff387230 */ /* 0x100fe20000004100 */
[--C-:B------:R-:W-:Y:S01]  /*5b50*/  SHF.R.U32.HI R66, RZ, 0x8, R57.reuse ;  /* 0x00000008ff427819 */ /* 0x100fe20000011639 */
[----:B------:R-:W-:Y:S01]  /*5b60*/  HADD2.F32 R11, -RZ, R11.H1_H1 ;  /* 0x3000000bff0b7230 */ /* 0x000fe20000004100 */
[----:B------:R-:W-:Y:S01]  /*5b70*/  SHF.R.U32.HI R58, RZ, 0x10, R57 ;  /* 0x00000010ff3a7819 */ /* 0x000fe20000011639 */
[----:B------:R-:W-:Y:S01]  /*5b80*/  HADD2.F32 R68, -RZ, R67.H0_H0 ;  /* 0x20000043ff447230 */ /* 0x000fe20000004100 */
[----:B------:R-:W-:Y:S01]  /*5b90*/  LOP3.LUT R57, R57, 0xff0000ff, RZ, 0xc0, !PT ;  /* 0xff0000ff39397812 */ /* 0x000fe200078ec0ff */
[----:B------:R-:W-:Y:S01]  /*5ba0*/  HADD2.F32 R64, -RZ, R65.H0_H0 ;  /* 0x20000041ff407230 */ /* 0x000fe20000004100 */
[----:B------:R-:W-:Y:S01]  /*5bb0*/  F2FP.F16.E4M3.UNPACK_B R109, R109 ;  /* 0x0000006dff6d723e */ /* 0x000fe200020006ff */
[----:B------:R-:W-:-:S02]  /*5bc0*/  IMAD.SHL.U32 R66, R66, 0x100, RZ ;  /* 0x0000010042427824 */ /* 0x000fc400078e00ff */
[CC--:B------:R-:W-:Y:S01]  /*5bd0*/  FMUL.FTZ R69, R11.reuse, R68.reuse ;  /* 0x000000440b457220 */ /* 0x0c0fe20000410000 */
[C---:B------:R-:W-:Y:S01]  /*5be0*/  FMUL.FTZ R68, R56.reuse, R68 ;  /* 0x0000004438447220 */ /* 0x040fe20000410000 */
[----:B------:R-:W-:Y:S01]  /*5bf0*/  HADD2.F32 R71, -RZ, R67.H1_H1 ;  /* 0x30000043ff477230 */ /* 0x000fe20000004100 */
[----:B------:R-:W-:Y:S01]  /*5c00*/  F2FP.F16.E4M3.UNPACK_B R108, R108 ;  /* 0x0000006cff6c723e */ /* 0x000fe200020006ff */
[-C--:B------:R-:W-:Y:S01]  /*5c10*/  FFMA.FTZ R56, R56, R64.reuse, -R69 ;  /* 0x0000004038387223 */ /* 0x080fe20000010845 */
[----:B------:R-:W-:Y:S01]  /*5c20*/  F2FP.F16.E4M3.UNPACK_B R69, R13.H1 ;  /* 0x0000000dff45723e */ /* 0x000fe200030006ff */
[----:B------:R-:W-:Y:S01]  /*5c30*/  FFMA.FTZ R11, R11, R64, R68 ;  /* 0x000000400b0b7223 */ /* 0x000fe20000010044 */
[----:B------:R-:W-:Y:S01]  /*5c40*/  IMAD.MOV.U32 R67, RZ, RZ, R12 ;  /* 0x000000ffff437224 */ /* 0x000fe200078e000c */
[--C-:B------:R-:W-:Y:S01]  /*5c50*/  SHF.R.U32.HI R64, RZ, 0x8, R59.reuse ;  /* 0x00000008ff407819 */ /* 0x100fe2000001163b */
[----:B------:R-:W-:Y:S01]  /*5c60*/  HADD2.F32 R70, -RZ, R65.H1_H1 ;  /* 0x30000041ff467230 */ /* 0x000fe20000004100 */
[----:B------:R-:W-:Y:S01]  /*5c70*/  LOP3.LUT R65, R57, 0xff00, R66, 0xf8, !PT ;  /* 0x0000ff0039417812 */ /* 0x000fe200078ef842 */
[--C-:B------:R-:W-:Y:S01]  /*5c80*/  HADD2.F32 R68, -RZ, R69.reuse.H1_H1 ;  /* 0x30000045ff447230 */ /* 0x100fe20000004100 */
[----:B------:R-:W-:Y:S01]  /*5c90*/  F2FP.F16.E4M3.UNPACK_B R66, R67.H1 ;  /* 0x00000043ff42723e */ /* 0x000fe200030006ff */
[----:B------:R-:W-:Y:S01]  /*5ca0*/  HADD2.F32 R69, -RZ, R69.H0_H0 ;  /* 0x20000045ff457230 */ /* 0x000fe20000004100 */
[----:B------:R-:W-:-:S02]  /*5cb0*/  SHF.R.U32.HI R13, RZ, 0x10, R59 ;  /* 0x00000010ff0d7819 */ /* 0x000fc4000001163b */
[-C--:B------:R-:W-:Y:S01]  /*5cc0*/  FMUL.FTZ R12, R68, R71.reuse ;  /* 0x00000047440c7220 */ /* 0x080fe20000410000 */
[----:B------:R-:W-:Y:S01]  /*5cd0*/  LOP3.LUT R59, R59, 0xff0000ff, RZ, 0xc0, !PT ;  /* 0xff0000ff3b3b7812 */ /* 0x000fe200078ec0ff */
[C---:B------:R-:W-:Y:S01]  /*5ce0*/  FMUL.FTZ R57, R69.reuse, R71 ;  /* 0x0000004745397220 */ /* 0x040fe20000410000 */
[----:B------:R-:W-:Y:S01]  /*5cf0*/  SHF.L.U32 R58, R58, 0x10, RZ ;  /* 0x000000103a3a7819 */ /* 0x000fe200000006ff */
[-C--:B------:R-:W-:Y:S01]  /*5d00*/  FFMA.FTZ R12, R69, R70.reuse, -R12 ;  /* 0x00000046450c7223 */ /* 0x080fe2000001080c */
[----:B------:R-:W-:Y:S02]  /*5d10*/  HADD2.F32 R69, -RZ, R66.H1_H1 ;  /* 0x30000042ff457230 */ /* 0x000fe40000004100 */
[----:B------:R-:W-:Y:S01]  /*5d20*/  FFMA.FTZ R57, R68, R70, R57 ;  /* 0x0000004644397223 */ /* 0x000fe20000010039 */
[----:B------:R-:W-:Y:S01]  /*5d30*/  IMAD.SHL.U32 R70, R64, 0x100, RZ ;  /* 0x0000010040467824 */ /* 0x000fe200078e00ff */
[----:B------:R-:W-:Y:S01]  /*5d40*/  F2FP.F16.E4M3.UNPACK_B R67, R67 ;  /* 0x00000043ff43723e */ /* 0x000fe200020006ff */
[----:B------:R-:W-:-:S02]  /*5d50*/  HADD2.F32 R64, -RZ, R109.H1_H1 ;  /* 0x3000006dff407230 */ /* 0x000fc40000004100 */
[----:B------:R-:W-:Y:S01]  /*5d60*/  HADD2.F32 R68, -RZ, R66.H0_H0 ;  /* 0x20000042ff447230 */ /* 0x000fe20000004100 */
[----:B------:R-:W-:Y:S01]  /*5d70*/  LOP3.LUT R66, R59, 0xff00, R70, 0xf8, !PT ;  /* 0x0000ff003b427812 */ /* 0x000fe200078ef846 */
[----:B------:R-:W-:Y:S02]  /*5d80*/  HADD2.F32 R59, -RZ, R108.H1_H1 ;  /* 0x3000006cff3b7230 */ /* 0x000fe40000004100 */
[-C--:B------:R-:W-:Y:S01]  /*5d90*/  FMUL.FTZ R71, R69, R64.reuse ;  /* 0x0000004045477220 */ /* 0x080fe20000410000 */
[----:B------:R-:W-:Y:S02]  /*5da0*/  IMAD.U32 R13, R13, 0x10000, RZ ;  /* 0x000100000d0d7824 */ /* 0x000fe400078e00ff */
[C---:B------:R-:W-:Y:S01]  /*5db0*/  FMUL.FTZ R70, R68.reuse, R64 ;  /* 0x0000004044467220 */ /* 0x040fe20000410000 */
[----:B------:R-:W-:Y:S01]  /*5dc0*/  LOP3.LUT R64, R65, 0xff0000, R58, 0xf8, !PT ;  /* 0x00ff000041407812 */ /* 0x000fe200078ef83a */
[----:B------:R-:W-:Y:S01]  /*5dd0*/  FFMA.FTZ R58, R68, R59, -R71 ;  /* 0x0000003b443a7223 */ /* 0x000fe20000010847 */
[----:B------:R-:W-:-:S02]  /*5de0*/  HADD2.F32 R68, -RZ, R67.H0_H0 ;  /* 0x20000043ff447230 */ /* 0x000fc40000004100 */
[----:B------:R-:W-:Y:S01]  /*5df0*/  FFMA.FTZ R59, R69, R59, R70 ;  /* 0x0000003b453b7223 */ /* 0x000fe20000010046 */
[----:B------:R-:W-:Y:S01]  /*5e00*/  HADD2.F32 R69, -RZ, R67.H1_H1 ;  /* 0x30000043ff457230 */ /* 0x000fe20000004100 */
[----:B------:R-:W-:Y:S01]  /*5e10*/  LOP3.LUT R65, R66, 0xff0000, R13, 0xf8, !PT ;  /* 0x00ff000042417812 */ /* 0x000fe200078ef80d */
[----:B------:R-:W-:Y:S02]  /*5e20*/  HADD2.F32 R109, -RZ, R109.H0_H0 ;  /* 0x2000006dff6d7230 */ /* 0x000fe40000004100 */
[----:B------:R-:W-:Y:S01]  /*5e30*/  IMAD.MOV.U32 R67, RZ, RZ, R15 ;  /* 0x000000ffff437224 */ /* 0x000fe200078e000f */
[----:B------:R-:W-:Y:S01]  /*5e40*/  F2FP.F16.E4M3.UNPACK_B R70, R65.H1 ;  /* 0x00000041ff46723e */ /* 0x000fe200030006ff */
[----:B------:R-:W-:Y:S02]  /*5e50*/  HADD2.F32 R108, -RZ, R108.H0_H0 ;  /* 0x2000006cff6c7230 */ /* 0x000fe40000004100 */
[-C--:B------:R-:W-:Y:S01]  /*5e60*/  FMUL.FTZ R71, R69, R109.reuse ;  /* 0x0000006d45477220 */ /* 0x080fe20000410000 */
[----:B------:R-:W-:Y:S01]  /*5e70*/  FMUL.FTZ R66, R68, R109 ;  /* 0x0000006d44427220 */ /* 0x000fe20000410000 */
[----:B------:R-:W-:-:S02]  /*5e80*/  F2FP.F16.E4M3.UNPACK_B R15, R67 ;  /* 0x00000043ff0f723e */ /* 0x000fc400020006ff */
[-C--:B------:R-:W-:Y:S01]  /*5e90*/  FFMA.FTZ R13, R68, R108.reuse, -R71 ;  /* 0x0000006c440d7223 */ /* 0x080fe20000010847 */
[----:B------:R-:W-:Y:S01]  /*5ea0*/  FFMA.FTZ R66, R69, R108, R66 ;  /* 0x0000006c45427223 */ /* 0x000fe20000010042 */
[----:B------:R-:W-:Y:S01]  /*5eb0*/  F2FP.F16.E4M3.UNPACK_B R69, R64.H1 ;  /* 0x00000040ff45723e */ /* 0x000fe200030006ff */
[--C-:B------:R-:W-:Y:S01]  /*5ec0*/  HADD2.F32 R68, -RZ, R15.reuse.H1_H1 ;  /* 0x3000000fff447230 */ /* 0x100fe20000004100 */
[----:B------:R-:W-:Y:S01]  /*5ed0*/  F2FP.SATFINITE.E4M3.F32.PACK_AB_MERGE_C R58, R59, R58, RZ ;  /* 0x0000003a3b3a723e */ /* 0x000fe200048070ff */
[--C-:B------:R-:W-:Y:S02]  /*5ee0*/  HADD2.F32 R71, -RZ, R70.reuse.H0_H0 ;  /* 0x20000046ff477230 */ /* 0x100fe40000004100 */
[----:B------:R-:W-:Y:S01]  /*5ef0*/  HADD2.F32 R15, -RZ, R15.H0_H0 ;  /* 0x2000000fff0f7230 */ /* 0x000fe20000004100 */
[----:B------:R-:W-:Y:S01]  /*5f00*/  F2FP.SATFINITE.E4M3.F32.PACK_AB_MERGE_C R58, R66, R13, R58 ;  /* 0x0000000d423a723e */ /* 0x000fe2000480703a */
[----:B------:R-:W-:Y:S02]  /*5f10*/  HADD2.F32 R72, -RZ, R69.H0_H0 ;  /* 0x20000045ff487230 */ /* 0x000fe40000004100 */
[----:B------:R-:W-:Y:S01]  /*5f20*/  FMUL.FTZ R74, R68, R71 ;  /* 0x00000047444a7220 */ /* 0x000fe20000410000 */
[----:B------:R-:W-:-:S02]  /*5f30*/  HADD2.F32 R70, -RZ, R70.H1_H1 ;  /* 0x30000046ff467230 */ /* 0x000fc40000004100 */
[C---:B------:R-:W-:Y:S01]  /*5f40*/  FMUL.FTZ R73, R15.reuse, R71 ;  /* 0x000000470f497220 */ /* 0x040fe20000410000 */
[----:B------:R-:W-:Y:S01]  /*5f50*/  F2FP.F16.E4M3.UNPACK_B R71, R67.H1 ;  /* 0x00000043ff47723e */ /* 0x000fe200030006ff */
[-C--:B------:R-:W-:Y:S01]  /*5f60*/  FFMA.FTZ R15, R15, R72.reuse, -R74 ;  /* 0x000000480f0f7223 */ /* 0x080fe2000001084a */
[----:B------:R-:W-:Y:S02]  /*5f70*/  IMAD.MOV.U32 R67, RZ, RZ, R14 ;  /* 0x000000ffff437224 */ /* 0x000fe400078e000e */
[----:B------:R-:W-:Y:S01]  /*5f80*/  FFMA.FTZ R68, R68, R72, R73 ;  /* 0x0000004844447223 */ /* 0x000fe20000010049 */
[----:B------:R-:W-:Y:S02]  /*5f90*/  HADD2.F32 R69, -RZ, R69.H1_H1 ;  /* 0x30000045ff457230 */ /* 0x000fe40000004100 */
[--C-:B------:R-:W-:Y:S02]  /*5fa0*/  HADD2.F32 R72, -RZ, R71.reuse.H1_H1 ;  /* 0x30000047ff487230 */ /* 0x100fe40000004100 */
[----:B------:R-:W-:-:S03]  /*5fb0*/  HADD2.F32 R71, -RZ, R71.H0_H0 ;  /* 0x20000047ff477230 */ /* 0x000fc60000004100 */
[CC--:B------:R-:W-:Y:S02]  /*5fc0*/  FMUL.FTZ R14, R72.reuse, R70.reuse ;  /* 0x00000046480e7220 */ /* 0x0c0fe40000410000 */
[C---:B------:R-:W-:Y:S01]  /*5fd0*/  FMUL.FTZ R73, R71.reuse, R70 ;  /* 0x0000004647497220 */ /* 0x040fe20000410000 */
[----:B------:R-:W-:Y:S01]  /*5fe0*/  F2FP.F16.E4M3.UNPACK_B R70, R65 ;  /* 0x00000041ff46723e */ /* 0x000fe200020006ff */
[----:B------:R-:W-:Y:S01]  /*5ff0*/  FFMA.FTZ R14, R71, R69, -R14 ;  /* 0x00000045470e7223 */ /* 0x000fe2000001080e */
[----:B------:R-:W-:Y:S01]  /*6000*/  F2FP.F16.E4M3.UNPACK_B R71, R67.H1 ;  /* 0x00000043ff47723e */ /* 0x000fe200030006ff */
[----:B------:R-:W-:Y:S01]  /*6010*/  FFMA.FTZ R65, R72, R69, R73 ;  /* 0x0000004548417223 */ /* 0x000fe20000010049 */
[----:B------:R-:W-:Y:S01]  /*6020*/  F2FP.F16.E4M3.UNPACK_B R69, R64 ;  /* 0x00000040ff45723e */ /* 0x000fe200020006ff */
[----:B------:R-:W-:Y:S02]  /*6030*/  HADD2.F32 R64, -RZ, R70.H1_H1 ;  /* 0x30000046ff407230 */ /* 0x000fe40000004100 */
[--C-:B------:R-:W-:Y:S01]  /*6040*/  HADD2.F32 R72, -RZ, R71.reuse.H1_H1 ;  /* 0x30000047ff487230 */ /* 0x100fe20000004100 */
[----:B------:R-:W-:Y:S01]  /*6050*/  F2FP.SATFINITE.E4M3.F32.PACK_AB_MERGE_C R65, R65, R14, RZ ;  /* 0x0000000e4141723e */ /* 0x000fe200048070ff */
[----:B------:R-:W-:-:S02]  /*6060*/  HADD2.F32 R71, -RZ, R71.H0_H0 ;  /* 0x20000047ff477230 */ /* 0x000fc40000004100 */
[--C-:B------:R-:W-:Y:S02]  /*6070*/  HADD2.F32 R73, -RZ, R69.reuse.H1_H1 ;  /* 0x30000045ff497230 */ /* 0x100fe40000004100 */
[-C--:B------:R-:W-:Y:S01]  /*6080*/  FMUL.FTZ R74, R72, R64.reuse ;  /* 0x00000040484a7220 */ /* 0x080fe20000410000 */
[----:B------:R-:W-:Y:S02]  /*6090*/  HADD2.F32 R69, -RZ, R69.H0_H0 ;  /* 0x20000045ff457230 */ /* 0x000fe40000004100 */
[C---:B------:R-:W-:Y:S01]  /*60a0*/  FMUL.FTZ R75, R71.reuse, R64 ;  /* 0x00000040474b7220 */ /* 0x040fe20000410000 */
[----:B------:R-:W-:Y:S01]  /*60b0*/  F2FP.SATFINITE.E4M3.F32.PACK_AB_MERGE_C R15, R68, R15, R65 ;  /* 0x0000000f440f723e */ /* 0x000fe20004807041 */
[----:B------:R-:W-:Y:S01]  /*60c0*/  FFMA.FTZ R64, R71, R73, -R74 ;  /* 0x0000004947407223 */ /* 0x000fe2000001084a */
[----:B------:R-:W-:Y:S01]  /*60d0*/  F2FP.F16.E4M3.UNPACK_B R71, R67 ;  /* 0x00000043ff47723e */ /* 0x000fe200020006ff */
[----:B------:R-:W-:Y:S01]  /*60e0*/  FFMA.FTZ R67, R72, R73, R75 ;  /* 0x0000004948437223 */ /* 0x000fe2000001004b */
[----:B------:R-:W-:Y:S01]  /*60f0*/  HADD2.F32 R72, -RZ, R70.H0_H0 ;  /* 0x20000046ff487230 */ /* 0x000fe20000004100 */
[----:B------:R-:W-:-:S02]  /*6100*/  F2FP.SATFINITE.E4M3.F32.PACK_AB_MERGE_C R73, R57, R12, RZ ;  /* 0x0000000c3949723e */ /* 0x000fc400048070ff */
[--C-:B------:R-:W-:Y:S01]  /*6110*/  HADD2.F32 R70, -RZ, R71.reuse.H1_H1 ;  /* 0x30000047ff467230 */ /* 0x100fe20000004100 */
[----:B------:R-:W-:Y:S01]  /*6120*/  F2FP.SATFINITE.E4M3.F32.PACK_AB_MERGE_C R64, R67, R64, RZ ;  /* 0x000000404340723e */ /* 0x000fe200048070ff */
[----:B------:R-:W-:Y:S01]  /*6130*/  HADD2.F32 R71, -RZ, R71.H0_H0 ;  /* 0x20000047ff477230 */ /* 0x000fe20000004100 */
[----:B------:R-:W-:Y:S02]  /*6140*/  F2FP.SATFINITE.E4M3.F32.PACK_AB_MERGE_C R59, R11, R56, R73 ;  /* 0x000000380b3b723e */ /* 0x000fe40004807049 */
[CC--:B------:R-:W-:Y:S02]  /*6150*/  FMUL.FTZ R12, R70.reuse, R72.reuse ;  /* 0x00000048460c7220 */ /* 0x0c0fe40000410000 */
[C---:B------:R-:W-:Y:S01]  /*6160*/  FMUL.FTZ R57, R71.reuse, R72 ;  /* 0x0000004847397220 */ /* 0x040fe20000410000 */
[----:B------:R-:W-:Y:S01]  /*6170*/  MOV R13, R59 ;  /* 0x0000003b000d7202 */ /* 0x000fe20000000f00 */
[-C--:B------:R-:W-:Y:S02]  /*6180*/  FFMA.FTZ R12, R71, R69.reuse, -R12 ;  /* 0x00000045470c7223 */ /* 0x080fe4000001080c */
[----:B------:R-:W-:-:S05]  /*6190*/  FFMA.FTZ R57, R70, R69, R57 ;  /* 0x0000004546397223 */ /* 0x000fca0000010039 */
[----:B------:R-:W-:Y:S01]  /*61a0*/  F2FP.SATFINITE.E4M3.F32.PACK_AB_MERGE_C R14, R57, R12, R64 ;  /* 0x0000000c390e723e */ /* 0x000fe20004807040 */
[----:B------:R-:W-:-:S07]  /*61b0*/  IMAD.MOV.U32 R12, RZ, RZ, R58 ;  /* 0x000000ffff0c7224 */ /* 0x000fce00078e003a */
.L_x_532:
[----:B------:R-:W-:Y:S05]  /*61c0*/  BSYNC B3 ;  /* 0x0000000000037941 */ /* 0x000fea0003800000 */
.L_x_531:
[----:B0-----:R0:W-:Y:S02]  /*61d0*/  ST.E.128 desc[UR36][R60.64], R12 ;  /* 0x0000000c3c007985 */ /* 0x0011e4000c101d24 */
.L_x_530:
[----:B------:R-:W-:Y:S05]  /*61e0*/  BSYNC B2 ;  /* 0x0000000000027941 */ /* 0x000fea0003800000 */
.L_x_529:
        /* <DEDUP_REMOVED lines=8> */
[----:B------:R-:W-:Y:S02]  /*6270*/  SHF.R.U32.HI R11, RZ, 0x8, R53 ;  /* 0x00000008ff0b7819 */ /* 0x000fe40000011635 */
[--C-:B------:R-:W-:Y:S02]  /*6280*/  SHF.R.U32.HI R59, RZ, 0x8, R55.reuse ;  /* 0x00000008ff3b7819 */ /* 0x100fe40000011637 */
[----:B------:R-:W-:Y:S02]  /*6290*/  LOP3.LUT R54, R55, 0xff0000ff, RZ, 0xc0, !PT ;  /* 0xff0000ff37367812 */ /* 0x000fe400078ec0ff */
[----:B------:R-:W-:Y:S01]  /*62a0*/  SHF.R.U32.HI R58, RZ, 0x10, R55 ;  /* 0x00000010ff3a7819 */ /* 0x000fe20000011637 */
[----:B------:R-:W-:Y:S01]  /*62b0*/  IMAD.SHL.U32 R55, R11, 0x100, RZ ;  /* 0x000001000b377824 */ /* 0x000fe200078e00ff */
[----:B------:R-:W-:Y:S01]  /*62c0*/  LOP3.LUT R52, R53, 0xff0000ff, RZ, 0xc0, !PT ;  /* 0xff0000ff35347812 */ /* 0x000fe200078ec0ff */
[----:B------:R-:W-:Y:S01]  /*62d0*/  IMAD.SHL.U32 R59, R59, 0x100, RZ ;  /* 0x000001003b3b7824 */ /* 0x000fe200078e00ff */
[----:B------:R-:W-:Y:S01]  /*62e0*/  SHF.R.U32.HI R60, RZ, 0x10, R53 ;  /* 0x00000010ff3c7819 */ /* 0x000fe20000011635 */
[----:B0-----:R-:W-:Y:S01]  /*62f0*/  IMAD.MOV.U32 R11, RZ, RZ, R13 ;  /* 0x000000ffff0b7224 */ /* 0x001fe200078e000d */
[----:B------:R-:W-:-:S02]  /*6300*/  LOP3.LUT R13, R52, 0xff00, R55, 0xf8, !PT ;  /* 0x0000ff00340d7812 */ /* 0x000fc400078ef837 */
[----:B------:R-:W-:Y:S01]  /*6310*/  LOP3.LUT R54, R54, 0xff00, R59, 0xf8, !PT ;  /* 0x0000ff0036367812 */ /* 0x000fe200078ef83b */
[----:B------:R-:W-:Y:S01]  /*6320*/  IMAD.U32 R52, R60, 0x10000, RZ ;  /* 0x000100003c347824 */ /* 0x000fe200078e00ff */
[----:B------:R-:W-:Y:S01]  /*6330*/  MOV R53, R12 ;  /* 0x0000000c00357202 */ /* 0x000fe20000000f00 */
[----:B------:R-:W-:Y:S01]  /*6340*/  IMAD.U32 R59, R58, 0x10000, RZ ;  /* 0x000100003a3b7824 */ /* 0x000fe200078e00ff */
[----:B------:R-:W-:Y:S02]  /*6350*/  F2FP.F16.E4M3.UNPACK_B R55, R106.H1 ;  /* 0x0000006aff37723e */ /* 0x000fe400030006ff */
[----:B------:R-:W-:Y:S02]  /*6360*/  F2FP.F16.E4M3.UNPACK_B R12, R11 ;  /* 0x0000000bff0c723e */ /* 0x000fe400020006ff */
[----:B------:R-:W-:Y:S01]  /*6370*/  LOP3.LUT R13, R13, 0xff0000, R52, 0xf8, !PT ;  /* 0x00ff00000d0d7812 */ /* 0x000fe200078ef834 */
[--C-:B------:R-:W-:Y:S01]  /*6380*/  HADD2.F32 R63, -RZ, R55.reuse.H0_H0 ;  /* 0x20000037ff3f7230 */ /* 0x100fe20000004100 */
[----:B------:R-:W-:Y:S01]  /*6390*/  LOP3.LUT R52, R54, 0xff0000, R59, 0xf8, !PT ;  /* 0x00ff000036347812 */ /* 0x000fe200078ef83b */
[--C-:B------:R-:W-:Y:S01]  /*63a0*/  HADD2.F32 R54, -RZ, R12.reuse.H1_H1 ;  /* 0x3000000cff367230 */ /* 0x100fe20000004100 */
[----:B------:R-:W-:Y:S01]  /*63b0*/  F2FP.F16.E4M3.UNPACK_B R59, R105.H1 ;  /* 0x00000069ff3b723e */ /* 0x000fe200030006ff */
[----:B------:R-:W-:Y:S01]  /*63c0*/  HADD2.F32 R12, -RZ, R12.H0_H0 ;  /* 0x2000000cff0c7230 */ /* 0x000fe20000004100 */
[----:B------:R-:W-:Y:S01]  /*63d0*/  F2FP.F16.E4M3.UNPACK_B R11, R11.H1 ;  /* 0x0000000bff0b723e */ /* 0x000fe200030006ff */
[----:B------:R-:W-:-:S02]  /*63e0*/  HADD2.F32 R60, -RZ, R55.H1_H1 ;  /* 0x30000037ff3c7230 */ /* 0x000fc40000004100 */
[-C--:B------:R-:W-:Y:S01]  /*63f0*/  FMUL.FTZ R65, R54, R63.reuse ;  /* 0x0000003f36417220 */ /* 0x080fe20000410000 */
[----:B------:R-:W-:Y:S02]  /*6400*/  HADD2.F32 R61, -RZ, R59.H0_H0 ;  /* 0x2000003bff3d7230 */ /* 0x000fe40000004100 */
[C---:B------:R-:W-:Y:S01]  /*6410*/  FMUL.FTZ R63, R12.reuse, R63 ;  /* 0x0000003f0c3f7220 */ /* 0x040fe20000410000 */
[--C-:B------:R-:W-:Y:S01]  /*6420*/  HADD2.F32 R58, -RZ, R11.reuse.H1_H1 ;  /* 0x3000000bff3a7230 */ /* 0x100fe20000004100 */
[----:B------:R-:W-:Y:S01]  /*6430*/  F2FP.F16.E4M3.UNPACK_B R106, R106 ;  /* 0x0000006aff6a723e */ /* 0x000fe200020006ff */
[----:B------:R-:W-:Y:S02]  /*6440*/  HADD2.F32 R55, -RZ, R11.H0_H0 ;  /* 0x2000000bff377230 */ /* 0x000fe40000004100 */
[-C--:B------:R-:W-:Y:S01]  /*6450*/  FFMA.FTZ R11, R12, R61.reuse, -R65 ;  /* 0x0000003d0c0b7223 */ /* 0x080fe20000010841 */
[----:B------:R-:W-:Y:S02]  /*6460*/  HADD2.F32 R59, -RZ, R59.H1_H1 ;  /* 0x3000003bff3b7230 */ /* 0x000fe40000004100 */
[----:B------:R-:W-:Y:S01]  /*6470*/  FFMA.FTZ R12, R54, R61, R63 ;  /* 0x0000003d360c7223 */ /* 0x000fe2000001003f */
[CC--:B------:R-:W-:Y:S01]  /*6480*/  FMUL.FTZ R62, R58.reuse, R60.reuse ;  /* 0x0000003c3a3e7220 */ /* 0x0c0fe20000410000 */
[C---:B------:R-:W-:Y:S01]  /*6490*/  FMUL.FTZ R67, R55.reuse, R60 ;  /* 0x0000003c37437220 */ /* 0x040fe20000410000 */
[-C--:B------:R-:W-:Y:S01]  /*64a0*/  F2FP.F16.E4M3.UNPACK_B R54, R53.reuse.H1 ;  /* 0x00000035ff36723e */ /* 0x080fe200030006ff */
[--C-:B------:R-:W-:Y:S01]  /*64b0*/  HADD2.F32 R61, -RZ, R106.reuse.H0_H0 ;  /* 0x2000006aff3d7230 */ /* 0x100fe20000004100 */
[----:B------:R-:W-:Y:S01]  /*64c0*/  F2FP.F16.E4M3.UNPACK_B R53, R53 ;  /* 0x00000035ff35723e */ /* 0x000fe200020006ff */
[-C--:B------:R-:W-:Y:S01]  /*64d0*/  FFMA.FTZ R65, R55, R59.reuse, -R62 ;  /* 0x0000003b37417223 */ /* 0x080fe2000001083e */
[----:B------:R-:W-:Y:S01]  /*64e0*/  FFMA.FTZ R66, R58, R59, R67 ;  /* 0x0000003b3a427223 */ /* 0x000fe20000010043 */
[----:B------:R-:W-:Y:S01]  /*64f0*/  HADD2.F32 R62, -RZ, R106.H1_H1 ;  /* 0x3000006aff3e7230 */ /* 0x000fe20000004100 */
[----:B------:R-:W-:Y:S01]  /*6500*/  F2FP.F16.E4M3.UNPACK_B R105, R105 ;  /* 0x00000069ff69723e */ /* 0x000fe200020006ff */
[----:B------:R-:W-:-:S02]  /*6510*/  HADD2.F32 R59, -RZ, R54.H1_H1 ;  /* 0x30000036ff3b7230 */ /* 0x000fc40000004100 */
[----:B------:R-:W-:Y:S02]  /*6520*/  HADD2.F32 R55, -RZ, R54.H0_H0 ;  /* 0x20000036ff377230 */ /* 0x000fe40000004100 */
[--C-:B------:R-:W-:Y:S02]  /*6530*/  HADD2.F32 R58, -RZ, R53.reuse.H1_H1 ;  /* 0x30000035ff3a7230 */ /* 0x100fe40000004100 */
[-C--:B------:R-:W-:Y:S01]  /*6540*/  FMUL.FTZ R64, R59, R62.reuse ;  /* 0x0000003e3b407220 */ /* 0x080fe20000410000 */
[----:B------:R-:W-:Y:S02]  /*6550*/  HADD2.F32 R54, -RZ, R53.H0_H0 ;  /* 0x20000035ff367230 */ /* 0x000fe40000004100 */
[----:B------:R-:W-:Y:S01]  /*6560*/  FMUL.FTZ R62, R55, R62 ;  /* 0x0000003e373e7220 */ /* 0x000fe20000410000 */
[--C-:B------:R-:W-:Y:S02]  /*6570*/  HADD2.F32 R60, -RZ, R105.reuse.H1_H1 ;  /* 0x30000069ff3c7230 */ /* 0x100fe40000004100 */
[----:B------:R-:W-:Y:S01]  /*6580*/  FMUL.FTZ R53, R58, R61 ;  /* 0x0000003d3a357220 */ /* 0x000fe20000410000 */
[----:B------:R-:W-:-:S02]  /*6590*/  HADD2.F32 R105, -RZ, R105.H0_H0 ;  /* 0x20000069ff697230 */ /* 0x000fc40000004100 */
[----:B------:R-:W-:Y:S01]  /*65a0*/  FMUL.FTZ R61, R54, R61 ;  /* 0x0000003d363d7220 */ /* 0x000fe20000410000 */
[----:B------:R-:W-:Y:S01]  /*65b0*/  FFMA.FTZ R63, R59, R60, R62 ;  /* 0x0000003c3b3f7223 */ /* 0x000fe2000001003e */
[----:B------:R-:W-:Y:S02]  /*65c0*/  F2FP.F16.E4M3.UNPACK_B R59, R15.H1 ;  /* 0x0000000fff3b723e */ /* 0x000fe400030006ff */
[----:B------:R-:W-:Y:S01]  /*65d0*/  FFMA.FTZ R58, R58, R105, R61 ;  /* 0x000000693a3a7223 */ /* 0x000fe2000001003d */
[----:B------:R-:W-:Y:S01]  /*65e0*/  F2FP.F16.E4M3.UNPACK_B R61, R52.H1 ;  /* 0x00000034ff3d723e */ /* 0x000fe200030006ff */
[----:B------:R-:W-:Y:S01]  /*65f0*/  FFMA.FTZ R64, R55, R60, -R64 ;  /* 0x0000003c37407223 */ /* 0x000fe20000010840 */
[----:B------:R-:W-:Y:S01]  /*6600*/  F2FP.SATFINITE.E4M3.F32.PACK_AB_MERGE_C R55, R66, R65, RZ ;  /* 0x000000414237723e */ /* 0x000fe200048070ff */
[--C-:B------:R-:W-:Y:S01]  /*6610*/  HADD2.F32 R65, -RZ, R59.reuse.H0_H0 ;  /* 0x2000003bff417230 */ /* 0x100fe20000004100 */
[----:B------:R-:W-:Y:S01]  /*6620*/  F2FP.F16.E4M3.UNPACK_B R62, R14.H1 ;  /* 0x0000000eff3e723e */ /* 0x000fe200030006ff */
[----:B------:R-:W-:Y:S01]  /*6630*/  HADD2.F32 R66, -RZ, R59.H1_H1 ;  /* 0x3000003bff427230 */ /* 0x000fe20000004100 */
[----:B------:R-:W-:Y:S01]  /*6640*/  F2FP.F16.E4M3.UNPACK_B R59, R13.H1 ;  /* 0x0000000dff3b723e */ /* 0x000fe200030006ff */
[----:B------:R-:W-:Y:S01]  /*6650*/  HADD2.F32 R67, -RZ, R61.H1_H1 ;  /* 0x3000003dff437230 */ /* 0x000fe20000004100 */
[----:B------:R-:W-:Y:S01]  /*6660*/  F2FP.F16.E4M3.UNPACK_B R60, R52 ;  /* 0x00000034ff3c723e */ /* 0x000fe200020006ff */
[----:B------:R-:W-:Y:S01]  /*6670*/  FFMA.FTZ R53, R54, R105, -R53 ;  /* 0x0000006936357223 */ /* 0x000fe20000010835 */
[----:B------:R-:W-:Y:S01]  /*6680*/  F2FP.SATFINITE.E4M3.F32.PACK_AB_MERGE_C R54, R63, R64, RZ ;  /* 0x000000403f36723e */ /* 0x000fe200048070ff */
[----:B------:R-:W-:Y:S01]  /*6690*/  HADD2.F32 R68, -RZ, R59.H1_H1 ;  /* 0x3000003bff447230 */ /* 0x000fe20000004100 */
[----:B------:R-:W-:Y:S01]  /*66a0*/  F2FP.F16.E4M3.UNPACK_B R52, R13 ;  /* 0x0000000dff34723e */ /* 0x000fe200020006ff */
[----:B------:R-:W-:-:S02]  /*66b0*/  HADD2.F32 R64, -RZ, R62.H1_H1 ;  /* 0x3000003eff407230 */ /* 0x000fc40000004100 */
[-C--:B------:R-:W-:Y:S01]  /*66c0*/  FMUL.FTZ R70, R66, R67.reuse ;  /* 0x0000004342467220 */ /* 0x080fe20000410000 */
[----:B------:R-:W-:Y:S02]  /*66d0*/  HADD2.F32 R69, -RZ, R60.H1_H1 ;  /* 0x3000003cff457230 */ /* 0x000fe40000004100 */
[C---:B------:R-:W-:Y:S01]  /*66e0*/  FMUL.FTZ R71, R65.reuse, R67 ;  /* 0x0000004341477220 */ /* 0x040fe20000410000 */
[----:B------:R-:W-:Y:S02]  /*66f0*/  HADD2.F32 R63, -RZ, R62.H0_H0 ;  /* 0x2000003eff3f7230 */ /* 0x000fe40000004100 */
[----:B------:R-:W-:Y:S01]  /*6700*/  FFMA.FTZ R13, R65, R68, -R70 ;  /* 0x00000044410d7223 */ /* 0x000fe20000010846 */
[----:B------:R-:W-:Y:S02]  /*6710*/  HADD2.F32 R67, -RZ, R52.H1_H1 ;  /* 0x30000034ff437230 */ /* 0x000fe40000004100 */
[----:B------:R-:W-:Y:S01]  /*6720*/  FMUL.FTZ R70, R64, R69 ;  /* 0x0000004540467220 */ /* 0x000fe20000410000 */
[----:B------:R-:W-:Y:S01]  /*6730*/  F2FP.F16.E4M3.UNPACK_B R65, R15 ;  /* 0x0000000fff41723e */ /* 0x000fe200020006ff */
[C---:B------:R-:W-:Y:S01]  /*6740*/  FMUL.FTZ R69, R63.reuse, R69 ;  /* 0x000000453f457220 */ /* 0x040fe20000410000 */
[----:B------:R-:W-:Y:S01]  /*6750*/  F2FP.F16.E4M3.UNPACK_B R14, R14 ;  /* 0x0000000eff0e723e */ /* 0x000fe200020006ff */
[----:B------:R-:W-:Y:S01]  /*6760*/  FFMA.FTZ R62, R66, R68, R71 ;  /* 0x00000044423e7223 */ /* 0x000fe20000010047 */
[----:B------:R-:W-:Y:S01]  /*6770*/  FFMA.FTZ R15, R63, R67, -R70 ;  /* 0x000000433f0f7223 */ /* 0x000fe20000010846 */
[----:B------:R-:W-:-:S02]  /*6780*/  HADD2.F32 R63, -RZ, R65.H0_H0 ;  /* 0x20000041ff3f7230 */ /* 0x000fc40000004100 */
[----:B------:R-:W-:Y:S01]  /*6790*/  FFMA.FTZ R68, R64, R67, R69 ;  /* 0x0000004340447223 */ /* 0x000fe20000010045 */
[----:B------:R-:W-:Y:S01]  /*67a0*/  HADD2.F32 R66, -RZ, R61.H0_H0 ;  /* 0x2000003dff427230 */ /* 0x000fe20000004100 */
[----:B------:R-:W-:Y:S01]  /*67b0*/  F2FP.SATFINITE.E4M3.F32.PACK_AB_MERGE_C R62, R62, R13, RZ ;  /* 0x0000000d3e3e723e */ /* 0x000fe200048070ff */
[----:B------:R-:W-:Y:S01]  /*67c0*/  HADD2.F32 R65, -RZ, R65.H1_H1 ;  /* 0x30000041ff417230 */ /* 0x000fe20000004100 */
[----:B------:R-:W-:Y:S01]  /*67d0*/  F2FP.SATFINITE.E4M3.F32.PACK_AB_MERGE_C R13, R12, R11, R55 ;  /* 0x0000000b0c0d723e */ /* 0x000fe20004807037 */
[--C-:B------:R-:W-:Y:S02]  /*67e0*/  HADD2.F32 R61, -RZ, R14.reuse.H0_H0 ;  /* 0x2000000eff3d7230 */ /* 0x100fe40000004100 */
[-C--:B------:R-:W-:Y:S01]  /*67f0*/  FMUL.FTZ R72, R63, R66.reuse ;  /* 0x000000423f487220 */ /* 0x080fe20000410000 */
[----:B------:R-:W-:Y:S02]  /*6800*/  HADD2.F32 R14, -RZ, R14.H1_H1 ;  /* 0x3000000eff0e7230 */ /* 0x000fe40000004100 */
[----:B------:R-:W-:Y:S01]  /*6810*/  FMUL.FTZ R70, R65, R66 ;  /* 0x0000004241467220 */ /* 0x000fe20000410000 */
[----:B------:R-:W-:Y:S01]  /*6820*/  HADD2.F32 R64, -RZ, R60.H0_H0 ;  /* 0x2000003cff407230 */ /* 0x000fe20000004100 */
[----:B------:R-:W-:Y:S01]  /*6830*/  F2FP.SATFINITE.E4M3.F32.PACK_AB_MERGE_C R15, R68, R15, RZ ;  /* 0x0000000f440f723e */ /* 0x000fe200048070ff */
[----:B------:R-:W-:Y:S01]  /*6840*/  HADD2.F32 R60, -RZ, R59.H0_H0 ;  /* 0x2000003bff3c7230 */ /* 0x000fe20000004100 */
[----:B------:R-:W-:Y:S01]  /*6850*/  F2FP.SATFINITE.E4M3.F32.PACK_AB_MERGE_C R12, R58, R53, R54 ;  /* 0x000000353a0c723e */ /* 0x000fe20004807036 */
[----:B------:R-:W-:-:S02]  /*6860*/  HADD2.F32 R52, -RZ, R52.H0_H0 ;  /* 0x20000034ff347230 */ /* 0x000fc40000004100 */
[CC--:B------:R-:W-:Y:S01]  /*6870*/  FMUL.FTZ R66, R14.reuse, R64.reuse ;  /* 0x000000400e427220 */ /* 0x0c0fe20000410000 */
[----:B------:R-:W-:Y:S01]  /*6880*/  FMUL.FTZ R59, R61, R64 ;  /* 0x000000403d3b7220 */ /* 0x000fe20000410000 */
[-C--:B------:R-:W-:Y:S01]  /*6890*/  FFMA.FTZ R70, R63, R60.reuse, -R70 ;  /* 0x0000003c3f467223 */ /* 0x080fe20000010846 */
[----:B------:R-:W-:Y:S01]  /*68a0*/  FFMA.FTZ R65, R65, R60, R72 ;  /* 0x0000003c41417223 */ /* 0x000fe20000010048 */
[-C--:B------:R-:W-:Y:S01]  /*68b0*/  FFMA.FTZ R66, R61, R52.reuse, -R66 ;  /* 0x000000343d427223 */ /* 0x080fe20000010842 */
[----:B------:R-:W-:-:S05]  /*68c0*/  FFMA.FTZ R59, R14, R52, R59 ;  /* 0x000000340e3b7223 */ /* 0x000fca000001003b */
[----:B------:R-:W-:Y:S02]  /*68d0*/  F2FP.SATFINITE.E4M3.F32.PACK_AB_MERGE_C R14, R59, R66, R15 ;  /* 0x000000423b0e723e */ /* 0x000fe4000480700f */
[----:B------:R-:W-:-:S07]  /*68e0*/  F2FP.SATFINITE.E4M3.F32.PACK_AB_MERGE_C R15, R65, R70, R62 ;  /* 0x00000046410f723e */ /* 0x000fce000480703e */
.L_x_534:
[----:B------:R-:W-:Y:S05]  /*68f0*/  BSYNC B2 ;  /* 0x0000000000027941 */ /* 0x000fea0003800000 */
.L_x_533:
[----:B0-----:R0:W-:Y:S02]  /*6900*/  ST.E.128 desc[UR36][R56.64], R12 ;  /* 0x0000000c38007985 */ /* 0x0011e4000c101d24 */
.L_x_528:
[----:B------:R-:W-:Y:S05]  /*6910*/  BSYNC B1 ;  /* 0x0000000000017941 */ /* 0x000fea0003800000 */
.L_x_527:
[----:B------:R-:W-:-:S03]  /*6920*/  UMOV UR4, 0xffffffff ;  /* 0xffffffff00047882 */ /* 0x000fc60000000000 */
[----:B------:R-:W-:Y:S05]  /*6930*/  BRA.DIV UR4, `(.L_x_535) ;  /* 0x0000023204ac7947 */ /* 0x000fea000b800000 */
[----:B0-2---:R-:W0:Y:S04]  /*6940*/  SHFL.IDX PT, R102, R102, 0x3, 0x181f ;  /* 0x00781f0066667f89 */ /* 0x005e2800000e0000 */
[----:B----4-:R-:W2:Y:S02]  /*6950*/  SHFL.IDX PT, R101, R101, 0x3, 0x181f ;  /* 0x00781f0065657f89 */ /* 0x010ea400000e0000 */
.L_x_847:
[----:B------:R-:W-:Y:S05]  /*6960*/  @P4 BRA `(.L_x_536) ;  /* 0x0000005800f04947 */ /* 0x000fea0003800000 */
[----:B------:R-:W-:Y:S04]  /*6970*/  BSSY B1, `(.L_x_537) ;  /* 0x0000072000017945 */ /* 0x000fe80003800000 */
[----:B------:R-:W-:Y:S05]  /*6980*/  @P1 BRA `(.L_x_538) ;  /* 0x0000000400c01947 */ /* 0x000fea0003800000 */
[----:B------:R4:W1:Y:S01]  /*6990*/  LDS.128 R12, [R90+0x2b400] ;  /* 0x02b400005a0c7984 */ /* 0x0008620000000c00 */
[----:B--2---:R-:W-:Y:S01]  /*69a0*/  IADD3 R52, P2, R16, R101, RZ ;  /* 0x0000006510347210 */ /* 0x004fe20007f5e0ff */
[----:B------:R-:W-:Y:S04]  /*69b0*/  BSSY B2, `(.L_x_539) ;  /* 0x000006c000027945 */ /* 0x000fe80003800000 */
[----:B0-----:R-:W-:Y:S01]  /*69c0*/  IMAD.X R53, R102, 0x1, R17, P2 ;  /* 0x0000000166357824 */ /* 0x001fe200010e0611 */
[----:B------:R-:W-:-:S13]  /*69d0*/  ISETP.GE.AND P2, PT, R22, R103, PT ;  /* 0x000000671600720c */ /* 0x000fda0003f46270 */
[----:B----4-:R-:W-:Y:S05]  /*69e0*/  @P2 BRA `(.L_x_540) ;  /* 0x0000000400a02947 */ /* 0x010fea0003800000 */
[----:B------:R-:W-:Y:S02]  /*69f0*/  SHF.R.U32.HI R11, RZ, 0x8, R49 ;  /* 0x00000008ff0b7819 */ /* 0x000fe40000011631 */
[--C-:B------:R-:W-:Y:S02]  /*6a00*/  SHF.R.U32.HI R55, RZ, 0x8, R51.reuse ;  /* 0x00000008ff377819 */ /* 0x100fe40000011633 */
[----:B------:R-:W-:Y:S02]  /*6a10*/  LOP3.LUT R50, R51, 0xff0000ff, RZ, 0xc0, !PT ;  /* 0xff0000ff33327812 */ /* 0x000fe400078ec0ff */
[----:B------:R-:W-:Y:S01]  /*6a20*/  SHF.R.U32.HI R54, RZ, 0x10, R51 ;  /* 0x00000010ff367819 */ /* 0x000fe20000011633 */
[----:B------:R-:W-:Y:S01]  /*6a30*/  IMAD.SHL.U32 R51, R11, 0x100, RZ ;  /* 0x000001000b337824 */ /* 0x000fe200078e00ff */
[----:B------:R-:W-:Y:S01]  /*6a40*/  LOP3.LUT R48, R49, 0xff0000ff, RZ, 0xc0, !PT ;  /* 0xff0000ff31307812 */ /* 0x000fe200078ec0ff */
[----:B-1----:R-:W-:Y:S01]  /*6a50*/  IMAD.MOV.U32 R11, RZ, RZ, R13 ;  /* 0x000000ffff0b7224 */ /* 0x002fe200078e000d */
[----:B------:R-:W-:Y:S01]  /*6a60*/  SHF.R.U32.HI R56, RZ, 0x10, R49 ;  /* 0x00000010ff387819 */ /* 0x000fe20000011631 */
[----:B------:R-:W-:Y:S01]  /*6a70*/  IMAD.MOV.U32 R49, RZ, RZ, R12 ;  /* 0x000000ffff317224 */ /* 0x000fe200078e000c */
[----:B------:R-:W-:-:S02]  /*6a80*/  SHF.L.U32 R55, R55, 0x8, RZ ;  /* 0x0000000837377819 */ /* 0x000fc400000006ff */
[----:B------:R-:W-:Y:S01]  /*6a90*/  LOP3.LUT R13, R48, 0xff00, R51, 0xf8, !PT ;  /* 0x0000ff00300d7812 */ /* 0x000fe200078ef833 */
[----:B------:R-:W-:Y:S01]  /*6aa0*/  IMAD.U32 R48, R56, 0x10000, RZ ;  /* 0x0001000038307824 */ /* 0x000fe200078e00ff */
[----:B------:R-:W-:Y:S01]  /*6ab0*/  LOP3.LUT R50, R50, 0xff00, R55, 0xf8, !PT ;  /* 0x0000ff0032327812 */ /* 0x000fe200078ef837 */
[----:B------:R-:W-:Y:S01]  /*6ac0*/  IMAD.U32 R55, R54, 0x10000, RZ ;  /* 0x0001000036377824 */ /* 0x000fe200078e00ff */
[----:B------:R-:W-:Y:S02]  /*6ad0*/  F2FP.F16.E4M3.UNPACK_B R51, R79.H1 ;  /* 0x0000004fff33723e */ /* 0x000fe400030006ff */
[-C--:B------:R-:W-:Y:S02]  /*6ae0*/  F2FP.F16.E4M3.UNPACK_B R12, R11.reuse ;  /* 0x0000000bff0c723e */ /* 0x080fe400020006ff */
        /* <DEDUP_REMOVED lines=20> */
[----:B------:R-:W-:Y:S01]  /*6c30*/  HADD2.F32 R56, -RZ, R79.H1_H1 ;  /* 0x3000004fff387230 */ /* 0x000fe20000004100 */
[----:B------:R-:W-:Y:S01]  /*6c40*/  F2FP.F16.E4M3.UNPACK_B R49, R49 ;  /* 0x00000031ff31723e */ /* 0x000fe200020006ff */
[-C--:B------:R-:W-:Y:S01]  /*6c50*/  FFMA.FTZ R60, R51, R55.reuse, -R58 ;  /* 0x00000037333c7223 */ /* 0x080fe2000001083a */
[----:B------:R-:W-:Y:S01]  /*6c60*/  FFMA.FTZ R61, R54, R55, R61 ;  /* 0x00000037363d7223 */ /* 0x000fe2000001003d */
[----:B------:R-:W-:Y:S01]  /*6c70*/  F2FP.F16.E4M3.UNPACK_B R78, R78 ;  /* 0x0000004eff4e723e */ /* 0x000fe200020006ff */
[--C-:B------:R-:W-:Y:S01]  /*6c80*/  HADD2.F32 R54, -RZ, R50.reuse.H0_H0 ;  /* 0x20000032ff367230 */ /* 0x100fe20000004100 */
[----:B------:R-:W-:Y:S01]  /*6c90*/  F2FP.F16.E4M3.UNPACK_B R62, R48.H1 ;  /* 0x00000030ff3e723e */ /* 0x000fe200030006ff */
[----:B------:R-:W-:-:S02]  /*6ca0*/  HADD2.F32 R55, -RZ, R50.H1_H1 ;  /* 0x30000032ff377230 */ /* 0x000fc40000004100 */
[----:B------:R-:W-:Y:S02]  /*6cb0*/  HADD2.F32 R79, -RZ, R79.H0_H0 ;  /* 0x2000004fff4f7230 */ /* 0x000fe40000004100 */
[-C--:B------:R-:W-:Y:S01]  /*6cc0*/  FMUL.FTZ R58, R54, R56.reuse ;  /* 0x00000038363a7220 */ /* 0x080fe20000410000 */
[--C-:B------:R-:W-:Y:S02]  /*6cd0*/  HADD2.F32 R51, -RZ, R49.reuse.H1_H1 ;  /* 0x30000031ff337230 */ /* 0x100fe40000004100 */
[----:B------:R-:W-:Y:S01]  /*6ce0*/  FMUL.FTZ R59, R55, R56 ;  /* 0x00000038373b7220 */ /* 0x000fe20000410000 */
[----:B------:R-:W-:Y:S02]  /*6cf0*/  HADD2.F32 R50, -RZ, R49.H0_H0 ;  /* 0x20000031ff327230 */ /* 0x000fe40000004100 */
[--C-:B------:R-:W-:Y:S02]  /*6d00*/  HADD2.F32 R49, -RZ, R78.reuse.H1_H1 ;  /* 0x3000004eff317230 */ /* 0x100fe40000004100 */
[----:B------:R-:W-:Y:S01]  /*6d10*/  FMUL.FTZ R57, R51, R79 ;  /* 0x0000004f33397220 */ /* 0x000fe20000410000 */
[----:B------:R-:W-:-:S02]  /*6d20*/  HADD2.F32 R78, -RZ, R78.H0_H0 ;  /* 0x2000004eff4e7230 */ /* 0x000fc40000004100 */
[----:B------:R-:W-:Y:S01]  /*6d30*/  FMUL.FTZ R56, R50, R79 ;  /* 0x0000004f32387220 */ /* 0x000fe20000410000 */
[--C-:B------:R-:W-:Y:S02]  /*6d40*/  HADD2.F32 R64, -RZ, R62.reuse.H1_H1 ;  /* 0x3000003eff407230 */ /* 0x100fe40000004100 */
[-C--:B------:R-:W-:Y:S01]  /*6d50*/  FFMA.FTZ R54, R54, R49.reuse, -R59 ;  /* 0x0000003136367223 */ /* 0x080fe2000001083b */
[----:B------:R-:W-:Y:S01]  /*6d60*/  FFMA.FTZ R55, R55, R49, R58 ;  /* 0x0000003137377223 */ /* 0x000fe2000001003a */
[-C--:B------:R-:W-:Y:S01]  /*6d70*/  FFMA.FTZ R49, R50, R78.reuse, -R57 ;  /* 0x0000004e32317223 */ /* 0x080fe20000010839 */
[----:B------:R-:W-:Y:S01]  /*6d80*/  FFMA.FTZ R50, R51, R78, R56 ;  /* 0x0000004e33327223 */ /* 0x000fe20000010038 */
[----:B------:R-:W-:Y:S01]  /*6d90*/  F2FP.F16.E4M3.UNPACK_B R56, R15.H1 ;  /* 0x0000000fff38723e */ /* 0x000fe200030006ff */
[----:B------:R-:W-:Y:S01]  /*6da0*/  HADD2.F32 R62, -RZ, R62.H0_H0 ;  /* 0x2000003eff3e7230 */ /* 0x000fe20000004100 */
[----:B------:R-:W-:Y:S02]  /*6db0*/  F2FP.SATFINITE.E4M3.F32.PACK_AB_MERGE_C R51, R61, R60, RZ ;  /* 0x0000003c3d33723e */ /* 0x000fe400048070ff */
[----:B------:R-:W-:Y:S01]  /*6dc0*/  F2FP.SATFINITE.E4M3.F32.PACK_AB_MERGE_C R54, R55, R54, RZ ;  /* 0x000000363736723e */ /* 0x000fe200048070ff */
[--C-:B------:R-:W-:Y:S01]  /*6dd0*/  HADD2.F32 R57, -RZ, R56.reuse.H0_H0 ;  /* 0x20000038ff397230 */ /* 0x100fe20000004100 */
[----:B------:R-:W-:Y:S01]  /*6de0*/  F2FP.F16.E4M3.UNPACK_B R59, R13.H1 ;  /* 0x0000000dff3b723e */ /* 0x000fe200030006ff */
[----:B------:R-:W-:Y:S01]  /*6df0*/  HADD2.F32 R56, -RZ, R56.H1_H1 ;  /* 0x30000038ff387230 */ /* 0x000fe20000004100 */
[----:B------:R-:W-:-:S02]  /*6e00*/  F2FP.F16.E4M3.UNPACK_B R55, R14.H1 ;  /* 0x0000000eff37723e */ /* 0x000fc400030006ff */
[----:B------:R-:W-:Y:S01]  /*6e10*/  F2FP.F16.E4M3.UNPACK_B R61, R48 ;  /* 0x00000030ff3d723e */ /* 0x000fe200020006ff */
[----:B------:R-:W-:Y:S01]  /*6e20*/  HADD2.F32 R60, -RZ, R59.H1_H1 ;  /* 0x3000003bff3c7230 */ /* 0x000fe20000004100 */
[----:B------:R-:W-:Y:S01]  /*6e30*/  F2FP.F16.E4M3.UNPACK_B R58, R13 ;  /* 0x0000000dff3a723e */ /* 0x000fe200020006ff */
[----:B------:R-:W-:Y:S02]  /*6e40*/  HADD2.F32 R48, -RZ, R55.H1_H1 ;  /* 0x30000037ff307230 */ /* 0x000fe40000004100 */
[-C--:B------:R-:W-:Y:S01]  /*6e50*/  FMUL.FTZ R66, R56, R64.reuse ;  /* 0x0000004038427220 */ /* 0x080fe20000410000 */
[----:B------:R-:W-:Y:S02]  /*6e60*/  HADD2.F32 R63, -RZ, R61.H1_H1 ;  /* 0x3000003dff3f7230 */ /* 0x000fe40000004100 */
[C---:B------:R-:W-:Y:S01]  /*6e70*/  FMUL.FTZ R65, R57.reuse, R64 ;  /* 0x0000004039417220 */ /* 0x040fe20000410000 */
[----:B------:R-:W-:Y:S02]  /*6e80*/  HADD2.F32 R55, -RZ, R55.H0_H0 ;  /* 0x20000037ff377230 */ /* 0x000fe40000004100 */
[----:B------:R-:W-:Y:S01]  /*6e90*/  FFMA.FTZ R13, R57, R60, -R66 ;  /* 0x0000003c390d7223 */ /* 0x000fe20000010842 */
[----:B------:R-:W-:-:S02]  /*6ea0*/  HADD2.F32 R57, -RZ, R58.H1_H1 ;  /* 0x3000003aff397230 */ /* 0x000fc40000004100 */
[C---:B------:R-:W-:Y:S01]  /*6eb0*/  FMUL.FTZ R64, R48.reuse, R63 ;  /* 0x0000003f30407220 */ /* 0x040fe20000410000 */
[----:B------:R-:W-:Y:S01]  /*6ec0*/  F2FP.F16.E4M3.UNPACK_B R15, R15 ;  /* 0x0000000fff0f723e */ /* 0x000fe200020006ff */
[C---:B------:R-:W-:Y:S01]  /*6ed0*/  FMUL.FTZ R63, R55.reuse, R63 ;  /* 0x0000003f373f7220 */ /* 0x040fe20000410000 */
[----:B------:R-:W-:Y:S01]  /*6ee0*/  F2FP.F16.E4M3.UNPACK_B R14, R14 ;  /* 0x0000000eff0e723e */ /* 0x000fe200020006ff */
[-C--:B------:R-:W-:Y:S01]  /*6ef0*/  FFMA.FTZ R64, R55, R57.reuse, -R64 ;  /* 0x0000003937407223 */ /* 0x080fe20000010840 */
[----:B------:R-:W-:Y:S02]  /*6f00*/  HADD2.F32 R61, -RZ, R61.H0_H0 ;  /* 0x2000003dff3d7230 */ /* 0x000fe40000004100 */
[----:B------:R-:W-:Y:S01]  /*6f10*/  FFMA.FTZ R63, R48, R57, R63 ;  /* 0x00000039303f7223 */ /* 0x000fe2000001003f */
[--C-:B------:R-:W-:Y:S02]  /*6f20*/  HADD2.F32 R48, -RZ, R15.reuse.H0_H0 ;  /* 0x2000000fff307230 */ /* 0x100fe40000004100 */
[----:B------:R-:W-:Y:S01]  /*6f30*/  FFMA.FTZ R60, R56, R60, R65 ;  /* 0x0000003c383c7223 */ /* 0x000fe20000010041 */
[----:B------:R-:W-:-:S02]  /*6f40*/  HADD2.F32 R55, -RZ, R15.H1_H1 ;  /* 0x3000000fff377230 */ /* 0x000fc40000004100 */
[--C-:B------:R-:W-:Y:S01]  /*6f50*/  HADD2.F32 R15, -RZ, R14.reuse.H0_H0 ;  /* 0x2000000eff0f7230 */ /* 0x100fe20000004100 */
[----:B------:R-:W-:Y:S01]  /*6f60*/  F2FP.SATFINITE.E4M3.F32.PACK_AB_MERGE_C R63, R63, R64, RZ ;  /* 0x000000403f3f723e */ /* 0x000fe200048070ff */
[----:B------:R-:W-:Y:S02]  /*6f70*/  HADD2.F32 R14, -RZ, R14.H1_H1 ;  /* 0x3000000eff0e7230 */ /* 0x000fe40000004100 */
[-C--:B------:R-:W-:Y:S01]  /*6f80*/  FMUL.FTZ R57, R55, R62.reuse ;  /* 0x0000003e37397220 */ /* 0x080fe20000410000 */
[----:B------:R-:W-:Y:S02]  /*6f90*/  HADD2.F32 R59, -RZ, R59.H0_H0 ;  /* 0x2000003bff3b7230 */ /* 0x000fe40000004100 */
[----:B------:R-:W-:Y:S01]  /*6fa0*/  FMUL.FTZ R62, R48, R62 ;  /* 0x0000003e303e7220 */ /* 0x000fe20000410000 */
[----:B------:R-:W-:Y:S02]  /*6fb0*/  HADD2.F32 R58, -RZ, R58.H0_H0 ;  /* 0x2000003aff3a7230 */ /* 0x000fe40000004100 */
[-C--:B------:R-:W-:Y:S01]  /*6fc0*/  FMUL.FTZ R56, R14, R61.reuse ;  /* 0x0000003d0e387220 */ /* 0x080fe20000410000 */
[----:B------:R-:W-:Y:S01]  /*6fd0*/  FMUL.FTZ R61, R15, R61 ;  /* 0x0000003d0f3d7220 */ /* 0x000fe20000410000 */
[-C--:B------:R-:W-:Y:S01]  /*6fe0*/  FFMA.FTZ R57, R48, R59.reuse, -R57 ;  /* 0x0000003b30397223 */ /* 0x080fe20000010839 */
[----:B------:R-:W-:Y:S01]  /*6ff0*/  FFMA.FTZ R62, R55, R59, R62 ;  /* 0x0000003b373e7223 */ /* 0x000fe2000001003e */
[-C--:B------:R-:W-:Y:S01]  /*7000*/  FFMA.FTZ R56, R15, R58.reuse, -R56 ;  /* 0x0000003a0f387223 */ /* 0x080fe20000010838 */
[----:B------:R-:W-:Y:S01]  /*7010*/  FFMA.FTZ R61, R14, R58, R61 ;  /* 0x0000003a0e3d7223 */ /* 0x000fe2000001003d */
[----:B------:R-:W-:-:S02]  /*7020*/  F2FP.SATFINITE.E4M3.F32.PACK_AB_MERGE_C R60, R60, R13, RZ ;  /* 0x0000000d3c3c723e */ /* 0x000fc400048070ff */
[----:B------:R-:W-:Y:S02]  /*7030*/  F2FP.SATFINITE.E4M3.F32.PACK_AB_MERGE_C R13, R12, R11, R51 ;  /* 0x0000000b0c0d723e */ /* 0x000fe40004807033 */
[----:B------:R-:W-:Y:S02]  /*7040*/  F2FP.SATFINITE.E4M3.F32.PACK_AB_MERGE_C R12, R50, R49, R54 ;  /* 0x00000031320c723e */ /* 0x000fe40004807036 */
[----:B------:R-:W-:Y:S02]  /*7050*/  F2FP.SATFINITE.E4M3.F32.PACK_AB_MERGE_C R14, R61, R56, R63 ;  /* 0x000000383d0e723e */ /* 0x000fe4000480703f */
[----:B------:R-:W-:-:S07]  /*7060*/  F2FP.SATFINITE.E4M3.F32.PACK_AB_MERGE_C R15, R62, R57, R60 ;  /* 0x000000393e0f723e */ /* 0x000fce000480703c */
.L_x_540:
[----:B------:R-:W-:Y:S05]  /*7070*/  BSYNC B2 ;  /* 0x0000000000027941 */ /* 0x000fea0003800000 */
.L_x_539:
[----:B-1----:R4:W-:Y:S02]  /*7080*/  ST.E.128 desc[UR36][R52.64], R12 ;  /* 0x0000000c34007985 */ /* 0x0029e4000c101d24 */
.L_x_538:
[----:B------:R-:W-:Y:S05]  /*7090*/  BSYNC B1 ;  /* 0x0000000000017941 */ /* 0x000fea0003800000 */
.L_x_537:
[----:B------:R-:W-:-:S13]  /*70a0*/  LOP3.LUT P2, RZ, R125, 0x2, RZ, 0xc0, !PT ;  /* 0x000000027dff7812 */ /* 0x000fda000784c0ff */
[----:B------:R-:W-:Y:S05]  /*70b0*/  @P2 BRA `(.L_x_536) ;  /* 0x00000054001c2947 */ /* 0x000fea0003800000 */
[----:B----4-:R4:W1:Y:S01]  /*70c0*/  LDS.128 R12, [R90+0x2f400] ;  /* 0x02f400005a0c7984 */ /* 0x0108620000000c00 */
[----:B--2---:R-:W-:Y:S01]  /*70d0*/  IADD3 R48, P2, R18, R101, RZ ;  /* 0x0000006512307210 */ /* 0x004fe20007f5e0ff */
[----:B------:R-:W-:Y:S03]  /*70e0*/  BSSY B1, `(.L_x_541) ;  /* 0x000006c000017945 */ /* 0x000fe60003800000 */
[----:B0-----:R-:W-:Y:S02]  /*70f0*/  IADD3.X R49, R102, R217, RZ, P2, !PT ;  /* 0x000000d966317210 */ /* 0x001fe400017fe4ff */
[----:B------:R-:W-:-:S13]  /*7100*/  ISETP.GE.AND P2, PT, R218, R103, PT ;  /* 0x00000067da00720c */ /* 0x000fda0003f46270 */
[----:B----4-:R-:W-:Y:S05]  /*7110*/  @P2 BRA `(.L_x_542) ;  /* 0x0000000400a02947 */ /* 0x010fea0003800000 */
[----:B------:R-:W-:Y:S01]  /*7120*/  SHF.R.U32.HI R44, RZ, 0x8, R45 ;  /* 0x00000008ff2c7819 */ /* 0x000fe2000001162d */
[----:B-1----:R-:W-:Y:S01]  /*7130*/  IMAD.MOV.U32 R11, RZ, RZ, R13 ;  /* 0x000000ffff0b7224 */ /* 0x002fe200078e000d */
[--C-:B------:R-:W-:Y:S02]  /*7140*/  SHF.R.U32.HI R46, RZ, 0x8, R47.reuse ;  /* 0x00000008ff2e7819 */ /* 0x100fe4000001162f */
[----:B------:R-:W-:Y:S01]  /*7150*/  LOP3.LUT R51, R45, 0xff0000ff, RZ, 0xc0, !PT ;  /* 0xff0000ff2d337812 */ /* 0x000fe200078ec0ff */
[----:B------:R-:W-:Y:S01]  /*7160*/  IMAD.SHL.U32 R44, R44, 0x100, RZ ;  /* 0x000001002c2c7824 */ /* 0x000fe200078e00ff */
[----:B------:R-:W-:Y:S01]  /*7170*/  SHF.R.U32.HI R50, RZ, 0x10, R47 ;  /* 0x00000010ff327819 */ /* 0x000fe2000001162f */
[----:B------:R-:W-:Y:S01]  /*7180*/  IMAD.SHL.U32 R46, R46, 0x100, RZ ;  /* 0x000001002e2e7824 */ /* 0x000fe200078e00ff */
[----:B------:R-:W-:Y:S02]  /*7190*/  LOP3.LUT R47, R47, 0xff0000ff, RZ, 0xc0, !PT ;  /* 0xff0000ff2f2f7812 */ /* 0x000fe400078ec0ff */
[----:B------:R-:W-:Y:S01]  /*71a0*/  SHF.R.U32.HI R52, RZ, 0x10, R45 ;  /* 0x00000010ff347819 */ /* 0x000fe2000001162d */
[----:B------:R-:W-:Y:S01]  /*71b0*/  IMAD.MOV.U32 R45, RZ, RZ, R12 ;  /* 0x000000ffff2d7224 */ /* 0x000fe200078e000c */
[----:B------:R-:W-:-:S02]  /*71c0*/  LOP3.LUT R44, R51, 0xff00, R44, 0xf8, !PT ;  /* 0x0000ff00332c7812 */ /* 0x000fc400078ef82c */
[----:B------:R-:W-:Y:S01]  /*71d0*/  LOP3.LUT R51, R47, 0xff00, R46, 0xf8, !PT ;  /* 0x0000ff002f337812 */ /* 0x000fe200078ef82e */
[----:B------:R-:W-:Y:S01]  /*71e0*/  IMAD.U32 R46, R50, 0x10000, RZ ;  /* 0x00010000322e7824 */ /* 0x000fe200078e00ff */
[----:B------:R-:W-:Y:S02]  /*71f0*/  SHF.L.U32 R13, R52, 0x10, RZ ;  /* 0x00000010340d7819 */ /* 0x000fe400000006ff */
        /* <DEDUP_REMOVED lines=51> */
[----:B------:R-:W-:-:S02]  /*7530*/  F2FP.F16.E4M3.UNPACK_B R57, R44 ;  /* 0x0000002cff39723e */ /* 0x000fc400020006ff */
[-C--:B------:R-:W-:Y:S01]  /*7540*/  F2FP.F16.E4M3.UNPACK_B R54, R13.reuse ;  /* 0x0000000dff36723e */ /* 0x080fe200020006ff */
[----:B------:R-:W-:Y:S01]  /*7550*/  HADD2.F32 R44, -RZ, R51.H1_H1 ;  /* 0x30000033ff2c7230 */ /* 0x000fe20000004100 */
[----:B------:R-:W-:Y:S01]  /*7560*/  F2FP.F16.E4M3.UNPACK_B R55, R13.H1 ;  /* 0x0000000dff37723e */ /* 0x000fe200030006ff */
[----:B------:R-:W-:Y:S02]  /*7570*/  HADD2.F32 R59, -RZ, R57.H1_H1 ;  /* 0x30000039ff3b7230 */ /* 0x000fe40000004100 */
[-C--:B------:R-:W-:Y:S01]  /*7580*/  FMUL.FTZ R62, R52, R60.reuse ;  /* 0x0000003c343e7220 */ /* 0x080fe20000410000 */
[----:B------:R-:W-:Y:S02]  /*7590*/  HADD2.F32 R51, -RZ, R51.H0_H0 ;  /* 0x20000033ff337230 */ /* 0x000fe40000004100 */
[----:B------:R-:W-:Y:S01]  /*75a0*/  FMUL.FTZ R61, R53, R60 ;  /* 0x0000003c353d7220 */ /* 0x000fe20000410000 */
[----:B------:R-:W-:Y:S02]  /*75b0*/  HADD2.F32 R13, -RZ, R54.H1_H1 ;  /* 0x30000036ff0d7230 */ /* 0x000fe40000004100 */
[----:B------:R-:W-:Y:S01]  /*75c0*/  FMUL.FTZ R60, R44, R59 ;  /* 0x0000003b2c3c7220 */ /* 0x000fe20000410000 */
[----:B------:R-:W-:Y:S01]  /*75d0*/  F2FP.F16.E4M3.UNPACK_B R15, R15 ;  /* 0x0000000fff0f723e */ /* 0x000fe200020006ff */
[C---:B------:R-:W-:Y:S01]  /*75e0*/  FMUL.FTZ R59, R51.reuse, R59 ;  /* 0x0000003b333b7220 */ /* 0x040fe20000410000 */
[----:B------:R-:W-:Y:S01]  /*75f0*/  F2FP.F16.E4M3.UNPACK_B R14, R14 ;  /* 0x0000000eff0e723e */ /* 0x000fe200020006ff */
[----:B------:R-:W-:Y:S01]  /*7600*/  FFMA.FTZ R60, R51, R13, -R60 ;  /* 0x0000000d333c7223 */ /* 0x000fe2000001083c */
[----:B------:R-:W-:-:S02]  /*7610*/  HADD2.F32 R56, -RZ, R55.H1_H1 ;  /* 0x30000037ff387230 */ /* 0x000fc40000004100 */
[----:B------:R-:W-:Y:S01]  /*7620*/  FFMA.FTZ R59, R44, R13, R59 ;  /* 0x0000000d2c3b7223 */ /* 0x000fe2000001003b */
[--C-:B------:R-:W-:Y:S02]  /*7630*/  HADD2.F32 R44, -RZ, R15.reuse.H0_H0 ;  /* 0x2000000fff2c7230 */ /* 0x100fe40000004100 */
[--C-:B------:R-:W-:Y:S02]  /*7640*/  HADD2.F32 R13, -RZ, R14.reuse.H0_H0 ;  /* 0x2000000eff0d7230 */ /* 0x100fe40000004100 */
[-C--:B------:R-:W-:Y:S01]  /*7650*/  FFMA.FTZ R61, R52, R56.reuse, R61 ;  /* 0x00000038343d7223 */ /* 0x080fe2000001003d */
[----:B------:R-:W-:Y:S02]  /*7660*/  HADD2.F32 R15, -RZ, R15.H1_H1 ;  /* 0x3000000fff0f7230 */ /* 0x000fe40000004100 */
[----:B------:R-:W-:Y:S01]  /*7670*/  FFMA.FTZ R62, R53, R56, -R62 ;  /* 0x00000038353e7223 */ /* 0x000fe2000001083e */
[----:B------:R-:W-:Y:S01]  /*7680*/  HADD2.F32 R14, -RZ, R14.H1_H1 ;  /* 0x3000000eff0e7230 */ /* 0x000fe20000004100 */
[----:B------:R-:W-:Y:S01]  /*7690*/  F2FP.SATFINITE.E4M3.F32.PACK_AB_MERGE_C R59, R59, R60, RZ ;  /* 0x0000003c3b3b723e */ /* 0x000fe200048070ff */
[----:B------:R-:W-:-:S02]  /*76a0*/  HADD2.F32 R57, -RZ, R57.H0_H0 ;  /* 0x20000039ff397230 */ /* 0x000fc40000004100 */
        /* <DEDUP_REMOVED lines=15> */
.L_x_542:
[----:B------:R-:W-:Y:S05]  /*77a0*/  BSYNC B1 ;  /* 0x0000000000017941 */ /* 0x000fea0003800000 */
.L_x_541:
[----:B-1----:R0:W-:Y:S01]  /*77b0*/  ST.E.128 desc[UR36][R48.64], R12 ;  /* 0x0000000c30007985 */ /* 0x0021e2000c101d24 */
[----:B------:R-:W-:Y:S05]  /*77c0*/  BRA `(.L_x_536) ;  /* 0x0000004c00587947 */ /* 0x000fea0003800000 */
.L_x_496:
[C---:B------:R-:W-:Y:S01]  /*77d0*/  ISETP.GE.AND P5, PT, R219.reuse, R99, PT ;  /* 0x00000063db00720c */ /* 0x040fe20003fa6270 */
[C---:B------:R-:W-:Y:S01]  /*77e0*/  VIADD R44, R219.reuse, 0x60 ;  /* 0x00000060db2c7836 */ /* 0x040fe20000000000 */
[----:B------:R-:W-:Y:S01]  /*77f0*/  P2R R49, PR, RZ, 0x1 ;  /* 0x00000001ff317803 */ /* 0x000fe20000000000 */
[C---:B------:R-:W-:Y:S01]  /*7800*/  VIADD R48, R219.reuse, 0x20 ;  /* 0x00000020db307836 */ /* 0x040fe20000000000 */
[----:B------:R-:W-:Y:S01]  /*7810*/  ISETP.GE.OR P5, PT, R16, R103, P5 ;  /* 0x000000671000720c */ /* 0x000fe20002fa6670 */
[----:B------:R-:W-:-:S12]  /*7820*/  VIADD R50, R219, 0x40 ;  /* 0x00000040db327836 */ /* 0x000fd80000000000 */
[----:B------:R-:W0:Y:S08]  /*7830*/  @!P5 LDC.64 R52, c[0x0][0x3e8] ;  /* 0x0000fa00ff34db82 */ /* 0x000e300000000a00 */
[----:B------:R-:W1:Y:S01]  /*7840*/  @!P5 LDC.64 R54, c[0x0][0x400] ;  /* 0x00010000ff36db82 */ /* 0x000e620000000a00 */
[----:B0-----:R-:W-:-:S04]  /*7850*/  @!P5 IADD3 R52, P2, P3, R84, R52, R12 ;  /* 0x000000345434d210 */ /* 0x001fc80007b5e00c */
[----:B------:R-:W-:Y:S02]  /*7860*/  @!P5 IADD3.X R53, R37, R53, R81, P2, P3 ;  /* 0x000000352535d210 */ /* 0x000fe400017e6451 */
[----:B------:R-:W-:-:S04]  /*7870*/  ISETP.GE.AND P2, PT, R44, R99, PT ;  /* 0x000000632c00720c */ /* 0x000fc80003f46270 */
[----:B------:R-:W-:-:S13]  /*7880*/  ISETP.GE.OR P2, PT, R16, R103, P2 ;  /* 0x000000671000720c */ /* 0x000fda0001746670 */
[----:B------:R-:W0:Y:S01]  /*7890*/  @!P2 LDC.64 R44, c[0x0][0x3f8] ;  /* 0x0000fe00ff2cab82 */ /* 0x000e220000000a00 */
[----:B------:R-:W-:Y:S01]  /*78a0*/  @!P2 IMAD.MOV.U32 R13, RZ, RZ, R81 ;  /* 0x000000ffff0da224 */ /* 0x000fe200078e0051 */
[----:B------:R-:W-:-:S06]  /*78b0*/  @!P2 MOV R15, R11 ;  /* 0x0000000b000fa202 */ /* 0x000fcc0000000f00 */
[----:B------:R-:W2:Y:S08]  /*78c0*/  @!P2 LDC.64 R76, c[0x0][0x3e8] ;  /* 0x0000fa00ff4cab82 */ /* 0x000eb00000000a00 */
[----:B------:R-:W3:Y:S01]  /*78d0*/  @!P2 LDC.64 R78, c[0x0][0x400] ;  /* 0x00010000ff4eab82 */ /* 0x000ee20000000a00 */
[----:B0-----:R-:W-:-:S04]  /*78e0*/  @!P2 IMAD.WIDE.U32 R46, R44, 0x60, R12 ;  /* 0x000000602c2ea825 */ /* 0x001fc800078e000c */
[----:B------:R-:W-:-:S04]  /*78f0*/  @!P2 IMAD R45, R45, 0x60, RZ ;  /* 0x000000602d2da824 */ /* 0x000fc800078e02ff */
[----:B------:R-:W-:Y:S01]  /*7900*/  @!P2 IMAD.IADD R44, R47, 0x1, R45 ;  /* 0x000000012f2ca824 */ /* 0x000fe200078e022d */
[----:B--2---:R-:W-:-:S04]  /*7910*/  @!P2 IADD3 R76, P3, P4, R84, R76, R46 ;  /* 0x0000004c544ca210 */ /* 0x004fc80007c7e02e */
[----:B------:R-:W-:Y:S02]  /*7920*/  @!P2 IADD3.X R77, R37, R77, R44, P3, P4 ;  /* 0x0000004d254da210 */ /* 0x000fe40001fe842c */
[----:B------:R-:W0:Y:S02]  /*7930*/  @!P2 LDC.64 R44, c[0x0][0x408] ;  /* 0x00010200ff2cab82 */ /* 0x000e240000000a00 */
[----:B0-----:R-:W-:-:S04]  /*7940*/  @!P2 IMAD.WIDE.U32 R46, R44, 0x60, R14 ;  /* 0x000000602c2ea825 */ /* 0x001fc800078e000e */
[----:B------:R-:W-:Y:S01]  /*7950*/  @!P2 IMAD R45, R45, 0x60, RZ ;  /* 0x000000602d2da824 */ /* 0x000fe200078e02ff */
[----:B---3--:R-:W-:-:S03]  /*7960*/  @!P2 IADD3 R78, P3, P4, R88, R78, R46 ;  /* 0x0000004e584ea210 */ /* 0x008fc60007c7e02e */
[----:B------:R-:W-:-:S05]  /*7970*/  @!P2 IMAD.IADD R45, R47, 0x1, R45 ;  /* 0x000000012f2da824 */ /* 0x000fca00078e022d */
[----:B------:R-:W-:Y:S02]  /*7980*/  @!P2 IADD3.X R79, R40, R79, R45, P3, P4 ;  /* 0x0000004f284fa210 */ /* 0x000fe40001fe842d */
[----:B-1----:R-:W-:-:S04]  /*7990*/  @!P5 IADD3 R54, P3, P4, R88, R54, R14 ;  /* 0x000000365836d210 */ /* 0x002fc80007c7e00e */
[----:B------:R-:W-:Y:S02]  /*79a0*/  @!P5 IADD3.X R55, R40, R55, R11, P3, P4 ;  /* 0x000000372837d210 */ /* 0x000fe40001fe840b */
[----:B------:R-:W-:-:S04]  /*79b0*/  ISETP.GE.AND P4, PT, R48, R99, PT ;  /* 0x000000633000720c */ /* 0x000fc80003f86270 */
[----:B------:R-:W-:-:S13]  /*79c0*/  ISETP.GE.OR P4, PT, R16, R103, P4 ;  /* 0x000000671000720c */ /* 0x000fda0002786670 */
[----:B------:R-:W-:Y:S01]  /*79d0*/  @!P4 IADD3 R47, P3, P6, R84, R12, R20 ;  /* 0x0000000c542fc210 */ /* 0x000fe20007e7e014 */
[----:B------:R-:W0:Y:S03]  /*79e0*/  @!P4 LDC.64 R60, c[0x0][0x3e8] ;  /* 0x0000fa00ff3ccb82 */ /* 0x000e260000000a00 */
[----:B------:R-:W-:Y:S02]  /*79f0*/  @!P4 IADD3.X R48, R37, R81, R8, P3, P6 ;  /* 0x000000512530c210 */ /* 0x000fe40001fec408 */
[----:B------:R-:W-:Y:S02]  /*7a00*/  ISETP.GE.AND P3, PT, R50, R99, PT ;  /* 0x000000633200720c */ /* 0x000fe40003f66270 */
[----:B------:R-:W-:Y:S01]  /*7a10*/  CS2R R50, SRZ ;  /* 0x0000000000327805 */ /* 0x000fe2000001ff00 */
[----:B------:R-:W1:Y:S01]  /*7a20*/  @!P4 LDC.64 R62, c[0x0][0x400] ;  /* 0x00010000ff3ecb82 */ /* 0x000e620000000a00 */
[----:B------:R-:W-:-:S13]  /*7a30*/  ISETP.GE.OR P3, PT, R16, R103, P3 ;  /* 0x000000671000720c */ /* 0x000fda0001f66670 */
[----:B------:R-:W-:-:S04]  /*7a40*/  @!P3 IADD3 R15, P0, P6, R84, R21, R12 ;  /* 0x00000015540fb210 */ /* 0x000fc80007e1e00c */
[----:B------:R-:W-:Y:S02]  /*7a50*/  @!P3 IADD3.X R46, R37, R9, R81, P0, P6 ;  /* 0x00000009252eb210 */ /* 0x000fe400007ec451 */
[----:B------:R-:W-:-:S04]  /*7a60*/  @!P4 IADD3 R13, P0, P6, R88, R14, R31 ;  /* 0x0000000e580dc210 */ /* 0x000fc80007e1e01f */
[----:B------:R-:W-:Y:S02]  /*7a70*/  @!P4 IADD3.X R12, R40, R11, R28, P0, P6 ;  /* 0x0000000b280cc210 */ /* 0x000fe400007ec41c */
[----:B------:R-:W-:-:S04]  /*7a80*/  @!P3 IADD3 R45, P0, P6, R88, R32, R14 ;  /* 0x00000020582db210 */ /* 0x000fc80007e1e00e */
[----:B------:R-:W-:Y:S02]  /*7a90*/  @!P3 IADD3.X R44, R40, R29, R11, P0, P6 ;  /* 0x0000001d282cb210 */ /* 0x000fe400007ec40b */
[----:B0-----:R-:W-:Y:S02]  /*7aa0*/  @!P4 IADD3 R60, P6, R47, R60, RZ ;  /* 0x0000003c2f3cc210 */ /* 0x001fe40007fde0ff */
[----:B------:R-:W-:-:S03]  /*7ab0*/  ISETP.NE.AND P0, PT, R49, RZ, PT ;  /* 0x000000ff3100720c */ /* 0x000fc60003f05270 */
[----:B------:R-:W-:Y:S01]  /*7ac0*/  @!P4 IMAD.X R61, R48, 0x1, R61, P6 ;  /* 0x00000001303dc824 */ /* 0x000fe200030e063d */
[----:B-1----:R-:W-:Y:S02]  /*7ad0*/  @!P4 IADD3 R62, P6, R13, R62, RZ ;  /* 0x0000003e0d3ec210 */ /* 0x002fe40007fde0ff */
[----:B------:R-:W-:Y:S02]  /*7ae0*/  CS2R R48, SRZ ;  /* 0x0000000000307805 */ /* 0x000fe4000001ff00 */
[----:B------:R-:W-:Y:S02]  /*7af0*/  @!P4 IADD3.X R63, R12, R63, RZ, P6, !PT ;  /* 0x0000003f0c3fc210 */ /* 0x000fe400037fe4ff */
[----:B------:R-:W0:Y:S02]  /*7b00*/  @!P3 LDC.64 R12, c[0x0][0x3e8] ;  /* 0x0000fa00ff0cbb82 */ /* 0x000e240000000a00 */
[----:B------:R1:W2:Y:S01]  /*7b10*/  @!P5 LDG.E.128 R48, desc[UR36][R54.64] ;  /* 0x000000243630d981 */ /* 0x0002a2000c1e1d00 */
[----:B0-----:R-:W-:-:S05]  /*7b20*/  @!P3 IADD3 R12, P6, R15, R12, RZ ;  /* 0x0000000c0f0cb210 */ /* 0x001fca0007fde0ff */
[----:B------:R-:W0:Y:S01]  /*7b30*/  @!P3 LDC.64 R14, c[0x0][0x400] ;  /* 0x00010000ff0ebb82 */ /* 0x000e220000000a00 */
[----:B------:R-:W-:Y:S01]  /*7b40*/  @!P3 IMAD.X R13, R46, 0x1, R13, P6 ;  /* 0x000000012e0db824 */ /* 0x000fe200030e060d */
[----:B------:R-:W-:Y:S02]  /*7b50*/  CS2R R46, SRZ ;  /* 0x00000000002e7805 */ /* 0x000fe4000001ff00 */
[----:B-1----:R-:W-:Y:S02]  /*7b60*/  CS2R R54, SRZ ;  /* 0x0000000000367805 */ /* 0x002fe4000001ff00 */
[----:B------:R-:W-:Y:S02]  /*7b70*/  CS2R R56, SRZ ;  /* 0x0000000000387805 */ /* 0x000fe4000001ff00 */
[----:B------:R-:W-:Y:S02]  /*7b80*/  CS2R R58, SRZ ;  /* 0x00000000003a7805 */ /* 0x000fe4000001ff00 */
[----:B------:R-:W-:-:S02]  /*7b90*/  CS2R R64, SRZ ;  /* 0x0000000000407805 */ /* 0x000fc4000001ff00 */
[----:B------:R-:W-:Y:S02]  /*7ba0*/  CS2R R66, SRZ ;  /* 0x0000000000427805 */ /* 0x000fe4000001ff00 */
[----:B------:R-:W-:Y:S02]  /*7bb0*/  CS2R R68, SRZ ;  /* 0x0000000000447805 */ /* 0x000fe4000001ff00 */
[----:B------:R-:W-:Y:S02]  /*7bc0*/  CS2R R70, SRZ ;  /* 0x0000000000467805 */ /* 0x000fe4000001ff00 */
[----:B------:R-:W-:Y:S01]  /*7bd0*/  CS2R R72, SRZ ;  /* 0x0000000000487805 */ /* 0x000fe2000001ff00 */
[----:B------:R1:W3:Y:S01]  /*7be0*/  @!P4 LDG.E.128 R56, desc[UR36][R62.64] ;  /* 0x000000243e38c981 */ /* 0x0002e2000c1e1d00 */
[----:B------:R-:W-:-:S03]  /*7bf0*/  CS2R R74, SRZ ;  /* 0x00000000004a7805 */ /* 0x000fc6000001ff00 */
[----:B------:R-:W4:Y:S04]  /*7c00*/  @!P2 LDG.E.128 R68, desc[UR36][R76.64] ;  /* 0x000000244c44a981 */ /* 0x000f28000c1e1d00 */
[----:B------:R-:W5:Y:S01]  /*7c10*/  @!P2 LDG.E.128 R72, desc[UR36][R78.64] ;  /* 0x000000244e48a981 */ /* 0x000f62000c1e1d00 */
[----:B0-----:R-:W-:-:S05]  /*7c20*/  @!P3 IADD3 R14, P6, R45, R14, RZ ;  /* 0x0000000e2d0eb210 */ /* 0x001fca0007fde0ff */
[----:B------:R-:W-:Y:S01]  /*7c30*/  @!P3 IMAD.X R15, R44, 0x1, R15, P6 ;  /* 0x000000012c0fb824 */ /* 0x000fe200030e060f */
[----:B------:R-:W-:Y:S02]  /*7c40*/  CS2R R44, SRZ ;  /* 0x00000000002c7805 */ /* 0x000fe4000001ff00 */
[----:B-1----:R-:W-:Y:S02]  /*7c50*/  CS2R R62, SRZ ;  /* 0x00000000003e7805 */ /* 0x002fe4000001ff00 */
[----:B------:R-:W5:Y:S04]  /*7c60*/  @!P3 LDG.E.128 R64, desc[UR36][R14.64] ;  /* 0x000000240e40b981 */ /* 0x000f68000c1e1d00 */
[----:B------:R0:W5:Y:S02]  /*7c70*/  @!P5 LDG.E.128 R44, desc[UR36][R52.64] ;  /* 0x00000024342cd981 */ /* 0x000164000c1e1d00 */
[----:B0-----:R-:W-:-:S06]  /*7c80*/  CS2R R52, SRZ ;  /* 0x0000000000347805 */ /* 0x001fcc000001ff00 */
[----:B------:R0:W5:Y:S02]  /*7c90*/  @!P4 LDG.E.128 R52, desc[UR36][R60.64] ;  /* 0x000000243c34c981 */ /* 0x000164000c1e1d00 */
[----:B0-----:R-:W-:-:S06]  /*7ca0*/  CS2R R60, SRZ ;  /* 0x00000000003c7805 */ /* 0x001fcc000001ff00 */
[----:B------:R-:W5:Y:S01]  /*7cb0*/  @!P3 LDG.E.128 R60, desc[UR36][R12.64] ;  /* 0x000000240c3cb981 */ /* 0x000f62000c1e1d00 */
[----:B------:R-:W-:-:S06]  /*7cc0*/  UISETP.NE.AND UP0, UPT, UR39, 0x3, UPT ;  /* 0x000000032700788c */ /* 0x000fcc000bf05270 */
[----:B------:R-:W-:Y:S02]  /*7cd0*/  PLOP3.LUT P5, PT, PT, PT, UP0, 0x80, 0x0 ;  /* 0x000000000000781c */ /* 0x000fe40003faf008 */
[----:B------:R-:W-:Y:S02]  /*7ce0*/  ISETP.GE.AND P2, PT, R16, R103, PT ;  /* 0x000000671000720c */ /* 0x000fe40003f46270 */
[----:B--2---:R-:W-:Y:S01]  /*7cf0*/  MOV R119, R48 ;  /* 0x0000003000777202 */ /* 0x004fe20000000f00 */
[----:B------:R-:W-:Y:S02]  /*7d00*/  IMAD.MOV.U32 R120, RZ, RZ, R50 ;  /* 0x000000ffff787224 */ /* 0x000fe400078e0032 */
[----:B---3--:R-:W-:Y:S01]  /*7d10*/  IMAD.MOV.U32 R116, RZ, RZ, R56 ;  /* 0x000000ffff747224 */ /* 0x008fe200078e0038 */
[----:B------:R-:W-:Y:S02]  /*7d20*/  MOV R117, R58 ;  /* 0x0000003a00757202 */ /* 0x000fe40000000f00 */
[----:B----4-:R-:W-:Y:S01]  /*7d30*/  MOV R103, R68 ;  /* 0x0000004400677202 */ /* 0x010fe20000000f00 */
[----:B------:R-:W-:-:S02]  /*7d40*/  IMAD.MOV.U32 R104, RZ, RZ, R70 ;  /* 0x000000ffff687224 */ /* 0x000fc400078e0046 */
[----:B-----5:R-:W-:Y:S02]  /*7d50*/  IMAD.MOV.U32 R105, RZ, RZ, R72 ;  /* 0x000000ffff697224 */ /* 0x020fe400078e0048 */
[----:B------:R-:W-:Y:S02]  /*7d60*/  IMAD.MOV.U32 R106, RZ, RZ, R74 ;  /* 0x000000ffff6a7224 */ /* 0x000fe400078e004a */
[----:B------:R-:W-:Y:S02]  /*7d70*/  IMAD.MOV.U32 R111, RZ, RZ, R64 ;  /* 0x000000ffff6f7224 */ /* 0x000fe400078e0040 */
[----:B------:R-:W-:Y:S02]  /*7d80*/  IMAD.MOV.U32 R112, RZ, RZ, R66 ;  /* 0x000000ffff707224 */ /* 0x000fe400078e0042 */
[----:B------:R-:W-:Y:S02]  /*7d90*/  IMAD.MOV.U32 R118, RZ, RZ, R44 ;  /* 0x000000ffff767224 */ /* 0x000fe400078e002c */
[----:B------:R-:W-:-:S02]  /*7da0*/  IMAD.MOV.U32 R121, RZ, RZ, R46 ;  /* 0x000000ffff797224 */ /* 0x000fc400078e002e */
[----:B------:R-:W-:Y:S02]  /*7db0*/  IMAD.MOV.U32 R114, RZ, RZ, R52 ;  /* 0x000000ffff727224 */ /* 0x000fe400078e0034 */
[----:B------:R-:W-:Y:S02]  /*7dc0*/  IMAD.MOV.U32 R115, RZ, RZ, R54 ;  /* 0x000000ffff737224 */ /* 0x000fe400078e0036 */
[----:B------:R-:W-:Y:S02]  /*7dd0*/  IMAD.MOV.U32 R109, RZ, RZ, R60 ;  /* 0x000000ffff6d7224 */ /* 0x000fe400078e003c */
[----:B------:R-:W-:Y:S01]  /*7de0*/  IMAD.MOV.U32 R110, RZ, RZ, R62 ;  /* 0x000000ffff6e7224 */ /* 0x000fe200078e003e */
[----:B------:R-:W-:Y:S06]  /*7df0*/  @!P5 BRA `(.L_x_543) ;  /* 0x000000000004d947 */ /* 0x000fec0003800000 */
[----:B------:R-:W-:Y:S01]  /*7e00*/  BPT.TRAP 0x1 ;  /* 0x000000040000795c */ /* 0x000fe20000300000 */
.L_x_543:
[----:B------:R-:W-:Y:S01]  /*7e10*/  IMAD R81, R216, 0x8, R19 ;  /* 0x00000008d8517824 */ /* 0x000fe200078e0213 */
[----:B------:R-:W-:Y:S01]  /*7e20*/  SHF.L.U32 R100, R221, 0x1f, RZ ;  /* 0x0000001fdd647819 */ /* 0x000fe200000006ff */
[----:B------:R-:W0:Y:S01]  /*7e30*/  LDC R107, c[0x0][0x2f4] ;  /* 0x0000bd00ff6b7b82 */ /* 0x000e220000000800 */
[----:B------:R-:W-:Y:S02]  /*7e40*/  BSSY B1, `(.L_x_544) ;  /* 0x0000003000017945 */ /* 0x000fe40003800000 */
[----:B------:R-:W1:Y:S02]  /*7e50*/  SYNCS.PHASECHK.TRANS64.TRYWAIT P3, [R81+URZ+0x38890], R100 ;  /* 0x03889064510075a7 */ /* 0x000e64000806017f */
[----:B-1----:R-:W-:Y:S05]  /*7e60*/  @!P3 BRA `(.L_x_545) ;  /* 0x0000021c00acb947 */ /* 0x002fea0003800000 */
.L_x_848:
[----:B------:R-:W-:Y:S05]  /*7e70*/  BSYNC B1 ;  /* 0x0000000000017941 */ /* 0x000fea0003800000 */
.L_x_544:
[----:B------:R-:W-:Y:S01]  /*7e80*/  UMOV UR4, 0xffffffff ;  /* 0xffffffff00047882 */ /* 0x000fe20000000000 */
[----:B0-----:R-:W-:Y:S02]  /*7e90*/  IADD3 R108, -R34, R107, RZ ;  /* 0x0000006b226c7210 */ /* 0x001fe40007ffe1ff */
[----:B------:R-:W-:Y:S05]  /*7ea0*/  BRA.DIV UR4, `(.L_x_546) ;  /* 0x0000021e04b07947 */ /* 0x000fea000b800000 */
[----:B------:R0:W2:Y:S04]  /*7eb0*/  SHFL.IDX PT, R113, R102, RZ, 0x181f ;  /* 0x00181fff66717589 */ /* 0x0000a800000e0000 */
[----:B------:R0:W3:Y:S02]  /*7ec0*/  SHFL.IDX PT, R11, R101, RZ, 0x181f ;  /* 0x00181fff650b7589 */ /* 0x0000e400000e0000 */
.L_x_852:
[----:B------:R-:W-:Y:S01]  /*7ed0*/  ISETP.GE.OR P3, PT, R219, R99, P1 ;  /* 0x00000063db00720c */ /* 0x000fe20000f66670 */
[----:B------:R-:W-:-:S12]  /*7ee0*/  BSSY B1, `(.L_x_547) ;  /* 0x00000fb000017945 */ /* 0x000fd80003800000 */
[----:B------:R-:W-:Y:S05]  /*7ef0*/  @P3 BRA `(.L_x_548) ;  /* 0x0000000c00e43947 */ /* 0x000fea0003800000 */
[----:B------:R-:W4:Y:S01]  /*7f00*/  LDL R14, [R1+0x2c] ;  /* 0x00002c00010e7983 */ /* 0x000f220000100800 */
[----:B------:R-:W-:Y:S01]  /*7f10*/  SEL R12, R34, R108, !P0 ;  /* 0x0000006c220c7207 */ /* 0x000fe20004000000 */
[C---:B------:R-:W-:Y:S01]  /*7f20*/  IMAD.SHL.U32 R15, R219.reuse, 0x80, RZ ;  /* 0x00000080db0f7824 */ /* 0x040fe200078e00ff */
[----:B------:R-:W-:Y:S01]  /*7f30*/  BSSY B2, `(.L_x_549) ;  /* 0x00000ee000027945 */ /* 0x000fe20003800000 */
[----:B------:R-:W-:Y:S01]  /*7f40*/  IMAD.SHL.U32 R76, R219, 0x80, RZ ;  /* 0x00000080db4c7824 */ /* 0x000fe200078e00ff */
[----:B------:R-:W-:Y:S02]  /*7f50*/  SHF.R.S32.HI R13, RZ, 0x1f, R12 ;  /* 0x0000001fff0d7819 */ /* 0x000fe4000001140c */
[----:B------:R-:W-:Y:S02]  /*7f60*/  LOP3.LUT R15, R15, 0x380, RZ, 0xc0, !PT ;  /* 0x000003800f0f7812 */ /* 0x000fe400078ec0ff */
[----:B------:R-:W-:Y:S02]  /*7f70*/  LEA.HI R13, R13, R12, RZ, 0x5 ;  /* 0x0000000c0d0d7211 */ /* 0x000fe400078f28ff */
[----:B------:R-:W-:-:S02]  /*7f80*/  LOP3.LUT R76, R76, 0x380, RZ, 0xc0, !PT ;  /* 0x000003804c4c7812 */ /* 0x000fc400078ec0ff */
[----:B------:R-:W-:Y:S02]  /*7f90*/  LEA.HI.SX32 R122, R13, R42, 0x1b ;  /* 0x0000002a0d7a7211 */ /* 0x000fe400078fdaff */
[----:B------:R-:W-:Y:S02]  /*7fa0*/  SHF.R.U32.HI R15, RZ, 0x3, R15 ;  /* 0x00000003ff0f7819 */ /* 0x000fe4000001160f */
[----:B------:R-:W-:-:S04]  /*7fb0*/  SHF.R.S32.HI R12, RZ, 0x1f, R122 ;  /* 0x0000001fff0c7819 */ /* 0x000fc8000001147a */
[----:B------:R-:W-:Y:S01]  /*7fc0*/  LEA.HI R12, R12, R122, RZ, 0x3 ;  /* 0x0000007a0c0c7211 */ /* 0x000fe200078f18ff */
[----:B------:R-:W-:-:S04]  /*7fd0*/  IMAD.SHL.U32 R122, R122, 0x10, RZ ;  /* 0x000000107a7a7824 */ /* 0x000fc800078e00ff */
[----:B------:R-:W-:Y:S01]  /*7fe0*/  IMAD.SHL.U32 R12, R12, 0x800, RZ ;  /* 0x000008000c0c7824 */ /* 0x000fe200078e00ff */
[----:B------:R-:W-:-:S04]  /*7ff0*/  LOP3.LUT R13, R76, 0x70, R122, 0xf8, !PT ;  /* 0x000000704c0d7812 */ /* 0x000fc800078ef87a */
[----:B------:R-:W-:Y:S02]  /*8000*/  LOP3.LUT R13, R13, R15, RZ, 0x3c, !PT ;  /* 0x0000000f0d0d7212 */ /* 0x000fe400078e3cff */
[----:B------:R-:W-:-:S04]  /*8010*/  LOP3.LUT R12, R12, 0xffffc000, RZ, 0xc0, !PT ;  /* 0xffffc0000c0c7812 */ /* 0x000fc800078ec0ff */
[----:B----4-:R-:W-:-:S04]  /*8020*/  IADD3 R12, R13, R12, R14 ;  /* 0x0000000c0d0c7210 */ /* 0x010fc80007ffe00e */
[C---:B------:R-:W-:Y:S01]  /*8030*/  LEA R76, R216.reuse, R12, 0xf ;  /* 0x0000000cd84c7211 */ /* 0x040fe200078e78ff */
[----:B------:R-:W-:-:S04]  /*8040*/  IMAD R12, R216, 0x8000, R4 ;  /* 0x00008000d80c7824 */ /* 0x000fc800078e0204 */
[C---:B------:R-:W-:Y:S02]  /*8050*/  IMAD.IADD R12, R19.reuse, 0x1, R12 ;  /* 0x00000001130c7824 */ /* 0x040fe400078e020c */
[----:B------:R-:W-:-:S04]  /*8060*/  IMAD.IADD R76, R19, 0x1, R76 ;  /* 0x00000001134c7824 */ /* 0x000fc800078e024c */
[----:B------:R-:W4:Y:S04]  /*8070*/  LDS.128 R12, [R12+0x28400] ;  /* 0x028400000c0c7984 */ /* 0x000f280000000c00 */
[----:B------:R-:W0:Y:S01]  /*8080*/  LDS.128 R76, [R76+0x28400] ;  /* 0x028400004c4c7984 */ /* 0x000e220000000c00 */
[----:B------:R-:W-:Y:S05]  /*8090*/  @P2 BRA `(.L_x_550) ;  /* 0x0000000c005c2947 */ /* 0x000fea0003800000 */
[----:B------:R-:W-:Y:S02]  /*80a0*/  SHF.R.U32.HI R46, RZ, 0x8, R45 ;  /* 0x00000008ff2e7819 */ /* 0x000fe4000001162d */
[----:B------:R-:W-:Y:S02]  /*80b0*/  SHF.R.U32.HI R125, RZ, 0x8, R49 ;  /* 0x00000008ff7d7819 */ /* 0x000fe40000011631 */
[----:B------:R-:W-:Y:S01]  /*80c0*/  SHF.R.U32.HI R50, RZ, 0x10, R45 ;  /* 0x00000010ff327819 */ /* 0x000fe2000001162d */
[----:B------:R-:W-:Y:S01]  /*80d0*/  IMAD.SHL.U32 R127, R46, 0x100, RZ ;  /* 0x000001002e7f7824 */ /* 0x000fe200078e00ff */
[----:B------:R-:W-:Y:S01]  /*80e0*/  SHF.R.U32.HI R126, RZ, 0x10, R49 ;  /* 0x00000010ff7e7819 */ /* 0x000fe20000011631 */
[----:B------:R-:W-:Y:S01]  /*80f0*/  IMAD.SHL.U32 R125, R125, 0x100, RZ ;  /* 0x000001007d7d7824 */ /* 0x000fe200078e00ff */
[----:B------:R-:W-:Y:S01]  /*8100*/  LOP3.LUT R48, R45, 0xff0000ff, RZ, 0xc0, !PT ;  /* 0xff0000ff2d307812 */ /* 0x000fe200078ec0ff */
[----:B------:R-:W-:Y:S01]  /*8110*/  IMAD.U32 R50, R50, 0x10000, RZ ;  /* 0x0001000032327824 */ /* 0x000fe200078e00ff */
[----:B------:R-:W-:Y:S01]  /*8120*/  SHF.R.U32.HI R124, RZ, 0x8, R47 ;  /* 0x00000008ff7c7819 */ /* 0x000fe2000001162f */
[----:B------:R-:W-:Y:S01]  /*8130*/  IMAD.U32 R126, R126, 0x10000, RZ ;  /* 0x000100007e7e7824 */ /* 0x000fe200078e00ff */
[----:B------:R-:W-:-:S02]  /*8140*/  LOP3.LUT R123, R47, 0xff0000ff, RZ, 0xc0, !PT ;  /* 0xff0000ff2f7b7812 */ /* 0x000fc400078ec0ff */
[----:B------:R-:W-:Y:S02]  /*8150*/  SHF.R.U32.HI R44, RZ, 0x10, R47 ;  /* 0x00000010ff2c7819 */ /* 0x000fe4000001162f */
[----:B------:R-:W-:Y:S02]  /*8160*/  LOP3.LUT R47, R49, 0xff0000ff, RZ, 0xc0, !PT ;  /* 0xff0000ff312f7812 */ /* 0x000fe400078ec0ff */
[----:B------:R-:W-:Y:S02]  /*8170*/  LOP3.LUT R48, R48, 0xff00, R127, 0xf8, !PT ;  /* 0x0000ff0030307812 */ /* 0x000fe400078ef87f */
[----:B------:R-:W-:Y:S02]  /*8180*/  LOP3.LUT R47, R47, 0xff00, R125, 0xf8, !PT ;  /* 0x0000ff002f2f7812 */ /* 0x000fe400078ef87d */
[----:B------:R-:W-:Y:S02]  /*8190*/  SHF.R.U32.HI R45, RZ, 0x8, R51 ;  /* 0x00000008ff2d7819 */ /* 0x000fe40000011633 */
[----:B------:R-:W-:-:S02]  /*81a0*/  LOP3.LUT R46, R51, 0xff0000ff, RZ, 0xc0, !PT ;  /* 0xff0000ff332e7812 */ /* 0x000fc400078ec0ff */
[----:B------:R-:W-:Y:S01]  /*81b0*/  SHF.R.U32.HI R49, RZ, 0x10, R51 ;  /* 0x00000010ff317819 */ /* 0x000fe20000011633 */
[----:B------:R-:W-:Y:S01]  /*81c0*/  IMAD.SHL.U32 R45, R45, 0x100, RZ ;  /* 0x000001002d2d7824 */ /* 0x000fe200078e00ff */
[----:B------:R-:W-:Y:S02]  /*81d0*/  SHF.L.U32 R51, R124, 0x8, RZ ;  /* 0x000000087c337819 */ /* 0x000fe400000006ff */
[----:B------:R-:W-:Y:S01]  /*81e0*/  LOP3.LUT R125, R48, 0xff0000, R50, 0xf8, !PT ;  /* 0x00ff0000307d7812 */ /* 0x000fe200078ef832 */
[----:B------:R-:W-:Y:S01]  /*81f0*/  IMAD.U32 R49, R49, 0x10000, RZ ;  /* 0x0001000031317824 */ /* 0x000fe200078e00ff */
[----:B------:R-:W-:Y:S02]  /*8200*/  LOP3.LUT R50, R47, 0xff0000, R126, 0xf8, !PT ;  /* 0x00ff00002f327812 */ /* 0x000fe400078ef87e */
[----:B------:R-:W-:Y:S02]  /*8210*/  LOP3.LUT R51, R123, 0xff00, R51, 0xf8, !PT ;  /* 0x0000ff007b337812 */ /* 0x000fe400078ef833 */
[----:B0-----:R-:W-:-:S02]  /*8220*/  F2FP.F16.E4M3.UNPACK_B R123, R77 ;  /* 0x0000004dff7b723e */ /* 0x001fc400020006ff */
[----:B------:R-:W-:Y:S02]  /*8230*/  F2FP.F16.E4M3.UNPACK_B R126, R50 ;  /* 0x00000032ff7e723e */ /* 0x000fe400020006ff */
[----:B----4-:R-:W-:Y:S01]  /*8240*/  F2FP.F16.E4M3.UNPACK_B R47, R13 ;  /* 0x0000000dff2f723e */ /* 0x010fe200020006ff */
[----:B------:R-:W-:Y:S01]  /*8250*/  HADD2.F32 R48, -RZ, R123.H0_H0 ;  /* 0x2000007bff307230 */ /* 0x000fe20000004100 */
[----:B------:R-:W-:Y:S01]  /*8260*/  F2FP.F16.E4M3.UNPACK_B R127, R125 ;  /* 0x0000007dff7f723e */ /* 0x000fe200020006ff */
[--C-:B------:R-:W-:Y:S01]  /*8270*/  HADD2.F32 R129, -RZ, R126.reuse.H0_H0 ;  /* 0x2000007eff817230 */ /* 0x100fe20000004100 */
[----:B------:R-:W-:Y:S01]  /*8280*/  F2FP.F16.E4M3.UNPACK_B R77, R77.H1 ;  /* 0x0000004dff4d723e */ /* 0x000fe200030006ff */
[----:B------:R-:W-:Y:S01]  /*8290*/  HADD2.F32 R124, -RZ, R47.H0_H0 ;  /* 0x2000002fff7c7230 */ /* 0x000fe20000004100 */
[----:B------:R-:W-:Y:S01]  /*82a0*/  F2FP.F16.E4M3.UNPACK_B R125, R125.H1 ;  /* 0x0000007dff7d723e */ /* 0x000fe200030006ff */
[----:B------:R-:W-:Y:S02]  /*82b0*/  HADD2.F32 R128, -RZ, R127.H0_H0 ;  /* 0x2000007fff807230 */ /* 0x000fe40000004100 */
[----:B------:R-:W-:Y:S01]  /*82c0*/  FMUL.FTZ R130, R48, R129 ;  /* 0x0000008130827220 */ /* 0x000fe20000410000 */
[----:B------:R-:W-:-:S02]  /*82d0*/  HADD2.F32 R126, -RZ, R126.H1_H1 ;  /* 0x3000007eff7e7230 */ /* 0x000fc40000004100 */
[C---:B------:R-:W-:Y:S01]  /*82e0*/  FMUL.FTZ R129, R124.reuse, R129 ;  /* 0x000000817c817220 */ /* 0x040fe20000410000 */
[----:B------:R-:W-:Y:S02]  /*82f0*/  HADD2.F32 R47, -RZ, R47.H1_H1 ;  /* 0x3000002fff2f7230 */ /* 0x000fe40000004100 */
[-C--:B------:R-:W-:Y:S01]  /*8300*/  FFMA.FTZ R124, R124, R128.reuse, -R130 ;  /* 0x000000807c7c7223 */ /* 0x080fe20000010882 */
[----:B------:R-:W-:Y:S02]  /*8310*/  HADD2.F32 R127, -RZ, R127.H1_H1 ;  /* 0x3000007fff7f7230 */ /* 0x000fe40000004100 */
[----:B------:R-:W-:Y:S01]  /*8320*/  FFMA.FTZ R48, R48, R128, R129 ;  /* 0x0000008030307223 */ /* 0x000fe20000010081 */
[----:B------:R-:W-:Y:S01]  /*8330*/  HADD2.F32 R128, -RZ, R123.H1_H1 ;  /* 0x3000007bff807230 */ /* 0x000fe20000004100 */
[----:B------:R-:W-:Y:S02]  /*8340*/  SHF.L.U32 R44, R44, 0x10, RZ ;  /* 0x000000102c2c7819 */ /* 0x000fe400000006ff */
[----:B------:R-:W-:Y:S01]  /*8350*/  LOP3.LUT R46, R46, 0xff00, R45, 0xf8, !PT ;  /* 0x0000ff002e2e7812 */ /* 0x000fe200078ef82d */
[----:B------:R-:W-:-:S02]  /*8360*/  IMAD.MOV.U32 R45, RZ, RZ, R79 ;  /* 0x000000ffff2d7224 */ /* 0x000fc400078e004f */
[CC--:B------:R-:W-:Y:S01]  /*8370*/  FMUL.FTZ R123, R128.reuse, R126.reuse ;  /* 0x0000007e807b7220 */ /* 0x0c0fe20000410000 */
[----:B------:R-:W-:Y:S01]  /*8380*/  FMUL.FTZ R126, R47, R126 ;  /* 0x0000007e2f7e7220 */ /* 0x000fe20000410000 */
[----:B------:R-:W-:Y:S01]  /*8390*/  LOP3.LUT R51, R51, 0xff0000, R44, 0xf8, !PT ;  /* 0x00ff000033337812 */ /* 0x000fe200078ef82c */
[----:B------:R-:W-:Y:S02]  /*83a0*/  IMAD.MOV.U32 R79, RZ, RZ, R15 ;  /* 0x000000ffff4f7224 */ /* 0x000fe400078e000f */
[-C--:B------:R-:W-:Y:S01]  /*83b0*/  FFMA.FTZ R123, R47, R127.reuse, -R123 ;  /* 0x0000007f2f7b7223 */ /* 0x080fe2000001087b */
[----:B------:R-:W-:Y:S01]  /*83c0*/  FFMA.FTZ R47, R128, R127, R126 ;  /* 0x0000007f802f7223 */ /* 0x000fe2000001007e */
[----:B------:R-:W-:Y:S01]  /*83d0*/  F2FP.F16.E4M3.UNPACK_B R126, R50.H1 ;  /* 0x00000032ff7e723e */ /* 0x000fe200030006ff */
[----:B------:R-:W-:Y:S01]  /*83e0*/  HADD2.F32 R128, -RZ, R125.H0_H0 ;  /* 0x2000007dff807230 */ /* 0x000fe20000004100 */
[----:B------:R-:W-:Y:S01]  /*83f0*/  F2FP.F16.E4M3.UNPACK_B R127, R13.H1 ;  /* 0x0000000dff7f723e */ /* 0x000fe200030006ff */
[----:B------:R-:W-:Y:S01]  /*8400*/  HADD2.F32 R13, -RZ, R77.H0_H0 ;  /* 0x2000004dff0d7230 */ /* 0x000fe20000004100 */
[----:B------:R-:W-:Y:S01]  /*8410*/  LOP3.LUT R44, R46, 0xff0000, R49, 0xf8, !PT ;  /* 0x00ff00002e2c7812 */ /* 0x000fe200078ef831 */
[----:B------:R-:W-:Y:S01]  /*8420*/  HADD2.F32 R129, -RZ, R126.H0_H0 ;  /* 0x2000007eff817230 */ /* 0x000fe20000004100 */
[----:B------:R-:W-:Y:S01]  /*8430*/  F2FP.F16.E4M3.UNPACK_B R46, R45 ;  /* 0x0000002dff2e723e */ /* 0x000fe200020006ff */
[----:B------:R-:W-:Y:S01]  /*8440*/  HADD2.F32 R50, -RZ, R127.H0_H0 ;  /* 0x2000007fff327230 */ /* 0x000fe20000004100 */
[----:B------:R-:W-:Y:S01]  /*8450*/  F2FP.F16.E4M3.UNPACK_B R15, R79 ;  /* 0x0000004fff0f723e */ /* 0x000fe200020006ff */
[----:B------:R-:W-:-:S02]  /*8460*/  HADD2.F32 R77, -RZ, R77.H1_H1 ;  /* 0x3000004dff4d7230 */ /* 0x000fc40000004100 */
[CC--:B------:R-:W-:Y:S01]  /*8470*/  FMUL.FTZ R130, R13.reuse, R129.reuse ;  /* 0x000000810d827220 */ /* 0x0c0fe20000410000 */
[----:B------:R-:W-:Y:S02]  /*8480*/  HADD2.F32 R126, -RZ, R126.H1_H1 ;  /* 0x3000007eff7e7230 */ /* 0x000fe40000004100 */
[C---:B------:R-:W-:Y:S01]  /*8490*/  FMUL.FTZ R129, R50.reuse, R129 ;  /* 0x0000008132817220 */ /* 0x040fe20000410000 */
[----:B------:R-:W-:Y:S01]  /*84a0*/  F2FP.F16.E4M3.UNPACK_B R45, R45.H1 ;  /* 0x0000002dff2d723e */ /* 0x000fe200030006ff */
[-C--:B------:R-:W-:Y:S01]  /*84b0*/  FFMA.FTZ R50, R50, R128.reuse, -R130 ;  /* 0x0000008032327223 */ /* 0x080fe20000010882 */
[----:B------:R-:W-:Y:S02]  /*84c0*/  HADD2.F32 R130, -RZ, R15.H0_H0 ;  /* 0x2000000fff827230 */ /* 0x000fe40000004100 */
[----:B------:R-:W-:Y:S01]  /*84d0*/  FFMA.FTZ R13, R13, R128, R129 ;  /* 0x000000800d0d7223 */ /* 0x000fe20000010081 */
[----:B------:R-:W-:Y:S02]  /*84e0*/  HADD2.F32 R128, -RZ, R127.H1_H1 ;  /* 0x3000007fff807230 */ /* 0x000fe40000004100 */
[----:B------:R-:W-:-:S02]  /*84f0*/  HADD2.F32 R127, -RZ, R125.H1_H1 ;  /* 0x3000007dff7f7230 */ /* 0x000fc40000004100 */
[CC--:B------:R-:W-:Y:S01]  /*8500*/  FMUL.FTZ R125, R77.reuse, R126.reuse ;  /* 0x0000007e4d7d7220 */ /* 0x0c0fe20000410000 */
[----:B------:R-:W-:Y:S02]  /*8510*/  HADD2.F32 R15, -RZ, R15.H1_H1 ;  /* 0x3000000fff0f7230 */ /* 0x000fe40000004100 */
[C---:B------:R-:W-:Y:S01]  /*8520*/  FMUL.FTZ R126, R128.reuse, R126 ;  /* 0x0000007e807e7220 */ /* 0x040fe20000410000 */
[-C--:B------:R-:W-:Y:S01]  /*8530*/  FFMA.FTZ R125, R128, R127.reuse, -R125 ;  /* 0x0000007f807d7223 */ /* 0x080fe2000001087d */
[----:B------:R-:W-:Y:S02]  /*8540*/  HADD2.F32 R128, -RZ, R46.H0_H0 ;  /* 0x2000002eff807230 */ /* 0x000fe40000004100 */
[----:B------:R-:W-:Y:S01]  /*8550*/  FFMA.FTZ R77, R77, R127, R126 ;  /* 0x0000007f4d4d7223 */ /* 0x000fe2000001007e */
[----:B------:R-:W-:Y:S02]  /*8560*/  F2FP.F16.E4M3.UNPACK_B R126, R44 ;  /* 0x0000002cff7e723e */ /* 0x000fe400020006ff */
[----:B------:R-:W-:-:S02]  /*8570*/  F2FP.F16.E4M3.UNPACK_B R127, R51 ;  /* 0x00000033ff7f723e */ /* 0x000fc400020006ff */
[----:B------:R-:W-:Y:S01]  /*8580*/  F2FP.F16.E4M3.UNPACK_B R44, R44.H1 ;  /* 0x0000002cff2c723e */ /* 0x000fe200030006ff */
[--C-:B------:R-:W-:Y:S01]  /*8590*/  HADD2.F32 R49, -RZ, R126.reuse.H0_H0 ;  /* 0x2000007eff317230 */ /* 0x100fe20000004100 */
[----:B------:R-:W-:Y:S01]  /*85a0*/  F2FP.F16.E4M3.UNPACK_B R51, R51.H1 ;  /* 0x00000033ff33723e */ /* 0x000fe200030006ff */
[--C-:B------:R-:W-:Y:S01]  /*85b0*/  HADD2.F32 R129, -RZ, R127.reuse.H0_H0 ;  /* 0x2000007fff817230 */ /* 0x100fe20000004100 */
[----:B------:R-:W-:Y:S01]  /*85c0*/  F2FP.SATFINITE.E4M3.F32.PACK_AB_MERGE_C R50, R125, R50, RZ ;  /* 0x000000327d32723e */ /* 0x000fe200048070ff */
[----:B------:R-:W-:Y:S02]  /*85d0*/  HADD2.F32 R126, -RZ, R126.H1_H1 ;  /* 0x3000007eff7e7230 */ /* 0x000fe40000004100 */
[-C--:B------:R-:W-:Y:S01]  /*85e0*/  FMUL.FTZ R131, R128, R49.reuse ;  /* 0x0000003180837220 */ /* 0x080fe20000410000 */
[C---:B------:R-:W-:Y:S01]  /*85f0*/  FMUL.FTZ R49, R130.reuse, R49 ;  /* 0x0000003182317220 */ /* 0x040fe20000410000 */
[----:B------:R-:W-:Y:S01]  /*8600*/  HADD2.F32 R127, -RZ, R127.H1_H1 ;  /* 0x3000007fff7f7230 */ /* 0x000fe20000004100 */
[----:B------:R-:W-:Y:S01]  /*8610*/  F2FP.SATFINITE.E4M3.F32.PACK_AB_MERGE_C R123, R123, R124, R50 ;  /* 0x0000007c7b7b723e */ /* 0x000fe20004807032 */
[-C--:B------:R-:W-:Y:S01]  /*8620*/  FFMA.FTZ R131, R130, R129.reuse, -R131 ;  /* 0x0000008182837223 */ /* 0x080fe20000010883 */
[----:B------:R-:W-:Y:S01]  /*8630*/  FFMA.FTZ R128, R128, R129, R49 ;  /* 0x0000008180807223 */ /* 0x000fe20000010031 */
[----:B------:R-:W-:Y:S01]  /*8640*/  HADD2.F32 R49, -RZ, R46.H1_H1 ;  /* 0x3000002eff317230 */ /* 0x000fe20000004100 */
[----:B------:R-:W-:Y:S01]  /*8650*/  F2FP.F16.E4M3.UNPACK_B R50, R76.H1 ;  /* 0x0000004cff32723e */ /* 0x000fe200030006ff */
[--C-:B------:R-:W-:Y:S01]  /*8660*/  HADD2.F32 R129, -RZ, R44.reuse.H0_H0 ;  /* 0x2000002cff817230 */ /* 0x100fe20000004100 */
[----:B------:R-:W-:Y:S01]  /*8670*/  F2FP.SATFINITE.E4M3.F32.PACK_AB_MERGE_C R13, R77, R13, RZ ;  /* 0x0000000d4d0d723e */ /* 0x000fe200048070ff */
[----:B------:R-:W-:-:S02]  /*8680*/  HADD2.F32 R44, -RZ, R44.H1_H1 ;  /* 0x3000002cff2c7230 */ /* 0x000fc40000004100 */
[----:B------:R-:W-:Y:S01]  /*8690*/  FMUL.FTZ R46, R49, R126 ;  /* 0x0000007e312e7220 */ /* 0x000fe20000410000 */
[----:B------:R-:W-:Y:S02]  /*86a0*/  F2FP.F16.E4M3.UNPACK_B R77, R118.H1 ;  /* 0x00000076ff4d723e */ /* 0x000fe400030006ff */
[----:B------:R-:W-:Y:S01]  /*86b0*/  F2FP.F16.E4M3.UNPACK_B R76, R76 ;  /* 0x0000004cff4c723e */ /* 0x000fe200020006ff */
[CC--:B------:R-:W-:Y:S01]  /*86c0*/  FFMA.FTZ R46, R15.reuse, R127.reuse, -R46 ;  /* 0x0000007f0f2e7223 */ /* 0x0c0fe2000001082e */
[----:B------:R-:W-:Y:S01]  /*86d0*/  FMUL.FTZ R15, R15, R126 ;  /* 0x0000007e0f0f7220 */ /* 0x000fe20000410000 */
[--C-:B------:R-:W-:Y:S01]  /*86e0*/  HADD2.F32 R126, -RZ, R51.reuse.H0_H0 ;  /* 0x20000033ff7e7230 */ /* 0x100fe20000004100 */
[----:B------:R-:W-:Y:S01]  /*86f0*/  F2FP.F16.E4M3.UNPACK_B R118, R118 ;  /* 0x00000076ff76723e */ /* 0x000fe200020006ff */
[----:B------:R-:W-:Y:S02]  /*8700*/  HADD2.F32 R51, -RZ, R51.H1_H1 ;  /* 0x30000033ff337230 */ /* 0x000fe40000004100 */
[----:B------:R-:W-:Y:S01]  /*8710*/  FFMA.FTZ R15, R49, R127, R15 ;  /* 0x0000007f310f7223 */ /* 0x000fe2000001000f */
[----:B------:R-:W-:Y:S01]  /*8720*/  F2FP.F16.E4M3.UNPACK_B R49, R79.H1 ;  /* 0x0000004fff31723e */ /* 0x000fe200030006ff */
[--C-:B------:R-:W-:Y:S01]  /*8730*/  HADD2.F32 R79, -RZ, R45.reuse.H0_H0 ;  /* 0x2000002dff4f7230 */ /* 0x100fe20000004100 */
[----:B------:R-:W-:Y:S01]  /*8740*/  F2FP.SATFINITE.E4M3.F32.PACK_AB_MERGE_C R47, R47, R48, R13 ;  /* 0x000000302f2f723e */ /* 0x000fe2000480700d */
[----:B------:R-:W-:-:S02]  /*8750*/  HADD2.F32 R45, -RZ, R45.H1_H1 ;  /* 0x3000002dff2d7230 */ /* 0x000fc40000004100 */
[--C-:B------:R-:W-:Y:S02]  /*8760*/  HADD2.F32 R127, -RZ, R49.reuse.H0_H0 ;  /* 0x20000031ff7f7230 */ /* 0x100fe40000004100 */
[-C--:B------:R-:W-:Y:S01]  /*8770*/  FMUL.FTZ R130, R79, R129.reuse ;  /* 0x000000814f827220 */ /* 0x080fe20000410000 */
[----:B------:R-:W-:Y:S02]  /*8780*/  HADD2.F32 R49, -RZ, R49.H1_H1 ;  /* 0x30000031ff317230 */ /* 0x000fe40000004100 */
[--C-:B------:R-:W-:Y:S02]  /*8790*/  HADD2.F32 R125, -RZ, R77.reuse.H0_H0 ;  /* 0x2000004dff7d7230 */ /* 0x100fe40000004100 */
[C---:B------:R-:W-:Y:S01]  /*87a0*/  FFMA.FTZ R130, R127.reuse, R126, -R130 ;  /* 0x0000007e7f827223 */ /* 0x040fe20000010882 */
[----:B------:R-:W-:Y:S01]  /*87b0*/  FMUL.FTZ R127, R127, R129 ;  /* 0x000000817f7f7220 */ /* 0x000fe20000410000 */
[----:B------:R-:W-:Y:S02]  /*87c0*/  HADD2.F32 R77, -RZ, R77.H1_H1 ;  /* 0x3000004dff4d7230 */ /* 0x000fe40000004100 */
[----:B------:R-:W-:-:S02]  /*87d0*/  IMAD.MOV.U32 R13, RZ, RZ, R123 ;  /* 0x000000ffff0d7224 */ /* 0x000fc400078e007b */
[----:B------:R-:W-:Y:S01]  /*87e0*/  FFMA.FTZ R127, R79, R126, R127 ;  /* 0x0000007e4f7f7223 */ /* 0x000fe2000001007f */
[-C--:B------:R-:W-:Y:S01]  /*87f0*/  FMUL.FTZ R79, R45, R44.reuse ;  /* 0x0000002c2d4f7220 */ /* 0x080fe20000410000 */
[----:B------:R-:W-:-:S03]  /*8800*/  FMUL.FTZ R44, R49, R44 ;  /* 0x0000002c312c7220 */ /* 0x000fc60000410000 */
[-C--:B------:R-:W-:Y:S01]  /*8810*/  FFMA.FTZ R79, R49, R51.reuse, -R79 ;  /* 0x00000033314f7223 */ /* 0x080fe2000001084f */
[----:B------:R-:W-:Y:S01]  /*8820*/  FFMA.FTZ R45, R45, R51, R44 ;  /* 0x000000332d2d7223 */ /* 0x000fe2000001002c */
[-C--:B------:R-:W-:Y:S01]  /*8830*/  F2FP.F16.E4M3.UNPACK_B R44, R119.reuse.H1 ;  /* 0x00000077ff2c723e */ /* 0x080fe200030006ff */
[--C-:B------:R-:W-:Y:S01]  /*8840*/  HADD2.F32 R51, -RZ, R50.reuse.H0_H0 ;  /* 0x20000032ff337230 */ /* 0x100fe20000004100 */
[-C--:B------:R-:W-:Y:S01]  /*8850*/  F2FP.F16.E4M3.UNPACK_B R49, R12.reuse.H1 ;  /* 0x0000000cff31723e */ /* 0x080fe200030006ff */
[----:B------:R-:W-:Y:S01]  /*8860*/  HADD2.F32 R50, -RZ, R50.H1_H1 ;  /* 0x30000032ff327230 */ /* 0x000fe20000004100 */
[----:B------:R-:W-:Y:S01]  /*8870*/  F2FP.F16.E4M3.UNPACK_B R119, R119 ;  /* 0x00000077ff77723e */ /* 0x000fe200020006ff */
[--C-:B------:R-:W-:Y:S01]  /*8880*/  HADD2.F32 R129, -RZ, R44.reuse.H0_H0 ;  /* 0x2000002cff817230 */ /* 0x100fe20000004100 */
[----:B------:R-:W-:Y:S01]  /*8890*/  F2FP.F16.E4M3.UNPACK_B R12, R12 ;  /* 0x0000000cff0c723e */ /* 0x000fe200020006ff */
[----:B------:R-:W-:Y:S01]  /*88a0*/  HADD2.F32 R124, -RZ, R49.H0_H0 ;  /* 0x20000031ff7c7230 */ /* 0x000fe20000004100 */
[----:B------:R-:W-:Y:S01]  /*88b0*/  F2FP.SATFINITE.E4M3.F32.PACK_AB_MERGE_C R79, R79, R130, RZ ;  /* 0x000000824f4f723e */ /* 0x000fe200048070ff */
[----:B------:R-:W-:-:S02]  /*88c0*/  HADD2.F32 R44, -RZ, R44.H1_H1 ;  /* 0x3000002cff2c7230 */ /* 0x000fc40000004100 */
[-C--:B------:R-:W-:Y:S01]  /*88d0*/  FMUL.FTZ R126, R51, R129.reuse ;  /* 0x00000081337e7220 */ /* 0x080fe20000410000 */
[----:B------:R-:W-:Y:S02]  /*88e0*/  HADD2.F32 R49, -RZ, R49.H1_H1 ;  /* 0x30000031ff317230 */ /* 0x000fe40000004100 */
[C---:B------:R-:W-:Y:S01]  /*88f0*/  FMUL.FTZ R129, R124.reuse, R129 ;  /* 0x000000817c817220 */ /* 0x040fe20000410000 */
[----:B------:R-:W-:Y:S01]  /*8900*/  F2FP.SATFINITE.E4M3.F32.PACK_AB_MERGE_C R45, R45, R127, RZ ;  /* 0x0000007f2d2d723e */ /* 0x000fe200048070ff */
[----:B------:R-:W-:Y:S01]  /*8910*/  FFMA.FTZ R126, R124, R125, -R126 ;  /* 0x0000007d7c7e7223 */ /* 0x000fe2000001087e */
[----:B------:R-:W-:Y:S01]  /*8920*/  F2FP.SATFINITE.E4M3.F32.PACK_AB_MERGE_C R46, R46, R131, R79 ;  /* 0x000000832e2e723e */ /* 0x000fe2000480704f */
[----:B------:R-:W-:Y:S01]  /*8930*/  FFMA.FTZ R129, R51, R125, R129 ;  /* 0x0000007d33817223 */ /* 0x000fe20000010081 */
[CC--:B------:R-:W-:Y:S01]  /*8940*/  FMUL.FTZ R51, R50.reuse, R44.reuse ;  /* 0x0000002c32337220 */ /* 0x0c0fe20000410000 */
[----:B------:R-:W-:Y:S01]  /*8950*/  FMUL.FTZ R44, R49, R44 ;  /* 0x0000002c312c7220 */ /* 0x000fe20000410000 */
[----:B------:R-:W-:Y:S01]  /*8960*/  HADD2.F32 R125, -RZ, R119.H0_H0 ;  /* 0x20000077ff7d7230 */ /* 0x000fe20000004100 */
[----:B------:R-:W-:Y:S01]  /*8970*/  F2FP.SATFINITE.E4M3.F32.PACK_AB_MERGE_C R45, R15, R128, R45 ;  /* 0x000000800f2d723e */ /* 0x000fe2000480702d */
[-C--:B------:R-:W-:Y:S01]  /*8980*/  FFMA.FTZ R49, R49, R77.reuse, -R51 ;  /* 0x0000004d31317223 */ /* 0x080fe20000010833 */
[----:B------:R-:W-:Y:S01]  /*8990*/  FFMA.FTZ R44, R50, R77, R44 ;  /* 0x0000004d322c7223 */ /* 0x000fe2000001002c */
[----:B------:R-:W-:Y:S01]  /*89a0*/  HADD2.F32 R50, -RZ, R76.H0_H0 ;  /* 0x2000004cff327230 */ /* 0x000fe20000004100 */
[----:B------:R-:W-:Y:S01]  /*89b0*/  MOV R15, R46 ;  /* 0x0000002e000f7202 */ /* 0x000fe20000000f00 */
[----:B------:R-:W-:Y:S01]  /*89c0*/  HADD2.F32 R77, -RZ, R12.H0_H0 ;  /* 0x2000000cff4d7230 */ /* 0x000fe20000004100 */
[----:B------:R-:W-:Y:S01]  /*89d0*/  F2FP.SATFINITE.E4M3.F32.PACK_AB_MERGE_C R49, R49, R126, RZ ;  /* 0x0000007e3131723e */ /* 0x000fe200048070ff */
[----:B------:R-:W-:-:S02]  /*89e0*/  HADD2.F32 R51, -RZ, R118.H0_H0 ;  /* 0x20000076ff337230 */ /* 0x000fc40000004100 */
[CC--:B------:R-:W-:Y:S01]  /*89f0*/  FMUL.FTZ R124, R50.reuse, R125.reuse ;  /* 0x0000007d327c7220 */ /* 0x0c0fe20000410000 */
[----:B------:R-:W-:Y:S02]  /*8a00*/  HADD2.F32 R119, -RZ, R119.H1_H1 ;  /* 0x30000077ff777230 */ /* 0x000fe40000004100 */
[C---:B------:R-:W-:Y:S01]  /*8a10*/  FMUL.FTZ R125, R77.reuse, R125 ;  /* 0x0000007d4d7d7220 */ /* 0x040fe20000410000 */
[----:B------:R-:W-:Y:S02]  /*8a20*/  HADD2.F32 R76, -RZ, R76.H1_H1 ;  /* 0x3000004cff4c7230 */ /* 0x000fe40000004100 */
[-C--:B------:R-:W-:Y:S01]  /*8a30*/  FFMA.FTZ R124, R77, R51.reuse, -R124 ;  /* 0x000000334d7c7223 */ /* 0x080fe2000001087c */
[----:B------:R-:W-:Y:S02]  /*8a40*/  HADD2.F32 R12, -RZ, R12.H1_H1 ;  /* 0x3000000cff0c7230 */ /* 0x000fe40000004100 */
[----:B------:R-:W-:Y:S01]  /*8a50*/  FFMA.FTZ R125, R50, R51, R125 ;  /* 0x00000033327d7223 */ /* 0x000fe2000001007d */
[----:B------:R-:W-:-:S02]  /*8a60*/  HADD2.F32 R118, -RZ, R118.H1_H1 ;  /* 0x30000076ff767230 */ /* 0x000fc40000004100 */
[-C--:B------:R-:W-:Y:S01]  /*8a70*/  FMUL.FTZ R50, R76, R119.reuse ;  /* 0x000000774c327220 */ /* 0x080fe20000410000 */
[----:B------:R-:W-:Y:S01]  /*8a80*/  F2FP.F16.E4M3.UNPACK_B R51, R78.H1 ;  /* 0x0000004eff33723e */ /* 0x000fe200030006ff */
[C---:B------:R-:W-:Y:S01]  /*8a90*/  FMUL.FTZ R119, R12.reuse, R119 ;  /* 0x000000770c777220 */ /* 0x040fe20000410000 */
[-C--:B------:R-:W-:Y:S01]  /*8aa0*/  F2FP.F16.E4M3.UNPACK_B R77, R121.reuse.H1 ;  /* 0x00000079ff4d723e */ /* 0x080fe200030006ff */
[----:B------:R-:W-:Y:S01]  /*8ab0*/  FFMA.FTZ R50, R12, R118, -R50 ;  /* 0x000000760c327223 */ /* 0x000fe20000010832 */
[----:B------:R-:W-:Y:S01]  /*8ac0*/  F2FP.F16.E4M3.UNPACK_B R78, R78 ;  /* 0x0000004eff4e723e */ /* 0x000fe200020006ff */
[----:B------:R-:W-:Y:S01]  /*8ad0*/  FFMA.FTZ R12, R76, R118, R119 ;  /* 0x000000764c0c7223 */ /* 0x000fe20000010077 */
[----:B------:R-:W-:Y:S01]  /*8ae0*/  HADD2.F32 R76, -RZ, R51.H0_H0 ;  /* 0x20000033ff4c7230 */ /* 0x000fe20000004100 */
[----:B------:R-:W-:Y:S01]  /*8af0*/  F2FP.F16.E4M3.UNPACK_B R121, R121 ;  /* 0x00000079ff79723e */ /* 0x000fe200020006ff */
[----:B------:R-:W-:Y:S01]  /*8b00*/  HADD2.F32 R119, -RZ, R77.H0_H0 ;  /* 0x2000004dff777230 */ /* 0x000fe20000004100 */
[----:B------:R-:W-:Y:S01]  /*8b10*/  F2FP.SATFINITE.E4M3.F32.PACK_AB_MERGE_C R124, R50, R124, R49 ;  /* 0x0000007c327c723e */ /* 0x000fe20004807031 */
[----:B------:R-:W-:Y:S01]  /*8b20*/  IMAD.MOV.U32 R49, RZ, RZ, R14 ;  /* 0x000000ffff317224 */ /* 0x000fe200078e000e */
[-C--:B------:R-:W-:Y:S01]  /*8b30*/  F2FP.F16.E4M3.UNPACK_B R14, R120.reuse.H1 ;  /* 0x00000078ff0e723e */ /* 0x080fe200030006ff */
[----:B------:R-:W-:Y:S01]  /*8b40*/  HADD2.F32 R51, -RZ, R51.H1_H1 ;  /* 0x30000033ff337230 */ /* 0x000fe20000004100 */
[----:B------:R-:W-:Y:S01]  /*8b50*/  F2FP.F16.E4M3.UNPACK_B R120, R120 ;  /* 0x00000078ff78723e */ /* 0x000fe200020006ff */
[----:B------:R-:W-:Y:S01]  /*8b60*/  HADD2.F32 R77, -RZ, R77.H1_H1 ;  /* 0x3000004dff4d7230 */ /* 0x000fe20000004100 */
[-C--:B------:R-:W-:Y:S01]  /*8b70*/  F2FP.F16.E4M3.UNPACK_B R50, R49.reuse.H1 ;  /* 0x00000031ff32723e */ /* 0x080fe200030006ff */
[--C-:B------:R-:W-:Y:S01]  /*8b80*/  HADD2.F32 R130, -RZ, R14.reuse.H0_H0 ;  /* 0x2000000eff827230 */ /* 0x100fe20000004100 */
[----:B------:R-:W-:Y:S01]  /*8b90*/  F2FP.F16.E4M3.UNPACK_B R49, R49 ;  /* 0x00000031ff31723e */ /* 0x000fe200020006ff */
[----:B------:R-:W-:Y:S01]  /*8ba0*/  HADD2.F32 R14, -RZ, R14.H1_H1 ;  /* 0x3000000eff0e7230 */ /* 0x000fe20000004100 */
[----:B------:R-:W-:Y:S01]  /*8bb0*/  F2FP.SATFINITE.E4M3.F32.PACK_AB_MERGE_C R44, R44, R129, RZ ;  /* 0x000000812c2c723e */ /* 0x000fe200048070ff */
[----:B------:R-:W-:-:S02]  /*8bc0*/  HADD2.F32 R118, -RZ, R50.H0_H0 ;  /* 0x20000032ff767230 */ /* 0x000fc40000004100 */
[-C--:B------:R-:W-:Y:S01]  /*8bd0*/  FMUL.FTZ R126, R76, R130.reuse ;  /* 0x000000824c7e7220 */ /* 0x080fe20000410000 */
[----:B------:R-:W-:Y:S01]  /*8be0*/  HADD2.F32 R50, -RZ, R50.H1_H1 ;  /* 0x30000032ff327230 */ /* 0x000fe20000004100 */
[----:B------:R-:W-:Y:S01]  /*8bf0*/  F2FP.SATFINITE.E4M3.F32.PACK_AB_MERGE_C R44, R12, R125, R44 ;  /* 0x0000007d0c2c723e */ /* 0x000fe2000480702c */
[----:B------:R-:W-:Y:S02]  /*8c00*/  IMAD.MOV.U32 R79, RZ, RZ, R45 ;  /* 0x000000ffff4f7224 */ /* 0x000fe400078e002d */
[C---:B------:R-:W-:Y:S01]  /*8c10*/  FMUL.FTZ R130, R118.reuse, R130 ;  /* 0x0000008276827220 */ /* 0x040fe20000410000 */
[-C--:B------:R-:W-:Y:S01]  /*8c20*/  FFMA.FTZ R126, R118, R119.reuse, -R126 ;  /* 0x00000077767e7223 */ /* 0x080fe2000001087e */
[----:B------:R-:W-:Y:S02]  /*8c30*/  MOV R12, R124 ;  /* 0x0000007c000c7202 */ /* 0x000fe40000000f00 */
[----:B------:R-:W-:Y:S01]  /*8c40*/  FFMA.FTZ R130, R76, R119, R130 ;  /* 0x000000774c827223 */ /* 0x000fe20000010082 */
[-C--:B------:R-:W-:Y:S01]  /*8c50*/  FMUL.FTZ R76, R51, R14.reuse ;  /* 0x0000000e334c7220 */ /* 0x080fe20000410000 */
[----:B------:R-:W-:Y:S01]  /*8c60*/  FMUL.FTZ R14, R50, R14 ;  /* 0x0000000e320e7220 */ /* 0x000fe20000410000 */
[----:B------:R-:W-:-:S02]  /*8c70*/  HADD2.F32 R119, -RZ, R120.H0_H0 ;  /* 0x20000078ff777230 */ /* 0x000fc40000004100 */
[-C--:B------:R-:W-:Y:S01]  /*8c80*/  FFMA.FTZ R50, R50, R77.reuse, -R76 ;  /* 0x0000004d32327223 */ /* 0x080fe2000001084c */
[----:B------:R-:W-:Y:S01]  /*8c90*/  FFMA.FTZ R14, R51, R77, R14 ;  /* 0x0000004d330e7223 */ /* 0x000fe2000001000e */
[----:B------:R-:W-:Y:S02]  /*8ca0*/  HADD2.F32 R51, -RZ, R78.H0_H0 ;  /* 0x2000004eff337230 */ /* 0x000fe40000004100 */
[----:B------:R-:W-:Y:S01]  /*8cb0*/  HADD2.F32 R77, -RZ, R49.H0_H0 ;  /* 0x20000031ff4d7230 */ /* 0x000fe20000004100 */
[----:B------:R-:W-:Y:S01]  /*8cc0*/  F2FP.SATFINITE.E4M3.F32.PACK_AB_MERGE_C R50, R50, R126, RZ ;  /* 0x0000007e3232723e */ /* 0x000fe200048070ff */
[----:B------:R-:W-:Y:S02]  /*8cd0*/  HADD2.F32 R76, -RZ, R121.H0_H0 ;  /* 0x20000079ff4c7230 */ /* 0x000fe40000004100 */
[-C--:B------:R-:W-:Y:S01]  /*8ce0*/  FMUL.FTZ R118, R51, R119.reuse ;  /* 0x0000007733767220 */ /* 0x080fe20000410000 */
[----:B------:R-:W-:Y:S02]  /*8cf0*/  HADD2.F32 R120, -RZ, R120.H1_H1 ;  /* 0x30000078ff787230 */ /* 0x000fe40000004100 */
[----:B------:R-:W-:Y:S01]  /*8d00*/  FMUL.FTZ R119, R77, R119 ;  /* 0x000000774d777220 */ /* 0x000fe20000410000 */
[----:B------:R-:W-:-:S02]  /*8d10*/  HADD2.F32 R78, -RZ, R78.H1_H1 ;  /* 0x3000004eff4e7230 */ /* 0x000fc40000004100 */
[-C--:B------:R-:W-:Y:S01]  /*8d20*/  FFMA.FTZ R118, R77, R76.reuse, -R118 ;  /* 0x0000004c4d767223 */ /* 0x080fe20000010876 */
[----:B------:R-:W-:Y:S02]  /*8d30*/  HADD2.F32 R49, -RZ, R49.H1_H1 ;  /* 0x30000031ff317230 */ /* 0x000fe40000004100 */
[----:B------:R-:W-:Y:S01]  /*8d40*/  FFMA.FTZ R119, R51, R76, R119 ;  /* 0x0000004c33777223 */ /* 0x000fe20000010077 */
[----:B------:R-:W-:Y:S02]  /*8d50*/  HADD2.F32 R121, -RZ, R121.H1_H1 ;  /* 0x30000079ff797230 */ /* 0x000fe40000004100 */
[----:B------:R-:W-:Y:S01]  /*8d60*/  FMUL.FTZ R51, R78, R120 ;  /* 0x000000784e337220 */ /* 0x000fe20000410000 */
[----:B------:R-:W-:Y:S01]  /*8d70*/  F2FP.SATFINITE.E4M3.F32.PACK_AB_MERGE_C R14, R14, R130, RZ ;  /* 0x000000820e0e723e */ /* 0x000fe200048070ff */
[C---:B------:R-:W-:Y:S01]  /*8d80*/  FMUL.FTZ R120, R49.reuse, R120 ;  /* 0x0000007831787220 */ /* 0x040fe20000410000 */
[----:B------:R-:W-:Y:S02]  /*8d90*/  IMAD.MOV.U32 R76, RZ, RZ, R44 ;  /* 0x000000ffff4c7224 */ /* 0x000fe400078e002c */
[----:B------:R-:W-:Y:S01]  /*8da0*/  FFMA.FTZ R51, R49, R121, -R51 ;  /* 0x0000007931337223 */ /* 0x000fe20000010833 */
[----:B------:R-:W-:-:S02]  /*8db0*/  IMAD.MOV.U32 R77, RZ, RZ, R47 ;  /* 0x000000ffff4d7224 */ /* 0x000fc400078e002f */
[----:B------:R-:W-:Y:S02]  /*8dc0*/  FFMA.FTZ R120, R78, R121, R120 ;  /* 0x000000794e787223 */ /* 0x000fe40000010078 */
[----:B------:R-:W-:-:S03]  /*8dd0*/  F2FP.SATFINITE.E4M3.F32.PACK_AB_MERGE_C R50, R51, R118, R50 ;  /* 0x000000763332723e */ /* 0x000fc60004807032 */
[----:B------:R-:W-:Y:S02]  /*8de0*/  F2FP.SATFINITE.E4M3.F32.PACK_AB_MERGE_C R119, R120, R119, R14 ;  /* 0x000000777877723e */ /* 0x000fe4000480700e */
[----:B------:R-:W-:-:S03]  /*8df0*/  IMAD.MOV.U32 R14, RZ, RZ, R50 ;  /* 0x000000ffff0e7224 */ /* 0x000fc600078e0032 */
[----:B------:R-:W-:-:S07]  /*8e00*/  IMAD.MOV.U32 R78, RZ, RZ, R119 ;  /* 0x000000ffff4e7224 */ /* 0x000fce00078e0077 */
.L_x_550:
[----:B------:R-:W-:Y:S05]  /*8e10*/  BSYNC B2 ;  /* 0x0000000000027941 */ /* 0x000fea0003800000 */
.L_x_549:
[----:B------:R-:W-:-:S13]  /*8e20*/  ISETP.GE.AND P3, PT, R122, R107, PT ;  /* 0x0000006b7a00720c */ /* 0x000fda0003f66270 */
[----:B---3--:R-:W-:-:S04]  /*8e30*/  @!P3 IADD3 R44, P4, R11, R122, RZ ;  /* 0x0000007a0b2cb210 */ /* 0x008fc80007f9e0ff */
[----:B--2---:R-:W-:Y:S02]  /*8e40*/  @!P3 LEA.HI.X.SX32 R45, R122, R113, 0x1, P4 ;  /* 0x000000717a2db211 */ /* 0x004fe400020f0eff */
[----:B------:R-:W-:-:S05]  /*8e50*/  IADD3 R46, P4, R39, R11, RZ ;  /* 0x0000000b272e7210 */ /* 0x000fca0007f9e0ff */
[----:B------:R-:W-:-:S05]  /*8e60*/  IMAD.X R47, R113, 0x1, R80, P4 ;  /* 0x00000001712f7824 */ /* 0x000fca00020e0650 */
[----:B----4-:R4:W-:Y:S04]  /*8e70*/  ST.E.128 desc[UR36][R46.64], R12 ;  /* 0x0000000c2e007985 */ /* 0x0109e8000c101d24 */
[----:B0-----:R4:W-:Y:S02]  /*8e80*/  @!P3 ST.E.128 desc[UR36][R44.64], R76 ;  /* 0x0000004c2c00b985 */ /* 0x0019e4000c101d24 */
.L_x_548:
[----:B------:R-:W-:Y:S05]  /*8e90*/  BSYNC B1 ;  /* 0x0000000000017941 */ /* 0x000fea0003800000 */
.L_x_547:
[----:B------:R-:W-:-:S03]  /*8ea0*/  UMOV UR4, 0xffffffff ;  /* 0xffffffff00047882 */ /* 0x000fc60000000000 */
[----:B------:R-:W-:Y:S05]  /*8eb0*/  BRA.DIV UR4, `(.L_x_551) ;  /* 0x0000020e04f87947 */ /* 0x000fea000b800000 */
[----:B------:R0:W0:Y:S04]  /*8ec0*/  SHFL.IDX PT, R51, R102, 0x1, 0x181f ;  /* 0x00381f0066337f89 */ /* 0x00002800000e0000 */
[----:B------:R0:W0:Y:S02]  /*8ed0*/  SHFL.IDX PT, R50, R101, 0x1, 0x181f ;  /* 0x00381f0065327f89 */ /* 0x00002400000e0000 */
.L_x_856:
[----:B---3--:R-:W-:Y:S01]  /*8ee0*/  VIADD R11, R219, 0x20 ;  /* 0x00000020db0b7836 */ /* 0x008fe20000000000 */
[----:B------:R-:W-:Y:S04]  /*8ef0*/  BSSY B1, `(.L_x_552) ;  /* 0x00000fc000017945 */ /* 0x000fe80003800000 */
[----:B------:R-:W-:-:S13]  /*8f00*/  ISETP.GE.OR P3, PT, R11, R99, P1 ;  /* 0x000000630b00720c */ /* 0x000fda0000f66670 */
[----:B------:R-:W-:Y:S05]  /*8f10*/  @P3 BRA `(.L_x_553) ;  /* 0x0000000c00e43947 */ /* 0x000fea0003800000 */
[----:B----4-:R-:W3:Y:S01]  /*8f20*/  LDL R14, [R1+0x28] ;  /* 0x00002800010e7983 */ /* 0x010ee20000100800 */
[----:B------:R-:W-:Y:S01]  /*8f30*/  SEL R11, R34, R108, !P0 ;  /* 0x0000006c220b7207 */ /* 0x000fe20004000000 */
[C---:B------:R-:W-:Y:S01]  /*8f40*/  VIADD R44, R219.reuse, 0x20 ;  /* 0x00000020db2c7836 */ /* 0x040fe20000000000 */
[----:B------:R-:W-:Y:S01]  /*8f50*/  IADD3 R15, R219, 0x20, RZ ;  /* 0x00000020db0f7810 */ /* 0x000fe20007ffe0ff */
[----:B------:R-:W-:Y:S01]  /*8f60*/  BSSY B2, `(.L_x_554) ;  /* 0x00000ed000027945 */ /* 0x000fe20003800000 */
[----:B------:R-:W-:Y:S01]  /*8f70*/  SHF.R.S32.HI R12, RZ, 0x1f, R11 ;  /* 0x0000001fff0c7819 */ /* 0x000fe2000001140b */
[----:B------:R-:W-:Y:S02]  /*8f80*/  IMAD.SHL.U32 R44, R44, 0x80, RZ ;  /* 0x000000802c2c7824 */ /* 0x000fe400078e00ff */
[----:B------:R-:W-:Y:S01]  /*8f90*/  IMAD.SHL.U32 R15, R15, 0x80, RZ ;  /* 0x000000800f0f7824 */ /* 0x000fe200078e00ff */
[----:B------:R-:W-:Y:S02]  /*8fa0*/  LEA.HI R11, R12, R11, RZ, 0x5 ;  /* 0x0000000b0c0b7211 */ /* 0x000fe400078f28ff */
[----:B------:R-:W-:-:S02]  /*8fb0*/  LOP3.LUT R44, R44, 0x380, RZ, 0xc0, !PT ;  /* 0x000003802c2c7812 */ /* 0x000fc400078ec0ff */
[----:B------:R-:W-:Y:S02]  /*8fc0*/  LEA.HI.SX32 R11, R11, R42, 0x1b ;  /* 0x0000002a0b0b7211 */ /* 0x000fe400078fdaff */
[----:B------:R-:W-:Y:S02]  /*8fd0*/  LOP3.LUT R15, R15, 0x380, RZ, 0xc0, !PT ;  /* 0x000003800f0f7812 */ /* 0x000fe400078ec0ff */
[----:B------:R-:W-:Y:S02]  /*8fe0*/  SHF.R.S32.HI R12, RZ, 0x1f, R11 ;  /* 0x0000001fff0c7819 */ /* 0x000fe4000001140b */
[----:B------:R-:W-:Y:S02]  /*8ff0*/  SHF.R.U32.HI R15, RZ, 0x3, R15 ;  /* 0x00000003ff0f7819 */ /* 0x000fe4000001160f */
[----:B------:R-:W-:Y:S01]  /*9000*/  LEA.HI R12, R12, R11, RZ, 0x3 ;  /* 0x0000000b0c0c7211 */ /* 0x000fe200078f18ff */
[----:B------:R-:W-:-:S03]  /*9010*/  IMAD.SHL.U32 R11, R11, 0x10, RZ ;  /* 0x000000100b0b7824 */ /* 0x000fc600078e00ff */
[----:B------:R-:W-:Y:S02]  /*9020*/  SHF.L.U32 R13, R12, 0xb, RZ ;  /* 0x0000000b0c0d7819 */ /* 0x000fe400000006ff */
[----:B------:R-:W-:Y:S02]  /*9030*/  LOP3.LUT R12, R44, 0x70, R11, 0xf8, !PT ;  /* 0x000000702c0c7812 */ /* 0x000fe400078ef80b */
[----:B------:R-:W-:Y:S02]  /*9040*/  LOP3.LUT R13, R13, 0xffffc000, RZ, 0xc0, !PT ;  /* 0xffffc0000d0d7812 */ /* 0x000fe400078ec0ff */
[----:B------:R-:W-:-:S04]  /*9050*/  LOP3.LUT R12, R12, R15, RZ, 0x3c, !PT ;  /* 0x0000000f0c0c7212 */ /* 0x000fc800078e3cff */
[----:B---3--:R-:W-:Y:S01]  /*9060*/  IADD3 R13, R12, R13, R14 ;  /* 0x0000000d0c0d7210 */ /* 0x008fe20007ffe00e */
[----:B------:R-:W-:-:S04]  /*9070*/  IMAD R12, R216, 0x8000, R5 ;  /* 0x00008000d80c7824 */ /* 0x000fc800078e0205 */
[----:B------:R-:W-:Y:S02]  /*9080*/  IMAD R14, R216, 0x8000, R13 ;  /* 0x00008000d80e7824 */ /* 0x000fe400078e020d */
[C---:B------:R-:W-:Y:S02]  /*9090*/  IMAD.IADD R12, R19.reuse, 0x1, R12 ;  /* 0x00000001130c7824 */ /* 0x040fe400078e020c */
[----:B------:R-:W-:-:S04]  /*90a0*/  IMAD.IADD R44, R19, 0x1, R14 ;  /* 0x00000001132c7824 */ /* 0x000fc800078e020e */
[----:B------:R-:W3:Y:S04]  /*90b0*/  LDS.128 R12, [R12+0x28400] ;  /* 0x028400000c0c7984 */ /* 0x000ee80000000c00 */
[----:B------:R-:W4:Y:S01]  /*90c0*/  LDS.128 R44, [R44+0x28400] ;  /* 0x028400002c2c7984 */ /* 0x000f220000000c00 */
[----:B------:R-:W-:Y:S05]  /*90d0*/  @P2 BRA `(.L_x_555) ;  /* 0x0000000c00542947 */ /* 0x000fea0003800000 */
[----:B------:R-:W-:Y:S02]  /*90e0*/  SHF.R.U32.HI R54, RZ, 0x8, R55 ;  /* 0x00000008ff367819 */ /* 0x000fe40000011637 */
[--C-:B------:R-:W-:Y:S02]  /*90f0*/  SHF.R.U32.HI R76, RZ, 0x8, R57.reuse ;  /* 0x00000008ff4c7819 */ /* 0x100fe40000011639 */
[----:B------:R-:W-:Y:S01]  /*9100*/  SHF.R.U32.HI R58, RZ, 0x10, R57 ;  /* 0x00000010ff3a7819 */ /* 0x000fe20000011639 */
[----:B------:R-:W-:Y:S01]  /*9110*/  IMAD.SHL.U32 R54, R54, 0x100, RZ ;  /* 0x0000010036367824 */ /* 0x000fe200078e00ff */
[----:B------:R-:W-:Y:S01]  /*9120*/  LOP3.LUT R77, R55, 0xff0000ff, RZ, 0xc0, !PT ;  /* 0xff0000ff374d7812 */ /* 0x000fe200078ec0ff */
[----:B------:R-:W-:Y:S01]  /*9130*/  IMAD.SHL.U32 R76, R76, 0x100, RZ ;  /* 0x000001004c4c7824 */ /* 0x000fe200078e00ff */
[----:B------:R-:W-:Y:S01]  /*9140*/  SHF.R.U32.HI R56, RZ, 0x8, R53 ;  /* 0x00000008ff387819 */ /* 0x000fe20000011635 */
[----:B------:R-:W-:Y:S01]  /*9150*/  IMAD.U32 R58, R58, 0x10000, RZ ;  /* 0x000100003a3a7824 */ /* 0x000fe200078e00ff */
[----:B------:R-:W-:-:S02]  /*9160*/  LOP3.LUT R78, R57, 0xff0000ff, RZ, 0xc0, !PT ;  /* 0xff0000ff394e7812 */ /* 0x000fc400078ec0ff */
[----:B------:R-:W-:Y:S02]  /*9170*/  SHF.R.U32.HI R49, RZ, 0x10, R53 ;  /* 0x00000010ff317819 */ /* 0x000fe40000011635 */
[----:B------:R-:W-:Y:S02]  /*9180*/  LOP3.LUT R77, R77, 0xff00, R54, 0xf8, !PT ;  /* 0x0000ff004d4d7812 */ /* 0x000fe400078ef836 */
[----:B------:R-:W-:Y:S01]  /*9190*/  LOP3.LUT R52, R53, 0xff0000ff, RZ, 0xc0, !PT ;  /* 0xff0000ff35347812 */ /* 0x000fe200078ec0ff */
[----:B------:R-:W-:Y:S01]  /*91a0*/  IMAD.U32 R49, R49, 0x10000, RZ ;  /* 0x0001000031317824 */ /* 0x000fe200078e00ff */
[----:B------:R-:W-:Y:S02]  /*91b0*/  SHF.L.U32 R56, R56, 0x8, RZ ;  /* 0x0000000838387819 */ /* 0x000fe400000006ff */
[----:B------:R-:W-:Y:S02]  /*91c0*/  LOP3.LUT R54, R78, 0xff00, R76, 0xf8, !PT ;  /* 0x0000ff004e367812 */ /* 0x000fe400078ef84c */
[----:B------:R-:W-:-:S02]  /*91d0*/  LOP3.LUT R56, R52, 0xff00, R56, 0xf8, !PT ;  /* 0x0000ff0034387812 */ /* 0x000fc400078ef838 */
[----:B------:R-:W-:Y:S02]  /*91e0*/  LOP3.LUT R54, R54, 0xff0000, R58, 0xf8, !PT ;  /* 0x00ff000036367812 */ /* 0x000fe400078ef83a */
[----:B------:R-:W-:Y:S02]  /*91f0*/  LOP3.LUT R56, R56, 0xff0000, R49, 0xf8, !PT ;  /* 0x00ff000038387812 */ /* 0x000fe400078ef831 */
[----:B----4-:R-:W-:Y:S02]  /*9200*/  F2FP.F16.E4M3.UNPACK_B R58, R45 ;  /* 0x0000002dff3a723e */ /* 0x010fe400020006ff */
[----:B------:R-:W-:Y:S02]  /*9210*/  F2FP.F16.E4M3.UNPACK_B R76, R54 ;  /* 0x00000036ff4c723e */ /* 0x000fe400020006ff */
[----:B---3--:R-:W-:Y:S01]  /*9220*/  F2FP.F16.E4M3.UNPACK_B R49, R13 ;  /* 0x0000000dff31723e */ /* 0x008fe200020006ff */
[----:B------:R-:W-:Y:S01]  /*9230*/  HADD2.F32 R52, -RZ, R58.H0_H0 ;  /* 0x2000003aff347230 */ /* 0x000fe20000004100 */
[----:B------:R-:W-:Y:S01]  /*9240*/  SHF.R.U32.HI R48, RZ, 0x10, R55 ;  /* 0x00000010ff307819 */ /* 0x000fe20000011637 */
[--C-:B--2---:R-:W-:Y:S01]  /*9250*/  HADD2.F32 R113, -RZ, R76.reuse.H0_H0 ;  /* 0x2000004cff717230 */ /* 0x104fe20000004100 */
[--C-:B------:R-:W-:Y:S01]  /*9260*/  SHF.R.U32.HI R53, RZ, 0x10, R59.reuse ;  /* 0x00000010ff357819 */ /* 0x100fe2000001163b */
[----:B------:R-:W-:Y:S01]  /*9270*/  HADD2.F32 R76, -RZ, R76.H1_H1 ;  /* 0x3000004cff4c7230 */ /* 0x000fe20000004100 */
[----:B------:R-:W-:Y:S01]  /*9280*/  SHF.R.U32.HI R55, RZ, 0x8, R59 ;  /* 0x00000008ff377819 */ /* 0x000fe2000001163b */
[----:B------:R-:W-:Y:S01]  /*9290*/  IMAD.U32 R48, R48, 0x10000, RZ ;  /* 0x0001000030307824 */ /* 0x000fe200078e00ff */
[----:B------:R-:W-:Y:S01]  /*92a0*/  LOP3.LUT R57, R59, 0xff0000ff, RZ, 0xc0, !PT ;  /* 0xff0000ff3b397812 */ /* 0x000fe200078ec0ff */
[--C-:B------:R-:W-:Y:S01]  /*92b0*/  HADD2.F32 R59, -RZ, R49.reuse.H0_H0 ;  /* 0x20000031ff3b7230 */ /* 0x100fe20000004100 */
[-C--:B------:R-:W-:Y:S01]  /*92c0*/  F2FP.F16.E4M3.UNPACK_B R78, R56.reuse ;  /* 0x00000038ff4e723e */ /* 0x080fe200020006ff */
[----:B------:R-:W-:Y:S01]  /*92d0*/  FMUL.FTZ R118, R52, R113 ;  /* 0x0000007134767220 */ /* 0x000fe20000410000 */
[----:B------:R-:W-:Y:S01]  /*92e0*/  HADD2.F32 R49, -RZ, R49.H1_H1 ;  /* 0x30000031ff317230 */ /* 0x000fe20000004100 */
[----:B------:R-:W-:Y:S01]  /*92f0*/  F2FP.F16.E4M3.UNPACK_B R45, R45.H1 ;  /* 0x0000002dff2d723e */ /* 0x000fe200030006ff */
[----:B------:R-:W-:Y:S01]  /*9300*/  FMUL.FTZ R113, R59, R113 ;  /* 0x000000713b717220 */ /* 0x000fe20000410000 */
[--C-:B------:R-:W-:Y:S01]  /*9310*/  HADD2.F32 R79, -RZ, R78.reuse.H0_H0 ;  /* 0x2000004eff4f7230 */ /* 0x100fe20000004100 */
[----:B------:R-:W-:Y:S01]  /*9320*/  F2FP.F16.E4M3.UNPACK_B R56, R56.H1 ;  /* 0x00000038ff38723e */ /* 0x000fe200030006ff */
[----:B------:R-:W-:-:S02]  /*9330*/  HADD2.F32 R78, -RZ, R78.H1_H1 ;  /* 0x3000004eff4e7230 */ /* 0x000fc40000004100 */
[----:B------:R-:W-:Y:S02]  /*9340*/  IMAD.U32 R53, R53, 0x10000, RZ ;  /* 0x0001000035357824 */ /* 0x000fe400078e00ff */
[-C--:B------:R-:W-:Y:S01]  /*9350*/  FFMA.FTZ R59, R59, R79.reuse, -R118 ;  /* 0x0000004f3b3b7223 */ /* 0x080fe20000010876 */
[----:B------:R-:W-:Y:S01]  /*9360*/  FFMA.FTZ R52, R52, R79, R113 ;  /* 0x0000004f34347223 */ /* 0x000fe20000010071 */
[----:B------:R-:W-:-:S05]  /*9370*/  HADD2.F32 R79, -RZ, R58.H1_H1 ;  /* 0x3000003aff4f7230 */ /* 0x000fca0000004100 */
[-C--:B------:R-:W-:Y:S01]  /*9380*/  FMUL.FTZ R58, R79, R76.reuse ;  /* 0x0000004c4f3a7220 */ /* 0x080fe20000410000 */
[----:B------:R-:W-:-:S03]  /*9390*/  FMUL.FTZ R76, R49, R76 ;  /* 0x0000004c314c7220 */ /* 0x000fc60000410000 */
[-C--:B------:R-:W-:Y:S01]  /*93a0*/  FFMA.FTZ R58, R49, R78.reuse, -R58 ;  /* 0x0000004e313a7223 */ /* 0x080fe2000001083a */
[----:B------:R-:W-:Y:S01]  /*93b0*/  FFMA.FTZ R49, R79, R78, R76 ;  /* 0x0000004e4f317223 */ /* 0x000fe2000001004c */
[----:B------:R-:W-:Y:S01]  /*93c0*/  F2FP.F16.E4M3.UNPACK_B R76, R54.H1 ;  /* 0x00000036ff4c723e */ /* 0x000fe200030006ff */
[----:B------:R-:W-:Y:S01]  /*93d0*/  HADD2.F32 R79, -RZ, R56.H0_H0 ;  /* 0x20000038ff4f7230 */ /* 0x000fe20000004100 */
[----:B------:R-:W-:Y:S01]  /*93e0*/  F2FP.F16.E4M3.UNPACK_B R78, R13.H1 ;  /* 0x0000000dff4e723e */ /* 0x000fe200030006ff */
[--C-:B------:R-:W-:Y:S02]  /*93f0*/  HADD2.F32 R13, -RZ, R45.reuse.H0_H0 ;  /* 0x2000002dff0d7230 */ /* 0x100fe40000004100 */
[----:B------:R-:W-:Y:S02]  /*9400*/  HADD2.F32 R113, -RZ, R76.H0_H0 ;  /* 0x2000004cff717230 */ /* 0x000fe40000004100 */
[----:B------:R-:W-:Y:S02]  /*9410*/  HADD2.F32 R54, -RZ, R78.H0_H0 ;  /* 0x2000004eff367230 */ /* 0x000fe40000004100 */
[----:B------:R-:W-:-:S02]  /*9420*/  HADD2.F32 R45, -RZ, R45.H1_H1 ;  /* 0x3000002dff2d7230 */ /* 0x000fc40000004100 */
[CC--:B------:R-:W-:Y:S01]  /*9430*/  FMUL.FTZ R118, R13.reuse, R113.reuse ;  /* 0x000000710d767220 */ /* 0x0c0fe20000410000 */
[----:B------:R-:W-:Y:S02]  /*9440*/  HADD2.F32 R76, -RZ, R76.H1_H1 ;  /* 0x3000004cff4c7230 */ /* 0x000fe40000004100 */
[C---:B------:R-:W-:Y:S01]  /*9450*/  FMUL.FTZ R113, R54.reuse, R113 ;  /* 0x0000007136717220 */ /* 0x040fe20000410000 */
[----:B------:R-:W-:Y:S02]  /*9460*/  HADD2.F32 R78, -RZ, R78.H1_H1 ;  /* 0x3000004eff4e7230 */ /* 0x000fe40000004100 */
[-C--:B------:R-:W-:Y:S01]  /*9470*/  FFMA.FTZ R54, R54, R79.reuse, -R118 ;  /* 0x0000004f36367223 */ /* 0x080fe20000010876 */
[----:B------:R-:W-:Y:S02]  /*9480*/  HADD2.F32 R56, -RZ, R56.H1_H1 ;  /* 0x30000038ff387230 */ /* 0x000fe40000004100 */
[----:B------:R-:W-:Y:S01]  /*9490*/  FFMA.FTZ R13, R13, R79, R113 ;  /* 0x0000004f0d0d7223 */ /* 0x000fe20000010071 */
[-C--:B------:R-:W-:Y:S01]  /*94a0*/  FMUL.FTZ R79, R45, R76.reuse ;  /* 0x0000004c2d4f7220 */ /* 0x080fe20000410000 */
[----:B------:R-:W-:-:S03]  /*94b0*/  FMUL.FTZ R113, R78, R76 ;  /* 0x0000004c4e717220 */ /* 0x000fc60000410000 */
[-C--:B------:R-:W-:Y:S01]  /*94c0*/  FFMA.FTZ R76, R78, R56.reuse, -R79 ;  /* 0x000000384e4c7223 */ /* 0x080fe2000001084f */
[----:B------:R-:W-:Y:S01]  /*94d0*/  FFMA.FTZ R56, R45, R56, R113 ;  /* 0x000000382d387223 */ /* 0x000fe20000010071 */
[----:B------:R-:W-:Y:S02]  /*94e0*/  SHF.L.U32 R45, R55, 0x8, RZ ;  /* 0x00000008372d7819 */ /* 0x000fe400000006ff */
[----:B------:R-:W-:Y:S02]  /*94f0*/  LOP3.LUT R55, R77, 0xff0000, R48, 0xf8, !PT ;  /* 0x00ff00004d377812 */ /* 0x000fe400078ef830 */
[----:B------:R-:W-:Y:S01]  /*9500*/  LOP3.LUT R45, R57, 0xff00, R45, 0xf8, !PT ;  /* 0x0000ff00392d7812 */ /* 0x000fe200078ef82d */
[----:B------:R-:W-:Y:S01]  /*9510*/  IMAD.MOV.U32 R57, RZ, RZ, R15 ;  /* 0x000000ffff397224 */ /* 0x000fe200078e000f */
[----:B------:R-:W-:Y:S02]  /*9520*/  F2FP.F16.E4M3.UNPACK_B R48, R47 ;  /* 0x0000002fff30723e */ /* 0x000fe400020006ff */
[----:B------:R-:W-:-:S02]  /*9530*/  LOP3.LUT R45, R45, 0xff0000, R53, 0xf8, !PT ;  /* 0x00ff00002d2d7812 */ /* 0x000fc400078ef835 */
[----:B------:R-:W-:Y:S01]  /*9540*/  F2FP.F16.E4M3.UNPACK_B R15, R57 ;  /* 0x00000039ff0f723e */ /* 0x000fe200020006ff */
[----:B------:R-:W-:Y:S01]  /*9550*/  HADD2.F32 R79, -RZ, R48.H0_H0 ;  /* 0x20000030ff4f7230 */ /* 0x000fe20000004100 */
[----:B------:R-:W-:Y:S02]  /*9560*/  F2FP.F16.E4M3.UNPACK_B R77, R45 ;  /* 0x0000002dff4d723e */ /* 0x000fe400020006ff */
[----:B------:R-:W-:Y:S01]  /*9570*/  F2FP.F16.E4M3.UNPACK_B R78, R55 ;  /* 0x00000037ff4e723e */ /* 0x000fe200020006ff */
[----:B------:R-:W-:Y:S01]  /*9580*/  HADD2.F32 R118, -RZ, R15.H0_H0 ;  /* 0x2000000fff767230 */ /* 0x000fe20000004100 */
[----:B------:R-:W-:Y:S01]  /*9590*/  F2FP.F16.E4M3.UNPACK_B R47, R47.H1 ;  /* 0x0000002fff2f723e */ /* 0x000fe200030006ff */
[--C-:B------:R-:W-:Y:S01]  /*95a0*/  HADD2.F32 R53, -RZ, R77.reuse.H0_H0 ;  /* 0x2000004dff357230 */ /* 0x100fe20000004100 */
[----:B------:R-:W-:Y:S01]  /*95b0*/  F2FP.F16.E4M3.UNPACK_B R45, R45.H1 ;  /* 0x0000002dff2d723e */ /* 0x000fe200030006ff */
[----:B------:R-:W-:Y:S01]  /*95c0*/  HADD2.F32 R113, -RZ, R78.H0_H0 ;  /* 0x2000004eff717230 */ /* 0x000fe20000004100 */
[----:B------:R-:W-:Y:S01]  /*95d0*/  F2FP.F16.E4M3.UNPACK_B R55, R55.H1 ;  /* 0x00000037ff37723e */ /* 0x000fe200030006ff */
[----:B------:R-:W-:-:S02]  /*95e0*/  HADD2.F32 R77, -RZ, R77.H1_H1 ;  /* 0x3000004dff4d7230 */ /* 0x000fc40000004100 */
[CC--:B------:R-:W-:Y:S01]  /*95f0*/  FMUL.FTZ R119, R79.reuse, R53.reuse ;  /* 0x000000354f777220 */ /* 0x0c0fe20000410000 */
[----:B------:R-:W-:Y:S01]  /*9600*/  FMUL.FTZ R53, R118, R53 ;  /* 0x0000003576357220 */ /* 0x000fe20000410000 */
[----:B------:R-:W-:Y:S01]  /*9610*/  HADD2.F32 R15, -RZ, R15.H1_H1 ;  /* 0x3000000fff0f7230 */ /* 0x000fe20000004100 */
[----:B------:R-:W-:Y:S01]  /*9620*/  F2FP.SATFINITE.E4M3.F32.PACK_AB_MERGE_C R54, R76, R54, RZ ;  /* 0x000000364c36723e */ /* 0x000fe200048070ff */
[----:B------:R-:W-:Y:S02]  /*9630*/  HADD2.F32 R78, -RZ, R78.H1_H1 ;  /* 0x3000004eff4e7230 */ /* 0x000fe40000004100 */
[-C--:B------:R-:W-:Y:S01]  /*9640*/  FFMA.FTZ R79, R79, R113.reuse, R53 ;  /* 0x000000714f4f7223 */ /* 0x080fe20000010035 */
[----:B------:R-:W-:Y:S02]  /*9650*/  HADD2.F32 R53, -RZ, R48.H1_H1 ;  /* 0x30000030ff357230 */ /* 0x000fe40000004100 */
[----:B------:R-:W-:Y:S01]  /*9660*/  FFMA.FTZ R119, R118, R113, -R119 ;  /* 0x0000007176777223 */ /* 0x000fe20000010877 */
[--C-:B------:R-:W-:Y:S01]  /*9670*/  HADD2.F32 R113, -RZ, R45.reuse.H0_H0 ;  /* 0x2000002dff717230 */ /* 0x100fe20000004100 */
[----:B------:R-:W-:Y:S01]  /*9680*/  F2FP.SATFINITE.E4M3.F32.PACK_AB_MERGE_C R58, R58, R59, R54 ;  /* 0x0000003b3a3a723e */ /* 0x000fe20004807036 */
[----:B------:R-:W-:-:S02]  /*9690*/  HADD2.F32 R45, -RZ, R45.H1_H1 ;  /* 0x3000002dff2d7230 */ /* 0x000fc40000004100 */
[----:B------:R-:W-:Y:S01]  /*96a0*/  FMUL.FTZ R48, R53, R77 ;  /* 0x0000004d35307220 */ /* 0x000fe20000410000 */
[----:B------:R-:W-:Y:S02]  /*96b0*/  F2FP.F16.E4M3.UNPACK_B R54, R44.H1 ;  /* 0x0000002cff36723e */ /* 0x000fe400030006ff */
[----:B------:R-:W-:Y:S01]  /*96c0*/  F2FP.SATFINITE.E4M3.F32.PACK_AB_MERGE_C R13, R56, R13, RZ ;  /* 0x0000000d380d723e */ /* 0x000fe200048070ff */
[C---:B------:R-:W-:Y:S01]  /*96d0*/  FFMA.FTZ R48, R15.reuse, R78, -R48 ;  /* 0x0000004e0f307223 */ /* 0x040fe20000010830 */
[----:B------:R-:W-:Y:S01]  /*96e0*/  FMUL.FTZ R15, R15, R77 ;  /* 0x0000004d0f0f7220 */ /* 0x000fe20000410000 */
[--C-:B------:R-:W-:Y:S01]  /*96f0*/  HADD2.F32 R77, -RZ, R55.reuse.H0_H0 ;  /* 0x20000037ff4d7230 */ /* 0x100fe20000004100 */
[----:B------:R-:W-:Y:S01]  /*9700*/  F2FP.F16.E4M3.UNPACK_B R56, R114.H1 ;  /* 0x00000072ff38723e */ /* 0x000fe200030006ff */
[----:B------:R-:W-:Y:S02]  /*9710*/  HADD2.F32 R55, -RZ, R55.H1_H1 ;  /* 0x30000037ff377230 */ /* 0x000fe40000004100 */
[----:B------:R-:W-:Y:S01]  /*9720*/  FFMA.FTZ R15, R53, R78, R15 ;  /* 0x0000004e350f7223 */ /* 0x000fe2000001000f */
[----:B------:R-:W-:Y:S01]  /*9730*/  F2FP.F16.E4M3.UNPACK_B R53, R57.H1 ;  /* 0x00000039ff35723e */ /* 0x000fe200030006ff */
[--C-:B------:R-:W-:Y:S01]  /*9740*/  HADD2.F32 R57, -RZ, R47.reuse.H0_H0 ;  /* 0x2000002fff397230 */ /* 0x100fe20000004100 */
[----:B------:R-:W-:Y:S01]  /*9750*/  F2FP.F16.E4M3.UNPACK_B R44, R44 ;  /* 0x0000002cff2c723e */ /* 0x000fe200020006ff */
[----:B------:R-:W-:Y:S01]  /*9760*/  HADD2.F32 R47, -RZ, R47.H1_H1 ;  /* 0x3000002fff2f7230 */ /* 0x000fe20000004100 */
[----:B------:R-:W-:Y:S01]  /*9770*/  F2FP.F16.E4M3.UNPACK_B R114, R114 ;  /* 0x00000072ff72723e */ /* 0x000fe200020006ff */
[----:B------:R-:W-:-:S02]  /*9780*/  HADD2.F32 R78, -RZ, R53.H0_H0 ;  /* 0x20000035ff4e7230 */ /* 0x000fc40000004100 */
[----:B------:R-:W-:Y:S01]  /*9790*/  FMUL.FTZ R118, R57, R113 ;  /* 0x0000007139767220 */ /* 0x000fe20000410000 */
[----:B------:R-:W-:Y:S01]  /*97a0*/  HADD2.F32 R53, -RZ, R53.H1_H1 ;  /* 0x30000035ff357230 */ /* 0x000fe20000004100 */
[----:B------:R-:W-:Y:S01]  /*97b0*/  F2FP.SATFINITE.E4M3.F32.PACK_AB_MERGE_C R52, R49, R52, R13 ;  /* 0x000000343134723e */ /* 0x000fe2000480700d */
[--C-:B------:R-:W-:Y:S02]  /*97c0*/  HADD2.F32 R76, -RZ, R56.reuse.H0_H0 ;  /* 0x20000038ff4c7230 */ /* 0x100fe40000004100 */
[C---:B------:R-:W-:Y:S01]  /*97d0*/  FFMA.FTZ R118, R78.reuse, R77, -R118 ;  /* 0x0000004d4e767223 */ /* 0x040fe20000010876 */
[----:B------:R-:W-:Y:S01]  /*97e0*/  FMUL.FTZ R78, R78, R113 ;  /* 0x000000714e4e7220 */ /* 0x000fe20000410000 */
[----:B------:R-:W-:Y:S02]  /*97f0*/  HADD2.F32 R56, -RZ, R56.H1_H1 ;  /* 0x30000038ff387230 */ /* 0x000fe40000004100 */
[----:B------:R-:W-:Y:S02]  /*9800*/  IMAD.MOV.U32 R13, RZ, RZ, R58 ;  /* 0x000000ffff0d7224 */ /* 0x000fe400078e003a */
[----:B------:R-:W-:Y:S01]  /*9810*/  FFMA.FTZ R78, R57, R77, R78 ;  /* 0x0000004d394e7223 */ /* 0x000fe2000001004e */
[-C--:B------:R-:W-:Y:S01]  /*9820*/  FMUL.FTZ R57, R47, R45.reuse ;  /* 0x0000002d2f397220 */ /* 0x080fe20000410000 */
[----:B------:R-:W-:-:S03]  /*9830*/  FMUL.FTZ R45, R53, R45 ;  /* 0x0000002d352d7220 */ /* 0x000fc60000410000 */
[-C--:B------:R-:W-:Y:S01]  /*9840*/  FFMA.FTZ R57, R53, R55.reuse, -R57 ;  /* 0x0000003735397223 */ /* 0x080fe20000010839 */
[----:B------:R-:W-:Y:S01]  /*9850*/  FFMA.FTZ R47, R47, R55, R45 ;  /* 0x000000372f2f7223 */ /* 0x000fe2000001002d */
[----:B------:R-:W-:Y:S01]  /*9860*/  F2FP.F16.E4M3.UNPACK_B R45, R116.H1 ;  /* 0x00000074ff2d723e */ /* 0x000fe200030006ff */
[--C-:B------:R-:W-:Y:S01]  /*9870*/  HADD2.F32 R55, -RZ, R54.reuse.H0_H0 ;  /* 0x20000036ff377230 */ /* 0x100fe20000004100 */
[----:B------:R-:W-:Y:S01]  /*9880*/  F2FP.F16.E4M3.UNPACK_B R53, R12.H1 ;  /* 0x0000000cff35723e */ /* 0x000fe200030006ff */
[----:B------:R-:W-:Y:S01]  /*9890*/  HADD2.F32 R54, -RZ, R54.H1_H1 ;  /* 0x30000036ff367230 */ /* 0x000fe20000004100 */
[----:B------:R-:W-:Y:S01]  /*98a0*/  F2FP.F16.E4M3.UNPACK_B R116, R116 ;  /* 0x00000074ff74723e */ /* 0x000fe200020006ff */
[----:B------:R-:W-:Y:S01]  /*98b0*/  HADD2.F32 R113, -RZ, R45.H0_H0 ;  /* 0x2000002dff717230 */ /* 0x000fe20000004100 */
[----:B------:R-:W-:Y:S01]  /*98c0*/  F2FP.F16.E4M3.UNPACK_B R12, R12 ;  /* 0x0000000cff0c723e */ /* 0x000fe200020006ff */
[----:B------:R-:W-:Y:S01]  /*98d0*/  HADD2.F32 R59, -RZ, R53.H0_H0 ;  /* 0x20000035ff3b7230 */ /* 0x000fe20000004100 */
[----:B------:R-:W-:Y:S01]  /*98e0*/  F2FP.SATFINITE.E4M3.F32.PACK_AB_MERGE_C R57, R57, R118, RZ ;  /* 0x000000763939723e */ /* 0x000fe200048070ff */
[----:B------:R-:W-:-:S02]  /*98f0*/  HADD2.F32 R45, -RZ, R45.H1_H1 ;  /* 0x3000002dff2d7230 */ /* 0x000fc40000004100 */
[-C--:B------:R-:W-:Y:S01]  /*9900*/  FMUL.FTZ R77, R55, R113.reuse ;  /* 0x00000071374d7220 */ /* 0x080fe20000410000 */
[----:B------:R-:W-:Y:S02]  /*9910*/  HADD2.F32 R53, -RZ, R53.H1_H1 ;  /* 0x30000035ff357230 */ /* 0x000fe40000004100 */
[----:B------:R-:W-:Y:S01]  /*9920*/  FMUL.FTZ R113, R59, R113 ;  /* 0x000000713b717220 */ /* 0x000fe20000410000 */
[----:B------:R-:W-:Y:S01]  /*9930*/  F2FP.SATFINITE.E4M3.F32.PACK_AB_MERGE_C R78, R47, R78, RZ ;  /* 0x0000004e2f4e723e */ /* 0x000fe200048070ff */
[-C--:B------:R-:W-:Y:S01]  /*9940*/  FFMA.FTZ R77, R59, R76.reuse, -R77 ;  /* 0x0000004c3b4d7223 */ /* 0x080fe2000001084d */
        /* <DEDUP_REMOVED lines=13> */
[-C--:B------:R-:W-:Y:S01]  /*9a20*/  FMUL.FTZ R59, R54, R76.reuse ;  /* 0x0000004c363b7220 */ /* 0x080fe20000410000 */
        /* <DEDUP_REMOVED lines=8> */
[-C--:B------:R-:W-:Y:S01]  /*9ab0*/  F2FP.F16.E4M3.UNPACK_B R56, R115.reuse.H1 ;  /* 0x00000073ff38723e */ /* 0x080fe200030006ff */
[C---:B------:R-:W-:Y:S01]  /*9ac0*/  FMUL.FTZ R116, R12.reuse, R116 ;  /* 0x000000740c747220 */ /* 0x040fe20000410000 */
[----:B------:R-:W-:Y:S01]  /*9ad0*/  F2FP.F16.E4M3.UNPACK_B R115, R115 ;  /* 0x00000073ff73723e */ /* 0x000fe200020006ff */
[-C--:B------:R-:W-:Y:S01]  /*9ae0*/  FFMA.FTZ R54, R12, R114.reuse, -R54 ;  /* 0x000000720c367223 */ /* 0x080fe20000010836 */
[----:B------:R-:W-:Y:S01]  /*9af0*/  F2FP.SATFINITE.E4M3.F32.PACK_AB_MERGE_C R45, R45, R113, RZ ;  /* 0x000000712d2d723e */ /* 0x000fe200048070ff */
[----:B------:R-:W-:Y:S01]  /*9b00*/  FFMA.FTZ R12, R44, R114, R116 ;  /* 0x000000722c0c7223 */ /* 0x000fe20000010074 */
[----:B------:R-:W-:Y:S01]  /*9b10*/  IMAD.MOV.U32 R44, RZ, RZ, R14 ;  /* 0x000000ffff2c7224 */ /* 0x000fe200078e000e */
[----:B------:R-:W-:Y:S01]  /*9b20*/  F2FP.F16.E4M3.UNPACK_B R14, R117.H1 ;  /* 0x00000075ff0e723e */ /* 0x000fe200030006ff */
[--C-:B------:R-:W-:Y:S01]  /*9b30*/  HADD2.F32 R114, -RZ, R56.reuse.H0_H0 ;  /* 0x20000038ff727230 */ /* 0x100fe20000004100 */
[----:B------:R-:W-:Y:S01]  /*9b40*/  F2FP.SATFINITE.E4M3.F32.PACK_AB_MERGE_C R59, R54, R59, R53 ;  /* 0x0000003b363b723e */ /* 0x000fe20004807035 */
[----:B------:R-:W-:Y:S01]  /*9b50*/  HADD2.F32 R56, -RZ, R56.H1_H1 ;  /* 0x30000038ff387230 */ /* 0x000fe20000004100 */
[----:B------:R-:W-:Y:S01]  /*9b60*/  F2FP.F16.E4M3.UNPACK_B R54, R46.H1 ;  /* 0x0000002eff36723e */ /* 0x000fe200030006ff */
[--C-:B------:R-:W-:Y:S01]  /*9b70*/  HADD2.F32 R118, -RZ, R14.reuse.H0_H0 ;  /* 0x2000000eff767230 */ /* 0x100fe20000004100 */
[----:B------:R-:W-:Y:S01]  /*9b80*/  F2FP.F16.E4M3.UNPACK_B R53, R44.H1 ;  /* 0x0000002cff35723e */ /* 0x000fe200030006ff */
[----:B------:R-:W-:Y:S01]  /*9b90*/  HADD2.F32 R14, -RZ, R14.H1_H1 ;  /* 0x3000000eff0e7230 */ /* 0x000fe20000004100 */
[----:B------:R-:W-:Y:S01]  /*9ba0*/  F2FP.F16.E4M3.UNPACK_B R117, R117 ;  /* 0x00000075ff75723e */ /* 0x000fe200020006ff */
[--C-:B------:R-:W-:Y:S01]  /*9bb0*/  HADD2.F32 R55, -RZ, R54.reuse.H0_H0 ;  /* 0x20000036ff377230 */ /* 0x100fe20000004100 */
[----:B------:R-:W-:Y:S01]  /*9bc0*/  F2FP.F16.E4M3.UNPACK_B R46, R46 ;  /* 0x0000002eff2e723e */ /* 0x000fe200020006ff */
[----:B------:R-:W-:Y:S01]  /*9bd0*/  HADD2.F32 R77, -RZ, R53.H0_H0 ;  /* 0x20000035ff4d7230 */ /* 0x000fe20000004100 */
[----:B------:R-:W-:Y:S01]  /*9be0*/  F2FP.F16.E4M3.UNPACK_B R44, R44 ;  /* 0x0000002cff2c723e */ /* 0x000fe200020006ff */
[----:B------:R-:W-:-:S02]  /*9bf0*/  HADD2.F32 R54, -RZ, R54.H1_H1 ;  /* 0x30000036ff367230 */ /* 0x000fc40000004100 */
[-C--:B------:R-:W-:Y:S01]  /*9c00*/  FMUL.FTZ R116, R55, R118.reuse ;  /* 0x0000007637747220 */ /* 0x080fe20000410000 */
[----:B------:R-:W-:Y:S02]  /*9c10*/  HADD2.F32 R53, -RZ, R53.H1_H1 ;  /* 0x30000035ff357230 */ /* 0x000fe40000004100 */
[C---:B------:R-:W-:Y:S01]  /*9c20*/  FMUL.FTZ R118, R77.reuse, R118 ;  /* 0x000000764d767220 */ /* 0x040fe20000410000 */
[----:B------:R-:W-:Y:S01]  /*9c30*/  F2FP.SATFINITE.E4M3.F32.PACK_AB_MERGE_C R45, R12, R76, R45 ;  /* 0x0000004c0c2d723e */ /* 0x000fe2000480702d */
[-C--:B------:R-:W-:Y:S01]  /*9c40*/  FFMA.FTZ R116, R77, R114.reuse, -R116 ;  /* 0x000000724d747223 */ /* 0x080fe20000010874 */
[----:B------:R-:W-:Y:S01]  /*9c50*/  MOV R12, R59 ;  /* 0x0000003b000c7202 */ /* 0x000fe20000000f00 */
        /* <DEDUP_REMOVED lines=18> */
[-C--:B------:R-:W-:Y:S01]  /*9d80*/  FMUL.FTZ R54, R46, R117.reuse ;  /* 0x000000752e367220 */ /* 0x080fe20000410000 */
[----:B------:R-:W-:Y:S01]  /*9d90*/  F2FP.SATFINITE.E4M3.F32.PACK_AB_MERGE_C R14, R14, R118, RZ ;  /* 0x000000760e0e723e */ /* 0x000fe200048070ff */
[C---:B------:R-:W-:Y:S02]  /*9da0*/  FMUL.FTZ R117, R44.reuse, R117 ;  /* 0x000000752c757220 */ /* 0x040fe40000410000 */
[----:B------:R-:W-:Y:S01]  /*9db0*/  FFMA.FTZ R54, R44, R115, -R54 ;  /* 0x000000732c367223 */ /* 0x000fe20000010836 */
[----:B------:R-:W-:-:S02]  /*9dc0*/  IMAD.MOV.U32 R44, RZ, RZ, R45 ;  /* 0x000000ffff2c7224 */ /* 0x000fc400078e002d */
[----:B------:R-:W-:Y:S01]  /*9dd0*/  FFMA.FTZ R117, R46, R115, R117 ;  /* 0x000000732e757223 */ /* 0x000fe20000010075 */
[----:B------:R-:W-:Y:S01]  /*9de0*/  IMAD.MOV.U32 R45, RZ, RZ, R52 ;  /* 0x000000ffff2d7224 */ /* 0x000fe200078e0034 */
[----:B------:R-:W-:-:S03]  /*9df0*/  F2FP.SATFINITE.E4M3.F32.PACK_AB_MERGE_C R53, R54, R77, R53 ;  /* 0x0000004d3635723e */ /* 0x000fc60004807035 */
[----:B------:R-:W-:Y:S02]  /*9e00*/  F2FP.SATFINITE.E4M3.F32.PACK_AB_MERGE_C R114, R117, R114, R14 ;  /* 0x000000727572723e */ /* 0x000fe4000480700e */
[----:B------:R-:W-:-:S03]  /*9e10*/  IMAD.MOV.U32 R14, RZ, RZ, R53 ;  /* 0x000000ffff0e7224 */ /* 0x000fc600078e0035 */
[----:B------:R-:W-:-:S07]  /*9e20*/  IMAD.MOV.U32 R46, RZ, RZ, R114 ;  /* 0x000000ffff2e7224 */ /* 0x000fce00078e0072 */
.L_x_555:
[----:B------:R-:W-:Y:S05]  /*9e30*/  BSYNC B2 ;  /* 0x0000000000027941 */ /* 0x000fea0003800000 */
.L_x_554:
[----:B0-----:R-:W-:-:S05]  /*9e40*/  IADD3 R48, P3, R39, R50, RZ ;  /* 0x0000003227307210 */ /* 0x001fca0007f7e0ff */
[----:B------:R-:W-:Y:S01]  /*9e50*/  IMAD.X R49, R51, 0x1, R80, P3 ;  /* 0x0000000133317824 */ /* 0x000fe200018e0650 */
[----:B------:R-:W-:-:S04]  /*9e60*/  ISETP.GE.AND P3, PT, R11, R107, PT ;  /* 0x0000006b0b00720c */ /* 0x000fc80003f66270 */
[----:B---3--:R3:W-:Y:S09]  /*9e70*/  ST.E.128 desc[UR36][R48.64], R12 ;  /* 0x0000000c30007985 */ /* 0x0087f2000c101d24 */
[----:B------:R-:W-:-:S04]  /*9e80*/  @!P3 IADD3 R50, P4, R11, R50, RZ ;  /* 0x000000320b32b210 */ /* 0x000fc80007f9e0ff */
[----:B------:R-:W-:-:S05]  /*9e90*/  @!P3 LEA.HI.X.SX32 R51, R11, R51, 0x1, P4 ;  /* 0x000000330b33b211 */ /* 0x000fca00020f0eff */
[----:B----4-:R3:W-:Y:S04]  /*9ea0*/  @!P3 ST.E.128 desc[UR36][R50.64], R44 ;  /* 0x0000002c3200b985 */ /* 0x0107e8000c101d24 */
.L_x_553:
[----:B------:R-:W-:Y:S05]  /*9eb0*/  BSYNC B1 ;  /* 0x0000000000017941 */ /* 0x000fea0003800000 */
.L_x_552:
[----:B------:R-:W-:-:S03]  /*9ec0*/  UMOV UR4, 0xffffffff ;  /* 0xffffffff00047882 */ /* 0x000fc60000000000 */
[----:B------:R-:W-:Y:S05]  /*9ed0*/  BRA.DIV UR4, `(.L_x_556) ;  /* 0x00000202043c7947 */ /* 0x000fea000b800000 */
[----:B0--3--:R0:W3:Y:S04]  /*9ee0*/  SHFL.IDX PT, R51, R102, 0x2, 0x181f ;  /* 0x00581f0066337f89 */ /* 0x0090e800000e0000 */
[----:B------:R0:W0:Y:S02]  /*9ef0*/  SHFL.IDX PT, R50, R101, 0x2, 0x181f ;  /* 0x00581f0065327f89 */ /* 0x00002400000e0000 */
.L_x_860:
[----:B------:R-:W-:Y:S01]  /*9f00*/  VIADD R11, R219, 0x40 ;  /* 0x00000040db0b7836 */ /* 0x000fe20000000000 */
[----:B------:R-:W-:Y:S04]  /*9f10*/  BSSY B1, `(.L_x_557) ;  /* 0x00000f9000017945 */ /* 0x000fe80003800000 */
[----:B------:R-:W-:-:S13]  /*9f20*/  ISETP.GE.OR P3, PT, R11, R99, P1 ;  /* 0x000000630b00720c */ /* 0x000fda0000f66670 */
[----:B------:R-:W-:Y:S05]  /*9f30*/  @P3 BRA `(.L_x_558) ;  /* 0x0000000c00d83947 */ /* 0x000fea0003800000 */
[----:B----4-:R-:W4:Y:S01]  /*9f40*/  LDL R14, [R1+0x24] ;  /* 0x00002400010e7983 */ /* 0x010f220000100800 */
[----:B------:R-:W-:Y:S01]  /*9f50*/  SEL R11, R34, R108, !P0 ;  /* 0x0000006c220b7207 */ /* 0x000fe20004000000 */
[----:B------:R-:W-:Y:S01]  /*9f60*/  VIADD R15, R219, 0x40 ;  /* 0x00000040db0f7836 */ /* 0x000fe20000000000 */
[----:B0-----:R-:W-:Y:S01]  /*9f70*/  IADD3 R48, P3, R39, R50, RZ ;  /* 0x0000003227307210 */ /* 0x001fe20007f7e0ff */
[----:B------:R-:W-:Y:S01]  /*9f80*/  VIADD R44, R219, 0x40 ;  /* 0x00000040db2c7836 */ /* 0x000fe20000000000 */
[----:B------:R-:W-:Y:S01]  /*9f90*/  SHF.R.S32.HI R12, RZ, 0x1f, R11 ;  /* 0x0000001fff0c7819 */ /* 0x000fe2000001140b */
[----:B------:R-:W-:Y:S01]  /*9fa0*/  IMAD.SHL.U32 R15, R15, 0x80, RZ ;  /* 0x000000800f0f7824 */ /* 0x000fe200078e00ff */
[----:B------:R-:W-:Y:S01]  /*9fb0*/  BSSY B2, `(.L_x_559) ;  /* 0x00000e9000027945 */ /* 0x000fe20003800000 */
[----:B------:R-:W-:Y:S01]  /*9fc0*/  IMAD.SHL.U32 R44, R44, 0x80, RZ ;  /* 0x000000802c2c7824 */ /* 0x000fe200078e00ff */
[----:B------:R-:W-:Y:S01]  /*9fd0*/  LEA.HI R11, R12, R11, RZ, 0x5 ;  /* 0x0000000b0c0b7211 */ /* 0x000fe200078f28ff */
[----:B---3--:R-:W-:Y:S01]  /*9fe0*/  IMAD.X R49, R51, 0x1, R80, P3 ;  /* 0x0000000133317824 */ /* 0x008fe200018e0650 */
[----:B------:R-:W-:-:S02]  /*9ff0*/  LOP3.LUT R15, R15, 0x380, RZ, 0xc0, !PT ;  /* 0x000003800f0f7812 */ /* 0x000fc400078ec0ff */
[----:B------:R-:W-:Y:S02]  /*a000*/  LEA.HI.SX32 R12, R11, R42, 0x1b ;  /* 0x0000002a0b0c7211 */ /* 0x000fe400078fdaff */
[----:B------:R-:W-:Y:S02]  /*a010*/  LOP3.LUT R44, R44, 0x380, RZ, 0xc0, !PT ;  /* 0x000003802c2c7812 */ /* 0x000fe400078ec0ff */
[----:B------:R-:W-:Y:S02]  /*a020*/  SHF.R.S32.HI R13, RZ, 0x1f, R12 ;  /* 0x0000001fff0d7819 */ /* 0x000fe4000001140c */
[----:B------:R-:W-:Y:S02]  /*a030*/  SHF.L.U32 R11, R12, 0x4, RZ ;  /* 0x000000040c0b7819 */ /* 0x000fe400000006ff */
[----:B------:R-:W-:Y:S02]  /*a040*/  LEA.HI R13, R13, R12, RZ, 0x3 ;  /* 0x0000000c0d0d7211 */ /* 0x000fe400078f18ff */
[----:B------:R-:W-:-:S02]  /*a050*/  SHF.R.U32.HI R15, RZ, 0x3, R15 ;  /* 0x00000003ff0f7819 */ /* 0x000fc4000001160f */
[----:B------:R-:W-:Y:S02]  /*a060*/  LOP3.LUT R12, R44, 0x70, R11, 0xf8, !PT ;  /* 0x000000702c0c7812 */ /* 0x000fe400078ef80b */
[----:B------:R-:W-:Y:S02]  /*a070*/  SHF.L.U32 R13, R13, 0xb, RZ ;  /* 0x0000000b0d0d7819 */ /* 0x000fe400000006ff */
[----:B------:R-:W-:Y:S02]  /*a080*/  LOP3.LUT R12, R12, R15, RZ, 0x3c, !PT ;  /* 0x0000000f0c0c7212 */ /* 0x000fe400078e3cff */
[----:B------:R-:W-:-:S04]  /*a090*/  LOP3.LUT R13, R13, 0xffffc000, RZ, 0xc0, !PT ;  /* 0xffffc0000d0d7812 */ /* 0x000fc800078ec0ff */
[----:B----4-:R-:W-:Y:S01]  /*a0a0*/  IADD3 R13, R12, R13, R14 ;  /* 0x0000000d0c0d7210 */ /* 0x010fe20007ffe00e */
[----:B------:R-:W-:-:S04]  /*a0b0*/  IMAD R12, R216, 0x8000, R6 ;  /* 0x00008000d80c7824 */ /* 0x000fc800078e0206 */
[----:B------:R-:W-:Y:S02]  /*a0c0*/  IMAD R14, R216, 0x8000, R13 ;  /* 0x00008000d80e7824 */ /* 0x000fe400078e020d */
[C---:B------:R-:W-:Y:S02]  /*a0d0*/  IMAD.IADD R12, R19.reuse, 0x1, R12 ;  /* 0x00000001130c7824 */ /* 0x040fe400078e020c */
[----:B------:R-:W-:-:S04]  /*a0e0*/  IMAD.IADD R44, R19, 0x1, R14 ;  /* 0x00000001132c7824 */ /* 0x000fc800078e020e */
[----:B------:R-:W0:Y:S04]  /*a0f0*/  LDS.128 R12, [R12+0x28400] ;  /* 0x028400000c0c7984 */ /* 0x000e280000000c00 */
[----:B------:R-:W3:Y:S01]  /*a100*/  LDS.128 R44, [R44+0x28400] ;  /* 0x028400002c2c7984 */ /* 0x000ee20000000c00 */
[----:B------:R-:W-:Y:S05]  /*a110*/  @P2 BRA `(.L_x_560) ;  /* 0x0000000c00482947 */ /* 0x000fea0003800000 */
[----:B---3--:R-:W-:Y:S01]  /*a120*/  MOV R55, R44 ;  /* 0x0000002c00377202 */ /* 0x008fe20000000f00 */
[----:B0-----:R-:W-:Y:S01]  /*a130*/  IMAD.MOV.U32 R54, RZ, RZ, R12 ;  /* 0x000000ffff367224 */ /* 0x001fe200078e000c */
[----:B------:R-:W-:Y:S01]  /*a140*/  F2FP.F16.E4M3.UNPACK_B R52, R111.H1 ;  /* 0x0000006fff34723e */ /* 0x000fe200030006ff */
[----:B------:R-:W-:Y:S01]  /*a150*/  IMAD.MOV.U32 R78, RZ, RZ, R46 ;  /* 0x000000ffff4e7224 */ /* 0x000fe200078e002e */
[----:B------:R-:W-:Y:S02]  /*a160*/  F2FP.F16.E4M3.UNPACK_B R53, R55.H1 ;  /* 0x00000037ff35723e */ /* 0x000fe400030006ff */
[-C--:B------:R-:W-:Y:S01]  /*a170*/  F2FP.F16.E4M3.UNPACK_B R56, R54.reuse.H1 ;  /* 0x00000036ff38723e */ /* 0x080fe200030006ff */
[----:B------:R-:W-:Y:S01]  /*a180*/  HADD2.F32 R59, -RZ, R52.H0_H0 ;  /* 0x20000034ff3b7230 */ /* 0x000fe20000004100 */
[----:B------:R-:W-:Y:S01]  /*a190*/  F2FP.F16.E4M3.UNPACK_B R57, R109.H1 ;  /* 0x0000006dff39723e */ /* 0x000fe200030006ff */
[----:B------:R-:W-:Y:S01]  /*a1a0*/  HADD2.F32 R12, -RZ, R53.H0_H0 ;  /* 0x20000035ff0c7230 */ /* 0x000fe20000004100 */
[----:B------:R-:W-:Y:S01]  /*a1b0*/  F2FP.F16.E4M3.UNPACK_B R54, R54 ;  /* 0x00000036ff36723e */ /* 0x000fe200020006ff */
[----:B------:R-:W-:Y:S01]  /*a1c0*/  HADD2.F32 R44, -RZ, R56.H0_H0 ;  /* 0x20000038ff2c7230 */ /* 0x000fe20000004100 */
[----:B------:R-:W-:Y:S01]  /*a1d0*/  LOP3.LUT R66, R65, 0xff0000ff, RZ, 0xc0, !PT ;  /* 0xff0000ff41427812 */ /* 0x000fe200078ec0ff */
[----:B------:R-:W-:-:S02]  /*a1e0*/  HADD2.F32 R58, -RZ, R57.H0_H0 ;  /* 0x20000039ff3a7230 */ /* 0x000fc40000004100 */
[-C--:B------:R-:W-:Y:S01]  /*a1f0*/  FMUL.FTZ R60, R12, R59.reuse ;  /* 0x0000003b0c3c7220 */ /* 0x080fe20000410000 */
[----:B------:R-:W-:Y:S02]  /*a200*/  HADD2.F32 R52, -RZ, R52.H1_H1 ;  /* 0x30000034ff347230 */ /* 0x000fe40000004100 */
[C---:B------:R-:W-:Y:S01]  /*a210*/  FMUL.FTZ R59, R44.reuse, R59 ;  /* 0x0000003b2c3b7220 */ /* 0x040fe20000410000 */
[----:B------:R-:W-:Y:S01]  /*a220*/  F2FP.F16.E4M3.UNPACK_B R46, R112.H1 ;  /* 0x00000070ff2e723e */ /* 0x000fe200030006ff */
[----:B------:R-:W-:Y:S01]  /*a230*/  FFMA.FTZ R44, R44, R58, -R60 ;  /* 0x0000003a2c2c7223 */ /* 0x000fe2000001083c */
[----:B------:R-:W-:Y:S01]  /*a240*/  F2FP.F16.E4M3.UNPACK_B R79, R14.H1 ;  /* 0x0000000eff4f723e */ /* 0x000fe200030006ff */
[----:B------:R-:W-:Y:S01]  /*a250*/  FFMA.FTZ R12, R12, R58, R59 ;  /* 0x0000003a0c0c7223 */ /* 0x000fe2000001003b */
[----:B------:R-:W-:Y:S01]  /*a260*/  HADD2.F32 R59, -RZ, R53.H1_H1 ;  /* 0x30000035ff3b7230 */ /* 0x000fe20000004100 */
[----:B--2---:R-:W-:Y:S01]  /*a270*/  F2FP.F16.E4M3.UNPACK_B R113, R110.H1 ;  /* 0x0000006eff71723e */ /* 0x004fe200030006ff */
[----:B------:R-:W-:Y:S01]  /*a280*/  HADD2.F32 R53, -RZ, R56.H1_H1 ;  /* 0x30000038ff357230 */ /* 0x000fe20000004100 */
[----:B------:R-:W-:Y:S01]  /*a290*/  F2FP.F16.E4M3.UNPACK_B R112, R112 ;  /* 0x00000070ff70723e */ /* 0x000fe200020006ff */
[----:B------:R-:W-:-:S02]  /*a2a0*/  HADD2.F32 R56, -RZ, R57.H1_H1 ;  /* 0x30000039ff387230 */ /* 0x000fc40000004100 */
[-C--:B------:R-:W-:Y:S01]  /*a2b0*/  FMUL.FTZ R58, R59, R52.reuse ;  /* 0x000000343b3a7220 */ /* 0x080fe20000410000 */
[----:B------:R-:W-:Y:S01]  /*a2c0*/  F2FP.F16.E4M3.UNPACK_B R57, R55 ;  /* 0x00000037ff39723e */ /* 0x000fe200020006ff */
[C---:B------:R-:W-:Y:S01]  /*a2d0*/  FMUL.FTZ R52, R53.reuse, R52 ;  /* 0x0000003435347220 */ /* 0x040fe20000410000 */
[----:B------:R-:W-:Y:S02]  /*a2e0*/  HADD2.F32 R117, -RZ, R46.H0_H0 ;  /* 0x2000002eff757230 */ /* 0x000fe40000004100 */
[-C--:B------:R-:W-:Y:S01]  /*a2f0*/  FFMA.FTZ R53, R53, R56.reuse, -R58 ;  /* 0x0000003835357223 */ /* 0x080fe2000001083a */
[----:B------:R-:W-:Y:S02]  /*a300*/  HADD2.F32 R58, -RZ, R54.H0_H0 ;  /* 0x20000036ff3a7230 */ /* 0x000fe40000004100 */
[----:B------:R-:W-:Y:S01]  /*a310*/  FFMA.FTZ R52, R59, R56, R52 ;  /* 0x000000383b347223 */ /* 0x000fe20000010034 */
[----:B------:R-:W-:Y:S01]  /*a320*/  F2FP.F16.E4M3.UNPACK_B R56, R111 ;  /* 0x0000006fff38723e */ /* 0x000fe200020006ff */
[--C-:B------:R-:W-:Y:S01]  /*a330*/  HADD2.F32 R55, -RZ, R57.reuse.H0_H0 ;  /* 0x20000039ff377230 */ /* 0x100fe20000004100 */
[----:B------:R-:W-:Y:S01]  /*a340*/  F2FP.F16.E4M3.UNPACK_B R59, R109 ;  /* 0x0000006dff3b723e */ /* 0x000fe200020006ff */
[----:B------:R-:W-:Y:S01]  /*a350*/  HADD2.F32 R77, -RZ, R57.H1_H1 ;  /* 0x30000039ff4d7230 */ /* 0x000fe20000004100 */
[----:B------:R-:W-:Y:S01]  /*a360*/  F2FP.F16.E4M3.UNPACK_B R109, R78.H1 ;  /* 0x0000004eff6d723e */ /* 0x000fe200030006ff */
[--C-:B------:R-:W-:Y:S01]  /*a370*/  HADD2.F32 R62, -RZ, R56.reuse.H0_H0 ;  /* 0x20000038ff3e7230 */ /* 0x100fe20000004100 */
[----:B------:R-:W-:Y:S01]  /*a380*/  F2FP.SATFINITE.E4M3.F32.PACK_AB_MERGE_C R44, R53, R44, RZ ;  /* 0x0000002c352c723e */ /* 0x000fe200048070ff */
[----:B------:R-:W-:Y:S01]  /*a390*/  HADD2.F32 R60, -RZ, R59.H0_H0 ;  /* 0x2000003bff3c7230 */ /* 0x000fe20000004100 */
[----:B------:R-:W-:Y:S01]  /*a3a0*/  F2FP.SATFINITE.E4M3.F32.PACK_AB_MERGE_C R52, R52, R12, RZ ;  /* 0x0000000c3434723e */ /* 0x000fe200048070ff */
[----:B------:R-:W-:-:S02]  /*a3b0*/  HADD2.F32 R56, -RZ, R56.H1_H1 ;  /* 0x30000038ff387230 */ /* 0x000fc40000004100 */
[CC--:B------:R-:W-:Y:S01]  /*a3c0*/  FMUL.FTZ R64, R55.reuse, R62.reuse ;  /* 0x0000003e37407220 */ /* 0x0c0fe20000410000 */
[C---:B------:R-:W-:Y:S01]  /*a3d0*/  FMUL.FTZ R62, R58.reuse, R62 ;  /* 0x0000003e3a3e7220 */ /* 0x040fe20000410000 */
[----:B------:R-:W-:Y:S01]  /*a3e0*/  HADD2.F32 R57, -RZ, R54.H1_H1 ;  /* 0x30000036ff397230 */ /* 0x000fe20000004100 */
[----:B------:R-:W-:Y:S01]  /*a3f0*/  F2FP.F16.E4M3.UNPACK_B R78, R78 ;  /* 0x0000004eff4e723e */ /* 0x000fe200020006ff */
[-C--:B------:R-:W-:Y:S01]  /*a400*/  FFMA.FTZ R58, R58, R60.reuse, -R64 ;  /* 0x0000003c3a3a7223 */ /* 0x080fe20000010840 */
[----:B------:R-:W-:Y:S01]  /*a410*/  FFMA.FTZ R55, R55, R60, R62 ;  /* 0x0000003c37377223 */ /* 0x000fe2000001003e */
[----:B------:R-:W-:Y:S02]  /*a420*/  HADD2.F32 R54, -RZ, R59.H1_H1 ;  /* 0x3000003bff367230 */ /* 0x000fe40000004100 */
[-C--:B------:R-:W-:Y:S01]  /*a430*/  FMUL.FTZ R60, R77, R56.reuse ;  /* 0x000000384d3c7220 */ /* 0x080fe20000410000 */
[----:B------:R-:W-:Y:S01]  /*a440*/  FMUL.FTZ R56, R57, R56 ;  /* 0x0000003839387220 */ /* 0x000fe20000410000 */
[----:B------:R-:W-:Y:S01]  /*a450*/  SHF.R.U32.HI R64, RZ, 0x8, R65 ;  /* 0x00000008ff407819 */ /* 0x000fe20000011641 */
[----:B------:R-:W-:-:S02]  /*a460*/  HADD2.F32 R111, -RZ, R109.H0_H0 ;  /* 0x2000006dff6f7230 */ /* 0x000fc40000004100 */
[-C--:B------:R-:W-:Y:S01]  /*a470*/  FFMA.FTZ R57, R57, R54.reuse, -R60 ;  /* 0x0000003639397223 */ /* 0x080fe2000001083c */
[----:B------:R-:W-:Y:S01]  /*a480*/  FFMA.FTZ R54, R77, R54, R56 ;  /* 0x000000364d367223 */ /* 0x000fe20000010038 */
[----:B------:R-:W-:Y:S01]  /*a490*/  SHF.R.U32.HI R56, RZ, 0x8, R61 ;  /* 0x00000008ff387819 */ /* 0x000fe2000001163d */
[----:B------:R-:W-:Y:S01]  /*a4a0*/  HADD2.F32 R114, -RZ, R79.H0_H0 ;  /* 0x2000004fff727230 */ /* 0x000fe20000004100 */
[----:B------:R-:W-:Y:S01]  /*a4b0*/  SHF.R.U32.HI R65, RZ, 0x10, R65 ;  /* 0x00000010ff417819 */ /* 0x000fe20000011641 */
[----:B------:R-:W-:Y:S01]  /*a4c0*/  HADD2.F32 R115, -RZ, R113.H0_H0 ;  /* 0x20000071ff737230 */ /* 0x000fe20000004100 */
[----:B------:R-:W-:Y:S01]  /*a4d0*/  SHF.L.U32 R64, R64, 0x8, RZ ;  /* 0x0000000840407819 */ /* 0x000fe200000006ff */
[----:B------:R-:W-:Y:S01]  /*a4e0*/  IMAD.SHL.U32 R56, R56, 0x100, RZ ;  /* 0x0000010038387824 */ /* 0x000fe200078e00ff */
[----:B------:R-:W-:Y:S01]  /*a4f0*/  LOP3.LUT R59, R61, 0xff0000ff, RZ, 0xc0, !PT ;  /* 0xff0000ff3d3b7812 */ /* 0x000fe200078ec0ff */
[----:B------:R-:W-:Y:S01]  /*a500*/  IMAD.U32 R65, R65, 0x10000, RZ ;  /* 0x0001000041417824 */ /* 0x000fe200078e00ff */
[----:B------:R-:W-:Y:S01]  /*a510*/  SHF.R.U32.HI R62, RZ, 0x10, R61 ;  /* 0x00000010ff3e7819 */ /* 0x000fe2000001163d */
[-C--:B------:R-:W-:Y:S01]  /*a520*/  FMUL.FTZ R116, R111, R117.reuse ;  /* 0x000000756f747220 */ /* 0x080fe20000410000 */
[----:B------:R-:W-:Y:S01]  /*a530*/  LOP3.LUT R64, R66, 0xff00, R64, 0xf8, !PT ;  /* 0x0000ff0042407812 */ /* 0x000fe200078ef840 */
[----:B------:R-:W-:Y:S01]  /*a540*/  FMUL.FTZ R117, R114, R117 ;  /* 0x0000007572757220 */ /* 0x000fe20000410000 */
[----:B------:R-:W-:Y:S01]  /*a550*/  SHF.R.U32.HI R61, RZ, 0x8, R63 ;  /* 0x00000008ff3d7819 */ /* 0x000fe2000001163f */
[----:B------:R-:W-:Y:S01]  /*a560*/  HADD2.F32 R46, -RZ, R46.H1_H1 ;  /* 0x3000002eff2e7230 */ /* 0x000fe20000004100 */
[----:B------:R-:W-:Y:S01]  /*a570*/  LOP3.LUT R56, R59, 0xff00, R56, 0xf8, !PT ;  /* 0x0000ff003b387812 */ /* 0x000fe200078ef838 */
[----:B------:R-:W-:Y:S01]  /*a580*/  IMAD.U32 R59, R62, 0x10000, RZ ;  /* 0x000100003e3b7824 */ /* 0x000fe200078e00ff */
[----:B------:R-:W-:Y:S01]  /*a590*/  LOP3.LUT R64, R64, 0xff0000, R65, 0xf8, !PT ;  /* 0x00ff000040407812 */ /* 0x000fe200078ef841 */
[----:B------:R-:W-:Y:S01]  /*a5a0*/  HADD2.F32 R109, -RZ, R109.H1_H1 ;  /* 0x3000006dff6d7230 */ /* 0x000fe20000004100 */
[----:B------:R-:W-:Y:S01]  /*a5b0*/  F2FP.SATFINITE.E4M3.F32.PACK_AB_MERGE_C R12, R57, R58, R44 ;  /* 0x0000003a390c723e */ /* 0x000fe2000480702c */
[----:B------:R-:W-:Y:S01]  /*a5c0*/  IMAD.SHL.U32 R61, R61, 0x100, RZ ;  /* 0x000001003d3d7824 */ /* 0x000fe200078e00ff */
[----:B------:R-:W-:Y:S01]  /*a5d0*/  F2FP.SATFINITE.E4M3.F32.PACK_AB_MERGE_C R44, R54, R55, R52 ;  /* 0x00000037362c723e */ /* 0x000fe20004807034 */
[----:B------:R-:W-:Y:S01]  /*a5e0*/  HADD2.F32 R79, -RZ, R79.H1_H1 ;  /* 0x3000004fff4f7230 */ /* 0x000fe20000004100 */
[----:B------:R-:W-:Y:S01]  /*a5f0*/  LOP3.LUT R60, R63, 0xff0000ff, RZ, 0xc0, !PT ;  /* 0xff0000ff3f3c7812 */ /* 0x000fe200078ec0ff */
[----:B------:R-:W-:Y:S01]  /*a600*/  FFMA.FTZ R117, R111, R115, R117 ;  /* 0x000000736f757223 */ /* 0x000fe20000010075 */
[----:B------:R-:W-:Y:S01]  /*a610*/  F2FP.F16.E4M3.UNPACK_B R57, R45 ;  /* 0x0000002dff39723e */ /* 0x000fe200020006ff */
[----:B------:R-:W-:Y:S01]  /*a620*/  HADD2.F32 R113, -RZ, R113.H1_H1 ;  /* 0x30000071ff717230 */ /* 0x000fe20000004100 */
[----:B------:R-:W-:Y:S01]  /*a630*/  F2FP.F16.E4M3.UNPACK_B R54, R64 ;  /* 0x00000040ff36723e */ /* 0x000fe200020006ff */
[-C--:B------:R-:W-:Y:S01]  /*a640*/  FMUL.FTZ R111, R109, R46.reuse ;  /* 0x0000002e6d6f7220 */ /* 0x080fe20000410000 */
[----:B------:R-:W-:Y:S01]  /*a650*/  LOP3.LUT R56, R56, 0xff0000, R59, 0xf8, !PT ;  /* 0x00ff000038387812 */ /* 0x000fe200078ef83b */
[----:B------:R-:W-:Y:S01]  /*a660*/  FMUL.FTZ R46, R79, R46 ;  /* 0x0000002e4f2e7220 */ /* 0x000fe20000410000 */
[----:B------:R-:W-:Y:S01]  /*a670*/  F2FP.F16.E4M3.UNPACK_B R58, R13 ;  /* 0x0000000dff3a723e */ /* 0x000fe200020006ff */
[----:B------:R-:W-:Y:S01]  /*a680*/  HADD2.F32 R52, -RZ, R57.H0_H0 ;  /* 0x20000039ff347230 */ /* 0x000fe20000004100 */
[----:B------:R-:W-:Y:S01]  /*a690*/  LOP3.LUT R60, R60, 0xff00, R61, 0xf8, !PT ;  /* 0x0000ff003c3c7812 */ /* 0x000fe200078ef83d */
[----:B------:R-:W-:Y:S01]  /*a6a0*/  HADD2.F32 R61, -RZ, R54.H0_H0 ;  /* 0x20000036ff3d7230 */ /* 0x000fe20000004100 */
[----:B------:R-:W-:Y:S01]  /*a6b0*/  F2FP.F16.E4M3.UNPACK_B R55, R56 ;  /* 0x00000038ff37723e */ /* 0x000fe200020006ff */
[----:B------:R-:W-:Y:S01]  /*a6c0*/  HADD2.F32 R53, -RZ, R58.H0_H0 ;  /* 0x2000003aff357230 */ /* 0x000fe20000004100 */
[----:B------:R-:W-:Y:S01]  /*a6d0*/  F2FP.F16.E4M3.UNPACK_B R14, R14 ;  /* 0x0000000eff0e723e */ /* 0x000fe200020006ff */
[----:B------:R-:W-:Y:S01]  /*a6e0*/  FFMA.FTZ R116, R114, R115, -R116 ;  /* 0x0000007372747223 */ /* 0x000fe20000010874 */
[-C--:B------:R-:W-:Y:S01]  /*a6f0*/  FFMA.FTZ R46, R109, R113.reuse, R46 ;  /* 0x000000716d2e7223 */ /* 0x080fe2000001002e */
[----:B------:R-:W-:Y:S01]  /*a700*/  FFMA.FTZ R79, R79, R113, -R111 ;  /* 0x000000714f4f7223 */ /* 0x000fe2000001086f */
[----:B------:R-:W-:Y:S01]  /*a710*/  F2FP.F16.E4M3.UNPACK_B R110, R110 ;  /* 0x0000006eff6e723e */ /* 0x000fe200020006ff */
[----:B------:R-:W-:-:S02]  /*a720*/  HADD2.F32 R115, -RZ, R112.H0_H0 ;  /* 0x20000070ff737230 */ /* 0x000fc40000004100 */
[CC--:B------:R-:W-:Y:S01]  /*a730*/  FMUL.FTZ R62, R52.reuse, R61.reuse ;  /* 0x0000003d343e7220 */ /* 0x0c0fe20000410000 */
[----:B------:R-:W-:Y:S02]  /*a740*/  HADD2.F32 R109, -RZ, R78.H0_H0 ;  /* 0x2000004eff6d7230 */ /* 0x000fe40000004100 */
[----:B------:R-:W-:Y:S01]  /*a750*/  FMUL.FTZ R61, R53, R61 ;  /* 0x0000003d353d7220 */ /* 0x000fe20000410000 */
[----:B------:R-:W-:Y:S01]  /*a760*/  HADD2.F32 R59, -RZ, R55.H0_H0 ;  /* 0x20000037ff3b7230 */ /* 0x000fe20000004100 */
[----:B------:R-:W-:Y:S01]  /*a770*/  SHF.R.U32.HI R63, RZ, 0x10, R63 ;  /* 0x00000010ff3f7819 */ /* 0x000fe2000001163f */
[----:B------:R-:W-:Y:S02]  /*a780*/  HADD2.F32 R113, -RZ, R14.H0_H0 ;  /* 0x2000000eff717230 */ /* 0x000fe40000004100 */
[----:B------:R-:W-:Y:S01]  /*a790*/  FMUL.FTZ R114, R109, R115 ;  /* 0x000000736d727220 */ /* 0x000fe20000410000 */
[----:B------:R-:W-:Y:S02]  /*a7a0*/  HADD2.F32 R111, -RZ, R110.H0_H0 ;  /* 0x2000006eff6f7230 */ /* 0x000fe40000004100 */
[-C--:B------:R-:W-:Y:S01]  /*a7b0*/  FFMA.FTZ R53, R53, R59.reuse, -R62 ;  /* 0x0000003b35357223 */ /* 0x080fe2000001083e */
[----:B------:R-:W-:Y:S01]  /*a7c0*/  FFMA.FTZ R52, R52, R59, R61 ;  /* 0x0000003b34347223 */ /* 0x000fe2000001003d */
[----:B------:R-:W-:Y:S01]  /*a7d0*/  FMUL.FTZ R115, R113, R115 ;  /* 0x0000007371737220 */ /* 0x000fe20000410000 */
[----:B------:R-:W-:Y:S01]  /*a7e0*/  HADD2.F32 R112, -RZ, R112.H1_H1 ;  /* 0x30000070ff707230 */ /* 0x000fe20000004100 */
[----:B------:R-:W-:Y:S01]  /*a7f0*/  F2FP.F16.E4M3.UNPACK_B R45, R45.H1 ;  /* 0x0000002dff2d723e */ /* 0x000fe200030006ff */
[----:B------:R-:W-:Y:S01]  /*a800*/  HADD2.F32 R78, -RZ, R78.H1_H1 ;  /* 0x3000004eff4e7230 */ /* 0x000fe20000004100 */
[----:B------:R-:W-:Y:S01]  /*a810*/  F2FP.F16.E4M3.UNPACK_B R64, R64.H1 ;  /* 0x00000040ff40723e */ /* 0x000fe200030006ff */
[----:B------:R-:W-:-:S02]  /*a820*/  HADD2.F32 R59, -RZ, R57.H1_H1 ;  /* 0x30000039ff3b7230 */ /* 0x000fc40000004100 */
[----:B------:R-:W-:Y:S01]  /*a830*/  FFMA.FTZ R115, R109, R111, R115 ;  /* 0x0000006f6d737223 */ /* 0x000fe20000010073 */
[----:B------:R-:W-:Y:S01]  /*a840*/  HADD2.F32 R54, -RZ, R54.H1_H1 ;  /* 0x30000036ff367230 */ /* 0x000fe20000004100 */
[----:B------:R-:W-:Y:S01]  /*a850*/  F2FP.F16.E4M3.UNPACK_B R57, R13.H1 ;  /* 0x0000000dff39723e */ /* 0x000fe200030006ff */
[----:B------:R-:W-:Y:S01]  /*a860*/  IMAD.U32 R63, R63, 0x10000, RZ ;  /* 0x000100003f3f7824 */ /* 0x000fe200078e00ff */
[----:B------:R-:W-:Y:S01]  /*a870*/  SHF.R.U32.HI R76, RZ, 0x8, R67 ;  /* 0x00000008ff4c7819 */ /* 0x000fe20000011643 */
[----:B------:R-:W-:Y:S02]  /*a880*/  HADD2.F32 R58, -RZ, R58.H1_H1 ;  /* 0x3000003aff3a7230 */ /* 0x000fe40000004100 */
[----:B------:R-:W-:Y:S01]  /*a890*/  FMUL.FTZ R109, R78, R112 ;  /* 0x000000704e6d7220 */ /* 0x000fe20000410000 */
[----:B------:R-:W-:Y:S02]  /*a8a0*/  HADD2.F32 R14, -RZ, R14.H1_H1 ;  /* 0x3000000eff0e7230 */ /* 0x000fe40000004100 */
[----:B------:R-:W-:Y:S01]  /*a8b0*/  FMUL.FTZ R13, R59, R54 ;  /* 0x000000363b0d7220 */ /* 0x000fe20000410000 */
[----:B------:R-:W-:Y:S01]  /*a8c0*/  HADD2.F32 R110, -RZ, R110.H1_H1 ;  /* 0x3000006eff6e7230 */ /* 0x000fe20000004100 */
[----:B------:R-:W-:Y:S01]  /*a8d0*/  LOP3.LUT R60, R60, 0xff0000, R63, 0xf8, !PT ;  /* 0x00ff00003c3c7812 */ /* 0x000fe200078ef83f */
[----:B------:R-:W-:-:S02]  /*a8e0*/  HADD2.F32 R61, -RZ, R55.H1_H1 ;  /* 0x30000037ff3d7230 */ /* 0x000fc40000004100 */
[----:B------:R-:W-:Y:S01]  /*a8f0*/  FMUL.FTZ R62, R58, R54 ;  /* 0x000000363a3e7220 */ /* 0x000fe20000410000 */
[----:B------:R-:W-:Y:S01]  /*a900*/  F2FP.F16.E4M3.UNPACK_B R56, R56.H1 ;  /* 0x00000038ff38723e */ /* 0x000fe200030006ff */
[----:B------:R-:W-:Y:S02]  /*a910*/  HADD2.F32 R55, -RZ, R45.H0_H0 ;  /* 0x2000002dff377230 */ /* 0x000fe40000004100 */
[C---:B------:R-:W-:Y:S01]  /*a920*/  FMUL.FTZ R112, R14.reuse, R112 ;  /* 0x000000700e707220 */ /* 0x040fe20000410000 */
[----:B------:R-:W-:Y:S02]  /*a930*/  HADD2.F32 R63, -RZ, R64.H0_H0 ;  /* 0x20000040ff3f7230 */ /* 0x000fe40000004100 */
[----:B------:R-:W-:Y:S01]  /*a940*/  FFMA.FTZ R109, R14, R110, -R109 ;  /* 0x0000006e0e6d7223 */ /* 0x000fe2000001086d */
[----:B------:R-:W-:Y:S01]  /*a950*/  FFMA.FTZ R54, R58, R61, -R13 ;  /* 0x0000003d3a367223 */ /* 0x000fe2000001080d */
[----:B------:R-:W-:Y:S01]  /*a960*/  LOP3.LUT R77, R67, 0xff0000ff, RZ, 0xc0, !PT ;  /* 0xff0000ff434d7812 */ /* 0x000fe200078ec0ff */
[----:B------:R-:W-:-:S02]  /*a970*/  IMAD.SHL.U32 R14, R76, 0x100, RZ ;  /* 0x000001004c0e7824 */ /* 0x000fc400078e00ff */
[----:B------:R-:W-:Y:S01]  /*a980*/  FFMA.FTZ R13, R59, R61, R62 ;  /* 0x0000003d3b0d7223 */ /* 0x000fe2000001003e */
[----:B------:R-:W-:Y:S01]  /*a990*/  SHF.R.U32.HI R67, RZ, 0x10, R67 ;  /* 0x00000010ff437819 */ /* 0x000fe20000011643 */
[----:B------:R-:W-:Y:S02]  /*a9a0*/  HADD2.F32 R58, -RZ, R57.H0_H0 ;  /* 0x20000039ff3a7230 */ /* 0x000fe40000004100 */
[----:B------:R-:W-:Y:S01]  /*a9b0*/  FMUL.FTZ R61, R55, R63 ;  /* 0x0000003f373d7220 */ /* 0x000fe20000410000 */
[----:B------:R-:W-:Y:S01]  /*a9c0*/  HADD2.F32 R59, -RZ, R56.H0_H0 ;  /* 0x20000038ff3b7230 */ /* 0x000fe20000004100 */
[----:B------:R-:W-:Y:S01]  /*a9d0*/  LOP3.LUT R14, R77, 0xff00, R14, 0xf8, !PT ;  /* 0x0000ff004d0e7812 */ /* 0x000fe200078ef80e */
[----:B------:R-:W-:Y:S01]  /*a9e0*/  HADD2.F32 R62, -RZ, R45.H1_H1 ;  /* 0x3000002dff3e7230 */ /* 0x000fe20000004100 */
[----:B------:R-:W-:Y:S01]  /*a9f0*/  SHF.L.U32 R67, R67, 0x10, RZ ;  /* 0x0000001043437819 */ /* 0x000fe200000006ff */
[----:B------:R-:W-:Y:S02]  /*aa00*/  HADD2.F32 R64, -RZ, R64.H1_H1 ;  /* 0x30000040ff407230 */ /* 0x000fe40000004100 */
[C---:B------:R-:W-:Y:S01]  /*aa10*/  FFMA.FTZ R45, R58.reuse, R59, -R61 ;  /* 0x0000003b3a2d7223 */ /* 0x040fe2000001083d */
[----:B------:R-:W-:Y:S01]  /*aa20*/  FMUL.FTZ R66, R58, R63 ;  /* 0x0000003f3a427220 */ /* 0x000fe20000410000 */
[----:B------:R-:W-:Y:S01]  /*aa30*/  HADD2.F32 R57, -RZ, R57.H1_H1 ;  /* 0x30000039ff397230 */ /* 0x000fe20000004100 */
[----:B------:R-:W-:Y:S01]  /*aa40*/  LOP3.LUT R14, R14, 0xff0000, R67, 0xf8, !PT ;  /* 0x00ff00000e0e7812 */ /* 0x000fe200078ef843 */
[----:B------:R-:W-:-:S02]  /*aa50*/  HADD2.F32 R61, -RZ, R56.H1_H1 ;  /* 0x30000038ff3d7230 */ /* 0x000fc40000004100 */
[CC--:B------:R-:W-:Y:S01]  /*aa60*/  FMUL.FTZ R58, R62.reuse, R64.reuse ;  /* 0x000000403e3a7220 */ /* 0x0c0fe20000410000 */
[----:B------:R-:W-:Y:S01]  /*aa70*/  FFMA.FTZ R55, R55, R59, R66 ;  /* 0x0000003b37377223 */ /* 0x000fe20000010042 */
[C---:B------:R-:W-:Y:S01]  /*aa80*/  FMUL.FTZ R63, R57.reuse, R64 ;  /* 0x00000040393f7220 */ /* 0x040fe20000410000 */
[----:B------:R-:W-:Y:S01]  /*aa90*/  F2FP.F16.E4M3.UNPACK_B R59, R47 ;  /* 0x0000002fff3b723e */ /* 0x000fe200020006ff */
[-C--:B------:R-:W-:Y:S01]  /*aaa0*/  FFMA.FTZ R58, R57, R61.reuse, -R58 ;  /* 0x0000003d393a7223 */ /* 0x080fe2000001083a */
[----:B------:R-:W-:Y:S01]  /*aab0*/  F2FP.F16.E4M3.UNPACK_B R57, R14 ;  /* 0x0000000eff39723e */ /* 0x000fe200020006ff */
[----:B------:R-:W-:Y:S01]  /*aac0*/  FFMA.FTZ R62, R62, R61, R63 ;  /* 0x0000003d3e3e7223 */ /* 0x000fe2000001003f */
[----:B------:R-:W-:Y:S01]  /*aad0*/  F2FP.F16.E4M3.UNPACK_B R56, R15 ;  /* 0x0000000fff38723e */ /* 0x000fe200020006ff */
[----:B------:R-:W-:Y:S01]  /*aae0*/  HADD2.F32 R63, -RZ, R59.H0_H0 ;  /* 0x2000003bff3f7230 */ /* 0x000fe20000004100 */
[-C--:B------:R-:W-:Y:S01]  /*aaf0*/  F2FP.F16.E4M3.UNPACK_B R61, R60.reuse ;  /* 0x0000003cff3d723e */ /* 0x080fe200020006ff */
[----:B------:R-:W-:Y:S01]  /*ab00*/  HADD2.F32 R66, -RZ, R57.H0_H0 ;  /* 0x20000039ff427230 */ /* 0x000fe20000004100 */
[----:B------:R-:W-:Y:S01]  /*ab10*/  F2FP.F16.E4M3.UNPACK_B R47, R47.H1 ;  /* 0x0000002fff2f723e */ /* 0x000fe200030006ff */
[----:B------:R-:W-:Y:S01]  /*ab20*/  HADD2.F32 R64, -RZ, R56.H0_H0 ;  /* 0x20000038ff407230 */ /* 0x000fe20000004100 */
[----:B------:R-:W-:Y:S01]  /*ab30*/  F2FP.F16.E4M3.UNPACK_B R60, R60.H1 ;  /* 0x0000003cff3c723e */ /* 0x000fe200030006ff */
[----:B------:R-:W-:-:S02]  /*ab40*/  HADD2.F32 R65, -RZ, R61.H0_H0 ;  /* 0x2000003dff417230 */ /* 0x000fc40000004100 */
[CC--:B------:R-:W-:Y:S01]  /*ab50*/  FMUL.FTZ R67, R63.reuse, R66.reuse ;  /* 0x000000423f437220 */ /* 0x0c0fe20000410000 */
[----:B------:R-:W-:Y:S02]  /*ab60*/  HADD2.F32 R59, -RZ, R59.H1_H1 ;  /* 0x3000003bff3b7230 */ /* 0x000fe40000004100 */
[C---:B------:R-:W-:Y:S01]  /*ab70*/  FMUL.FTZ R66, R64.reuse, R66 ;  /* 0x0000004240427220 */ /* 0x040fe20000410000 */
[----:B------:R-:W-:Y:S02]  /*ab80*/  HADD2.F32 R57, -RZ, R57.H1_H1 ;  /* 0x30000039ff397230 */ /* 0x000fe40000004100 */
[-C--:B------:R-:W-:Y:S01]  /*ab90*/  FFMA.FTZ R64, R64, R65.reuse, -R67 ;  /* 0x0000004140407223 */ /* 0x080fe20000010843 */
[--C-:B------:R-:W-:Y:S02]  /*aba0*/  HADD2.F32 R67, -RZ, R60.reuse.H0_H0 ;  /* 0x2000003cff437230 */ /* 0x100fe40000004100 */
[----:B------:R-:W-:Y:S01]  /*abb0*/  FFMA.FTZ R63, R63, R65, R66 ;  /* 0x000000413f3f7223 */ /* 0x000fe20000010042 */
[----:B------:R-:W-:Y:S01]  /*abc0*/  F2FP.F16.E4M3.UNPACK_B R65, R14.H1 ;  /* 0x0000000eff41723e */ /* 0x000fe200030006ff */
[----:B------:R-:W-:Y:S01]  /*abd0*/  HADD2.F32 R60, -RZ, R60.H1_H1 ;  /* 0x3000003cff3c7230 */ /* 0x000fe20000004100 */
[----:B------:R-:W-:Y:S01]  /*abe0*/  F2FP.F16.E4M3.UNPACK_B R66, R15.H1 ;  /* 0x0000000fff42723e */ /* 0x000fe200030006ff */
[----:B------:R-:W-:-:S02]  /*abf0*/  HADD2.F32 R15, -RZ, R47.H0_H0 ;  /* 0x2000002fff0f7230 */ /* 0x000fc40000004100 */
[----:B------:R-:W-:Y:S01]  /*ac00*/  FFMA.FTZ R114, R113, R111, -R114 ;  /* 0x0000006f71727223 */ /* 0x000fe20000010872 */
[--C-:B------:R-:W-:Y:S01]  /*ac10*/  HADD2.F32 R76, -RZ, R65.reuse.H0_H0 ;  /* 0x20000041ff4c7230 */ /* 0x100fe20000004100 */
[----:B------:R-:W-:Y:S01]  /*ac20*/  F2FP.SATFINITE.E4M3.F32.PACK_AB_MERGE_C R45, R58, R45, RZ ;  /* 0x0000002d3a2d723e */ /* 0x000fe200048070ff */
[--C-:B------:R-:W-:Y:S01]  /*ac30*/  HADD2.F32 R14, -RZ, R66.reuse.H0_H0 ;  /* 0x20000042ff0e7230 */ /* 0x100fe20000004100 */
[----:B------:R-:W-:Y:S01]  /*ac40*/  F2FP.SATFINITE.E4M3.F32.PACK_AB_MERGE_C R79, R79, R116, RZ ;  /* 0x000000744f4f723e */ /* 0x000fe200048070ff */
[----:B------:R-:W-:Y:S02]  /*ac50*/  HADD2.F32 R65, -RZ, R65.H1_H1 ;  /* 0x30000041ff417230 */ /* 0x000fe40000004100 */
        /* <DEDUP_REMOVED lines=10> */
[----:B------:R-:W-:Y:S01]  /*ad00*/  FFMA.FTZ R112, R78, R110, R112 ;  /* 0x0000006e4e707223 */ /* 0x000fe20000010070 */
[----:B------:R-:W-:Y:S01]  /*ad10*/  F2FP.SATFINITE.E4M3.F32.PACK_AB_MERGE_C R45, R54, R53, R45 ;  /* 0x00000035362d723e */ /* 0x000fe2000480702d */
[----:B------:R-:W-:Y:S01]  /*ad20*/  FMUL.FTZ R47, R67, R65 ;  /* 0x00000041432f7220 */ /* 0x000fe20000410000 */
[----:B------:R-:W-:Y:S01]  /*ad30*/  FMUL.FTZ R65, R59, R57 ;  /* 0x000000393b417220 */ /* 0x000fe20000410000 */
[----:B------:R-:W-:-:S02]  /*ad40*/  F2FP.SATFINITE.E4M3.F32.PACK_AB_MERGE_C R109, R109, R114, R79 ;  /* 0x000000726d6d723e */ /* 0x000fc4000480704f */
[-C--:B------:R-:W-:Y:S01]  /*ad50*/  FFMA.FTZ R47, R66, R60.reuse, -R47 ;  /* 0x0000003c422f7223 */ /* 0x080fe2000001082f */
[----:B------:R-:W-:Y:S01]  /*ad60*/  FFMA.FTZ R60, R67, R60, R76 ;  /* 0x0000003c433c7223 */ /* 0x000fe2000001004c */
[C---:B------:R-:W-:Y:S01]  /*ad70*/  FMUL.FTZ R66, R56.reuse, R57 ;  /* 0x0000003938427220 */ /* 0x040fe20000410000 */
[-C--:B------:R-:W-:Y:S01]  /*ad80*/  FFMA.FTZ R65, R56, R61.reuse, -R65 ;  /* 0x0000003d38417223 */ /* 0x080fe20000010841 */
[----:B------:R-:W-:Y:S01]  /*ad90*/  F2FP.SATFINITE.E4M3.F32.PACK_AB_MERGE_C R55, R13, R52, R55 ;  /* 0x000000340d37723e */ /* 0x000fe20004807037 */
[----:B------:R-:W-:Y:S02]  /*ada0*/  IMAD.MOV.U32 R13, RZ, RZ, R45 ;  /* 0x000000ffff0d7224 */ /* 0x000fe400078e002d */
[----:B------:R-:W-:Y:S01]  /*adb0*/  FFMA.FTZ R66, R59, R61, R66 ;  /* 0x0000003d3b427223 */ /* 0x000fe20000010042 */
[----:B------:R-:W-:Y:S02]  /*adc0*/  F2FP.SATFINITE.E4M3.F32.PACK_AB_MERGE_C R14, R47, R14, RZ ;  /* 0x0000000e2f0e723e */ /* 0x000fe400048070ff */
[----:B------:R-:W-:Y:S01]  /*add0*/  F2FP.SATFINITE.E4M3.F32.PACK_AB_MERGE_C R46, R46, R117, RZ ;  /* 0x000000752e2e723e */ /* 0x000fe200048070ff */
[----:B------:R-:W-:Y:S01]  /*ade0*/  IMAD.MOV.U32 R45, RZ, RZ, R55 ;  /* 0x000000ffff2d7224 */ /* 0x000fe200078e0037 */
[----:B------:R-:W-:-:S02]  /*adf0*/  F2FP.SATFINITE.E4M3.F32.PACK_AB_MERGE_C R60, R60, R15, RZ ;  /* 0x0000000f3c3c723e */ /* 0x000fc400048070ff */
[----:B------:R-:W-:Y:S01]  /*ae00*/  F2FP.SATFINITE.E4M3.F32.PACK_AB_MERGE_C R15, R65, R64, R14 ;  /* 0x00000040410f723e */ /* 0x000fe2000480700e */
[----:B------:R-:W-:Y:S01]  /*ae10*/  IMAD.MOV.U32 R14, RZ, RZ, R109 ;  /* 0x000000ffff0e7224 */ /* 0x000fe200078e006d */
[----:B------:R-:W-:Y:S02]  /*ae20*/  F2FP.SATFINITE.E4M3.F32.PACK_AB_MERGE_C R46, R112, R115, R46 ;  /* 0x00000073702e723e */ /* 0x000fe4000480702e */
[----:B------:R-:W-:-:S07]  /*ae30*/  F2FP.SATFINITE.E4M3.F32.PACK_AB_MERGE_C R47, R66, R63, R60 ;  /* 0x0000003f422f723e */ /* 0x000fce000480703c */
.L_x_560:
[----:B------:R-:W-:Y:S05]  /*ae40*/  BSYNC B2 ;  /* 0x0000000000027941 */ /* 0x000fea0003800000 */
.L_x_559:
[----:B------:R-:W-:Y:S01]  /*ae50*/  ISETP.GE.AND P3, PT, R11, R107, PT ;  /* 0x0000006b0b00720c */ /* 0x000fe20003f66270 */
[----:B0-----:R0:W-:-:S12]  /*ae60*/  ST.E.128 desc[UR36][R48.64], R12 ;  /* 0x0000000c30007985 */ /* 0x0011d8000c101d24 */
[----:B------:R-:W-:-:S04]  /*ae70*/  @!P3 IADD3 R50, P4, R11, R50, RZ ;  /* 0x000000320b32b210 */ /* 0x000fc80007f9e0ff */
[----:B------:R-:W-:-:S05]  /*ae80*/  @!P3 LEA.HI.X.SX32 R51, R11, R51, 0x1, P4 ;  /* 0x000000330b33b211 */ /* 0x000fca00020f0eff */
[----:B---3--:R0:W-:Y:S04]  /*ae90*/  @!P3 ST.E.128 desc[UR36][R50.64], R44 ;  /* 0x0000002c3200b985 */ /* 0x0081e8000c101d24 */
.L_x_558:
[----:B------:R-:W-:Y:S05]  /*aea0*/  BSYNC B1 ;  /* 0x0000000000017941 */ /* 0x000fea0003800000 */
.L_x_557:
[----:B------:R-:W-:-:S03]  /*aeb0*/  UMOV UR4, 0xffffffff ;  /* 0xffffffff00047882 */ /* 0x000fc60000000000 */
[----:B------:R-:W-:Y:S05]  /*aec0*/  BRA.DIV UR4, `(.L_x_561) ;  /* 0x000001f2048c7947 */ /* 0x000fea000b800000 */
[----:B0--3--:R0:W3:Y:S04]  /*aed0*/  SHFL.IDX PT, R51, R102, 0x3, 0x181f ;  /* 0x00781f0066337f89 */ /* 0x0090e800000e0000 */
[----:B------:R0:W0:Y:S02]  /*aee0*/  SHFL.IDX PT, R50, R101, 0x3, 0x181f ;  /* 0x00781f0065327f89 */ /* 0x00002400000e0000 */
.L_x_864:
[----:B------:R-:W-:-:S05]  /*aef0*/  VIADD R11, R219, 0x60 ;  /* 0x00000060db0b7836 */ /* 0x000fca0000000000 */
        /* <DEDUP_REMOVED lines=10> */
[----:B---3--:R-:W-:Y:S02]  /*afa0*/  IADD3.X R49, R51, R80, RZ, P3, !PT ;  /* 0x0000005033317210 */ /* 0x008fe40001ffe4ff */
[----:B------:R-:W-:-:S02]  /*afb0*/  LEA.HI R11, R11, R108, RZ, 0x5 ;  /* 0x0000006c0b0b7211 */ /* 0x000fc400078f28ff */
[----:B------:R-:W-:Y:S02]  /*afc0*/  SHF.L.U32 R15, R15, 0x7, RZ ;  /* 0x000000070f0f7819 */ /* 0x000fe400000006ff */
[----:B------:R-:W-:Y:S02]  /*afd0*/  LEA.HI.SX32 R11, R11, R42, 0x1b ;  /* 0x0000002a0b0b7211 */ /* 0x000fe400078fdaff */
[----:B------:R-:W-:Y:S02]  /*afe0*/  LOP3.LUT R15, R15, 0x380, RZ, 0xc0, !PT ;  /* 0x000003800f0f7812 */ /* 0x000fe400078ec0ff */
[----:B------:R-:W-:Y:S01]  /*aff0*/  SHF.R.S32.HI R12, RZ, 0x1f, R11 ;  /* 0x0000001fff0c7819 */ /* 0x000fe2000001140b */
[----:B------:R-:W-:Y:S01]  /*b000*/  IMAD.SHL.U32 R52, R11, 0x10, RZ ;  /* 0x000000100b347824 */ /* 0x000fe200078e00ff */
[----:B------:R-:W-:Y:S02]  /*b010*/  LOP3.LUT R14, R14, 0x380, RZ, 0xc0, !PT ;  /* 0x000003800e0e7812 */ /* 0x000fe400078ec0ff */
[----:B------:R-:W-:-:S02]  /*b020*/  LEA.HI R12, R12, R11, RZ, 0x3 ;  /* 0x0000000b0c0c7211 */ /* 0x000fc400078f18ff */
[----:B------:R-:W-:Y:S02]  /*b030*/  SHF.R.U32.HI R14, RZ, 0x3, R14 ;  /* 0x00000003ff0e7819 */ /* 0x000fe4000001160e */
[----:B------:R-:W-:Y:S01]  /*b040*/  LOP3.LUT R11, R15, 0x70, R52, 0xf8, !PT ;  /* 0x000000700f0b7812 */ /* 0x000fe200078ef834 */
[----:B------:R-:W-:-:S03]  /*b050*/  IMAD.SHL.U32 R12, R12, 0x800, RZ ;  /* 0x000008000c0c7824 */ /* 0x000fc600078e00ff */
[----:B------:R-:W-:Y:S02]  /*b060*/  LOP3.LUT R11, R11, R14, RZ, 0x3c, !PT ;  /* 0x0000000e0b0b7212 */ /* 0x000fe400078e3cff */
[----:B------:R-:W-:-:S04]  /*b070*/  LOP3.LUT R12, R12, 0xffffc000, RZ, 0xc0, !PT ;  /* 0xffffc0000c0c7812 */ /* 0x000fc800078ec0ff */
[----:B----4-:R-:W-:Y:S01]  /*b080*/  IADD3 R11, R11, R12, R13 ;  /* 0x0000000c0b0b7210 */ /* 0x010fe20007ffe00d */
[----:B------:R-:W-:-:S04]  /*b090*/  IMAD R12, R216, 0x8000, R7 ;  /* 0x00008000d80c7824 */ /* 0x000fc800078e0207 */
[----:B------:R-:W-:Y:S02]  /*b0a0*/  IMAD R14, R216, 0x8000, R11 ;  /* 0x00008000d80e7824 */ /* 0x000fe400078e020b */
[----:B------:R-:W-:-:S03]  /*b0b0*/  IMAD.IADD R12, R19, 0x1, R12 ;  /* 0x00000001130c7824 */ /* 0x000fc600078e020c */
[----:B------:R-:W-:-:S03]  /*b0c0*/  IADD3 R44, R19, R14, RZ ;  /* 0x0000000e132c7210 */ /* 0x000fc60007ffe0ff */
[----:B------:R-:W0:Y:S04]  /*b0d0*/  LDS.128 R12, [R12+0x28400] ;  /* 0x028400000c0c7984 */ /* 0x000e280000000c00 */
[----:B------:R-:W3:Y:S01]  /*b0e0*/  LDS.128 R44, [R44+0x28400] ;  /* 0x028400002c2c7984 */ /* 0x000ee20000000c00 */
[----:B------:R-:W-:Y:S05]  /*b0f0*/  @P2 BRA `(.L_x_563) ;  /* 0x0000000c00482947 */ /* 0x000fea0003800000 */
[----:B------:R-:W-:Y:S01]  /*b100*/  SHF.R.U32.HI R53, RZ, 0x8, R69 ;  /* 0x00000008ff357819 */ /* 0x000fe20000011645 */
[----:B0-----:R-:W-:Y:S01]  /*b110*/  IMAD.MOV.U32 R56, RZ, RZ, R12 ;  /* 0x000000ffff387224 */ /* 0x001fe200078e000c */
[----:B------:R-:W-:Y:S01]  /*b120*/  SHF.R.U32.HI R60, RZ, 0x8, R73 ;  /* 0x00000008ff3c7819 */ /* 0x000fe20000011649 */
[----:B---3--:R-:W-:Y:S01]  /*b130*/  IMAD.MOV.U32 R57, RZ, RZ, R44 ;  /* 0x000000ffff397224 */ /* 0x008fe200078e002c */
[----:B------:R-:W-:Y:S01]  /*b140*/  SHF.R.U32.HI R58, RZ, 0x8, R75 ;  /* 0x00000008ff3a7819 */ /* 0x000fe2000001164b */
[----:B------:R-:W-:Y:S01]  /*b150*/  IMAD.SHL.U32 R12, R53, 0x100, RZ ;  /* 0x00000100350c7824 */ /* 0x000fe200078e00ff */
[----:B------:R-:W-:Y:S01]  /*b160*/  LOP3.LUT R59, R69, 0xff0000ff, RZ, 0xc0, !PT ;  /* 0xff0000ff453b7812 */ /* 0x000fe200078ec0ff */
[----:B------:R-:W-:Y:S01]  /*b170*/  IMAD.SHL.U32 R44, R60, 0x100, RZ ;  /* 0x000001003c2c7824 */ /* 0x000fe200078e00ff */
[----:B------:R-:W-:Y:S01]  /*b180*/  SHF.R.U32.HI R62, RZ, 0x8, R71 ;  /* 0x00000008ff3e7819 */ /* 0x000fe20000011647 */
[----:B------:R-:W-:Y:S01]  /*b190*/  IMAD.SHL.U32 R58, R58, 0x100, RZ ;  /* 0x000001003a3a7824 */ /* 0x000fe200078e00ff */
[----:B------:R-:W-:Y:S01]  /*b1a0*/  SHF.R.U32.HI R64, RZ, 0x10, R69 ;  /* 0x00000010ff407819 */ /* 0x000fe20000011645 */
[----:B------:R-:W-:Y:S01]  /*b1b0*/  IMAD.MOV.U32 R53, RZ, RZ, R14 ;  /* 0x000000ffff357224 */ /* 0x000fe200078e000e */
[----:B------:R-:W-:-:S02]  /*b1c0*/  SHF.R.U32.HI R11, RZ, 0x10, R71 ;  /* 0x00000010ff0b7819 */ /* 0x000fc40000011647 */
[----:B------:R-:W-:Y:S01]  /*b1d0*/  LOP3.LUT R63, R73, 0xff0000ff, RZ, 0xc0, !PT ;  /* 0xff0000ff493f7812 */ /* 0x000fe200078ec0ff */
[----:B------:R-:W-:Y:S01]  /*b1e0*/  IMAD.U32 R14, R64, 0x10000, RZ ;  /* 0x00010000400e7824 */ /* 0x000fe200078e00ff */
[----:B------:R-:W-:Y:S01]  /*b1f0*/  LOP3.LUT R67, R75, 0xff0000ff, RZ, 0xc0, !PT ;  /* 0xff0000ff4b437812 */ /* 0x000fe200078ec0ff */
[----:B------:R-:W-:Y:S01]  /*b200*/  IMAD.U32 R11, R11, 0x10000, RZ ;  /* 0x000100000b0b7824 */ /* 0x000fe200078e00ff */
[----:B------:R-:W-:Y:S02]  /*b210*/  LOP3.LUT R59, R59, 0xff00, R12, 0xf8, !PT ;  /* 0x0000ff003b3b7812 */ /* 0x000fe400078ef80c */
[----:B------:R-:W-:Y:S02]  /*b220*/  LOP3.LUT R61, R71, 0xff0000ff, RZ, 0xc0, !PT ;  /* 0xff0000ff473d7812 */ /* 0x000fe400078ec0ff */
[----:B------:R-:W-:Y:S02]  /*b230*/  SHF.L.U32 R12, R62, 0x8, RZ ;  /* 0x000000083e0c7819 */ /* 0x000fe400000006ff */
[----:B------:R-:W-:-:S02]  /*b240*/  LOP3.LUT R65, R63, 0xff00, R44, 0xf8, !PT ;  /* 0x0000ff003f417812 */ /* 0x000fc400078ef82c */
[----:B------:R-:W-:Y:S02]  /*b250*/  LOP3.LUT R66, R67, 0xff00, R58, 0xf8, !PT ;  /* 0x0000ff0043427812 */ /* 0x000fe400078ef83a */
[----:B------:R-:W-:Y:S02]  /*b260*/  LOP3.LUT R12, R61, 0xff00, R12, 0xf8, !PT ;  /* 0x0000ff003d0c7812 */ /* 0x000fe400078ef80c */
[----:B------:R-:W-:Y:S02]  /*b270*/  F2FP.F16.E4M3.UNPACK_B R63, R105.H1 ;  /* 0x00000069ff3f723e */ /* 0x000fe400030006ff */
[----:B------:R-:W-:Y:S02]  /*b280*/  F2FP.F16.E4M3.UNPACK_B R60, R57.H1 ;  /* 0x00000039ff3c723e */ /* 0x000fe400030006ff */
[----:B------:R-:W-:Y:S02]  /*b290*/  F2FP.F16.E4M3.UNPACK_B R58, R56.H1 ;  /* 0x00000038ff3a723e */ /* 0x000fe400030006ff */
[----:B------:R-:W-:Y:S01]  /*b2a0*/  SHF.R.U32.HI R55, RZ, 0x10, R75 ;  /* 0x00000010ff377819 */ /* 0x000fe2000001164b */
[----:B------:R-:W-:Y:S01]  /*b2b0*/  HADD2.F32 R61, -RZ, R60.H0_H0 ;  /* 0x2000003cff3d7230 */ /* 0x000fe20000004100 */
[----:B------:R-:W-:Y:S01]  /*b2c0*/  LOP3.LUT R14, R59, 0xff0000, R14, 0xf8, !PT ;  /* 0x00ff00003b0e7812 */ /* 0x000fe200078ef80e */
[----:B------:R-:W-:Y:S01]  /*b2d0*/  HADD2.F32 R59, -RZ, R58.H0_H0 ;  /* 0x2000003aff3b7230 */ /* 0x000fe20000004100 */
[----:B------:R-:W-:Y:S01]  /*b2e0*/  LOP3.LUT R11, R12, 0xff0000, R11, 0xf8, !PT ;  /* 0x00ff00000c0b7812 */ /* 0x000fe200078ef80b */
[----:B------:R-:W-:Y:S01]  /*b2f0*/  HADD2.F32 R12, -RZ, R63.H0_H0 ;  /* 0x2000003fff0c7230 */ /* 0x000fe20000004100 */
[----:B------:R-:W-:Y:S01]  /*b300*/  F2FP.F16.E4M3.UNPACK_B R62, R103.H1 ;  /* 0x00000067ff3e723e */ /* 0x000fe200030006ff */
[----:B------:R-:W-:Y:S01]  /*b310*/  IMAD.U32 R55, R55, 0x10000, RZ ;  /* 0x0001000037377824 */ /* 0x000fe200078e00ff */
[----:B------:R-:W-:-:S02]  /*b320*/  SHF.R.U32.HI R54, RZ, 0x10, R73 ;  /* 0x00000010ff367819 */ /* 0x000fc40000011649 */
[-C--:B------:R-:W-:Y:S01]  /*b330*/  FMUL.FTZ R68, R59, R12.reuse ;  /* 0x0000000c3b447220 */ /* 0x080fe20000410000 */
[--C-:B------:R-:W-:Y:S01]  /*b340*/  HADD2.F32 R64, -RZ, R62.reuse.H0_H0 ;  /* 0x2000003eff407230 */ /* 0x100fe20000004100 */
[----:B------:R-:W-:Y:S01]  /*b350*/  SHF.L.U32 R44, R54, 0x10, RZ ;  /* 0x00000010362c7819 */ /* 0x000fe200000006ff */
[C---:B------:R-:W-:Y:S01]  /*b360*/  FMUL.FTZ R54, R61.reuse, R12 ;  /* 0x0000000c3d367220 */ /* 0x040fe20000410000 */
[----:B------:R-:W-:Y:S02]  /*b370*/  LOP3.LUT R12, R66, 0xff0000, R55, 0xf8, !PT ;  /* 0x00ff0000420c7812 */ /* 0x000fe400078ef837 */
[-C--:B------:R-:W-:Y:S01]  /*b380*/  FFMA.FTZ R55, R61, R64.reuse, R68 ;  /* 0x000000403d377223 */ /* 0x080fe20000010044 */
[----:B------:R-:W-:Y:S01]  /*b390*/  FFMA.FTZ R54, R59, R64, -R54 ;  /* 0x000000403b367223 */ /* 0x000fe20000010836 */
[----:B------:R-:W-:Y:S01]  /*b3a0*/  HADD2.F32 R64, -RZ, R62.H1_H1 ;  /* 0x3000003eff407230 */ /* 0x000fe20000004100 */
[----:B------:R-:W-:Y:S01]  /*b3b0*/  F2FP.F16.E4M3.UNPACK_B R105, R105 ;  /* 0x00000069ff69723e */ /* 0x000fe200020006ff */
[----:B------:R-:W-:Y:S01]  /*b3c0*/  HADD2.F32 R62, -RZ, R63.H1_H1 ;  /* 0x3000003fff3e7230 */ /* 0x000fe20000004100 */
[----:B------:R-:W-:Y:S01]  /*b3d0*/  F2FP.F16.E4M3.UNPACK_B R61, R57 ;  /* 0x00000039ff3d723e */ /* 0x000fe200020006ff */
[----:B------:R-:W-:Y:S01]  /*b3e0*/  HADD2.F32 R59, -RZ, R58.H1_H1 ;  /* 0x3000003aff3b7230 */ /* 0x000fe20000004100 */
[----:B------:R-:W-:Y:S01]  /*b3f0*/  LOP3.LUT R44, R65, 0xff0000, R44, 0xf8, !PT ;  /* 0x00ff0000412c7812 */ /* 0x000fe200078ef82c */
[----:B------:R-:W-:Y:S01]  /*b400*/  HADD2.F32 R63, -RZ, R60.H1_H1 ;  /* 0x3000003cff3f7230 */ /* 0x000fe20000004100 */
[----:B------:R-:W-:Y:S01]  /*b410*/  F2FP.F16.E4M3.UNPACK_B R60, R56 ;  /* 0x00000038ff3c723e */ /* 0x000fe200020006ff */
[----:B------:R-:W-:Y:S01]  /*b420*/  HADD2.F32 R65, -RZ, R105.H0_H0 ;  /* 0x20000069ff417230 */ /* 0x000fe20000004100 */
[----:B------:R-:W-:Y:S01]  /*b430*/  F2FP.F16.E4M3.UNPACK_B R103, R103 ;  /* 0x00000067ff67723e */ /* 0x000fe200020006ff */
[-C--:B------:R-:W-:Y:S01]  /*b440*/  FMUL.FTZ R66, R59, R62.reuse ;  /* 0x0000003e3b427220 */ /* 0x080fe20000410000 */
[----:B------:R-:W-:Y:S01]  /*b450*/  FMUL.FTZ R56, R63, R62 ;  /* 0x0000003e3f387220 */ /* 0x000fe20000410000 */
[----:B------:R-:W-:-:S02]  /*b460*/  HADD2.F32 R62, -RZ, R61.H0_H0 ;  /* 0x2000003dff3e7230 */ /* 0x000fc40000004100 */
[----:B------:R-:W-:Y:S02]  /*b470*/  HADD2.F32 R58, -RZ, R60.H0_H0 ;  /* 0x2000003cff3a7230 */ /* 0x000fe40000004100 */
[-C--:B------:R-:W-:Y:S01]  /*b480*/  FFMA.FTZ R57, R59, R64.reuse, -R56 ;  /* 0x000000403b397223 */ /* 0x080fe20000010838 */
[----:B------:R-:W-:Y:S02]  /*b490*/  HADD2.F32 R59, -RZ, R103.H0_H0 ;  /* 0x20000067ff3b7230 */ /* 0x000fe40000004100 */
[----:B------:R-:W-:Y:S01]  /*b4a0*/  FFMA.FTZ R56, R63, R64, R66 ;  /* 0x000000403f387223 */ /* 0x000fe20000010042 */
[-C--:B------:R-:W-:Y:S01]  /*b4b0*/  FMUL.FTZ R67, R62, R65.reuse ;  /* 0x000000413e437220 */ /* 0x080fe20000410000 */
[----:B------:R-:W-:Y:S01]  /*b4c0*/  FMUL.FTZ R65, R58, R65 ;  /* 0x000000413a417220 */ /* 0x000fe20000410000 */
[----:B------:R-:W-:Y:S01]  /*b4d0*/  HADD2.F32 R105, -RZ, R105.H1_H1 ;  /* 0x30000069ff697230 */ /* 0x000fe20000004100 */
[----:B------:R-:W-:Y:S01]  /*b4e0*/  F2FP.F16.E4M3.UNPACK_B R64, R46.H1 ;  /* 0x0000002eff40723e */ /* 0x000fe200030006ff */
[----:B------:R-:W-:-:S02]  /*b4f0*/  HADD2.F32 R63, -RZ, R61.H1_H1 ;  /* 0x3000003dff3f7230 */ /* 0x000fc40000004100 */
[-C--:B------:R-:W-:Y:S01]  /*b500*/  FFMA.FTZ R58, R58, R59.reuse, -R67 ;  /* 0x0000003b3a3a7223 */ /* 0x080fe20000010843 */
[----:B------:R-:W-:Y:S02]  /*b510*/  HADD2.F32 R60, -RZ, R60.H1_H1 ;  /* 0x3000003cff3c7230 */ /* 0x000fe40000004100 */
[----:B------:R-:W-:Y:S01]  /*b520*/  FFMA.FTZ R59, R62, R59, R65 ;  /* 0x0000003b3e3b7223 */ /* 0x000fe20000010041 */
[----:B------:R-:W-:Y:S02]  /*b530*/  HADD2.F32 R103, -RZ, R103.H1_H1 ;  /* 0x30000067ff677230 */ /* 0x000fe40000004100 */
[-C--:B------:R-:W-:Y:S01]  /*b540*/  FMUL.FTZ R61, R63, R105.reuse ;  /* 0x000000693f3d7220 */ /* 0x080fe20000410000 */
[----:B------:R-:W-:Y:S01]  /*b550*/  F2FP.F16.E4M3.UNPACK_B R65, R106.H1 ;  /* 0x0000006aff41723e */ /* 0x000fe200030006ff */
[C---:B------:R-:W-:Y:S01]  /*b560*/  FMUL.FTZ R68, R60.reuse, R105 ;  /* 0x000000693c447220 */ /* 0x040fe20000410000 */
[----:B------:R-:W-:Y:S01]  /*b570*/  F2FP.F16.E4M3.UNPACK_B R62, R53.H1 ;  /* 0x00000035ff3e723e */ /* 0x000fe200030006ff */
[----:B------:R-:W-:Y:S01]  /*b580*/  FFMA.FTZ R61, R60, R103, -R61 ;  /* 0x000000673c3d7223 */ /* 0x000fe2000001083d */
[----:B------:R-:W-:Y:S01]  /*b590*/  F2FP.F16.E4M3.UNPACK_B R67, R104.H1 ;  /* 0x00000068ff43723e */ /* 0x000fe200030006ff */
[----:B------:R-:W-:-:S02]  /*b5a0*/  HADD2.F32 R69, -RZ, R65.H0_H0 ;  /* 0x20000041ff457230 */ /* 0x000fc40000004100 */
[----:B------:R-:W-:Y:S01]  /*b5b0*/  FFMA.FTZ R60, R63, R103, R68 ;  /* 0x000000673f3c7223 */ /* 0x000fe20000010044 */
[----:B------:R-:W-:Y:S01]  /*b5c0*/  HADD2.F32 R66, -RZ, R64.H0_H0 ;  /* 0x20000040ff427230 */ /* 0x000fe20000004100 */
[----:B------:R-:W-:Y:S01]  /*b5d0*/  F2FP.F16.E4M3.UNPACK_B R106, R106 ;  /* 0x0000006aff6a723e */ /* 0x000fe200020006ff */
[----:B------:R-:W-:Y:S01]  /*b5e0*/  HADD2.F32 R63, -RZ, R62.H0_H0 ;  /* 0x2000003eff3f7230 */ /* 0x000fe20000004100 */
[----:B------:R-:W-:Y:S01]  /*b5f0*/  F2FP.F16.E4M3.UNPACK_B R53, R53 ;  /* 0x00000035ff35723e */ /* 0x000fe200020006ff */
[----:B------:R-:W-:Y:S02]  /*b600*/  HADD2.F32 R68, -RZ, R67.H0_H0 ;  /* 0x20000043ff447230 */ /* 0x000fe40000004100 */
[-C--:B------:R-:W-:Y:S01]  /*b610*/  FMUL.FTZ R72, R66, R69.reuse ;  /* 0x0000004542487220 */ /* 0x080fe20000410000 */
[----:B------:R-:W-:Y:S02]  /*b620*/  HADD2.F32 R70, -RZ, R65.H1_H1 ;  /* 0x30000041ff467230 */ /* 0x000fe40000004100 */
[----:B------:R-:W-:Y:S01]  /*b630*/  FMUL.FTZ R69, R63, R69 ;  /* 0x000000453f457220 */ /* 0x000fe20000410000 */
[----:B------:R-:W-:Y:S01]  /*b640*/  HADD2.F32 R64, -RZ, R64.H1_H1 ;  /* 0x30000040ff407230 */ /* 0x000fe20000004100 */
[----:B------:R-:W-:Y:S01]  /*b650*/  F2FP.F16.E4M3.UNPACK_B R104, R104 ;  /* 0x00000068ff68723e */ /* 0x000fe200020006ff */
[----:B------:R-:W-:-:S02]  /*b660*/  HADD2.F32 R65, -RZ, R62.H1_H1 ;  /* 0x3000003eff417230 */ /* 0x000fc40000004100 */
[-C--:B------:R-:W-:Y:S01]  /*b670*/  FFMA.FTZ R62, R63, R68.reuse, -R72 ;  /* 0x000000443f3e7223 */ /* 0x080fe20000010848 */
[----:B------:R-:W-:Y:S02]  /*b680*/  HADD2.F32 R67, -RZ, R67.H1_H1 ;  /* 0x30000043ff437230 */ /* 0x000fe40000004100 */
[----:B------:R-:W-:Y:S01]  /*b690*/  FFMA.FTZ R63, R66, R68, R69 ;  /* 0x00000044423f7223 */ /* 0x000fe20000010045 */
[CC--:B------:R-:W-:Y:S01]  /*b6a0*/  FMUL.FTZ R72, R64.reuse, R70.reuse ;  /* 0x0000004640487220 */ /* 0x0c0fe20000410000 */
[C---:B------:R-:W-:Y:S01]  /*b6b0*/  FMUL.FTZ R71, R65.reuse, R70 ;  /* 0x0000004641477220 */ /* 0x040fe20000410000 */
[----:B------:R-:W-:Y:S01]  /*b6c0*/  F2FP.F16.E4M3.UNPACK_B R66, R46 ;  /* 0x0000002eff42723e */ /* 0x000fe200020006ff */
[--C-:B------:R-:W-:Y:S02]  /*b6d0*/  HADD2.F32 R69, -RZ, R106.reuse.H0_H0 ;  /* 0x2000006aff457230 */ /* 0x100fe40000004100 */
[-C--:B------:R-:W-:Y:S01]  /*b6e0*/  FFMA.FTZ R65, R65, R67.reuse, -R72 ;  /* 0x0000004341417223 */ /* 0x080fe20000010848 */
[----:B------:R-:W-:Y:S01]  /*b6f0*/  FFMA.FTZ R64, R64, R67, R71 ;  /* 0x0000004340407223 */ /* 0x000fe20000010047 */
[----:B------:R-:W-:Y:S01]  /*b700*/  HADD2.F32 R106, -RZ, R106.H1_H1 ;  /* 0x3000006aff6a7230 */ /* 0x000fe20000004100 */
[----:B------:R-:W-:Y:S01]  /*b710*/  F2FP.SATFINITE.E4M3.F32.PACK_AB_MERGE_C R54, R57, R54, RZ ;  /* 0x000000363936723e */ /* 0x000fe200048070ff */
[--C-:B------:R-:W-:Y:S01]  /*b720*/  HADD2.F32 R67, -RZ, R66.reuse.H0_H0 ;  /* 0x20000042ff437230 */ /* 0x100fe20000004100 */
[----:B------:R-:W-:Y:S01]  /*b730*/  F2FP.SATFINITE.E4M3.F32.PACK_AB_MERGE_C R56, R56, R55, RZ ;  /* 0x000000373838723e */ /* 0x000fe200048070ff */
[----:B------:R-:W-:Y:S01]  /*b740*/  HADD2.F32 R66, -RZ, R66.H1_H1 ;  /* 0x30000042ff427230 */ /* 0x000fe20000004100 */
[----:B------:R-:W-:Y:S01]  /*b750*/  F2FP.SATFINITE.E4M3.F32.PACK_AB_MERGE_C R64, R64, R63, RZ ;  /* 0x0000003f4040723e */ /* 0x000fe200048070ff */
[----:B------:R-:W-:-:S02]  /*b760*/  HADD2.F32 R46, -RZ, R53.H0_H0 ;  /* 0x20000035ff2e7230 */ /* 0x000fc40000004100 */
[-C--:B------:R-:W-:Y:S01]  /*b770*/  FMUL.FTZ R71, R67, R69.reuse ;  /* 0x0000004543477220 */ /* 0x080fe20000410000 */
[--C-:B------:R-:W-:Y:S02]  /*b780*/  HADD2.F32 R68, -RZ, R104.reuse.H0_H0 ;  /* 0x20000068ff447230 */ /* 0x100fe40000004100 */
[----:B------:R-:W-:Y:S01]  /*b790*/  FMUL.FTZ R72, R66, R106 ;  /* 0x0000006a42487220 */ /* 0x000fe20000410000 */
[----:B------:R-:W-:Y:S02]  /*b7a0*/  HADD2.F32 R53, -RZ, R53.H1_H1 ;  /* 0x30000035ff357230 */ /* 0x000fe40000004100 */
[C---:B------:R-:W-:Y:S01]  /*b7b0*/  FMUL.FTZ R70, R46.reuse, R69 ;  /* 0x000000452e467220 */ /* 0x040fe20000410000 */
[----:B------:R-:W-:Y:S01]  /*b7c0*/  HADD2.F32 R104, -RZ, R104.H1_H1 ;  /* 0x30000068ff687230 */ /* 0x000fe20000004100 */
[----:B------:R-:W-:Y:S01]  /*b7d0*/  F2FP.F16.E4M3.UNPACK_B R63, R44 ;  /* 0x0000002cff3f723e */ /* 0x000fe200020006ff */
[----:B------:R-:W-:Y:S01]  /*b7e0*/  FFMA.FTZ R71, R46, R68, -R71 ;  /* 0x000000442e477223 */ /* 0x000fe20000010847 */
[C---:B------:R-:W-:Y:S01]  /*b7f0*/  FMUL.FTZ R69, R53.reuse, R106 ;  /* 0x0000006a35457220 */ /* 0x040fe20000410000 */
[----:B------:R-:W-:Y:S01]  /*b800*/  F2FP.F16.E4M3.UNPACK_B R57, R13 ;  /* 0x0000000dff39723e */ /* 0x000fe200020006ff */
[----:B------:R-:W-:Y:S01]  /*b810*/  FFMA.FTZ R72, R53, R104, -R72 ;  /* 0x0000006835487223 */ /* 0x000fe20000010848 */
[----:B------:R-:W-:Y:S01]  /*b820*/  F2FP.SATFINITE.E4M3.F32.PACK_AB_MERGE_C R53, R65, R62, RZ ;  /* 0x0000003e4135723e */ /* 0x000fe200048070ff */
[----:B------:R-:W-:Y:S01]  /*b830*/  FFMA.FTZ R46, R67, R68, R70 ;  /* 0x00000044432e7223 */ /* 0x000fe20000010046 */
[----:B------:R-:W-:Y:S01]  /*b840*/  F2FP.F16.E4M3.UNPACK_B R62, R45 ;  /* 0x0000002dff3e723e */ /* 0x000fe200020006ff */
[----:B------:R-:W-:Y:S01]  /*b850*/  FFMA.FTZ R69, R66, R104, R69 ;  /* 0x0000006842457223 */ /* 0x000fe20000010045 */
[----:B------:R-:W-:-:S02]  /*b860*/  F2FP.SATFINITE.E4M3.F32.PACK_AB_MERGE_C R55, R61, R58, R54 ;  /* 0x0000003a3d37723e */ /* 0x000fc40004807036 */
[----:B------:R-:W-:Y:S01]  /*b870*/  F2FP.SATFINITE.E4M3.F32.PACK_AB_MERGE_C R54, R60, R59, R56 ;  /* 0x0000003b3c36723e */ /* 0x000fe20004807038 */
[----:B------:R-:W-:Y:S01]  /*b880*/  HADD2.F32 R58, -RZ, R62.H0_H0 ;  /* 0x2000003eff3a7230 */ /* 0x000fe20000004100 */
[----:B------:R-:W-:Y:S01]  /*b890*/  F2FP.F16.E4M3.UNPACK_B R60, R14 ;  /* 0x0000000eff3c723e */ /* 0x000fe200020006ff */
[----:B------:R-:W-:Y:S01]  /*b8a0*/  HADD2.F32 R59, -RZ, R63.H0_H0 ;  /* 0x2000003fff3b7230 */ /* 0x000fe20000004100 */
[----:B------:R-:W-:Y:S01]  /*b8b0*/  F2FP.SATFINITE.E4M3.F32.PACK_AB_MERGE_C R46, R69, R46, R64 ;  /* 0x0000002e452e723e */ /* 0x000fe20004807040 */
        /* <DEDUP_REMOVED lines=10> */
[----:B------:R-:W-:Y:S02]  /*b960*/  HADD2.F32 R61, -RZ, R60.H1_H1 ;  /* 0x3000003cff3d7230 */ /* 0x000fe40000004100 */
[----:B------:R-:W-:Y:S01]  /*b970*/  FMUL.FTZ R64, R62, R63 ;  /* 0x0000003f3e407220 */ /* 0x000fe20000410000 */
[----:B------:R-:W-:Y:S01]  /*b980*/  F2FP.F16.E4M3.UNPACK_B R60, R45.H1 ;  /* 0x0000002dff3c723e */ /* 0x000fe200030006ff */
[----:B------:R-:W-:Y:S01]  /*b990*/  FMUL.FTZ R65, R59, R63 ;  /* 0x0000003f3b417220 */ /* 0x000fe20000410000 */
[----:B------:R-:W-:-:S02]  /*b9a0*/  F2FP.F16.E4M3.UNPACK_B R63, R44.H1 ;  /* 0x0000002cff3f723e */ /* 0x000fc400030006ff */
[----:B------:R-:W-:Y:S01]  /*b9b0*/  F2FP.F16.E4M3.UNPACK_B R58, R13.H1 ;  /* 0x0000000dff3a723e */ /* 0x000fe200030006ff */
[-C--:B------:R-:W-:Y:S01]  /*b9c0*/  FFMA.FTZ R13, R59, R61.reuse, -R64 ;  /* 0x0000003d3b0d7223 */ /* 0x080fe20000010840 */
[----:B------:R-:W-:Y:S01]  /*b9d0*/  FFMA.FTZ R44, R62, R61, R65 ;  /* 0x0000003d3e2c7223 */ /* 0x000fe20000010041 */
[----:B------:R-:W-:Y:S01]  /*b9e0*/  HADD2.F32 R59, -RZ, R60.H0_H0 ;  /* 0x2000003cff3b7230 */ /* 0x000fe20000004100 */
[-C--:B------:R-:W-:Y:S01]  /*b9f0*/  F2FP.F16.E4M3.UNPACK_B R69, R12.reuse ;  /* 0x0000000cff45723e */ /* 0x080fe200020006ff */
[----:B------:R-:W-:Y:S01]  /*ba00*/  HADD2.F32 R62, -RZ, R63.H0_H0 ;  /* 0x2000003fff3e7230 */ /* 0x000fe20000004100 */
[----:B------:R-:W-:Y:S01]  /*ba10*/  F2FP.F16.E4M3.UNPACK_B R67, R11.H1 ;  /* 0x0000000bff43723e */ /* 0x000fe200030006ff */
[----:B------:R-:W-:Y:S01]  /*ba20*/  HADD2.F32 R45, -RZ, R58.H0_H0 ;  /* 0x2000003aff2d7230 */ /* 0x000fe20000004100 */
[----:B------:R-:W-:Y:S01]  /*ba30*/  F2FP.F16.E4M3.UNPACK_B R70, R12.H1 ;  /* 0x0000000cff46723e */ /* 0x000fe200030006ff */
[----:B------:R-:W-:Y:S02]  /*ba40*/  HADD2.F32 R61, -RZ, R60.H1_H1 ;  /* 0x3000003cff3d7230 */ /* 0x000fe40000004100 */
[----:B------:R-:W-:Y:S01]  /*ba50*/  FMUL.FTZ R66, R59, R62 ;  /* 0x0000003e3b427220 */ /* 0x000fe20000410000 */
[----:B------:R-:W-:-:S02]  /*ba60*/  HADD2.F32 R60, -RZ, R14.H0_H0 ;  /* 0x2000000eff3c7230 */ /* 0x000fc40000004100 */
[C---:B------:R-:W-:Y:S01]  /*ba70*/  FMUL.FTZ R62, R45.reuse, R62 ;  /* 0x0000003e2d3e7220 */ /* 0x040fe20000410000 */
[----:B------:R-:W-:Y:S01]  /*ba80*/  HADD2.F32 R64, -RZ, R63.H1_H1 ;  /* 0x3000003fff407230 */ /* 0x000fe20000004100 */
[----:B------:R-:W-:Y:S01]  /*ba90*/  F2FP.SATFINITE.E4M3.F32.PACK_AB_MERGE_C R53, R72, R71, R53 ;  /* 0x000000474835723e */ /* 0x000fe20004807035 */
[----:B------:R-:W-:Y:S02]  /*baa0*/  HADD2.F32 R58, -RZ, R58.H1_H1 ;  /* 0x3000003aff3a7230 */ /* 0x000fe40000004100 */
[----:B------:R-:W-:Y:S02]  /*bab0*/  HADD2.F32 R63, -RZ, R14.H1_H1 ;  /* 0x3000000eff3f7230 */ /* 0x000fe40000004100 */
[----:B------:R-:W-:Y:S01]  /*bac0*/  FFMA.FTZ R14, R45, R60, -R66 ;  /* 0x0000003c2d0e7223 */ /* 0x000fe20000010842 */
[----:B------:R-:W-:Y:S01]  /*bad0*/  FMUL.FTZ R65, R61, R64 ;  /* 0x000000403d417220 */ /* 0x000fe20000410000 */
[----:B------:R-:W-:Y:S01]  /*bae0*/  FFMA.FTZ R45, R59, R60, R62 ;  /* 0x0000003c3b2d7223 */ /* 0x000fe2000001003e */
[C---:B------:R-:W-:Y:S01]  /*baf0*/  FMUL.FTZ R64, R58.reuse, R64 ;  /* 0x000000403a407220 */ /* 0x040fe20000410000 */
[----:B------:R-:W-:Y:S01]  /*bb00*/  F2FP.F16.E4M3.UNPACK_B R62, R47 ;  /* 0x0000002fff3e723e */ /* 0x000fe200020006ff */
[----:B------:R-:W-:Y:S01]  /*bb10*/  FFMA.FTZ R59, R58, R63, -R65 ;  /* 0x0000003f3a3b7223 */ /* 0x000fe20000010841 */
[----:B------:R-:W-:Y:S01]  /*bb20*/  F2FP.F16.E4M3.UNPACK_B R60, R15 ;  /* 0x0000000fff3c723e */ /* 0x000fe200020006ff */
[----:B------:R-:W-:Y:S01]  /*bb30*/  FFMA.FTZ R58, R61, R63, R64 ;  /* 0x0000003f3d3a7223 */ /* 0x000fe20000010040 */
[----:B------:R-:W-:Y:S01]  /*bb40*/  F2FP.F16.E4M3.UNPACK_B R66, R11 ;  /* 0x0000000bff42723e */ /* 0x000fe200020006ff */
[----:B------:R-:W-:Y:S01]  /*bb50*/  HADD2.F32 R64, -RZ, R62.H0_H0 ;  /* 0x2000003eff407230 */ /* 0x000fe20000004100 */
[----:B------:R-:W-:Y:S01]  /*bb60*/  F2FP.F16.E4M3.UNPACK_B R63, R47.H1 ;  /* 0x0000002fff3f723e */ /* 0x000fe200030006ff */
[----:B------:R-:W-:Y:S01]  /*bb70*/  HADD2.F32 R11, -RZ, R69.H0_H0 ;  /* 0x20000045ff0b7230 */ /* 0x000fe20000004100 */
[----:B------:R-:W-:Y:S01]  /*bb80*/  F2FP.F16.E4M3.UNPACK_B R15, R15.H1 ;  /* 0x0000000fff0f723e */ /* 0x000fe200030006ff */
[----:B------:R-:W-:Y:S01]  /*bb90*/  HADD2.F32 R47, -RZ, R60.H0_H0 ;  /* 0x2000003cff2f7230 */ /* 0x000fe20000004100 */
[----:B------:R-:W-:Y:S01]  /*bba0*/  F2FP.SATFINITE.E4M3.F32.PACK_AB_MERGE_C R14, R59, R14, RZ ;  /* 0x0000000e3b0e723e */ /* 0x000fe200048070ff */
[----:B------:R-:W-:-:S02]  /*bbb0*/  HADD2.F32 R12, -RZ, R66.H0_H0 ;  /* 0x20000042ff0c7230 */ /* 0x000fc40000004100 */
[CC--:B------:R-:W-:Y:S01]  /*bbc0*/  FMUL.FTZ R74, R64.reuse, R11.reuse ;  /* 0x0000000b404a7220 */ /* 0x0c0fe20000410000 */
[----:B------:R-:W-:Y:S02]  /*bbd0*/  HADD2.F32 R65, -RZ, R63.H0_H0 ;  /* 0x2000003fff417230 */ /* 0x000fe40000004100 */
[C---:B------:R-:W-:Y:S01]  /*bbe0*/  FMUL.FTZ R71, R47.reuse, R11 ;  /* 0x0000000b2f477220 */ /* 0x040fe20000410000 */
[----:B------:R-:W-:Y:S02]  /*bbf0*/  HADD2.F32 R72, -RZ, R70.H0_H0 ;  /* 0x20000046ff487230 */ /* 0x000fe40000004100 */
[-C--:B------:R-:W-:Y:S01]  /*bc00*/  FFMA.FTZ R11, R47, R12.reuse, -R74 ;  /* 0x0000000c2f0b7223 */ /* 0x080fe2000001084a */
[----:B------:R-:W-:Y:S02]  /*bc10*/  HADD2.F32 R61, -RZ, R15.H0_H0 ;  /* 0x2000000fff3d7230 */ /* 0x000fe40000004100 */
[----:B------:R-:W-:Y:S01]  /*bc20*/  FFMA.FTZ R12, R64, R12, R71 ;  /* 0x0000000c400c7223 */ /* 0x000fe20000010047 */
[----:B------:R-:W-:-:S02]  /*bc30*/  HADD2.F32 R63, -RZ, R63.H1_H1 ;  /* 0x3000003fff3f7230 */ /* 0x000fc40000004100 */
[-C--:B------:R-:W-:Y:S01]  /*bc40*/  FMUL.FTZ R76, R65, R72.reuse ;  /* 0x00000048414c7220 */ /* 0x080fe20000410000 */
[----:B------:R-:W-:Y:S02]  /*bc50*/  HADD2.F32 R70, -RZ, R70.H1_H1 ;  /* 0x30000046ff467230 */ /* 0x000fe40000004100 */
[----:B------:R-:W-:Y:S01]  /*bc60*/  FMUL.FTZ R72, R61, R72 ;  /* 0x000000483d487220 */ /* 0x000fe20000410000 */
[----:B------:R-:W-:Y:S01]  /*bc70*/  HADD2.F32 R15, -RZ, R15.H1_H1 ;  /* 0x3000000fff0f7230 */ /* 0x000fe20000004100 */
[----:B------:R-:W-:Y:S01]  /*bc80*/  F2FP.SATFINITE.E4M3.F32.PACK_AB_MERGE_C R45, R58, R45, RZ ;  /* 0x0000002d3a2d723e */ /* 0x000fe200048070ff */
[----:B------:R-:W-:Y:S01]  /*bc90*/  HADD2.F32 R68, -RZ, R67.H0_H0 ;  /* 0x20000043ff447230 */ /* 0x000fe20000004100 */
[----:B------:R-:W-:Y:S01]  /*bca0*/  F2FP.SATFINITE.E4M3.F32.PACK_AB_MERGE_C R13, R13, R56, R14 ;  /* 0x000000380d0d723e */ /* 0x000fe2000480700e */
[----:B------:R-:W-:Y:S01]  /*bcb0*/  HADD2.F32 R62, -RZ, R62.H1_H1 ;  /* 0x3000003eff3e7230 */ /* 0x000fe20000004100 */
[----:B------:R-:W-:Y:S01]  /*bcc0*/  F2FP.SATFINITE.E4M3.F32.PACK_AB_MERGE_C R45, R44, R57, R45 ;  /* 0x000000392c2d723e */ /* 0x000fe2000480702d */
[----:B------:R-:W-:-:S02]  /*bcd0*/  HADD2.F32 R69, -RZ, R69.H1_H1 ;  /* 0x30000045ff457230 */ /* 0x000fc40000004100 */
[----:B------:R-:W-:Y:S01]  /*bce0*/  FFMA.FTZ R76, R61, R68, -R76 ;  /* 0x000000443d4c7223 */ /* 0x000fe2000001084c */
[----:B------:R-:W-:Y:S02]  /*bcf0*/  HADD2.F32 R47, -RZ, R66.H1_H1 ;  /* 0x30000042ff2f7230 */ /* 0x000fe40000004100 */
[-C--:B------:R-:W-:Y:S01]  /*bd00*/  FMUL.FTZ R66, R63, R70.reuse ;  /* 0x000000463f427220 */ /* 0x080fe20000410000 */
[----:B------:R-:W-:Y:S02]  /*bd10*/  HADD2.F32 R60, -RZ, R60.H1_H1 ;  /* 0x3000003cff3c7230 */ /* 0x000fe40000004100 */
[----:B------:R-:W-:Y:S01]  /*bd20*/  FMUL.FTZ R70, R15, R70 ;  /* 0x000000460f467220 */ /* 0x000fe20000410000 */
[----:B------:R-:W-:Y:S02]  /*bd30*/  HADD2.F32 R64, -RZ, R67.H1_H1 ;  /* 0x30000043ff407230 */ /* 0x000fe40000004100 */
[-C--:B------:R-:W-:Y:S01]  /*bd40*/  FMUL.FTZ R61, R62, R69.reuse ;  /* 0x000000453e3d7220 */ /* 0x080fe20000410000 */
[----:B------:R-:W-:Y:S01]  /*bd50*/  FFMA.FTZ R72, R65, R68, R72 ;  /* 0x0000004441487223 */ /* 0x000fe20000010048 */
[----:B------:R-:W-:Y:S01]  /*bd60*/  FMUL.FTZ R69, R60, R69 ;  /* 0x000000453c457220 */ /* 0x000fe20000410000 */
[----:B------:R-:W-:-:S02]  /*bd70*/  IMAD.MOV.U32 R44, RZ, RZ, R54 ;  /* 0x000000ffff2c7224 */ /* 0x000fc400078e0036 */
[-C--:B------:R-:W-:Y:S01]  /*bd80*/  FFMA.FTZ R63, R63, R64.reuse, R70 ;  /* 0x000000403f3f7223 */ /* 0x080fe20000010046 */
[----:B------:R-:W-:Y:S01]  /*bd90*/  FFMA.FTZ R15, R15, R64, -R66 ;  /* 0x000000400f0f7223 */ /* 0x000fe20000010842 */
[-C--:B------:R-:W-:Y:S01]  /*bda0*/  FFMA.FTZ R69, R62, R47.reuse, R69 ;  /* 0x0000002f3e457223 */ /* 0x080fe20000010045 */
[----:B------:R-:W-:Y:S01]  /*bdb0*/  FFMA.FTZ R60, R60, R47, -R61 ;  /* 0x0000002f3c3c7223 */ /* 0x000fe2000001083d */
[----:B------:R-:W-:Y:S01]  /*bdc0*/  IMAD.MOV.U32 R14, RZ, RZ, R53 ;  /* 0x000000ffff0e7224 */ /* 0x000fe200078e0035 */
[----:B------:R-:W-:Y:S02]  /*bdd0*/  F2FP.SATFINITE.E4M3.F32.PACK_AB_MERGE_C R63, R63, R72, RZ ;  /* 0x000000483f3f723e */ /* 0x000fe400048070ff */
[----:B------:R-:W-:Y:S02]  /*bde0*/  F2FP.SATFINITE.E4M3.F32.PACK_AB_MERGE_C R15, R15, R76, RZ ;  /* 0x0000004c0f0f723e */ /* 0x000fe400048070ff */
[----:B------:R-:W-:Y:S01]  /*bdf0*/  F2FP.SATFINITE.E4M3.F32.PACK_AB_MERGE_C R47, R69, R12, R63 ;  /* 0x0000000c452f723e */ /* 0x000fe2000480703f */
[----:B------:R-:W-:Y:S01]  /*be00*/  IMAD.MOV.U32 R12, RZ, RZ, R55 ;  /* 0x000000ffff0c7224 */ /* 0x000fe200078e0037 */
[----:B------:R-:W-:-:S07]  /*be10*/  F2FP.SATFINITE.E4M3.F32.PACK_AB_MERGE_C R15, R60, R11, R15 ;  /* 0x0000000b3c0f723e */ /* 0x000fce000480700f */
.L_x_563:
[----:B------:R-:W-:Y:S05]  /*be20*/  BSYNC B1 ;  /* 0x0000000000017941 */ /* 0x000fea0003800000 */
.L_x_562:
[----:B0-----:R0:W-:Y:S01]  /*be30*/  ST.E.128 desc[UR36][R48.64], R12 ;  /* 0x0000000c30007985 */ /* 0x0011e2000c101d24 */
[----:B------:R-:W-:-:S13]  /*be40*/  ISETP.GE.AND P2, PT, R52, R107, PT ;  /* 0x0000006b3400720c */ /* 0x000fda0003f46270 */
[----:B------:R-:W-:Y:S05]  /*be50*/  @P2 BRA `(.L_x_536) ;  /* 0x0000000400b42947 */ /* 0x000fea0003800000 */
[----:B0-----:R-:W-:-:S04]  /*be60*/  IADD3 R12, P2, R52, R50, RZ ;  /* 0x00000032340c7210 */ /* 0x001fc80007f5e0ff */
[----:B------:R-:W-:-:S05]  /*be70*/  LEA.HI.X.SX32 R13, R52, R51, 0x1, P2 ;  /* 0x00000033340d7211 */ /* 0x000fca00010f0eff */
[----:B---3--:R0:W-:Y:S01]  /*be80*/  ST.E.128 desc[UR36][R12.64], R44 ;  /* 0x0000002c0c007985 */ /* 0x0081e2000c101d24 */
[----:B------:R-:W-:Y:S05]  /*be90*/  BRA `(.L_x_536) ;  /* 0x0000000400a47947 */ /* 0x000fea0003800000 */
.L_x_495:
[----:B------:R-:W-:-:S06]  /*bea0*/  UISETP.NE.AND UP0, UPT, UR39, 0x3, UPT ;  /* 0x000000032700788c */ /* 0x000fcc000bf05270 */
[----:B------:R-:W-:-:S13]  /*beb0*/  PLOP3.LUT P5, PT, PT, PT, UP0, 0x80, 0x0 ;  /* 0x000000000000781c */ /* 0x000fda0003faf008 */
[----:B------:R-:W-:Y:S05]  /*bec0*/  @!P5 BRA `(.L_x_564) ;  /* 0x000000000004d947 */ /* 0x000fea0003800000 */
[----:B------:R-:W-:Y:S01]  /*bed0*/  BPT.TRAP 0x1 ;  /* 0x000000040000795c */ /* 0x000fe20000300000 */
.L_x_564:
[----:B------:R-:W-:Y:S01]  /*bee0*/  LEA R81, R216, R19, 0x3 ;  /* 0x00000013d8517211 */ /* 0x000fe200078e18ff */
[----:B------:R-:W-:Y:S01]  /*bef0*/  BSSY B1, `(.L_x_565) ;  /* 0x0000005000017945 */ /* 0x000fe20003800000 */
[----:B------:R-:W-:Y:S02]  /*bf00*/  SHF.L.U32 R100, R221, 0x1f, RZ ;  /* 0x0000001fdd647819 */ /* 0x000fe400000006ff */
[----:B------:R-:W-:Y:S02]  /*bf10*/  SHF.R.S32.HI R97, RZ, 0x1f, R96 ;  /* 0x0000001fff617819 */ /* 0x000fe40000011460 */
[----:B------:R-:W1:Y:S02]  /*bf20*/  SYNCS.PHASECHK.TRANS64.TRYWAIT P2, [R81+URZ+0x38890], R100 ;  /* 0x03889064510075a7 */ /* 0x000e64000804017f */
[----:B-1----:R-:W-:Y:S05]  /*bf30*/  @!P2 BRA `(.L_x_566) ;  /* 0x000001e000bca947 */ /* 0x002fea0003800000 */
.L_x_865:
[----:B------:R-:W-:Y:S05]  /*bf40*/  BSYNC B1 ;  /* 0x0000000000017941 */ /* 0x000fea0003800000 */
.L_x_565:
[----:B------:R-:W-:Y:S01]  /*bf50*/  ULDC.64 UR4, c[0x0][0x300] ;  /* 0x0000c00000047ab9 */ /* 0x000fe20000000a00 */
[----:B-----5:R-:W-:Y:S01]  /*bf60*/  SHF.R.S32.HI R98, RZ, 0x1f, R95 ;  /* 0x0000001fff627819 */ /* 0x020fe2000001145f */
[----:B------:R-:W-:Y:S01]  /*bf70*/  IMAD R11, R97, UR4, RZ ;  /* 0x00000004610b7c24 */ /* 0x000fe2000f8e02ff */
[----:B------:R-:W-:Y:S01]  /*bf80*/  ULDC.64 UR6, c[0x0][0x2e8] ;  /* 0x0000ba0000067ab9 */ /* 0x000fe20000000a00 */
[----:B0-----:R-:W-:-:S04]  /*bf90*/  IMAD.WIDE.U32 R12, R96, UR4, RZ ;  /* 0x00000004600c7c25 */ /* 0x001fc8000f8e00ff */
[----:B------:R-:W-:Y:S01]  /*bfa0*/  IMAD R11, R96, UR5, R11 ;  /* 0x00000005600b7c24 */ /* 0x000fe2000f8e020b */
[----:B------:R-:W-:Y:S01]  /*bfb0*/  ULDC.64 UR4, c[0x0][0x310] ;  /* 0x0000c40000047ab9 */ /* 0x000fe20000000a00 */
[----:B------:R-:W-:Y:S02]  /*bfc0*/  IMAD R99, R26, -0x80, R2 ;  /* 0xffffff801a637824 */ /* 0x000fe400078e0202 */
[----:B------:R-:W-:Y:S02]  /*bfd0*/  IMAD R14, R98, UR4, RZ ;  /* 0x00000004620e7c24 */ /* 0x000fe4000f8e02ff */
[----:B------:R-:W-:Y:S01]  /*bfe0*/  IMAD.IADD R13, R13, 0x1, R11 ;  /* 0x000000010d0d7824 */ /* 0x000fe200078e020b */
[----:B------:R-:W-:Y:S01]  /*bff0*/  VIMNMX R99, R99, 0x80, PT ;  /* 0x0000008063637848 */ /* 0x000fe20003fe0100 */
[C---:B------:R-:W-:Y:S02]  /*c000*/  IMAD R11, R95.reuse, UR5, R14 ;  /* 0x000000055f0b7c24 */ /* 0x040fe4000f8e020e */
[----:B------:R-:W-:Y:S01]  /*c010*/  IMAD.WIDE.U32 R12, R95, UR4, R12 ;  /* 0x000000045f0c7c25 */ /* 0x000fe2000f8e000c */
[----:B------:R-:W-:-:S03]  /*c020*/  ULDC.64 UR4, c[0x0][0x308] ;  /* 0x0000c20000047ab9 */ /* 0x000fc60000000a00 */
[----:B------:R-:W-:Y:S02]  /*c030*/  IMAD.IADD R13, R13, 0x1, R11 ;  /* 0x000000010d0d7824 */ /* 0x000fe400078e020b */
[----:B------:R-:W-:Y:S02]  /*c040*/  IMAD.IADD R50, R99, 0x1, -R219 ;  /* 0x0000000163327824 */ /* 0x000fe400078e0adb */
[----:B------:R-:W-:Y:S01]  /*c050*/  IMAD.WIDE.U32 R12, R220, UR4, R12 ;  /* 0x00000004dc0c7c25 */ /* 0x000fe2000f8e000c */
[----:B------:R-:W-:-:S03]  /*c060*/  UMOV UR4, 0xffffffff ;  /* 0xffffffff00047882 */ /* 0x000fc60000000000 */
[----:B------:R-:W-:Y:S01]  /*c070*/  IMAD R49, R220, UR5, R13 ;  /* 0x00000005dc317c24 */ /* 0x000fe2000f8e020d */
[----:B------:R-:W-:-:S04]  /*c080*/  IADD3 R48, P2, R12, UR6, RZ ;  /* 0x000000060c307c10 */ /* 0x000fc8000ff5e0ff */
[----:B------:R-:W-:Y:S02]  /*c090*/  IADD3.X R49, R49, UR7, RZ, P2, !PT ;  /* 0x0000000731317c10 */ /* 0x000fe400097fe4ff */
[----:B------:R-:W-:Y:S01]  /*c0a0*/  ISETP.GE.AND P2, PT, R50, 0x1, PT ;  /* 0x000000013200780c */ /* 0x000fe20003f46270 */
[----:B------:R-:W-:-:S12]  /*c0b0*/  BRA.DIV UR4, `(.L_x_567) ;  /* 0x000001e204707947 */ /* 0x000fd8000b800000 */
[----:B------:R0:W2:Y:S04]  /*c0c0*/  SHFL.IDX PT, R45, R49, RZ, 0x181f ;  /* 0x00181fff312d7589 */ /* 0x0000a800000e0000 */
[----:B------:R0:W3:Y:S02]  /*c0d0*/  SHFL.IDX PT, R14, R48, RZ, 0x181f ;  /* 0x00181fff300e7589 */ /* 0x0000e400000e0000 */
.L_x_869:
[----:B------:R-:W-:Y:S04]  /*c0e0*/  BSSY B1, `(.L_x_568) ;  /* 0x000000d000017945 */ /* 0x000fe80003800000 */
[----:B------:R-:W-:Y:S05]  /*c0f0*/  @!P2 BRA `(.L_x_569) ;  /* 0x00000000002ca947 */ /* 0x000fea0003800000 */
[----:B------:R-:W-:Y:S02]  /*c100*/  ULDC UR4, c[0x0][0x2f4] ;  /* 0x0000bd0000047ab9 */ /* 0x000fe40000000800 */
[----:B------:R-:W-:-:S13]  /*c110*/  ISETP.GE.AND P2, PT, R16, UR4, PT ;  /* 0x0000000410007c0c */ /* 0x000fda000bf46270 */
[----:B---3--:R-:W-:-:S05]  /*c120*/  @!P2 IADD3 R46, P3, R16, R14, RZ ;  /* 0x0000000e102ea210 */ /* 0x008fca0007f7e0ff */
[----:B--2---:R-:W-:Y:S01]  /*c130*/  @!P2 IMAD.X R47, R45, 0x1, R17, P3 ;  /* 0x000000012d2fa824 */ /* 0x004fe200018e0611 */
[----:B------:R-:W-:-:S13]  /*c140*/  ISETP.GE.AND P3, PT, R18, UR4, PT ;  /* 0x0000000412007c0c */ /* 0x000fda000bf66270 */
[----:B------:R-:W-:Y:S02]  /*c150*/  @!P3 IADD3 R44, P4, R18, R14, RZ ;  /* 0x0000000e122cb210 */ /* 0x000fe40007f9e0ff */
[----:B------:R-:W2:Y:S02]  /*c160*/  @!P2 LDS.128 R12, [R90+0x28400] ;  /* 0x028400005a0ca984 */ /* 0x000ea40000000c00 */
[----:B------:R-:W-:Y:S02]  /*c170*/  @!P3 IADD3.X R45, R45, R217, RZ, P4, !PT ;  /* 0x000000d92d2db210 */ /* 0x000fe400027fe4ff */
[----:B--2---:R-:W-:Y:S04]  /*c180*/  @!P2 ST.E.128 desc[UR36][R46.64], R12 ;  /* 0x0000000c2e00a985 */ /* 0x004fe8000c101d24 */
[----:B------:R-:W2:Y:S04]  /*c190*/  @!P3 LDS.128 R12, [R90+0x2c400] ;  /* 0x02c400005a0cb984 */ /* 0x000ea80000000c00 */
[----:B--2---:R4:W-:Y:S02]  /*c1a0*/  @!P3 ST.E.128 desc[UR36][R44.64], R12 ;  /* 0x0000000c2c00b985 */ /* 0x0049e4000c101d24 */
.L_x_569:
[----:B------:R-:W-:Y:S05]  /*c1b0*/  BSYNC B1 ;  /* 0x0000000000017941 */ /* 0x000fea0003800000 */
.L_x_568:
[----:B------:R-:W-:-:S03]  /*c1c0*/  UMOV UR4, 0xffffffff ;  /* 0xffffffff00047882 */ /* 0x000fc60000000000 */
[----:B------:R-:W-:Y:S05]  /*c1d0*/  BRA.DIV UR4, `(.L_x_570) ;  /* 0x000001e204707947 */ /* 0x000fea000b800000 */
[----:B--2-4-:R2:W4:Y:S04]  /*c1e0*/  SHFL.IDX PT, R45, R49, 0x1, 0x181f ;  /* 0x00381f00312d7f89 */ /* 0x01452800000e0000 */
[----:B---3--:R2:W3:Y:S02]  /*c1f0*/  SHFL.IDX PT, R14, R48, 0x1, 0x181f ;  /* 0x00381f00300e7f89 */ /* 0x0084e400000e0000 */
.L_x_873:
[----:B------:R-:W-:Y:S01]  /*c200*/  ISETP.GE.AND P2, PT, R50, 0x21, PT ;  /* 0x000000213200780c */ /* 0x000fe20003f46270 */
[----:B------:R-:W-:-:S12]  /*c210*/  BSSY B1, `(.L_x_571) ;  /* 0x000000d000017945 */ /* 0x000fd80003800000 */
[----:B------:R-:W-:Y:S05]  /*c220*/  @!P2 BRA `(.L_x_572) ;  /* 0x00000000002ca947 */ /* 0x000fea0003800000 */
[----:B------:R-:W-:Y:S02]  /*c230*/  ULDC UR4, c[0x0][0x2f4] ;  /* 0x0000bd0000047ab9 */ /* 0x000fe40000000800 */
[----:B------:R-:W-:-:S13]  /*c240*/  ISETP.GE.AND P2, PT, R16, UR4, PT ;  /* 0x0000000410007c0c */ /* 0x000fda000bf46270 */
[----:B---3--:R-:W-:-:S05]  /*c250*/  @!P2 IADD3 R46, P3, R16, R14, RZ ;  /* 0x0000000e102ea210 */ /* 0x008fca0007f7e0ff */
[----:B----4-:R-:W-:Y:S01]  /*c260*/  @!P2 IMAD.X R47, R45, 0x1, R17, P3 ;  /* 0x000000012d2fa824 */ /* 0x010fe200018e0611 */
[----:B------:R-:W-:-:S13]  /*c270*/  ISETP.GE.AND P3, PT, R18, UR4, PT ;  /* 0x0000000412007c0c */ /* 0x000fda000bf66270 */
[----:B------:R-:W-:Y:S02]  /*c280*/  @!P3 IADD3 R44, P4, R18, R14, RZ ;  /* 0x0000000e122cb210 */ /* 0x000fe40007f9e0ff */
[----:B------:R-:W3:Y:S03]  /*c290*/  @!P2 LDS.128 R12, [R90+0x29400] ;  /* 0x029400005a0ca984 */ /* 0x000ee60000000c00 */
[----:B------:R-:W-:Y:S01]  /*c2a0*/  @!P3 IMAD.X R45, R45, 0x1, R217, P4 ;  /* 0x000000012d2db824 */ /* 0x000fe200020e06d9 */
[----:B---3--:R-:W-:Y:S04]  /*c2b0*/  @!P2 ST.E.128 desc[UR36][R46.64], R12 ;  /* 0x0000000c2e00a985 */ /* 0x008fe8000c101d24 */
[----:B------:R-:W3:Y:S04]  /*c2c0*/  @!P3 LDS.128 R12, [R90+0x2d400] ;  /* 0x02d400005a0cb984 */ /* 0x000ee80000000c00 */
[----:B---3--:R3:W-:Y:S02]  /*c2d0*/  @!P3 ST.E.128 desc[UR36][R44.64], R12 ;  /* 0x0000000c2c00b985 */ /* 0x0087e4000c101d24 */
.L_x_572:
[----:B------:R-:W-:Y:S05]  /*c2e0*/  BSYNC B1 ;  /* 0x0000000000017941 */ /* 0x000fea0003800000 */
.L_x_571:
[----:B------:R-:W-:-:S03]  /*c2f0*/  UMOV UR4, 0xffffffff ;  /* 0xffffffff00047882 */ /* 0x000fc60000000000 */
[----:B------:R-:W-:Y:S05]  /*c300*/  BRA.DIV UR4, `(.L_x_573) ;  /* 0x000001e2046c7947 */ /* 0x000fea000b800000 */
[----:B---34-:R3:W4:Y:S04]  /*c310*/  SHFL.IDX PT, R45, R49, 0x2, 0x181f ;  /* 0x00581f00312d7f89 */ /* 0x01872800000e0000 */
[----:B------:R3:W0:Y:S02]  /*c320*/  SHFL.IDX PT, R14, R48, 0x2, 0x181f ;  /* 0x00581f00300e7f89 */ /* 0x00062400000e0000 */
.L_x_877:
[----:B------:R-:W-:Y:S01]  /*c330*/  ISETP.GE.AND P2, PT, R50, 0x41, PT ;  /* 0x000000413200780c */ /* 0x000fe20003f46270 */
[----:B------:R-:W-:-:S12]  /*c340*/  BSSY B1, `(.L_x_574) ;  /* 0x000000d000017945 */ /* 0x000fd80003800000 */
[----:B------:R-:W-:Y:S05]  /*c350*/  @!P2 BRA `(.L_x_575) ;  /* 0x00000000002ca947 */ /* 0x000fea0003800000 */
[----:B------:R-:W-:Y:S02]  /*c360*/  ULDC UR4, c[0x0][0x2f4] ;  /* 0x0000bd0000047ab9 */ /* 0x000fe40000000800 */
[----:B------:R-:W-:-:S13]  /*c370*/  ISETP.GE.AND P2, PT, R16, UR4, PT ;  /* 0x0000000410007c0c */ /* 0x000fda000bf46270 */
[----:B0-----:R-:W-:-:S05]  /*c380*/  @!P2 IADD3 R46, P3, R16, R14, RZ ;  /* 0x0000000e102ea210 */ /* 0x001fca0007f7e0ff */
[----:B----4-:R-:W-:Y:S01]  /*c390*/  @!P2 IMAD.X R47, R45, 0x1, R17, P3 ;  /* 0x000000012d2fa824 */ /* 0x010fe200018e0611 */
[----:B------:R-:W-:-:S13]  /*c3a0*/  ISETP.GE.AND P3, PT, R18, UR4, PT ;  /* 0x0000000412007c0c */ /* 0x000fda000bf66270 */
[----:B------:R-:W-:Y:S02]  /*c3b0*/  @!P3 IADD3 R44, P4, R18, R14, RZ ;  /* 0x0000000e122cb210 */ /* 0x000fe40007f9e0ff */
[----:B------:R-:W0:Y:S03]  /*c3c0*/  @!P2 LDS.128 R12, [R90+0x2a400] ;  /* 0x02a400005a0ca984 */ /* 0x000e260000000c00 */
[----:B------:R-:W-:Y:S01]  /*c3d0*/  @!P3 IMAD.X R45, R45, 0x1, R217, P4 ;  /* 0x000000012d2db824 */ /* 0x000fe200020e06d9 */
[----:B0-----:R-:W-:Y:S04]  /*c3e0*/  @!P2 ST.E.128 desc[UR36][R46.64], R12 ;  /* 0x0000000c2e00a985 */ /* 0x001fe8000c101d24 */
[----:B------:R-:W0:Y:S04]  /*c3f0*/  @!P3 LDS.128 R12, [R90+0x2e400] ;  /* 0x02e400005a0cb984 */ /* 0x000e280000000c00 */
[----:B0-----:R0:W-:Y:S02]  /*c400*/  @!P3 ST.E.128 desc[UR36][R44.64], R12 ;  /* 0x0000000c2c00b985 */ /* 0x0011e4000c101d24 */
.L_x_575:
[----:B------:R-:W-:Y:S05]  /*c410*/  BSYNC B1 ;  /* 0x0000000000017941 */ /* 0x000fea0003800000 */
.L_x_574:
[----:B------:R-:W-:-:S03]  /*c420*/  UMOV UR4, 0xffffffff ;  /* 0xffffffff00047882 */ /* 0x000fc60000000000 */
[----:B------:R-:W-:Y:S05]  /*c430*/  BRA.DIV UR4, `(.L_x_576) ;  /* 0x000001e204687947 */ /* 0x000fea000b800000 */
[----:B0-23--:R-:W0:Y:S04]  /*c440*/  SHFL.IDX PT, R49, R49, 0x3, 0x181f ;  /* 0x00781f0031317f89 */ /* 0x00de2800000e0000 */
[----:B------:R2:W3:Y:S02]  /*c450*/  SHFL.IDX PT, R14, R48, 0x3, 0x181f ;  /* 0x00781f00300e7f89 */ /* 0x0004e400000e0000 */
.L_x_881:
[----:B------:R-:W-:-:S13]  /*c460*/  ISETP.GE.AND P2, PT, R50, 0x61, PT ;  /* 0x000000613200780c */ /* 0x000fda0003f46270 */
[----:B------:R-:W-:Y:S05]  /*c470*/  @!P2 BRA `(.L_x_536) ;  /* 0x00000000002ca947 */ /* 0x000fea0003800000 */
[----:B------:R-:W-:Y:S02]  /*c480*/  ULDC UR4, c[0x0][0x2f4] ;  /* 0x0000bd0000047ab9 */ /* 0x000fe40000000800 */
[----:B------:R-:W-:-:S13]  /*c490*/  ISETP.GE.AND P2, PT, R16, UR4, PT ;  /* 0x0000000410007c0c */ /* 0x000fda000bf46270 */
[----:B---3--:R-:W-:-:S04]  /*c4a0*/  @!P2 IADD3 R46, P3, R16, R14, RZ ;  /* 0x0000000e102ea210 */ /* 0x008fc80007f7e0ff */
[----:B0-----:R-:W-:Y:S02]  /*c4b0*/  @!P2 IADD3.X R47, R49, R17, RZ, P3, !PT ;  /* 0x00000011312fa210 */ /* 0x001fe40001ffe4ff */
[----:B------:R-:W-:-:S13]  /*c4c0*/  ISETP.GE.AND P3, PT, R18, UR4, PT ;  /* 0x0000000412007c0c */ /* 0x000fda000bf66270 */
[----:B------:R-:W-:Y:S02]  /*c4d0*/  @!P3 IADD3 R44, P4, R18, R14, RZ ;  /* 0x0000000e122cb210 */ /* 0x000fe40007f9e0ff */
[----:B------:R-:W0:Y:S03]  /*c4e0*/  @!P2 LDS.128 R12, [R90+0x2b400] ;  /* 0x02b400005a0ca984 */ /* 0x000e260000000c00 */
[----:B----4-:R-:W-:Y:S01]  /*c4f0*/  @!P3 IMAD.X R45, R49, 0x1, R217, P4 ;  /* 0x00000001312db824 */ /* 0x010fe200020e06d9 */
[----:B0-----:R-:W-:Y:S04]  /*c500*/  @!P2 ST.E.128 desc[UR36][R46.64], R12 ;  /* 0x0000000c2e00a985 */ /* 0x001fe8000c101d24 */
[----:B------:R-:W0:Y:S04]  /*c510*/  @!P3 LDS.128 R12, [R90+0x2f400] ;  /* 0x02f400005a0cb984 */ /* 0x000e280000000c00 */
[----:B0-----:R0:W-:Y:S02]  /*c520*/  @!P3 ST.E.128 desc[UR36][R44.64], R12 ;  /* 0x0000000c2c00b985 */ /* 0x0011e4000c101d24 */
.L_x_536:
[----:B------:R-:W-:Y:S05]  /*c530*/  BSYNC B0 ;  /* 0x0000000000007941 */ /* 0x000fea0003800000 */
.L_x_494:
[----:B------:R-:W5:Y:S01]  /*c540*/  S2R R11, SR_TID.X ;  /* 0x00000000000b7919 */ /* 0x000f620000002100 */
[----:B------:R-:W-:Y:S01]  /*c550*/  @!PT LDS RZ, [RZ] ;  /* 0x00000000fffff984 */ /* 0x000fe20000000800 */
[----:B------:R-:W-:Y:S01]  /*c560*/  @!PT LDS RZ, [RZ] ;  /* 0x00000000fffff984 */ /* 0x000fe20000000800 */
[----:B------:R-:W-:Y:S01]  /*c570*/  @!PT LDS RZ, [RZ] ;  /* 0x00000000fffff984 */ /* 0x000fe20000000800 */
[----:B------:R-:W-:Y:S01]  /*c580*/  @!PT LDS RZ, [RZ] ;  /* 0x00000000fffff984 */ /* 0x000fe20000000800 */
[----:B------:R1:W-:Y:S06]  /*c590*/  MEMBAR.ALL.CTA ;  /* 0x0000000000007992 */ /* 0x0003ec0000008000 */
[----:B-1----:R-:W1:Y:S01]  /*c5a0*/  FENCE.VIEW.ASYNC.S ;  /* 0x00000000000073c6 */ /* 0x002e620000000000 */
[----:B------:R-:W-:Y:S05]  /*c5b0*/  WARPSYNC.ALL ;  /* 0x0000000000007948 */ /* 0x000fea0003800000 */
[----:B------:R-:W-:Y:S01]  /*c5c0*/  BSSY B0, `(.L_x_577) ;  /* 0x0000008000007945 */ /* 0x000fe20003800000 */
[----:B-1----:R1:W-:Y:S01]  /*c5d0*/  BAR.SYNC.DEFER_BLOCKING R93, 0x80 ;  /* 0x0002005d0000751d */ /* 0x0023e20000010000 */
[----:B-----5:R-:W-:-:S13]  /*c5e0*/  LOP3.LUT P2, RZ, R11, 0x7f, RZ, 0xc0, !PT ;  /* 0x0000007f0bff7812 */ /* 0x020fda000784c0ff */
[----:B------:R-:W-:-:S05]  /*c5f0*/  @!P2 VIADD R11, R81, 0x388a0 ;  /* 0x000388a0510ba836 */ /* 0x000fca0000000000 */
[----:B------:R-:W-:-:S04]  /*c600*/  @!P2 PRMT R11, RZ, 0x654, R11 ;  /* 0x00000654ff0ba816 */ /* 0x000fc8000000000b */
[----:B------:R1:W-:Y:S01]  /*c610*/  @!P2 SYNCS.ARRIVE.TRANS64.RED.A1T0 RZ, [R11+URZ], RZ ;  /* 0x000000ff0bffa9a7 */ /* 0x0003e2000810043f */
[----:B------:R-:W-:Y:S05]  /*c620*/  @!P5 BRA `(.L_x_578) ;  /* 0x000000000004d947 */ /* 0x000fea0003800000 */
[----:B------:R-:W-:Y:S01]  /*c630*/  BPT.TRAP 0x1 ;  /* 0x000000040000795c */ /* 0x000fe20000300000 */
.L_x_578:
[----:B------:R-:W-:Y:S05]  /*c640*/  BSYNC B0 ;  /* 0x0000000000007941 */ /* 0x000fea0003800000 */
.L_x_577:
[----:B------:R-:W5:Y:S01]  /*c650*/  SYNCS.PHASECHK.TRANS64.TRYWAIT P3, [R81+URZ+0x388b0], R100 ;  /* 0x0388b064510075a7 */ /* 0x000f62000806017f */
[----:B------:R-:W-:Y:S01]  /*c660*/  ULDC UR38, c[0x0][0x2f4] ;  /* 0x0000bd0000267ab9 */ /* 0x000fe20000000800 */
[----:B------:R-:W-:Y:S04]  /*c670*/  BSSY B0, `(.L_x_579) ;  /* 0x0000002000007945 */ /* 0x000fe80003800000 */
[----:B-----5:R-:W-:Y:S05]  /*c680*/  @!P3 BRA `(.L_x_580) ;  /* 0x000001e0001cb947 */ /* 0x020fea0003800000 */
.L_x_882:
[----:B------:R-:W-:Y:S05]  /*c690*/  BSYNC B0 ;  /* 0x0000000000007941 */ /* 0x000fea0003800000 */
.L_x_579:
[----:B------:R-:W-:Y:S01]  /*c6a0*/  ULDC.64 UR4, c[0x0][0x328] ;  /* 0x0000ca0000047ab9 */ /* 0x000fe20000000a00 */
[----:B------:R-:W-:Y:S01]  /*c6b0*/  ULDC.64 UR6, c[0x0][0x318] ;  /* 0x0000c60000067ab9 */ /* 0x000fe20000000a00 */
[----:B------:R-:W-:Y:S01]  /*c6c0*/  IMAD R97, R97, UR4, RZ ;  /* 0x0000000461617c24 */ /* 0x000fe2000f8e02ff */
[----:B------:R-:W-:Y:S01]  /*c6d0*/  IADD3 R99, -R219, R99, RZ ;  /* 0x00000063db637210 */ /* 0x000fe20007ffe1ff */
[C---:B0---4-:R-:W-:Y:S01]  /*c6e0*/  IMAD.WIDE.U32 R12, R96.reuse, UR4, RZ ;  /* 0x00000004600c7c25 */ /* 0x051fe2000f8e00ff */
[----:B------:R-:W-:Y:S03]  /*c6f0*/  BSSY B0, `(.L_x_581) ;  /* 0x000001b000007945 */ /* 0x000fe60003800000 */
[----:B------:R-:W-:Y:S01]  /*c700*/  IMAD R97, R96, UR5, R97 ;  /* 0x0000000560617c24 */ /* 0x000fe2000f8e0261 */
[----:B------:R-:W-:Y:S02]  /*c710*/  ULDC.64 UR4, c[0x0][0x338] ;  /* 0x0000ce0000047ab9 */ /* 0x000fe40000000a00 */
[----:B------:R-:W-:-:S02]  /*c720*/  IMAD R98, R98, UR4, RZ ;  /* 0x0000000462627c24 */ /* 0x000fc4000f8e02ff */
[----:B------:R-:W-:Y:S02]  /*c730*/  IMAD.IADD R13, R13, 0x1, R97 ;  /* 0x000000010d0d7824 */ /* 0x000fe400078e0261 */
[C---:B-1----:R-:W-:Y:S02]  /*c740*/  IMAD R11, R95.reuse, UR5, R98 ;  /* 0x000000055f0b7c24 */ /* 0x042fe4000f8e0262 */
[----:B------:R-:W-:Y:S01]  /*c750*/  IMAD.WIDE.U32 R12, R95, UR4, R12 ;  /* 0x000000045f0c7c25 */ /* 0x000fe2000f8e000c */
[----:B------:R-:W-:-:S03]  /*c760*/  ULDC.64 UR4, c[0x0][0x330] ;  /* 0x0000cc0000047ab9 */ /* 0x000fc60000000a00 */
[----:B------:R-:W-:Y:S02]  /*c770*/  IMAD.IADD R13, R13, 0x1, R11 ;  /* 0x000000010d0d7824 */ /* 0x000fe400078e020b */
[----:B------:R-:W-:-:S04]  /*c780*/  IMAD.WIDE.U32 R12, R220, UR4, R12 ;  /* 0x00000004dc0c7c25 */ /* 0x000fc8000f8e000c */
[----:B------:R-:W-:Y:S01]  /*c790*/  IMAD R11, R220, UR5, R13 ;  /* 0x00000005dc0b7c24 */ /* 0x000fe2000f8e020d */
[----:B--2---:R-:W-:-:S04]  /*c7a0*/  IADD3 R48, P3, R12, UR6, RZ ;  /* 0x000000060c307c10 */ /* 0x004fc8000ff7e0ff */
[----:B------:R-:W-:Y:S01]  /*c7b0*/  IADD3.X R11, R11, UR7, RZ, P3, !PT ;  /* 0x000000070b0b7c10 */ /* 0x000fe20009ffe4ff */
[----:B---3--:R0:W1:Y:S01]  /*c7c0*/  SHFL.IDX PT, R45, R48, RZ, 0x181f ;  /* 0x00181fff302d7589 */ /* 0x00806200000e0000 */
[----:B------:R-:W-:-:S03]  /*c7d0*/  ISETP.GE.AND P3, PT, R99, 0x1, PT ;  /* 0x000000016300780c */ /* 0x000fc60003f66270 */
[----:B------:R0:W2:Y:S10]  /*c7e0*/  SHFL.IDX PT, R12, R11, RZ, 0x181f ;  /* 0x00181fff0b0c7589 */ /* 0x0000b400000e0000 */
[----:B0-----:R-:W-:Y:S05]  /*c7f0*/  @!P3 BRA `(.L_x_582) ;  /* 0x000000000028b947 */ /* 0x001fea0003800000 */
[----:B------:R-:W-:-:S13]  /*c800*/  ISETP.GE.AND P3, PT, R16, UR38, PT ;  /* 0x0000002610007c0c */ /* 0x000fda000bf66270 */
[----:B-1----:R-:W-:-:S05]  /*c810*/  @!P3 IADD3 R46, P4, R16, R45, RZ ;  /* 0x0000002d102eb210 */ /* 0x002fca0007f9e0ff */
[----:B--2---:R-:W-:Y:S01]  /*c820*/  @!P3 IMAD.X R47, R12, 0x1, R17, P4 ;  /* 0x000000010c2fb824 */ /* 0x004fe200020e0611 */
[----:B------:R-:W-:-:S13]  /*c830*/  ISETP.GE.AND P4, PT, R18, UR38, PT ;  /* 0x0000002612007c0c */ /* 0x000fda000bf86270 */
[----:B------:R-:W-:-:S05]  /*c840*/  @!P4 IADD3 R44, P5, R18, R45, RZ ;  /* 0x0000002d122cc210 */ /* 0x000fca0007fbe0ff */
[----:B------:R-:W-:Y:S02]  /*c850*/  @!P4 IMAD.X R45, R12, 0x1, R217, P5 ;  /* 0x000000010c2dc824 */ /* 0x000fe400028e06d9 */
[----:B------:R-:W0:Y:S04]  /*c860*/  @!P3 LDS.128 R12, [R90+0x10400] ;  /* 0x010400005a0cb984 */ /* 0x000e280000000c00 */
[----:B0-----:R-:W-:Y:S04]  /*c870*/  @!P3 ST.E.128 desc[UR36][R46.64], R12 ;  /* 0x0000000c2e00b985 */ /* 0x001fe8000c101d24 */
[----:B------:R-:W0:Y:S04]  /*c880*/  @!P4 LDS.128 R12, [R90+0x14400] ;  /* 0x014400005a0cc984 */ /* 0x000e280000000c00 */
[----:B0-----:R0:W-:Y:S02]  /*c890*/  @!P4 ST.E.128 desc[UR36][R44.64], R12 ;  /* 0x0000000c2c00c985 */ /* 0x0011e4000c101d24 */
.L_x_582:
[----:B------:R-:W-:Y:S05]  /*c8a0*/  BSYNC B0 ;  /* 0x0000000000007941 */ /* 0x000fea0003800000 */
.L_x_581:
[----:B------:R-:W-:Y:S01]  /*c8b0*/  ISETP.GE.AND P3, PT, R99, 0x21, PT ;  /* 0x000000216300780c */ /* 0x000fe20003f66270 */
[----:B0-2---:R0:W2:Y:S01]  /*c8c0*/  SHFL.IDX PT, R12, R11, 0x1, 0x181f ;  /* 0x00381f000b0c7f89 */ /* 0x0050a200000e0000 */
[----:B------:R-:W-:Y:S03]  /*c8d0*/  BSSY B0, `(.L_x_583) ;  /* 0x000000d000007945 */ /* 0x000fe60003800000 */
[----:B-1----:R0:W1:Y:S08]  /*c8e0*/  SHFL.IDX PT, R45, R48, 0x1, 0x181f ;  /* 0x00381f00302d7f89 */ /* 0x00207000000e0000 */
        /* <DEDUP_REMOVED lines=11> */
.L_x_584:
[----:B------:R-:W-:Y:S05]  /*c9a0*/  BSYNC B0 ;  /* 0x0000000000007941 */ /* 0x000fea0003800000 */
.L_x_583:
[----:B------:R-:W-:Y:S01]  /*c9b0*/  ISETP.GE.AND P3, PT, R99, 0x41, PT ;  /* 0x000000416300780c */ /* 0x000fe20003f66270 */
[----:B0-2---:R0:W2:Y:S01]  /*c9c0*/  SHFL.IDX PT, R12, R11, 0x2, 0x181f ;  /* 0x00581f000b0c7f89 */ /* 0x0050a200000e0000 */
[----:B------:R-:W-:Y:S03]  /*c9d0*/  BSSY B0, `(.L_x_585) ;  /* 0x000000d000007945 */ /* 0x000fe60003800000 */
[----:B-1----:R0:W1:Y:S08]  /*c9e0*/  SHFL.IDX PT, R45, R48, 0x2, 0x181f ;  /* 0x00581f00302d7f89 */ /* 0x00207000000e0000 */
[----:B0-----:R-:W-:Y:S05]  /*c9f0*/  @!P3 BRA `(.L_x_586) ;  /* 0x000000000028b947 */ /* 0x001fea0003800000 */
[----:B------:R-:W-:-:S13]  /*ca00*/  ISETP.GE.AND P3, PT, R16, UR38, PT ;  /* 0x0000002610007c0c */ /* 0x000fda000bf66270 */
[----:B-1----:R-:W-:-:S04]  /*ca10*/  @!P3 IADD3 R46, P4, R16, R45, RZ ;  /* 0x0000002d102eb210 */ /* 0x002fc80007f9e0ff */
[----:B--2---:R-:W-:Y:S02]  /*ca20*/  @!P3 IADD3.X R47, R12, R17, RZ, P4, !PT ;  /* 0x000000110c2fb210 */ /* 0x004fe400027fe4ff */
[----:B------:R-:W-:-:S13]  /*ca30*/  ISETP.GE.AND P4, PT, R18, UR38, PT ;  /* 0x0000002612007c0c */ /* 0x000fda000bf86270 */
[----:B------:R-:W-:-:S05]  /*ca40*/  @!P4 IADD3 R44, P5, R18, R45, RZ ;  /* 0x0000002d122cc210 */ /* 0x000fca0007fbe0ff */
[----:B------:R-:W-:Y:S02]  /*ca50*/  @!P4 IMAD.X R45, R12, 0x1, R217, P5 ;  /* 0x000000010c2dc824 */ /* 0x000fe400028e06d9 */
[----:B------:R-:W0:Y:S04]  /*ca60*/  @!P3 LDS.128 R12, [R90+0x12400] ;  /* 0x012400005a0cb984 */ /* 0x000e280000000c00 */
[----:B0-----:R-:W-:Y:S04]  /*ca70*/  @!P3 ST.E.128 desc[UR36][R46.64], R12 ;  /* 0x0000000c2e00b985 */ /* 0x001fe8000c101d24 */
[----:B------:R-:W0:Y:S04]  /*ca80*/  @!P4 LDS.128 R12, [R90+0x16400] ;  /* 0x016400005a0cc984 */ /* 0x000e280000000c00 */
[----:B0-----:R0:W-:Y:S02]  /*ca90*/  @!P4 ST.E.128 desc[UR36][R44.64], R12 ;  /* 0x0000000c2c00c985 */ /* 0x0011e4000c101d24 */
.L_x_586:
[----:B------:R-:W-:Y:S05]  /*caa0*/  BSYNC B0 ;  /* 0x0000000000007941 */ /* 0x000fea0003800000 */
.L_x_585:
[----:B------:R-:W-:Y:S01]  /*cab0*/  ISETP.GE.AND P3, PT, R99, 0x61, PT ;  /* 0x000000616300780c */ /* 0x000fe20003f66270 */
[----:B------:R-:W3:Y:S01]  /*cac0*/  SHFL.IDX PT, R11, R11, 0x3, 0x181f ;  /* 0x00781f000b0b7f89 */ /* 0x000ee200000e0000 */
[----:B------:R-:W-:Y:S03]  /*cad0*/  BSSY B0, `(.L_x_587) ;  /* 0x000000d000007945 */ /* 0x000fe60003800000 */
[----:B01----:R0:W1:Y:S08]  /*cae0*/  SHFL.IDX PT, R45, R48, 0x3, 0x181f ;  /* 0x00781f00302d7f89 */ /* 0x00307000000e0000 */
[----:B0-----:R-:W-:Y:S05]  /*caf0*/  @!P3 BRA `(.L_x_588) ;  /* 0x000000000028b947 */ /* 0x001fea0003800000 */
[----:B------:R-:W-:-:S13]  /*cb00*/  ISETP.GE.AND P3, PT, R16, UR38, PT ;  /* 0x0000002610007c0c */ /* 0x000fda000bf66270 */
[----:B--2---:R-:W0:Y:S01]  /*cb10*/  @!P3 LDS.128 R12, [R90+0x13400] ;  /* 0x013400005a0cb984 */ /* 0x004e220000000c00 */
[----:B-1----:R-:W-:-:S05]  /*cb20*/  @!P3 IADD3 R46, P4, R16, R45, RZ ;  /* 0x0000002d102eb210 */ /* 0x002fca0007f9e0ff */
[----:B---3--:R-:W-:Y:S01]  /*cb30*/  @!P3 IMAD.X R47, R11, 0x1, R17, P4 ;  /* 0x000000010b2fb824 */ /* 0x008fe200020e0611 */
[----:B------:R-:W-:-:S13]  /*cb40*/  ISETP.GE.AND P4, PT, R18, UR38, PT ;  /* 0x0000002612007c0c */ /* 0x000fda000bf86270 */
[----:B------:R-:W-:-:S05]  /*cb50*/  @!P4 IADD3 R44, P5, R18, R45, RZ ;  /* 0x0000002d122cc210 */ /* 0x000fca0007fbe0ff */
[----:B------:R-:W-:Y:S01]  /*cb60*/  @!P4 IMAD.X R45, R11, 0x1, R217, P5 ;  /* 0x000000010b2dc824 */ /* 0x000fe200028e06d9 */
[----:B0-----:R-:W-:Y:S04]  /*cb70*/  @!P3 ST.E.128 desc[UR36][R46.64], R12 ;  /* 0x0000000c2e00b985 */ /* 0x001fe8000c101d24 */
[----:B------:R-:W0:Y:S04]  /*cb80*/  @!P4 LDS.128 R12, [R90+0x17400] ;  /* 0x017400005a0cc984 */ /* 0x000e280000000c00 */
[----:B0-----:R0:W-:Y:S02]  /*cb90*/  @!P4 ST.E.128 desc[UR36][R44.64], R12 ;  /* 0x0000000c2c00c985 */ /* 0x0011e4000c101d24 */
.L_x_588:
[----:B------:R-:W-:Y:S05]  /*cba0*/  BSYNC B0 ;  /* 0x0000000000007941 */ /* 0x000fea0003800000 */
.L_x_587:
[----:B---3--:R-:W3:Y:S01]  /*cbb0*/  LDL R11, [R1] ;  /* 0x00000000010b7983 */ /* 0x008ee20000100800 */
[----:B------:R-:W-:Y:S01]  /*cbc0*/  @!P2 VIADD R81, R81, 0x388c0 ;  /* 0x000388c05151a836 */ /* 0x000fe20000000000 */
[----:B------:R-:W-:Y:S01]  /*cbd0*/  IADD3 R216, R216, 0x1, RZ ;  /* 0x00000001d8d87810 */ /* 0x000fe20007ffe0ff */
[----:B------:R-:W-:Y:S01]  /*cbe0*/  @!PT LDS RZ, [RZ] ;  /* 0x00000000fffff984 */ /* 0x000fe20000000800 */
[----:B------:R-:W-:Y:S01]  /*cbf0*/  @!PT LDS RZ, [RZ] ;  /* 0x00000000fffff984 */ /* 0x000fe20000000800 */
[----:B------:R-:W-:Y:S01]  /*cc00*/  @!PT LDS RZ, [RZ] ;  /* 0x00000000fffff984 */ /* 0x000fe20000000800 */
[----:B------:R-:W-:Y:S01]  /*cc10*/  @!PT LDS RZ, [RZ] ;  /* 0x00000000fffff984 */ /* 0x000fe20000000800 */
[----:B------:R4:W-:Y:S06]  /*cc20*/  MEMBAR.ALL.CTA ;  /* 0x0000000000007992 */ /* 0x0009ec0000008000 */
[----:B----4-:R-:W4:Y:S01]  /*cc30*/  FENCE.VIEW.ASYNC.S ;  /* 0x00000000000073c6 */ /* 0x010f220000000000 */
[----:B------:R-:W-:Y:S01]  /*cc40*/  @!P2 PRMT R81, RZ, 0x654, R81 ;  /* 0x00000654ff51a816 */ /* 0x000fe20000000051 */
[----:B----4-:R4:W-:Y:S06]  /*cc50*/  BAR.SYNC.DEFER_BLOCKING R93, 0x80 ;  /* 0x0002005d0000751d */ /* 0x0109ec0000010000 */
[----:B------:R4:W-:Y:S01]  /*cc60*/  @!P2 SYNCS.ARRIVE.TRANS64.RED.A1T0 RZ, [R81+URZ], RZ ;  /* 0x000000ff51ffa9a7 */ /* 0x0009e2000810043f */
[----:B------:R-:W-:-:S04]  /*cc70*/  ISETP.NE.AND P2, PT, R216, 0x2, PT ;  /* 0x00000002d800780c */ /* 0x000fc80003f45270 */
[----:B0-2---:R-:W-:Y:S02]  /*cc80*/  SEL R12, RZ, 0x1, P2 ;  /* 0x00000001ff0c7807 */ /* 0x005fe40001000000 */
[----:B------:R-:W-:Y:S02]  /*cc90*/  SEL R216, R216, RZ, P2 ;  /* 0x000000ffd8d87207 */ /* 0x000fe40001000000 */
[----:B------:R-:W-:Y:S02]  /*cca0*/  LOP3.LUT R221, R221, R12, RZ, 0x3c, !PT ;  /* 0x0000000cdddd7212 */ /* 0x000fe400078e3cff */
[----:B---3--:R-:W-:-:S13]  /*ccb0*/  LOP3.LUT P3, RZ, R11, 0x4, RZ, 0xc0, !PT ;  /* 0x000000040bff7812 */ /* 0x008fda000786c0ff */
[----:B----4-:R-:W-:Y:S05]  /*ccc0*/  @P3 BRA `(.L_x_589) ;  /* 0xffffff60007c3947 */ /* 0x010fea000383ffff */
[----:B------:R-:W0:Y:S01]  /*ccd0*/  S2R R11, SR_TID.X ;  /* 0x00000000000b7919 */ /* 0x000e220000002100 */
[----:B------:R-:W-:Y:S02]  /*cce0*/  PLOP3.LUT P0, PT, PT, PT, PT, 0x8, 0x0 ;  /* 0x000000000000781c */ /* 0x000fe40003f0e170 */
[----:B0-----:R-:W-:-:S04]  /*ccf0*/  SHF.R.U32.HI R11, RZ, 0x7, R11 ;  /* 0x00000007ff0b7819 */ /* 0x001fc8000001160b */
[----:B------:R-:W-:-:S13]  /*cd00*/  ISETP.NE.AND P3, PT, R11, 0x1, PT ;  /* 0x000000010b00780c */ /* 0x000fda0003f65270 */
[----:B------:R-:W-:Y:S06]  /*cd10*/  @!P3 BAR.ARV 0x9, 0x100 ;  /* 0x024400000000bb1d */ /* 0x000fec0000002000 */
.L_x_489:
[----:B------:R-:W-:Y:S05]  /*cd20*/  @P0 BRA `(.L_x_590) ;  /* 0x00000000000c0947 */ /* 0x000fea0003800000 */
[----:B------:R-:W0:Y:S01]  /*cd30*/  FENCE.VIEW.ASYNC.G ;  /* 0x00000000000073c6 */ /* 0x000e220000000100 */
[----:B------:R-:W-:Y:S05]  /*cd40*/  WARPSYNC.ALL ;  /* 0x0000000000007948 */ /* 0x000fea0003800000 */
[----:B0-----:R-:W-:Y:S06]  /*cd50*/  BAR.ARV 0xc, 0x180 ;  /* 0x0306000000007b1d */ /* 0x001fec0000002000 */
.L_x_590:
[----:B------:R-:W2:Y:S01]  /*cd60*/  LDL R0, [R1] ;  /* 0x0000000001007983 */ /* 0x000ea20000100800 */
[----:B------:R-:W-:Y:S01]  /*cd70*/  ULDC.64 UR4, c[0x0][0x990] ;  /* 0x0002640000047ab9 */ /* 0x000fe20000000a00 */
[----:B------:R-:W-:Y:S02]  /*cd80*/  ULDC.64 UR6, c[0x0][0x998] ;  /* 0x0002660000067ab9 */ /* 0x000fe40000000a00 */
[----:B------:R-:W3:Y:S04]  /*cd90*/  LDL R10, [R1+0x4c] ;  /* 0x00004c00010a7983 */ /* 0x000ee80000100800 */
[----:B------:R-:W4:Y:S01]  /*cda0*/  LDL R12, [R1+0x38] ;  /* 0x00003800010c7983 */ /* 0x000f220000100800 */
[----:B------:R-:W-:Y:S02]  /*cdb0*/  ISETP.NE.U32.AND P0, PT, RZ, UR4, PT ;  /* 0x00000004ff007c0c */ /* 0x000fe4000bf05070 */
[----:B------:R-:W-:-:S02]  /*cdc0*/  ISETP.NE.U32.AND P1, PT, RZ, UR6, PT ;  /* 0x00000006ff007c0c */ /* 0x000fc4000bf25070 */
[----:B------:R-:W-:Y:S02]  /*cdd0*/  ISETP.NE.AND.EX P0, PT, RZ, UR5, PT, P0 ;  /* 0x00000005ff007c0c */ /* 0x000fe4000bf05300 */
[----:B------:R-:W-:-:S11]  /*cde0*/  ISETP.NE.AND.EX P1, PT, RZ, UR7, PT, P1 ;  /* 0x00000007ff007c0c */ /* 0x000fd6000bf25310 */
[----:B------:R-:W3:Y:S08]  /*cdf0*/  @P0 LDC.64 R6, c[0x0][0x9a8] ;  /* 0x00026a00ff060b82 */ /* 0x000ef00000000a00 */
[----:B------:R-:W0:Y:S08]  /*ce00*/  @P1 LDC.64 R8, c[0x0][0x9b8] ;  /* 0x00026e00ff081b82 */ /* 0x000e300000000a00 */
[----:B------:R-:W1:Y:S08]  /*ce10*/  @P0 LDC.64 R4, c[0x0][0x9b0] ;  /* 0x00026c00ff040b82 */ /* 0x000e700000000a00 */
[----:B------:R-:W1:Y:S01]  /*ce20*/  @P1 LDC.64 R2, c[0x0][0x9c0] ;  /* 0x00027000ff021b82 */ /* 0x000e620000000a00 */
[----:B--2---:R-:W-:Y:S01]  /*ce30*/  LOP3.LUT P4, RZ, R0, 0x8, RZ, 0xc0, !PT ;  /* 0x0000000800ff7812 */ /* 0x004fe2000788c0ff */
[----:B---3--:R-:W-:-:S02]  /*ce40*/  @P0 IMAD R0, R10, R6, RZ ;  /* 0x000000060a000224 */ /* 0x008fc400078e02ff */
[----:B0-----:R-:W-:Y:S02]  /*ce50*/  @P1 IMAD R10, R10, R8, RZ ;  /* 0x000000080a0a1224 */ /* 0x001fe400078e02ff */
[C---:B----4-:R-:W-:Y:S02]  /*ce60*/  @P0 IMAD R11, R12.reuse, R7, R0 ;  /* 0x000000070c0b0224 */ /* 0x050fe400078e0200 */
[----:B------:R-:W-:-:S04]  /*ce70*/  @P0 IMAD.WIDE.U32 R6, R12, R6, RZ ;  /* 0x000000060c060225 */ /* 0x000fc800078e00ff */
[C---:B------:R-:W-:Y:S02]  /*ce80*/  @P1 IMAD R13, R12.reuse, R9, R10 ;  /* 0x000000090c0d1224 */ /* 0x040fe400078e020a */
[----:B------:R-:W-:-:S04]  /*ce90*/  @P1 IMAD.WIDE.U32 R8, R12, R8, RZ ;  /* 0x000000080c081225 */ /* 0x000fc800078e00ff */
[----:B------:R-:W-:Y:S02]  /*cea0*/  @P0 IMAD.IADD R7, R7, 0x1, R11 ;  /* 0x0000000107070824 */ /* 0x000fe400078e020b */
[----:B------:R-:W-:Y:S02]  /*ceb0*/  @P1 IMAD.IADD R9, R9, 0x1, R13 ;  /* 0x0000000109091824 */ /* 0x000fe400078e020d */
[----:B-1----:R-:W-:-:S04]  /*cec0*/  @P0 IMAD.WIDE.U32 R6, R220, R4, R6 ;  /* 0x00000004dc060225 */ /* 0x002fc800078e0006 */
[----:B------:R-:W-:Y:S01]  /*ced0*/  @P1 IMAD.WIDE.U32 R8, R220, R2, R8 ;  /* 0x00000002dc081225 */ /* 0x000fe200078e0008 */
[----:B------:R-:W-:Y:S01]  /*cee0*/  @P0 LEA R2, P2, R6, UR4, 0x2 ;  /* 0x0000000406020c11 */ /* 0x000fe2000f8410ff */
[----:B------:R-:W-:Y:S02]  /*cef0*/  ULDC UR4, c[0x0][0x988] ;  /* 0x0002620000047ab9 */ /* 0x000fe40000000800 */
[----:B------:R-:W-:Y:S01]  /*cf00*/  @P0 IMAD R7, R220, R5, R7 ;  /* 0x00000005dc070224 */ /* 0x000fe200078e0207 */
[----:B------:R-:W-:Y:S01]  /*cf10*/  @P1 LEA R4, P3, R8, UR6, 0x2 ;  /* 0x0000000608041c11 */ /* 0x000fe2000f8610ff */
[----:B------:R-:W-:Y:S02]  /*cf20*/  @P1 IMAD R5, R220, R3, R9 ;  /* 0x00000003dc051224 */ /* 0x000fe400078e0209 */
[----:B------:R-:W-:Y:S01]  /*cf30*/  IMAD.MOV.U32 R0, RZ, RZ, 0x3f800000 ;  /* 0x3f800000ff007424 */ /* 0x000fe200078e00ff */
[----:B------:R-:W-:Y:S01]  /*cf40*/  @P0 LEA.HI.X R3, R6, UR5, R7, 0x2, P2 ;  /* 0x0000000506030c11 */ /* 0x000fe200090f1407 */
[----:B------:R-:W-:Y:S01]  /*cf50*/  IMAD.MOV.U32 R7, RZ, RZ, 0x3f800000 ;  /* 0x3f800000ff077424 */ /* 0x000fe200078e00ff */
[----:B------:R-:W-:-:S05]  /*cf60*/  @P1 LEA.HI.X R5, R8, UR7, R5, 0x2, P3 ;  /* 0x0000000708051c11 */ /* 0x000fca00098f1405 */
[----:B------:R-:W2:Y:S04]  /*cf70*/  @P0 LDG.E R7, desc[UR36][R2.64] ;  /* 0x0000002402070981 */ /* 0x000ea8000c1e1900 */
[----:B------:R-:W2:Y:S01]  /*cf80*/  @P1 LDG.E R0, desc[UR36][R4.64] ;  /* 0x0000002404001981 */ /* 0x000ea2000c1e1900 */
[----:B------:R-:W-:Y:S01]  /*cf90*/  BSSY B0, `(.L_x_591) ;  /* 0x0000023000007945 */ /* 0x000fe20003800000 */
[----:B------:R-:W-:Y:S01]  /*cfa0*/  MOV R168, RZ ;  /* 0x000000ff00a87202 */ /* 0x000fe20000000f00 */
[----:B--2---:R-:W-:-:S04]  /*cfb0*/  FMUL.FTZ R0, R7, R0 ;  /* 0x0000000007007220 */ /* 0x004fc80000410000 */
[----:B------:R-:W-:Y:S01]  /*cfc0*/  FMUL.FTZ R2, R0, UR4 ;  /* 0x0000000400027c20 */ /* 0x000fe20008410000 */
[----:B------:R-:W-:Y:S06]  /*cfd0*/  @!P4 BRA `(.L_x_592) ;  /* 0x000000000078c947 */ /* 0x000fec0003800000 */
[----:B------:R-:W2:Y:S01]  /*cfe0*/  LDL R12, [R1+0x3c] ;  /* 0x00003c00010c7983 */ /* 0x000ea20000100800 */
[----:B------:R-:W-:Y:S01]  /*cff0*/  ULDC UR4, c[0x0][0x9f0] ;  /* 0x00027c0000047ab9 */ /* 0x000fe20000000800 */
[----:B--2---:R-:W-:-:S04]  /*d000*/  ISETP.NE.AND P0, PT, R12, RZ, PT ;  /* 0x000000ff0c00720c */ /* 0x004fc80003f05270 */
[----:B------:R-:W-:-:S04]  /*d010*/  SEL R9, R12, UR4, P0 ;  /* 0x000000040c097c07 */ /* 0x000fc80008000000 */
[-C--:B------:R-:W-:Y:S02]  /*d020*/  IABS R6, R9.reuse ;  /* 0x0000000900067213 */ /* 0x080fe40000000000 */
[----:B------:R-:W-:Y:S02]  /*d030*/  IADD3 R0, R91, -0x1, R9 ;  /* 0xffffffff5b007810 */ /* 0x000fe40007ffe009 */
[----:B------:R-:W0:Y:S01]  /*d040*/  I2F.RP R3, R6 ;  /* 0x0000000600037306 */ /* 0x000e220000209400 */
[-C--:B------:R-:W-:Y:S02]  /*d050*/  IABS R10, R9.reuse ;  /* 0x00000009000a7213 */ /* 0x080fe40000000000 */
[----:B------:R-:W-:Y:S02]  /*d060*/  IABS R8, R0 ;  /* 0x0000000000087213 */ /* 0x000fe40000000000 */
[----:B------:R-:W-:-:S04]  /*d070*/  LOP3.LUT R0, R0, R9, RZ, 0x3c, !PT ;  /* 0x0000000900007212 */ /* 0x000fc800078e3cff */
[----:B------:R-:W-:Y:S01]  /*d080*/  ISETP.GE.AND P2, PT, R0, RZ, PT ;  /* 0x000000ff0000720c */ /* 0x000fe20003f46270 */
[----:B0-----:R-:W0:Y:S02]  /*d090*/  MUFU.RCP R3, R3 ;  /* 0x0000000300037308 */ /* 0x001e240000001000 */
[----:B0-----:R-:W-:Y:S02]  /*d0a0*/  VIADD R4, R3, 0xffffffe ;  /* 0x0ffffffe03047836 */ /* 0x001fe40000000000 */
[----:B------:R-:W-:-:S04]  /*d0b0*/  IMAD.MOV R3, RZ, RZ, -R10 ;  /* 0x000000ffff037224 */ /* 0x000fc800078e0a0a */
        /* <DEDUP_REMOVED lines=8> */
[-C--:B------:R-:W-:Y:S01]  /*d140*/  @!P1 IADD3 R3, R3, -R6.reuse, RZ ;  /* 0x8000000603039210 */ /* 0x080fe20007ffe0ff */
[----:B------:R-:W-:Y:S01]  /*d150*/  @!P1 VIADD R5, R5, 0x1 ;  /* 0x0000000105059836 */ /* 0x000fe20000000000 */
[----:B------:R-:W-:Y:S02]  /*d160*/  ISETP.NE.AND P1, PT, R9, RZ, PT ;  /* 0x000000ff0900720c */ /* 0x000fe40003f25270 */
[----:B------:R-:W-:-:S13]  /*d170*/  ISETP.GE.U32.AND P0, PT, R3, R6, PT ;  /* 0x000000060300720c */ /* 0x000fda0003f06070 */
[----:B------:R-:W-:-:S04]  /*d180*/  @P0 VIADD R5, R5, 0x1 ;  /* 0x0000000105050836 */ /* 0x000fc80000000000 */
[----:B------:R-:W-:Y:S01]  /*d190*/  @!P2 IMAD.MOV R5, RZ, RZ, -R5 ;  /* 0x000000ffff05a224 */ /* 0x000fe200078e0a05 */
[----:B------:R-:W-:-:S05]  /*d1a0*/  @!P1 LOP3.LUT R5, RZ, R9, RZ, 0x33, !PT ;  /* 0x00000009ff059212 */ /* 0x000fca00078e33ff */
[----:B------:R-:W-:-:S07]  /*d1b0*/  IMAD.MOV.U32 R168, RZ, RZ, R5 ;  /* 0x000000ffffa87224 */ /* 0x000fce00078e0005 */
.L_x_592:
[----:B------:R-:W-:Y:S05]  /*d1c0*/  BSYNC B0 ;  /* 0x0000000000007941 */ /* 0x000fea0003800000 */
.L_x_591:
[----:B------:R-:W2:Y:S01]  /*d1d0*/  LDL R0, [R1+0x60] ;  /* 0x0000600001007983 */ /* 0x000ea20000100800 */
[----:B------:R-:W-:Y:S02]  /*d1e0*/  PLOP3.LUT P0, PT, PT, PT, PT, 0x80, 0x0 ;  /* 0x000000000000781c */ /* 0x000fe40003f0f070 */
[----:B------:R-:W-:Y:S02]  /*d1f0*/  CS2R R28, SRZ ;  /* 0x00000000001c7805 */ /* 0x000fe4000001ff00 */
[----:B------:R-:W-:Y:S01]  /*d200*/  MOV R169, RZ ;  /* 0x000000ff00a97202 */ /* 0x000fe20000000f00 */
[----:B------:R-:W-:Y:S01]  /*d210*/  IMAD.MOV.U32 R170, RZ, RZ, RZ ;  /* 0x000000ffffaa7224 */ /* 0x000fe200078e00ff */
[----:B------:R-:W-:Y:S01]  /*d220*/  CS2R R146, SRZ ;  /* 0x0000000000927805 */ /* 0x000fe2000001ff00 */
[----:B------:R-:W-:Y:S01]  /*d230*/  IMAD.MOV.U32 R5, RZ, RZ, RZ ;  /* 0x000000ffff057224 */ /* 0x000fe200078e00ff */
[----:B------:R-:W-:Y:S01]  /*d240*/  CS2R R152, SRZ ;  /* 0x0000000000987805 */ /* 0x000fe2000001ff00 */
[----:B------:R-:W-:Y:S01]  /*d250*/  IMAD.MOV.U32 R25, RZ, RZ, RZ ;  /* 0x000000ffff197224 */ /* 0x000fe200078e00ff */
        /* <DEDUP_REMOVED lines=30> */
[----:B------:R-:W-:Y:S01]  /*d440*/  CS2R R88, SRZ ;  /* 0x0000000000587805 */ /* 0x000fe2000001ff00 */
[----:B------:R-:W-:Y:S01]  /*d450*/  IMAD.MOV.U32 R93, RZ, RZ, RZ ;  /* 0x000000ffff5d7224 */ /* 0x000fe200078e00ff */
[----:B------:R-:W-:-:S02]  /*d460*/  MOV R95, RZ ;  /* 0x000000ff005f7202 */ /* 0x000fc40000000f00 */
        /* <DEDUP_REMOVED lines=26> */
[----:B------:R-:W-:Y:S01]  /*d610*/  CS2R R150, SRZ ;  /* 0x0000000000967805 */ /* 0x000fe2000001ff00 */
[----:B--2---:R-:W-:-:S05]  /*d620*/  IMAD R0, R0, R168, RZ ;  /* 0x000000a800007224 */ /* 0x004fca00078e02ff */
[----:B------:R0:W-:Y:S01]  /*d630*/  STL [R1+0x8], R0 ;  /* 0x0000080001007387 */ /* 0x0001e20000100800 */
[----:B------:R-:W-:Y:S02]  /*d640*/  VIADDMNMX R168, R0, R168, R91, PT ;  /* 0x000000a800a87246 */ /* 0x000fe4000380015b */
[----:B------:R-:W-:Y:S02]  /*d650*/  CS2R R90, SRZ ;  /* 0x00000000005a7805 */ /* 0x000fe4000001ff00 */
[----:B------:R-:W-:-:S13]  /*d660*/  ISETP.GT.AND P1, PT, R168, R0, PT ;  /* 0x00000000a800720c */ /* 0x000fda0003f24270 */
[----:B0-----:R-:W-:Y:S05]  /*d670*/  @!P1 BRA `(.L_x_593) ;  /* 0x000000c800b89947 */ /* 0x001fea0003800000 */
[----:B------:R-:W0:Y:S01]  /*d680*/  S2R R0, SR_TID.X ;  /* 0x0000000000007919 */ /* 0x000e220000002100 */
[----:B------:R-:W-:Y:S01]  /*d690*/  UMOV UR4, 0xffffffff ;  /* 0xffffffff00047882 */ /* 0x000fe20000000000 */
[----:B0-----:R-:W-:-:S05]  /*d6a0*/  VIADD R31, R0, 0xffffff80 ;  /* 0xffffff80001f7836 */ /* 0x001fca0000000000 */
[----:B------:R-:W-:-:S04]  /*d6b0*/  SHF.R.S32.HI R30, RZ, 0x1f, R31 ;  /* 0x0000001fff1e7819 */ /* 0x000fc8000001141f */
[----:B------:R-:W-:-:S04]  /*d6c0*/  LEA.HI R13, R30, R31, RZ, 0x7 ;  /* 0x0000001f1e0d7211 */ /* 0x000fc800078f38ff */
[----:B------:R-:W-:Y:S01]  /*d6d0*/  SHF.R.S32.HI R13, RZ, 0x7, R13 ;  /* 0x00000007ff0d7819 */ /* 0x000fe2000001140d */
[----:B------:R-:W-:Y:S06]  /*d6e0*/  BRA.DIV UR4, `(.L_x_594) ;  /* 0x000001d204187947 */ /* 0x000fec000b800000 */
[----:B------:R0:W1:Y:S02]  /*d6f0*/  SHFL.IDX PT, R14, R13, RZ, 0x1f ;  /* 0x00001fff0d0e7589 */ /* 0x00006400000e0000 */
.L_x_885:
[----:B------:R-:W2:Y:S02]  /*d700*/  LDL R0, [R1+0x198] ;  /* 0x0001980001007983 */ /* 0x000ea40000100800 */
[----:B--2---:R-:W-:Y:S02]  /*d710*/  R2UR UR4, R0 ;  /* 0x00000000000472ca */ /* 0x004fe400000e0000 */
[----:B-1----:R-:W-:-:S04]  /*d720*/  LEA.HI R0, R14, R14, RZ, 0x1 ;  /* 0x0000000e0e007211 */ /* 0x002fc800078f08ff */
[----:B------:R-:W-:-:S05]  /*d730*/  LOP3.LUT R3, R0, 0x1e, RZ, 0xc0, !PT ;  /* 0x0000001e00037812 */ /* 0x000fca00078ec0ff */
[----:B------:R-:W-:Y:S02]  /*d740*/  IMAD.IADD R3, R14, 0x1, -R3 ;  /* 0x000000010e037824 */ /* 0x000fe400078e0a03 */
[----:B------:R-:W-:-:S03]  /*d750*/  IMAD.U32 R0, RZ, RZ, UR4 ;  /* 0x00000004ff007e24 */ /* 0x000fc6000f8e00ff */
[----:B------:R-:W-:Y:S02]  /*d760*/  LEA R3, R3, UR4, 0xd ;  /* 0x0000000403037c11 */ /* 0x000fe4000f8e68ff */
[----:B------:R-:W-:Y:S02]  /*d770*/  LOP3.LUT P0, RZ, R0, 0x3ff, RZ, 0xc0, !PT ;  /* 0x000003ff00ff7812 */ /* 0x000fe4000780c0ff */
[----:B------:R-:W-:Y:S02]  /*d780*/  SHF.R.U32.HI R3, RZ, 0x4, R3 ;  /* 0x00000004ff037819 */ /* 0x000fe40000011603 */
[----:B------:R-:W-:Y:S02]  /*d790*/  P2R R26, PR, RZ, 0x1 ;  /* 0x00000001ff1a7803 */ /* 0x000fe40000000000 */
[----:B------:R-:W-:-:S07]  /*d7a0*/  LOP3.LUT R25, R3, 0x3fff, RZ, 0xc0, !PT ;  /* 0x00003fff03197812 */ /* 0x000fce00078ec0ff */
[----:B------:R-:W-:Y:S05]  /*d7b0*/  @!P0 BRA `(.L_x_595) ;  /* 0x0000000000408947 */ /* 0x000fea0003800000 */
[----:B------:R-:W-:Y:S01]  /*d7c0*/  MOV R14, 0x0 ;  /* 0x00000000000e7802 */ /* 0x000fe20000000f00 */
[----:B------:R-:W-:Y:S01]  /*d7d0*/  ULDC.64 UR4, c[0x4][0xc0] ;  /* 0x0100300000047ab9 */ /* 0x000fe20000000a00 */
[----:B------:R-:W-:Y:S01]  /*d7e0*/  ULDC.64 UR6, c[0x4][0xc8] ;  /* 0x0100320000067ab9 */ /* 0x000fe20000000a00 */
[----:B------:R-:W-:Y:S01]  /*d7f0*/  IMAD.U32 R4, RZ, RZ, UR4 ;  /* 0x00000004ff047e24 */ /* 0x000fe2000f8e00ff */
[----:B------:R-:W-:Y:S01]  /*d800*/  MOV R5, UR5 ;  /* 0x0000000500057c02 */ /* 0x000fe20008000f00 */
[----:B------:R-:W-:Y:S01]  /*d810*/  ULDC.64 UR4, c[0x4][0x30] ;  /* 0x01000c0000047ab9 */ /* 0x000fe20000000a00 */
[----:B------:R-:W1:Y:S01]  /*d820*/  LDC.64 R14, c[0x4][R14] ;  /* 0x010000000e0e7b82 */ /* 0x000e620000000a00 */
[----:B------:R-:W-:Y:S01]  /*d830*/  IMAD.U32 R6, RZ, RZ, UR6 ;  /* 0x00000006ff067e24 */ /* 0x000fe2000f8e00ff */
[----:B------:R-:W-:Y:S01]  /*d840*/  MOV R8, 0x70 ;  /* 0x0000007000087802 */ /* 0x000fe20000000f00 */
[----:B------:R-:W-:Y:S02]  /*d850*/  IMAD.U32 R7, RZ, RZ, UR7 ;  /* 0x00000007ff077e24 */ /* 0x000fe4000f8e00ff */
[----:B------:R-:W-:-:S02]  /*d860*/  IMAD.U32 R10, RZ, RZ, UR4 ;  /* 0x00000004ff0a7e24 */ /* 0x000fc4000f8e00ff */
[----:B------:R-:W-:Y:S02]  /*d870*/  IMAD.U32 R11, RZ, RZ, UR5 ;  /* 0x00000005ff0b7e24 */ /* 0x000fe4000f8e00ff */
[----:B------:R-:W-:Y:S02]  /*d880*/  IMAD.MOV.U32 R12, RZ, RZ, 0x1 ;  /* 0x00000001ff0c7424 */ /* 0x000fe400078e00ff */
[----:B0-----:R-:W-:-:S07]  /*d890*/  IMAD.MOV.U32 R13, RZ, RZ, RZ ;  /* 0x000000ffff0d7224 */ /* 0x001fce00078e00ff */
[----:B------:R-:W-:-:S07]  /*d8a0*/  LEPC R20, `(.L_x_595) ;  /* 0x000000001014794e */ /* 0x000fce0000000000 */
[----:B-1---5:R-:W-:Y:S05]  /*d8b0*/  CALL.ABS.NOINC R14 ;  /* 0x000000000e007343 */ /* 0x022fea0003c00000 */
.L_x_595:
[----:B------:R-:W-:Y:S02]  /*d8c0*/  ULDC UR4, c[0x0][0x3f4] ;  /* 0x0000fd0000047ab9 */ /* 0x000fe40000000800 */
[----:B------:R-:W-:-:S13]  /*d8d0*/  ISETP.LT.AND P0, PT, RZ, UR4, PT ;  /* 0x00000004ff007c0c */ /* 0x000fda000bf01270 */
[----:B------:R-:W-:Y:S05]  /*d8e0*/  @P0 BRA `(.L_x_596) ;  /* 0x0000000000400947 */ /* 0x000fea0003800000 */
[----:B------:R-:W2:Y:S02]  /*d8f0*/  LDL R20, [R1+0x54] ;  /* 0x0000540001147983 */ /* 0x000ea40000100800 */
[----:B--2---:R-:W-:-:S04]  /*d900*/  LEA.HI R0, R20, R20, RZ, 0x1 ;  /* 0x0000001414007211 */ /* 0x004fc800078f08ff */
[----:B------:R-:W-:-:S05]  /*d910*/  LOP3.LUT R0, R0, 0xfffffffe, RZ, 0xc0, !PT ;  /* 0xfffffffe00007812 */ /* 0x000fca00078ec0ff */
[----:B------:R-:W-:-:S05]  /*d920*/  IMAD.IADD R0, R20, 0x1, -R0 ;  /* 0x0000000114007824 */ /* 0x000fca00078e0a00 */
[----:B------:R-:W-:-:S04]  /*d930*/  SHF.L.U32 R0, R0, 0x1f, RZ ;  /* 0x0000001f00007819 */ /* 0x000fc800000006ff */
[----:B------:R1:W2:Y:S03]  /*d940*/  SYNCS.PHASECHK.TRANS64.TRYWAIT P0, [R19+URZ+0x38800], R0 ;  /* 0x03880000130075a7 */ /* 0x0002a6000800017f */
[----:B--2---:R-:W-:Y:S05]  /*d950*/  @!P0 NANOSLEEP.SYNCS 0x989680 ;  /* 0x009896800000895d */ /* 0x004fea0003900000 */
[----:B------:R-:W2:Y:S01]  /*d960*/  @!P0 SYNCS.PHASECHK.TRANS64 P0, [R19+URZ+0x38800], R0 ;  /* 0x03880000130085a7 */ /* 0x000ea2000800007f */
[----:B------:R-:W-:Y:S04]  /*d970*/  BSSY B0, `(.L_x_597) ;  /* 0x0000006000007945 */ /* 0x000fe80003800000 */
[----:B--2---:R-:W-:Y:S05]  /*d980*/  @P0 BRA `(.L_x_598) ;  /* 0x0000000000100947 */ /* 0x004fea0003800000 */
.L_x_599:
[----:B--2---:R2:W3:Y:S02]  /*d990*/  SYNCS.PHASECHK.TRANS64.TRYWAIT P0, [R19+URZ+0x38800], R0 ;  /* 0x03880000130075a7 */ /* 0x0044e4000800017f */
[----:B---3--:R-:W-:Y:S05]  /*d9a0*/  @!P0 NANOSLEEP.SYNCS 0x989680 ;  /* 0x009896800000895d */ /* 0x008fea0003900000 */
[----:B------:R-:W3:Y:S02]  /*d9b0*/  @!P0 SYNCS.PHASECHK.TRANS64 P0, [R19+URZ+0x38800], R0 ;  /* 0x03880000130085a7 */ /* 0x000ee4000800007f */
[----:B---3--:R-:W-:Y:S05]  /*d9c0*/  @!P0 BRA `(.L_x_599) ;  /* 0xfffffffc00f08947 */ /* 0x008fea000383ffff */
.L_x_598:
[----:B------:R-:W-:Y:S05]  /*d9d0*/  BSYNC B0 ;  /* 0x0000000000007941 */ /* 0x000fea0003800000 */
.L_x_597:
[----:B------:R-:W-:Y:S05]  /*d9e0*/  BRA `(.L_x_600) ;  /* 0x0000007000a87947 */ /* 0x000fea0003800000 */
.L_x_596:
[----:B------:R-:W-:Y:S01]  /*d9f0*/  ISETP.NE.AND P0, PT, R26, RZ, PT ;  /* 0x000000ff1a00720c */ /* 0x000fe20003f05270 */
[----:B------:R-:W1:Y:S01]  /*da00*/  LDC.64 R28, c[0x0][0x400] ;  /* 0x00010000ff1c7b82 */ /* 0x000e620000000a00 */
[----:B-----5:R-:W-:Y:S01]  /*da10*/  SHF.R.S32.HI R0, RZ, 0x1f, R24 ;  /* 0x0000001fff007819 */ /* 0x020fe20000011418 */
[----:B------:R-:W-:Y:S01]  /*da20*/  ULDC.64 UR6, c[0x0][0x408] ;  /* 0x0001020000067ab9 */ /* 0x000fe20000000a00 */
[----:B------:R-:W-:-:S03]  /*da30*/  ULDC.64 UR4, c[0x0][0x3f8] ;  /* 0x0000fe0000047ab9 */ /* 0x000fc60000000a00 */
[C---:B------:R-:W-:Y:S02]  /*da40*/  IMAD R5, R0.reuse, UR6, RZ ;  /* 0x0000000600057c24 */ /* 0x040fe4000f8e02ff */
[----:B------:R-:W2:Y:S01]  /*da50*/  LDC.64 R26, c[0x0][0x3e8] ;  /* 0x0000fa00ff1a7b82 */ /* 0x000ea20000000a00 */
[----:B------:R-:W-:Y:S02]  /*da60*/  IMAD R3, R0, UR4, RZ ;  /* 0x0000000400037c24 */ /* 0x000fe4000f8e02ff */
[C---:B------:R-:W-:Y:S02]  /*da70*/  IMAD R5, R24.reuse, UR7, R5 ;  /* 0x0000000718057c24 */ /* 0x040fe4000f8e0205 */
[C---:B------:R-:W-:Y:S02]  /*da80*/  IMAD R3, R24.reuse, UR5, R3 ;  /* 0x0000000518037c24 */ /* 0x040fe4000f8e0203 */
[----:B-1----:R-:W-:-:S05]  /*da90*/  IMAD.WIDE.U32 R28, R24, UR6, R28 ;  /* 0x00000006181c7c25 */ /* 0x002fca000f8e001c */
[----:B------:R-:W-:Y:S01]  /*daa0*/  IADD3 R32, R5, R29, RZ ;  /* 0x0000001d05207210 */ /* 0x000fe20007ffe0ff */
[----:B--2---:R-:W-:-:S04]  /*dab0*/  IMAD.WIDE.U32 R26, R24, UR4, R26 ;  /* 0x00000004181a7c25 */ /* 0x004fc8000f8e001a */
[----:B------:R-:W-:Y:S01]  /*dac0*/  IMAD.IADD R24, R3, 0x1, R27 ;  /* 0x0000000103187824 */ /* 0x000fe200078e021b */
[----:B------:R-:W-:Y:S06]  /*dad0*/  @!P0 BRA `(.L_x_601) ;  /* 0x0000000000408947 */ /* 0x000fec0003800000 */
[----:B------:R-:W-:Y:S01]  /*dae0*/  MOV R14, 0x0 ;  /* 0x00000000000e7802 */ /* 0x000fe20000000f00 */
[----:B------:R-:W-:Y:S01]  /*daf0*/  ULDC.64 UR4, c[0x4][0xc0] ;  /* 0x0100300000047ab9 */ /* 0x000fe20000000a00 */
[----:B------:R-:W-:Y:S01]  /*db00*/  ULDC.64 UR6, c[0x4][0xc8] ;  /* 0x0100320000067ab9 */ /* 0x000fe20000000a00 */
[----:B------:R-:W-:Y:S02]  /*db10*/  IMAD.U32 R4, RZ, RZ, UR4 ;  /* 0x00000004ff047e24 */ /* 0x000fe4000f8e00ff */
[----:B------:R-:W-:Y:S01]  /*db20*/  IMAD.U32 R5, RZ, RZ, UR5 ;  /* 0x00000005ff057e24 */ /* 0x000fe2000f8e00ff */
[----:B------:R-:W1:Y:S01]  /*db30*/  LDC.64 R14, c[0x4][R14] ;  /* 0x010000000e0e7b82 */ /* 0x000e620000000a00 */
[----:B------:R-:W-:Y:S01]  /*db40*/  ULDC.64 UR4, c[0x4][0x28] ;  /* 0x01000a0000047ab9 */ /* 0x000fe20000000a00 */
[----:B------:R-:W-:Y:S01]  /*db50*/  IMAD.U32 R6, RZ, RZ, UR6 ;  /* 0x00000006ff067e24 */ /* 0x000fe2000f8e00ff */
[----:B------:R-:W-:Y:S01]  /*db60*/  MOV R10, UR4 ;  /* 0x00000004000a7c02 */ /* 0x000fe20008000f00 */
[----:B------:R-:W-:-:S02]  /*db70*/  IMAD.U32 R7, RZ, RZ, UR7 ;  /* 0x00000007ff077e24 */ /* 0x000fc4000f8e00ff */
[----:B------:R-:W-:Y:S02]  /*db80*/  IMAD.U32 R11, RZ, RZ, UR5 ;  /* 0x00000005ff0b7e24 */ /* 0x000fe4000f8e00ff */
[----:B------:R-:W-:Y:S02]  /*db90*/  IMAD.MOV.U32 R8, RZ, RZ, 0x70 ;  /* 0x00000070ff087424 */ /* 0x000fe400078e00ff */
[----:B------:R-:W-:Y:S02]  /*dba0*/  IMAD.MOV.U32 R12, RZ, RZ, 0x1 ;  /* 0x00000001ff0c7424 */ /* 0x000fe400078e00ff */
[----:B0-----:R-:W-:-:S07]  /*dbb0*/  IMAD.MOV.U32 R13, RZ, RZ, RZ ;  /* 0x000000ffff0d7224 */ /* 0x001fce00078e00ff */
[----:B------:R-:W-:-:S07]  /*dbc0*/  LEPC R20, `(.L_x_601) ;  /* 0x000000001014794e */ /* 0x000fce0000000000 */
[----:B-1----:R-:W-:Y:S05]  /*dbd0*/  CALL.ABS.NOINC R14 ;  /* 0x000000000e007343 */ /* 0x002fea0003c00000 */
.L_x_601:
[----:B------:R-:W-:Y:S01]  /*dbe0*/  ULDC.U8 UR4, c[0x0][0x410] ;  /* 0x0001040000047ab9 */ /* 0x000fe20000000000 */
[----:B------:R-:W-:Y:S01]  /*dbf0*/  BSSY B0, `(.L_x_602) ;  /* 0x0000701000007945 */ /* 0x000fe20003800000 */
[----:B------:R-:W-:Y:S02]  /*dc00*/  ISETP.NE.AND P0, PT, RZ, UR4, PT ;  /* 0x00000004ff007c0c */ /* 0x000fe4000bf05270 */
[----:B------:R-:W-:-:S11]  /*dc10*/  LEA R0, R41, R219, 0x7 ;  /* 0x000000db29007211 */ /* 0x000fd600078e38ff */
[----:B------:R-:W-:Y:S05]  /*dc20*/  @!P0 BRA `(.L_x_603) ;  /* 0x00000034009c8947 */ /* 0x000fea0003800000 */
[----:B------:R-:W-:-:S03]  /*dc30*/  UMOV UR4, 0xffffffff ;  /* 0xffffffff00047882 */ /* 0x000fc60000000000 */
[----:B------:R-:W-:Y:S05]  /*dc40*/  BRA.DIV UR4, `(.L_x_604) ;  /* 0x000001ca04e47947 */ /* 0x000fea000b800000 */
[----:B------:R1:W2:Y:S04]  /*dc50*/  SHFL.IDX PT, R27, R26, RZ, 0x181f ;  /* 0x00181fff1a1b7589 */ /* 0x0002a800000e0000 */
[----:B------:R1:W3:Y:S04]  /*dc60*/  SHFL.IDX PT, R29, R28, RZ, 0x181f ;  /* 0x00181fff1c1d7589 */ /* 0x0002e800000e0000 */
[----:B------:R1:W4:Y:S04]  /*dc70*/  SHFL.IDX PT, R3, R24, RZ, 0x181f ;  /* 0x00181fff18037589 */ /* 0x00032800000e0000 */
[----:B------:R1:W0:Y:S02]  /*dc80*/  SHFL.IDX PT, R21, R32, RZ, 0x181f ;  /* 0x00181fff20157589 */ /* 0x00022400000e0000 */
.L_x_891:
[----:B------:R-:W5:Y:S01]  /*dc90*/  LDL R5, [R1+0x54] ;  /* 0x0000540001057983 */ /* 0x000f620000100800 */
[----:B------:R-:W-:Y:S01]  /*dca0*/  ULDC UR4, c[0x0][0x448] ;  /* 0x0001120000047ab9 */ /* 0x000fe20000000800 */
[----:B------:R-:W-:Y:S01]  /*dcb0*/  BSSY B1, `(.L_x_605) ;  /* 0x000001f000017945 */ /* 0x000fe20003800000 */
[----:B------:R-:W-:Y:S01]  /*dcc0*/  IMAD R30, R92, UR4, RZ ;  /* 0x000000045c1e7c24 */ /* 0x000fe2000f8e02ff */
[----:B------:R-:W-:Y:S02]  /*dcd0*/  CS2R R6, SRZ ;  /* 0x0000000000067805 */ /* 0x000fe4000001ff00 */
[----:B------:R-:W-:Y:S02]  /*dce0*/  CS2R R8, SRZ ;  /* 0x0000000000087805 */ /* 0x000fe4000001ff00 */
[----:B------:R-:W-:Y:S02]  /*dcf0*/  CS2R R10, SRZ ;  /* 0x00000000000a7805 */ /* 0x000fe4000001ff00 */
[----:B------:R-:W-:Y:S01]  /*dd00*/  ISETP.GE.AND P0, PT, R0, R30, PT ;  /* 0x0000001e0000720c */ /* 0x000fe20003f06270 */
[----:B------:R-:W-:Y:S01]  /*dd10*/  IMAD R30, R41, -0x80, R30 ;  /* 0xffffff80291e7824 */ /* 0x000fe200078e021e */
[----:B-----5:R-:W-:-:S04]  /*dd20*/  LEA.HI R4, R5, R5, RZ, 0x1 ;  /* 0x0000000505047211 */ /* 0x020fc800078f08ff */
[----:B------:R-:W-:-:S05]  /*dd30*/  LOP3.LUT R4, R4, 0xfffffffe, RZ, 0xc0, !PT ;  /* 0xfffffffe04047812 */ /* 0x000fca00078ec0ff */
[----:B-1----:R-:W-:Y:S01]  /*dd40*/  IMAD.IADD R32, R5, 0x1, -R4 ;  /* 0x0000000105207824 */ /* 0x002fe200078e0a04 */
[----:B------:R-:W-:-:S04]  /*dd50*/  CS2R R4, SRZ ;  /* 0x0000000000047805 */ /* 0x000fc8000001ff00 */
[----:B------:R-:W-:Y:S01]  /*dd60*/  SHF.L.U32 R32, R32, 0x1f, RZ ;  /* 0x0000001f20207819 */ /* 0x000fe200000006ff */
[----:B------:R-:W-:Y:S06]  /*dd70*/  @P0 BRA `(.L_x_606) ;  /* 0x0000000000480947 */ /* 0x000fec0003800000 */
[----:B------:R-:W3:Y:S01]  /*dd80*/  LDL R24, [R1+0x40] ;  /* 0x0000400001187983 */ /* 0x000ee20000100800 */
[----:B------:R-:W-:Y:S02]  /*dd90*/  ULDC UR4, c[0x0][0x3f4] ;  /* 0x0000fd0000047ab9 */ /* 0x000fe40000000800 */
[----:B------:R-:W-:Y:S02]  /*dda0*/  ISETP.GE.AND P3, PT, R22, UR4, PT ;  /* 0x0000000416007c0c */ /* 0x000fe4000bf66270 */
[----:B------:R-:W-:-:S11]  /*ddb0*/  ISETP.GE.AND P4, PT, R218, UR4, PT ;  /* 0x00000004da007c0c */ /* 0x000fd6000bf86270 */
[-C--:B--2---:R-:W-:Y:S02]  /*ddc0*/  @!P3 IADD3 R4, P0, R22, R27.reuse, RZ ;  /* 0x0000001b1604b210 */ /* 0x084fe40007f1e0ff */
[----:B------:R-:W-:-:S03]  /*ddd0*/  @!P4 IADD3 R12, P1, R218, R27, RZ ;  /* 0x0000001bda0cc210 */ /* 0x000fc60007f3e0ff */
[--C-:B----4-:R-:W-:Y:S01]  /*dde0*/  @!P3 IMAD.X R5, R3, 0x1, R23.reuse, P0 ;  /* 0x000000010305b824 */ /* 0x110fe200000e0617 */
[-C--:B---3--:R-:W-:Y:S02]  /*ddf0*/  @!P3 IADD3 R14, P0, R22, R29.reuse, RZ ;  /* 0x0000001d160eb210 */ /* 0x088fe40007f1e0ff */
[----:B------:R-:W-:Y:S02]  /*de00*/  @!P4 IADD3 R20, P2, R218, R29, RZ ;  /* 0x0000001dda14c210 */ /* 0x000fe40007f5e0ff */
[----:B------:R-:W-:Y:S01]  /*de10*/  CS2R R8, SRZ ;  /* 0x0000000000087805 */ /* 0x000fe2000001ff00 */
[----:B------:R1:W5:Y:S01]  /*de20*/  @!P3 LD.E.64 R6, desc[UR36][R4.64] ;  /* 0x000000240406b980 */ /* 0x000362000c101b00 */
[----:B0-----:R-:W-:-:S05]  /*de30*/  @!P3 IMAD.X R15, R21, 0x1, R23, P0 ;  /* 0x00000001150fb824 */ /* 0x001fca00000e0617 */
[----:B------:R0:W5:Y:S01]  /*de40*/  @!P3 LD.E.64 R10, desc[UR36][R14.64] ;  /* 0x000000240e0ab980 */ /* 0x000162000c101b00 */
[----:B-1----:R-:W-:Y:S01]  /*de50*/  CS2R R4, SRZ ;  /* 0x0000000000047805 */ /* 0x002fe2000001ff00 */
[----:B------:R-:W-:Y:S01]  /*de60*/  @!P4 IMAD.X R13, R3, 0x1, R24, P1 ;  /* 0x00000001030dc824 */ /* 0x000fe200008e0618 */
[----:B------:R-:W-:-:S04]  /*de70*/  @!P4 IADD3.X R21, R21, R24, RZ, P2, !PT ;  /* 0x000000181515c210 */ /* 0x000fc800017fe4ff */
[----:B------:R0:W5:Y:S04]  /*de80*/  @!P4 LD.E.64 R4, desc[UR36][R12.64] ;  /* 0x000000240c04c980 */ /* 0x000168000c101b00 */
[----:B------:R0:W5:Y:S02]  /*de90*/  @!P4 LD.E.64 R8, desc[UR36][R20.64] ;  /* 0x000000241408c980 */ /* 0x000164000c101b00 */
.L_x_606:
[----:B------:R-:W-:Y:S05]  /*dea0*/  BSYNC B1 ;  /* 0x0000000000017941 */ /* 0x000fea0003800000 */
.L_x_605:
[----:B------:R-:W1:Y:S01]  /*deb0*/  SYNCS.PHASECHK.TRANS64.TRYWAIT P0, [R19+URZ+0x38800], R32 ;  /* 0x03880020130075a7 */ /* 0x000e62000800017f */
[----:B----45:R-:W-:Y:S01]  /*dec0*/  SHF.R.U32.HI R3, RZ, 0x8, R4 ;  /* 0x00000008ff037819 */ /* 0x030fe20000011604 */
[----:B------:R-:W-:Y:S01]  /*ded0*/  BSSY B1, `(.L_x_607) ;  /* 0x000002e000017945 */ /* 0x000fe20003800000 */
[----:B--2---:R-:W-:Y:S02]  /*dee0*/  SHF.R.U32.HI R27, RZ, 0x8, R5 ;  /* 0x00000008ff1b7819 */ /* 0x004fe40000011605 */
[----:B0-----:R-:W-:Y:S02]  /*def0*/  LOP3.LUT R20, R4, 0xff, RZ, 0xc0, !PT ;  /* 0x000000ff04147812 */ /* 0x001fe400078ec0ff */
[----:B------:R-:W-:Y:S02]  /*df00*/  LOP3.LUT R3, R3, 0xff, RZ, 0xc0, !PT ;  /* 0x000000ff03037812 */ /* 0x000fe400078ec0ff */
[----:B------:R-:W-:Y:S02]  /*df10*/  LOP3.LUT R24, R5, 0xff, RZ, 0xc0, !PT ;  /* 0x000000ff05187812 */ /* 0x000fe400078ec0ff */
[----:B------:R-:W-:-:S02]  /*df20*/  LOP3.LUT R27, R27, 0xff, RZ, 0xc0, !PT ;  /* 0x000000ff1b1b7812 */ /* 0x000fc400078ec0ff */
[----:B------:R-:W-:Y:S02]  /*df30*/  PRMT R21, R3, 0x7604, R20 ;  /* 0x0000760403157816 */ /* 0x000fe40000000014 */
[----:B------:R-:W-:Y:S02]  /*df40*/  PRMT R24, R27, 0x7604, R24 ;  /* 0x000076041b187816 */ /* 0x000fe40000000018 */
[----:B------:R-:W-:Y:S02]  /*df50*/  SHF.R.U32.HI R3, RZ, 0x8, R8 ;  /* 0x00000008ff037819 */ /* 0x000fe40000011608 */
[----:B------:R-:W-:Y:S02]  /*df60*/  SHF.R.U32.HI R27, RZ, 0x8, R11 ;  /* 0x00000008ff1b7819 */ /* 0x000fe4000001160b */
[----:B------:R-:W-:Y:S02]  /*df70*/  SHF.R.U32.HI R31, RZ, 0x8, R9 ;  /* 0x00000008ff1f7819 */ /* 0x000fe40000011609 */
[----:B------:R-:W-:-:S02]  /*df80*/  LOP3.LUT R26, R8, 0xff, RZ, 0xc0, !PT ;  /* 0x000000ff081a7812 */ /* 0x000fc400078ec0ff */
[----:B------:R-:W-:Y:S02]  /*df90*/  LOP3.LUT R3, R3, 0xff, RZ, 0xc0, !PT ;  /* 0x000000ff03037812 */ /* 0x000fe400078ec0ff */
[----:B------:R-:W-:Y:S02]  /*dfa0*/  SHF.R.U32.HI R0, RZ, 0x8, R6 ;  /* 0x00000008ff007819 */ /* 0x000fe40000011606 */
[----:B------:R-:W-:Y:S02]  /*dfb0*/  SHF.R.U32.HI R15, RZ, 0x8, R7 ;  /* 0x00000008ff0f7819 */ /* 0x000fe40000011607 */
[----:B------:R-:W-:Y:S02]  /*dfc0*/  LOP3.LUT R20, R11, 0xff, RZ, 0xc0, !PT ;  /* 0x000000ff0b147812 */ /* 0x000fe400078ec0ff */
[----:B------:R-:W-:Y:S02]  /*dfd0*/  LOP3.LUT R28, R9, 0xff, RZ, 0xc0, !PT ;  /* 0x000000ff091c7812 */ /* 0x000fe400078ec0ff */
[----:B------:R-:W-:-:S02]  /*dfe0*/  LOP3.LUT R27, R27, 0xff, RZ, 0xc0, !PT ;  /* 0x000000ff1b1b7812 */ /* 0x000fc400078ec0ff */
[----:B------:R-:W-:Y:S02]  /*dff0*/  LOP3.LUT R31, R31, 0xff, RZ, 0xc0, !PT ;  /* 0x000000ff1f1f7812 */ /* 0x000fe400078ec0ff */
[----:B------:R-:W-:Y:S02]  /*e000*/  PRMT R33, R3, 0x7604, R26 ;  /* 0x0000760403217816 */ /* 0x000fe4000000001a */
[----:B------:R-:W-:Y:S02]  /*e010*/  LOP3.LUT R12, R6, 0xff, RZ, 0xc0, !PT ;  /* 0x000000ff060c7812 */ /* 0x000fe400078ec0ff */
[----:B------:R-:W-:Y:S02]  /*e020*/  LOP3.LUT R14, R7, 0xff, RZ, 0xc0, !PT ;  /* 0x000000ff070e7812 */ /* 0x000fe400078ec0ff */
[----:B------:R-:W-:Y:S02]  /*e030*/  LOP3.LUT R13, R0, 0xff, RZ, 0xc0, !PT ;  /* 0x000000ff000d7812 */ /* 0x000fe400078ec0ff */
[----:B------:R-:W-:-:S02]  /*e040*/  LOP3.LUT R15, R15, 0xff, RZ, 0xc0, !PT ;  /* 0x000000ff0f0f7812 */ /* 0x000fc400078ec0ff */
[----:B------:R-:W-:Y:S02]  /*e050*/  PRMT R20, R27, 0x7604, R20 ;  /* 0x000076041b147816 */ /* 0x000fe40000000014 */
[----:B------:R-:W-:Y:S02]  /*e060*/  PRMT R28, R31, 0x7604, R28 ;  /* 0x000076041f1c7816 */ /* 0x000fe4000000001c */
[----:B------:R-:W-:Y:S02]  /*e070*/  SHF.R.U32.HI R3, RZ, 0x10, R7 ;  /* 0x00000010ff037819 */ /* 0x000fe40000011607 */
[----:B------:R-:W-:Y:S02]  /*e080*/  SHF.R.U32.HI R0, RZ, 0x8, R10 ;  /* 0x00000008ff007819 */ /* 0x000fe4000001160a */
[----:B------:R-:W-:Y:S01]  /*e090*/  SHF.R.U32.HI R27, RZ, 0x10, R5 ;  /* 0x00000010ff1b7819 */ /* 0x000fe20000011605 */
[----:B------:R-:W-:Y:S01]  /*e0a0*/  IMAD.U32 R3, R3, 0x10000, RZ ;  /* 0x0001000003037824 */ /* 0x000fe200078e00ff */
[----:B------:R-:W-:-:S02]  /*e0b0*/  SHF.R.U32.HI R31, RZ, 0x10, R11 ;  /* 0x00000010ff1f7819 */ /* 0x000fc4000001160b */
[----:B------:R-:W-:Y:S01]  /*e0c0*/  SHF.R.U32.HI R35, RZ, 0x10, R9 ;  /* 0x00000010ff237819 */ /* 0x000fe20000011609 */
[----:B------:R-:W-:Y:S01]  /*e0d0*/  IMAD.U32 R27, R27, 0x10000, RZ ;  /* 0x000100001b1b7824 */ /* 0x000fe200078e00ff */
[----:B------:R-:W-:Y:S01]  /*e0e0*/  PRMT R13, R13, 0x7604, R12 ;  /* 0x000076040d0d7816 */ /* 0x000fe2000000000c */
[----:B------:R-:W-:Y:S01]  /*e0f0*/  IMAD.U32 R31, R31, 0x10000, RZ ;  /* 0x000100001f1f7824 */ /* 0x000fe200078e00ff */
[----:B------:R-:W-:Y:S01]  /*e100*/  PRMT R14, R15, 0x7604, R14 ;  /* 0x000076040f0e7816 */ /* 0x000fe2000000000e */
[----:B------:R-:W-:Y:S01]  /*e110*/  IMAD.U32 R35, R35, 0x10000, RZ ;  /* 0x0001000023237824 */ /* 0x000fe200078e00ff */
[----:B------:R-:W-:Y:S02]  /*e120*/  LOP3.LUT R12, R10, 0xff, RZ, 0xc0, !PT ;  /* 0x000000ff0a0c7812 */ /* 0x000fe400078ec0ff */
[----:B------:R-:W-:Y:S02]  /*e130*/  LOP3.LUT R15, R0, 0xff, RZ, 0xc0, !PT ;  /* 0x000000ff000f7812 */ /* 0x000fe400078ec0ff */
[----:B------:R-:W-:-:S02]  /*e140*/  LOP3.LUT R27, R24, 0xff0000, R27, 0xf8, !PT ;  /* 0x00ff0000181b7812 */ /* 0x000fc400078ef81b */
[----:B---3--:R-:W-:Y:S02]  /*e150*/  PRMT R29, R15, 0x7604, R12 ;  /* 0x000076040f1d7816 */ /* 0x008fe4000000000c */
[----:B------:R-:W-:Y:S02]  /*e160*/  LOP3.LUT R15, R14, 0xff0000, R3, 0xf8, !PT ;  /* 0x00ff00000e0f7812 */ /* 0x000fe400078ef803 */
[----:B------:R-:W-:Y:S02]  /*e170*/  LOP3.LUT R31, R20, 0xff0000, R31, 0xf8, !PT ;  /* 0x00ff0000141f7812 */ /* 0x000fe400078ef81f */
[----:B------:R-:W-:Y:S02]  /*e180*/  LOP3.LUT R35, R28, 0xff0000, R35, 0xf8, !PT ;  /* 0x00ff00001c237812 */ /* 0x000fe400078ef823 */
[----:B------:R-:W-:Y:S01]  /*e190*/  LOP3.LUT R3, R13, 0xff0000, R6, 0xf8, !PT ;  /* 0x00ff00000d037812 */ /* 0x000fe200078ef806 */
[----:B-1----:R-:W-:Y:S06]  /*e1a0*/  @!P0 BRA `(.L_x_608) ;  /* 0x000001c800008947 */ /* 0x002fec0003800000 */
.L_x_892:
[----:B------:R-:W-:Y:S05]  /*e1b0*/  BSYNC B1 ;  /* 0x0000000000017941 */ /* 0x000fea0003800000 */
.L_x_607:
[----:B------:R-:W-:Y:S01]  /*e1c0*/  VIMNMX R14, R30, 0x80, PT ;  /* 0x000000801e0e7848 */ /* 0x000fe20003fe0100 */
[----:B------:R-:W-:Y:S01]  /*e1d0*/  BSSY B1, `(.L_x_609) ;  /* 0x00000ca000017945 */ /* 0x000fe20003800000 */
[----:B------:R-:W-:Y:S02]  /*e1e0*/  LOP3.LUT R21, R21, 0xff0000, R4, 0xf8, !PT ;  /* 0x00ff000015157812 */ /* 0x000fe400078ef804 */
[----:B------:R-:W-:Y:S02]  /*e1f0*/  ISETP.GE.AND P0, PT, R219, R14, PT ;  /* 0x0000000edb00720c */ /* 0x000fe40003f06270 */
[----:B------:R-:W-:Y:S02]  /*e200*/  LOP3.LUT R29, R29, 0xff0000, R10, 0xf8, !PT ;  /* 0x00ff00001d1d7812 */ /* 0x000fe400078ef80a */
[----:B------:R-:W-:Y:S02]  /*e210*/  LOP3.LUT R33, R33, 0xff0000, R8, 0xf8, !PT ;  /* 0x00ff000021217812 */ /* 0x000fe400078ef808 */
[----:B------:R-:W-:-:S02]  /*e220*/  LOP3.LUT R3, R3, 0xff000000, R6, 0xf8, !PT ;  /* 0xff00000003037812 */ /* 0x000fc400078ef806 */
[----:B------:R-:W-:Y:S02]  /*e230*/  LOP3.LUT R13, R15, 0xff000000, R7, 0xf8, !PT ;  /* 0xff0000000f0d7812 */ /* 0x000fe400078ef807 */
[----:B------:R-:W-:Y:S02]  /*e240*/  LOP3.LUT R0, R21, 0xff000000, R4, 0xf8, !PT ;  /* 0xff00000015007812 */ /* 0x000fe400078ef804 */
[----:B------:R-:W-:Y:S02]  /*e250*/  LOP3.LUT R12, R27, 0xff000000, R5, 0xf8, !PT ;  /* 0xff0000001b0c7812 */ /* 0x000fe400078ef805 */
[----:B------:R-:W-:Y:S02]  /*e260*/  LOP3.LUT R10, R29, 0xff000000, R10, 0xf8, !PT ;  /* 0xff0000001d0a7812 */ /* 0x000fe400078ef80a */
[----:B------:R-:W-:Y:S02]  /*e270*/  LOP3.LUT R11, R31, 0xff000000, R11, 0xf8, !PT ;  /* 0xff0000001f0b7812 */ /* 0x000fe400078ef80b */
[----:B------:R-:W-:-:S02]  /*e280*/  LOP3.LUT R8, R33, 0xff000000, R8, 0xf8, !PT ;  /* 0xff00000021087812 */ /* 0x000fc400078ef808 */
[----:B------:R-:W-:Y:S01]  /*e290*/  LOP3.LUT R9, R35, 0xff000000, R9, 0xf8, !PT ;  /* 0xff00000023097812 */ /* 0x000fe200078ef809 */
[----:B------:R-:W-:Y:S06]  /*e2a0*/  @P0 BRA `(.L_x_610) ;  /* 0x0000000800f00947 */ /* 0x000fec0003800000 */
[----:B------:R1:W5:Y:S01]  /*e2b0*/  LDL R42, [R1+0x30] ;  /* 0x00003000012a7983 */ /* 0x0003620000100800 */
[----:B------:R-:W2:Y:S01]  /*e2c0*/  LDC R5, c[0x0][0x3f4] ;  /* 0x0000fd00ff057b82 */ /* 0x000ea20000000800 */
[----:B------:R-:W-:Y:S01]  /*e2d0*/  BSSY B2, `(.L_x_611) ;  /* 0x000005e000027945 */ /* 0x000fe20003800000 */
[-C--:B--2---:R-:W-:Y:S02]  /*e2e0*/  ISETP.GE.AND P0, PT, R22, R5.reuse, PT ;  /* 0x000000051600720c */ /* 0x084fe40003f06270 */
[----:B------:R-:W-:-:S11]  /*e2f0*/  ISETP.GE.AND P1, PT, R218, R5, PT ;  /* 0x00000005da00720c */ /* 0x000fd60003f26270 */
[----:B-1----:R-:W-:Y:S05]  /*e300*/  @P0 BRA `(.L_x_612) ;  /* 0x0000000400680947 */ /* 0x002fea0003800000 */
[----:B-----5:R-:W1:Y:S01]  /*e310*/  LDS.128 R4, [R42+0x20400] ;  /* 0x020400002a047984 */ /* 0x020e620000000c00 */
[----:B------:R-:W-:Y:S02]  /*e320*/  F2FP.F16.E4M3.UNPACK_B R29, R10 ;  /* 0x0000000aff1d723e */ /* 0x000fe400020006ff */
[----:B------:R-:W-:-:S03]  /*e330*/  F2FP.F16.E4M3.UNPACK_B R27, R3 ;  /* 0x00000003ff1b723e */ /* 0x000fc600020006ff */
[----:B------:R-:W-:Y:S02]  /*e340*/  HADD2.F32 R30, -RZ, R29.H1_H1 ;  /* 0x3000001dff1e7230 */ /* 0x000fe40000004100 */
[----:B------:R-:W-:Y:S02]  /*e350*/  HADD2.F32 R28, -RZ, R27.H1_H1 ;  /* 0x3000001bff1c7230 */ /* 0x000fe40000004100 */
[----:B------:R-:W-:Y:S02]  /*e360*/  HADD2.F32 R29, -RZ, R29.H0_H0 ;  /* 0x2000001dff1d7230 */ /* 0x000fe40000004100 */
[----:B------:R-:W-:Y:S01]  /*e370*/  HADD2.F32 R27, -RZ, R27.H0_H0 ;  /* 0x2000001bff1b7230 */ /* 0x000fe20000004100 */
[-C--:B-1----:R-:W-:Y:S02]  /*e380*/  F2FP.F16.E4M3.UNPACK_B R15, R4.reuse.H1 ;  /* 0x00000004ff0f723e */ /* 0x082fe400030006ff */
[-C--:B------:R-:W-:Y:S02]  /*e390*/  F2FP.F16.E4M3.UNPACK_B R21, R5.reuse ;  /* 0x00000005ff15723e */ /* 0x080fe400020006ff */
[----:B------:R-:W-:Y:S01]  /*e3a0*/  F2FP.F16.E4M3.UNPACK_B R24, R5.H1 ;  /* 0x00000005ff18723e */ /* 0x000fe200030006ff */
[--C-:B------:R-:W-:Y:S01]  /*e3b0*/  HADD2.F32 R20, -RZ, R15.reuse.H0_H0 ;  /* 0x2000000fff147230 */ /* 0x100fe20000004100 */
[----:B------:R-:W-:Y:S01]  /*e3c0*/  F2FP.F16.E4M3.UNPACK_B R4, R4 ;  /* 0x00000004ff04723e */ /* 0x000fe200020006ff */
[----:B------:R-:W-:Y:S01]  /*e3d0*/  HADD2.F32 R15, -RZ, R15.H1_H1 ;  /* 0x3000000fff0f7230 */ /* 0x000fe20000004100 */
[----:B------:R-:W-:-:S02]  /*e3e0*/  F2FP.F16.E4M3.UNPACK_B R26, R6 ;  /* 0x00000006ff1a723e */ /* 0x000fc400020006ff */
[----:B------:R-:W-:Y:S02]  /*e3f0*/  F2FP.F16.E4M3.UNPACK_B R6, R6.H1 ;  /* 0x00000006ff06723e */ /* 0x000fe400030006ff */
[C---:B------:R-:W-:Y:S01]  /*e400*/  FMUL.FTZ R5, R15.reuse, R30 ;  /* 0x0000001e0f057220 */ /* 0x040fe20000410000 */
[-C--:B------:R-:W-:Y:S01]  /*e410*/  FMUL.FTZ R31, R15, R28.reuse ;  /* 0x0000001c0f1f7220 */ /* 0x080fe20000410000 */
[----:B------:R-:W-:Y:S02]  /*e420*/  F2FP.F16.E4M3.UNPACK_B R15, R7 ;  /* 0x00000007ff0f723e */ /* 0x000fe400020006ff */
[C---:B------:R-:W-:Y:S01]  /*e430*/  FFMA.FTZ R33, R20.reuse, R28, -R5 ;  /* 0x0000001c14217223 */ /* 0x040fe20000010805 */
[--C-:B------:R-:W-:Y:S01]  /*e440*/  HADD2.F32 R5, -RZ, R4.reuse.H1_H1 ;  /* 0x30000004ff057230 */ /* 0x100fe20000004100 */
[----:B------:R-:W-:Y:S01]  /*e450*/  F2FP.F16.E4M3.UNPACK_B R28, R10.H1 ;  /* 0x0000000aff1c723e */ /* 0x000fe200030006ff */
[----:B------:R-:W-:Y:S01]  /*e460*/  FFMA.FTZ R34, R20, R30, R31 ;  /* 0x0000001e14227223 */ /* 0x000fe2000001001f */
[----:B------:R-:W-:Y:S01]  /*e470*/  HADD2.F32 R4, -RZ, R4.H0_H0 ;  /* 0x20000004ff047230 */ /* 0x000fe20000004100 */
[----:B------:R-:W-:Y:S01]  /*e480*/  F2FP.F16.E4M3.UNPACK_B R20, R3.H1 ;  /* 0x00000003ff14723e */ /* 0x000fe200030006ff */
[C---:B------:R-:W-:Y:S01]  /*e490*/  FMUL.FTZ R31, R5.reuse, R29 ;  /* 0x0000001d051f7220 */ /* 0x040fe20000410000 */
[----:B0-----:R-:W-:Y:S01]  /*e4a0*/  FMUL.FTZ R32, R5, R27 ;  /* 0x0000001b05207220 */ /* 0x001fe20000410000 */
[----:B------:R-:W-:Y:S01]  /*e4b0*/  HADD2.F32 R30, -RZ, R28.H1_H1 ;  /* 0x3000001cff1e7230 */ /* 0x000fe20000004100 */
[----:B------:R-:W-:Y:S01]  /*e4c0*/  F2FP.F16.E4M3.UNPACK_B R7, R7.H1 ;  /* 0x00000007ff07723e */ /* 0x000fe200030006ff */
[----:B------:R-:W-:-:S02]  /*e4d0*/  HADD2.F32 R5, -RZ, R24.H1_H1 ;  /* 0x30000018ff057230 */ /* 0x000fc40000004100 */
[C---:B------:R-:W-:Y:S01]  /*e4e0*/  FFMA.FTZ R31, R4.reuse, R27, -R31 ;  /* 0x0000001b041f7223 */ /* 0x040fe2000001081f */
[----:B------:R-:W-:Y:S01]  /*e4f0*/  FFMA.FTZ R32, R4, R29, R32 ;  /* 0x0000001d04207223 */ /* 0x000fe20000010020 */
[----:B------:R-:W-:Y:S02]  /*e500*/  HADD2.F32 R27, -RZ, R20.H1_H1 ;  /* 0x30000014ff1b7230 */ /* 0x000fe40000004100 */
[----:B------:R-:W-:Y:S02]  /*e510*/  HADD2.F32 R24, -RZ, R24.H0_H0 ;  /* 0x20000018ff187230 */ /* 0x000fe40000004100 */
[C---:B------:R-:W-:Y:S01]  /*e520*/  FMUL.FTZ R29, R5.reuse, R30 ;  /* 0x0000001e051d7220 */ /* 0x040fe20000410000 */
[----:B------:R-:W-:Y:S02]  /*e530*/  HADD2.F32 R28, -RZ, R28.H0_H0 ;  /* 0x2000001cff1c7230 */ /* 0x000fe40000004100 */
[----:B------:R-:W-:Y:S01]  /*e540*/  FMUL.FTZ R5, R5, R27 ;  /* 0x0000001b05057220 */ /* 0x000fe20000410000 */
[----:B------:R-:W-:-:S02]  /*e550*/  HADD2.F32 R4, -RZ, R21.H1_H1 ;  /* 0x30000015ff047230 */ /* 0x000fc40000004100 */
[C---:B------:R-:W-:Y:S01]  /*e560*/  FFMA.FTZ R37, R24.reuse, R27, -R29 ;  /* 0x0000001b18257223 */ /* 0x040fe2000001081d */
[----:B------:R-:W-:Y:S01]  /*e570*/  F2FP.F16.E4M3.UNPACK_B R27, R11 ;  /* 0x0000000bff1b723e */ /* 0x000fe200020006ff */
[----:B------:R-:W-:Y:S02]  /*e580*/  HADD2.F32 R20, -RZ, R20.H0_H0 ;  /* 0x20000014ff147230 */ /* 0x000fe40000004100 */
[----:B------:R-:W-:Y:S01]  /*e590*/  FFMA.FTZ R30, R24, R30, R5 ;  /* 0x0000001e181e7223 */ /* 0x000fe20000010005 */
[----:B------:R-:W-:Y:S02]  /*e5a0*/  HADD2.F32 R21, -RZ, R21.H0_H0 ;  /* 0x20000015ff157230 */ /* 0x000fe40000004100 */
[C---:B------:R-:W-:Y:S01]  /*e5b0*/  FMUL.FTZ R36, R4.reuse, R28 ;  /* 0x0000001c04247220 */ /* 0x040fe20000410000 */
[----:B------:R-:W-:Y:S01]  /*e5c0*/  F2FP.F16.E4M3.UNPACK_B R24, R13 ;  /* 0x0000000dff18723e */ /* 0x000fe200020006ff */
[----:B------:R-:W-:Y:S02]  /*e5d0*/  HADD2.F32 R29, -RZ, R27.H1_H1 ;  /* 0x3000001bff1d7230 */ /* 0x000fe40000004100 */
[----:B------:R-:W-:Y:S01]  /*e5e0*/  FMUL.FTZ R35, R4, R20 ;  /* 0x0000001404237220 */ /* 0x000fe20000410000 */
[----:B------:R-:W-:-:S02]  /*e5f0*/  HADD2.F32 R5, -RZ, R6.H1_H1 ;  /* 0x30000006ff057230 */ /* 0x000fc40000004100 */
[C---:B------:R-:W-:Y:S01]  /*e600*/  FFMA.FTZ R36, R21.reuse, R20, -R36 ;  /* 0x0000001415247223 */ /* 0x040fe20000010824 */
[----:B------:R-:W-:Y:S02]  /*e610*/  HADD2.F32 R20, -RZ, R24.H1_H1 ;  /* 0x30000018ff147230 */ /* 0x000fe40000004100 */
[----:B------:R-:W-:Y:S01]  /*e620*/  FFMA.FTZ R35, R21, R28, R35 ;  /* 0x0000001c15237223 */ /* 0x000fe20000010023 */
[----:B------:R-:W-:Y:S02]  /*e630*/  HADD2.F32 R6, -RZ, R6.H0_H0 ;  /* 0x20000006ff067230 */ /* 0x000fe40000004100 */
[C---:B------:R-:W-:Y:S01]  /*e640*/  FMUL.FTZ R39, R5.reuse, R29 ;  /* 0x0000001d05277220 */ /* 0x040fe20000410000 */
[----:B------:R-:W-:Y:S02]  /*e650*/  HADD2.F32 R27, -RZ, R27.H0_H0 ;  /* 0x2000001bff1b7230 */ /* 0x000fe40000004100 */
[----:B------:R-:W-:Y:S01]  /*e660*/  FMUL.FTZ R41, R5, R20 ;  /* 0x0000001405297220 */ /* 0x000fe20000410000 */
[----:B------:R-:W-:-:S02]  /*e670*/  HADD2.F32 R4, -RZ, R26.H1_H1 ;  /* 0x3000001aff047230 */ /* 0x000fc40000004100 */
[----:B------:R-:W-:Y:S01]  /*e680*/  FFMA.FTZ R28, R6, R20, -R39 ;  /* 0x00000014061c7223 */ /* 0x000fe20000010827 */
[----:B------:R-:W-:Y:S01]  /*e690*/  HADD2.F32 R21, -RZ, R24.H0_H0 ;  /* 0x20000018ff157230 */ /* 0x000fe20000004100 */
[----:B------:R-:W-:Y:S01]  /*e6a0*/  F2FP.F16.E4M3.UNPACK_B R5, R13.H1 ;  /* 0x0000000dff05723e */ /* 0x000fe200030006ff */
[----:B------:R-:W-:Y:S02]  /*e6b0*/  HADD2.F32 R26, -RZ, R26.H0_H0 ;  /* 0x2000001aff1a7230 */ /* 0x000fe40000004100 */
[----:B------:R-:W-:Y:S01]  /*e6c0*/  FMUL.FTZ R39, R4, R27 ;  /* 0x0000001b04277220 */ /* 0x000fe20000410000 */
[----:B------:R-:W-:Y:S01]  /*e6d0*/  FFMA.FTZ R41, R6, R29, R41 ;  /* 0x0000001d06297223 */ /* 0x000fe20000010029 */
[----:B------:R-:W-:Y:S01]  /*e6e0*/  FMUL.FTZ R20, R4, R21 ;  /* 0x0000001504147220 */ /* 0x000fe20000410000 */
[----:B------:R-:W-:Y:S01]  /*e6f0*/  F2FP.F16.E4M3.UNPACK_B R4, R11.H1 ;  /* 0x0000000bff04723e */ /* 0x000fe200030006ff */
[----:B------:R-:W-:Y:S01]  /*e700*/  FFMA.FTZ R39, R26, R21, -R39 ;  /* 0x000000151a277223 */ /* 0x000fe20000010827 */
[----:B------:R-:W-:-:S02]  /*e710*/  HADD2.F32 R6, -RZ, R5.H0_H0 ;  /* 0x20000005ff067230 */ /* 0x000fc40000004100 */
[----:B------:R-:W-:Y:S01]  /*e720*/  FFMA.FTZ R26, R26, R27, R20 ;  /* 0x0000001b1a1a7223 */ /* 0x000fe20000010014 */
[----:B------:R-:W-:Y:S01]  /*e730*/  HADD2.F32 R20, -RZ, R5.H1_H1 ;  /* 0x30000005ff147230 */ /* 0x000fe20000004100 */
[----:B------:R-:W-:Y:S01]  /*e740*/  F2FP.SATFINITE.E4M3.F32.PACK_AB_MERGE_C R30, R30, R37, RZ ;  /* 0x000000251e1e723e */ /* 0x000fe200048070ff */
[--C-:B------:R-:W-:Y:S02]  /*e750*/  HADD2.F32 R24, -RZ, R4.reuse.H1_H1 ;  /* 0x30000004ff187230 */ /* 0x100fe40000004100 */
[----:B------:R-:W-:Y:S02]  /*e760*/  HADD2.F32 R5, -RZ, R7.H1_H1 ;  /* 0x30000007ff057230 */ /* 0x000fe40000004100 */
[----:B------:R-:W-:Y:S02]  /*e770*/  HADD2.F32 R21, -RZ, R4.H0_H0 ;  /* 0x20000004ff157230 */ /* 0x000fe40000004100 */
[----:B------:R-:W-:Y:S02]  /*e780*/  HADD2.F32 R4, -RZ, R15.H1_H1 ;  /* 0x3000000fff047230 */ /* 0x000fe40000004100 */
[----:B------:R-:W-:Y:S01]  /*e790*/  FMUL.FTZ R40, R5, R24 ;  /* 0x0000001805287220 */ /* 0x000fe20000410000 */
[----:B------:R-:W-:-:S02]  /*e7a0*/  HADD2.F32 R7, -RZ, R7.H0_H0 ;  /* 0x20000007ff077230 */ /* 0x000fc40000004100 */
[----:B------:R-:W-:Y:S01]  /*e7b0*/  FMUL.FTZ R5, R5, R20 ;  /* 0x0000001405057220 */ /* 0x000fe20000410000 */
[----:B------:R-:W-:Y:S02]  /*e7c0*/  HADD2.F32 R15, -RZ, R15.H0_H0 ;  /* 0x2000000fff0f7230 */ /* 0x000fe40000004100 */
[CC--:B------:R-:W-:Y:S01]  /*e7d0*/  FMUL.FTZ R38, R4.reuse, R21.reuse ;  /* 0x0000001504267220 */ /* 0x0c0fe20000410000 */
[----:B------:R-:W-:Y:S01]  /*e7e0*/  FMUL.FTZ R4, R4, R6 ;  /* 0x0000000604047220 */ /* 0x000fe20000410000 */
[C---:B------:R-:W-:Y:S01]  /*e7f0*/  FFMA.FTZ R40, R7.reuse, R20, -R40 ;  /* 0x0000001407287223 */ /* 0x040fe20000010828 */
[----:B------:R-:W-:Y:S01]  /*e800*/  FFMA.FTZ R5, R7, R24, R5 ;  /* 0x0000001807057223 */ /* 0x000fe20000010005 */
[C---:B------:R-:W-:Y:S01]  /*e810*/  FFMA.FTZ R7, R15.reuse, R6, -R38 ;  /* 0x000000060f077223 */ /* 0x040fe20000010826 */
[----:B------:R-:W-:Y:S01]  /*e820*/  FFMA.FTZ R20, R15, R21, R4 ;  /* 0x000000150f147223 */ /* 0x000fe20000010004 */
[----:B------:R-:W-:Y:S02]  /*e830*/  F2FP.SATFINITE.E4M3.F32.PACK_AB_MERGE_C R4, R34, R33, RZ ;  /* 0x000000212204723e */ /* 0x000fe400048070ff */
[----:B------:R-:W-:-:S02]  /*e840*/  F2FP.SATFINITE.E4M3.F32.PACK_AB_MERGE_C R6, R41, R28, RZ ;  /* 0x0000001c2906723e */ /* 0x000fc400048070ff */
[----:B------:R-:W-:Y:S02]  /*e850*/  F2FP.SATFINITE.E4M3.F32.PACK_AB_MERGE_C R40, R5, R40, RZ ;  /* 0x000000280528723e */ /* 0x000fe400048070ff */
[----:B------:R-:W-:Y:S02]  /*e860*/  F2FP.SATFINITE.E4M3.F32.PACK_AB_MERGE_C R4, R32, R31, R4 ;  /* 0x0000001f2004723e */ /* 0x000fe40004807004 */
[----:B------:R-:W-:Y:S02]  /*e870*/  F2FP.SATFINITE.E4M3.F32.PACK_AB_MERGE_C R5, R35, R36, R30 ;  /* 0x000000242305723e */ /* 0x000fe4000480701e */
[----:B------:R-:W-:Y:S02]  /*e880*/  F2FP.SATFINITE.E4M3.F32.PACK_AB_MERGE_C R6, R26, R39, R6 ;  /* 0x000000271a06723e */ /* 0x000fe40004807006 */
[----:B------:R-:W-:-:S05]  /*e890*/  F2FP.SATFINITE.E4M3.F32.PACK_AB_MERGE_C R7, R20, R7, R40 ;  /* 0x000000071407723e */ /* 0x000fca0004807028 */
[----:B------:R1:W-:Y:S02]  /*e8a0*/  STS.128 [R42+0x20400], R4 ;  /* 0x020400042a007388 */ /* 0x0003e40000000c00 */
.L_x_612:
[----:B------:R-:W-:Y:S05]  /*e8b0*/  BSYNC B2 ;  /* 0x0000000000027941 */ /* 0x000fea0003800000 */
.L_x_611:
[----:B------:R-:W-:Y:S05]  /*e8c0*/  @P1 BRA `(.L_x_610) ;  /* 0x0000000400681947 */ /* 0x000fea0003800000 */
[----:B-1---5:R-:W1:Y:S01]  /*e8d0*/  LDS.128 R4, [R42+0x24400] ;  /* 0x024400002a047984 */ /* 0x022e620000000c00 */
        /* <DEDUP_REMOVED lines=89> */
.L_x_610:
[----:B------:R-:W-:Y:S05]  /*ee70*/  BSYNC B1 ;  /* 0x0000000000017941 */ /* 0x000fea0003800000 */
.L_x_609:
[----:B-12---:R-:W-:Y:S01]  /*ee80*/  IADD3 R4, R219, 0x20, RZ ;  /* 0x00000020db047810 */ /* 0x006fe20007ffe0ff */
[----:B------:R-:W-:Y:S03]  /*ee90*/  BSSY B1, `(.L_x_613) ;  /* 0x00000bf000017945 */ /* 0x000fe60003800000 */
[----:B------:R-:W-:-:S13]  /*eea0*/  ISETP.GE.AND P0, PT, R4, R14, PT ;  /* 0x0000000e0400720c */ /* 0x000fda0003f06270 */
[----:B------:R-:W-:Y:S05]  /*eeb0*/  @P0 BRA `(.L_x_614) ;  /* 0x0000000800f00947 */ /* 0x000fea0003800000 */
[----:B-----5:R1:W5:Y:S01]  /*eec0*/  LDL R42, [R1+0x30] ;  /* 0x00003000012a7983 */ /* 0x0203620000100800 */
[----:B------:R-:W2:Y:S01]  /*eed0*/  LDC R5, c[0x0][0x3f4] ;  /* 0x0000fd00ff057b82 */ /* 0x000ea20000000800 */
[----:B------:R-:W-:Y:S01]  /*eee0*/  BSSY B2, `(.L_x_615) ;  /* 0x000005e000027945 */ /* 0x000fe20003800000 */
[-C--:B--2---:R-:W-:Y:S02]  /*eef0*/  ISETP.GE.AND P0, PT, R22, R5.reuse, PT ;  /* 0x000000051600720c */ /* 0x084fe40003f06270 */
[----:B------:R-:W-:-:S11]  /*ef00*/  ISETP.GE.AND P1, PT, R218, R5, PT ;  /* 0x00000005da00720c */ /* 0x000fd60003f26270 */
[----:B-1----:R-:W-:Y:S05]  /*ef10*/  @P0 BRA `(.L_x_616) ;  /* 0x0000000400680947 */ /* 0x002fea0003800000 */
[----:B-----5:R-:W1:Y:S01]  /*ef20*/  LDS.128 R4, [R42+0x21400] ;  /* 0x021400002a047984 */ /* 0x020e620000000c00 */
[----:B------:R-:W-:Y:S02]  /*ef30*/  F2FP.F16.E4M3.UNPACK_B R29, R3 ;  /* 0x00000003ff1d723e */ /* 0x000fe400020006ff */
[-C--:B------:R-:W-:Y:S02]  /*ef40*/  F2FP.F16.E4M3.UNPACK_B R30, R10.reuse ;  /* 0x0000000aff1e723e */ /* 0x080fe400020006ff */
[----:B------:R-:W-:Y:S01]  /*ef50*/  F2FP.F16.E4M3.UNPACK_B R33, R10.H1 ;  /* 0x0000000aff21723e */ /* 0x000fe200030006ff */
[----:B------:R-:W-:Y:S01]  /*ef60*/  HADD2.F32 R28, -RZ, R29.H1_H1 ;  /* 0x3000001dff1c7230 */ /* 0x000fe20000004100 */
[----:B------:R-:W-:Y:S01]  /*ef70*/  F2FP.F16.E4M3.UNPACK_B R37, R11 ;  /* 0x0000000bff25723e */ /* 0x000fe200020006ff */
[----:B0-----:R-:W-:Y:S02]  /*ef80*/  HADD2.F32 R32, -RZ, R30.H1_H1 ;  /* 0x3000001eff207230 */ /* 0x001fe40000004100 */
[----:B------:R-:W-:-:S02]  /*ef90*/  HADD2.F32 R34, -RZ, R33.H1_H1 ;  /* 0x30000021ff227230 */ /* 0x000fc40000004100 */
[----:B------:R-:W-:Y:S02]  /*efa0*/  HADD2.F32 R35, -RZ, R33.H0_H0 ;  /* 0x20000021ff237230 */ /* 0x000fe40000004100 */
[--C-:B------:R-:W-:Y:S02]  /*efb0*/  HADD2.F32 R40, -RZ, R37.reuse.H1_H1 ;  /* 0x30000025ff287230 */ /* 0x100fe40000004100 */
        /* <DEDUP_REMOVED lines=9> */
[-C--:B------:R-:W-:Y:S01]  /*f050*/  FMUL.FTZ R5, R32, R15.reuse ;  /* 0x0000000f20057220 */ /* 0x080fe20000410000 */
[C---:B------:R-:W-:Y:S01]  /*f060*/  FMUL.FTZ R27, R28.reuse, R15 ;  /* 0x0000000f1c1b7220 */ /* 0x040fe20000410000 */
[----:B------:R-:W-:Y:S02]  /*f070*/  F2FP.F16.E4M3.UNPACK_B R15, R7 ;  /* 0x00000007ff0f723e */ /* 0x000fe400020006ff */
[-C--:B------:R-:W-:Y:S01]  /*f080*/  FFMA.FTZ R28, R28, R20.reuse, -R5 ;  /* 0x000000141c1c7223 */ /* 0x080fe20000010805 */
[----:B------:R-:W-:Y:S01]  /*f090*/  FFMA.FTZ R31, R32, R20, R27 ;  /* 0x00000014201f7223 */ /* 0x000fe2000001001b */
[----:B------:R-:W-:Y:S01]  /*f0a0*/  HADD2.F32 R32, -RZ, R30.H0_H0 ;  /* 0x2000001eff207230 */ /* 0x000fe20000004100 */
[----:B------:R-:W-:Y:S01]  /*f0b0*/  F2FP.F16.E4M3.UNPACK_B R30, R3.H1 ;  /* 0x00000003ff1e723e */ /* 0x000fe200030006ff */
[----:B------:R-:W-:Y:S01]  /*f0c0*/  HADD2.F32 R5, -RZ, R4.H1_H1 ;  /* 0x30000004ff057230 */ /* 0x000fe20000004100 */
[----:B------:R-:W-:Y:S01]  /*f0d0*/  F2FP.F16.E4M3.UNPACK_B R7, R7.H1 ;  /* 0x00000007ff07723e */ /* 0x000fe200030006ff */
[----:B------:R-:W-:-:S02]  /*f0e0*/  HADD2.F32 R20, -RZ, R29.H0_H0 ;  /* 0x2000001dff147230 */ /* 0x000fc40000004100 */
[----:B------:R-:W-:Y:S02]  /*f0f0*/  HADD2.F32 R4, -RZ, R4.H0_H0 ;  /* 0x20000004ff047230 */ /* 0x000fe40000004100 */
[-C--:B------:R-:W-:Y:S01]  /*f100*/  FMUL.FTZ R27, R32, R5.reuse ;  /* 0x00000005201b7220 */ /* 0x080fe20000410000 */
[----:B------:R-:W-:Y:S02]  /*f110*/  HADD2.F32 R33, -RZ, R30.H0_H0 ;  /* 0x2000001eff217230 */ /* 0x000fe40000004100 */
[C---:B------:R-:W-:Y:S01]  /*f120*/  FMUL.FTZ R29, R20.reuse, R5 ;  /* 0x00000005141d7220 */ /* 0x040fe20000410000 */
[--C-:B------:R-:W-:Y:S02]  /*f130*/  HADD2.F32 R5, -RZ, R24.reuse.H1_H1 ;  /* 0x30000018ff057230 */ /* 0x100fe40000004100 */
[-C--:B------:R-:W-:Y:S01]  /*f140*/  FFMA.FTZ R27, R20, R4.reuse, -R27 ;  /* 0x00000004141b7223 */ /* 0x080fe2000001081b */
[----:B------:R-:W-:Y:S02]  /*f150*/  HADD2.F32 R24, -RZ, R24.H0_H0 ;  /* 0x20000018ff187230 */ /* 0x000fe40000004100 */
[----:B------:R-:W-:Y:S01]  /*f160*/  FFMA.FTZ R20, R32, R4, R29 ;  /* 0x0000000420147223 */ /* 0x000fe2000001001d */
[----:B------:R-:W-:-:S02]  /*f170*/  HADD2.F32 R32, -RZ, R30.H1_H1 ;  /* 0x3000001eff207230 */ /* 0x000fc40000004100 */
[-C--:B------:R-:W-:Y:S01]  /*f180*/  FMUL.FTZ R29, R34, R5.reuse ;  /* 0x00000005221d7220 */ /* 0x080fe20000410000 */
[--C-:B------:R-:W-:Y:S02]  /*f190*/  HADD2.F32 R4, -RZ, R21.reuse.H1_H1 ;  /* 0x30000015ff047230 */ /* 0x100fe40000004100 */
[----:B------:R-:W-:Y:S02]  /*f1a0*/  HADD2.F32 R21, -RZ, R21.H0_H0 ;  /* 0x20000015ff157230 */ /* 0x000fe40000004100 */
[C---:B------:R-:W-:Y:S01]  /*f1b0*/  FMUL.FTZ R5, R32.reuse, R5 ;  /* 0x0000000520057220 */ /* 0x040fe20000410000 */
[----:B------:R-:W-:Y:S01]  /*f1c0*/  FFMA.FTZ R29, R32, R24, -R29 ;  /* 0x00000018201d7223 */ /* 0x000fe2000001081d */
[----:B------:R-:W-:Y:S01]  /*f1d0*/  FMUL.FTZ R30, R35, R4 ;  /* 0x00000004231e7220 */ /* 0x000fe20000410000 */
[----:B------:R-:W-:Y:S01]  /*f1e0*/  F2FP.F16.E4M3.UNPACK_B R32, R13 ;  /* 0x0000000dff20723e */ /* 0x000fe200020006ff */
[----:B------:R-:W-:Y:S01]  /*f1f0*/  FFMA.FTZ R24, R34, R24, R5 ;  /* 0x0000001822187223 */ /* 0x000fe20000010005 */
[----:B------:R-:W-:Y:S01]  /*f200*/  FMUL.FTZ R4, R33, R4 ;  /* 0x0000000421047220 */ /* 0x000fe20000410000 */
[----:B------:R-:W-:-:S02]  /*f210*/  HADD2.F32 R5, -RZ, R6.H1_H1 ;  /* 0x30000006ff057230 */ /* 0x000fc40000004100 */
[-C--:B------:R-:W-:Y:S01]  /*f220*/  FFMA.FTZ R30, R33, R21.reuse, -R30 ;  /* 0x00000015211e7223 */ /* 0x080fe2000001081e */
[----:B------:R-:W-:Y:S02]  /*f230*/  HADD2.F32 R34, -RZ, R32.H1_H1 ;  /* 0x30000020ff227230 */ /* 0x000fe40000004100 */
[----:B------:R-:W-:Y:S01]  /*f240*/  FFMA.FTZ R21, R35, R21, R4 ;  /* 0x0000001523157223 */ /* 0x000fe20000010004 */
[----:B------:R-:W-:Y:S02]  /*f250*/  HADD2.F32 R6, -RZ, R6.H0_H0 ;  /* 0x20000006ff067230 */ /* 0x000fe40000004100 */
[-C--:B------:R-:W-:Y:S01]  /*f260*/  FMUL.FTZ R33, R40, R5.reuse ;  /* 0x0000000528217220 */ /* 0x080fe20000410000 */
[----:B------:R-:W-:Y:S02]  /*f270*/  HADD2.F32 R36, -RZ, R32.H0_H0 ;  /* 0x20000020ff247230 */ /* 0x000fe40000004100 */
[----:B------:R-:W-:Y:S01]  /*f280*/  FMUL.FTZ R35, R34, R5 ;  /* 0x0000000522237220 */ /* 0x000fe20000410000 */
[----:B------:R-:W-:-:S02]  /*f290*/  HADD2.F32 R4, -RZ, R26.H1_H1 ;  /* 0x3000001aff047230 */ /* 0x000fc40000004100 */
[-C--:B------:R-:W-:Y:S01]  /*f2a0*/  FFMA.FTZ R32, R34, R6.reuse, -R33 ;  /* 0x0000000622207223 */ /* 0x080fe20000010821 */
[----:B------:R-:W-:Y:S01]  /*f2b0*/  HADD2.F32 R26, -RZ, R26.H0_H0 ;  /* 0x2000001aff1a7230 */ /* 0x000fe20000004100 */
[----:B------:R-:W-:Y:S01]  /*f2c0*/  F2FP.F16.E4M3.UNPACK_B R34, R13.H1 ;  /* 0x0000000dff22723e */ /* 0x000fe200030006ff */
[----:B------:R-:W-:Y:S01]  /*f2d0*/  FFMA.FTZ R35, R40, R6, R35 ;  /* 0x0000000628237223 */ /* 0x000fe20000010023 */
[-C--:B------:R-:W-:Y:S01]  /*f2e0*/  FMUL.FTZ R5, R38, R4.reuse ;  /* 0x0000000426057220 */ /* 0x080fe20000410000 */
[C---:B------:R-:W-:Y:S01]  /*f2f0*/  FMUL.FTZ R33, R36.reuse, R4 ;  /* 0x0000000424217220 */ /* 0x040fe20000410000 */
[----:B------:R-:W-:Y:S01]  /*f300*/  F2FP.F16.E4M3.UNPACK_B R4, R11.H1 ;  /* 0x0000000bff04723e */ /* 0x000fe200030006ff */
[----:B------:R-:W-:Y:S02]  /*f310*/  HADD2.F32 R39, -RZ, R34.H1_H1 ;  /* 0x30000022ff277230 */ /* 0x000fe40000004100 */
[----:B------:R-:W-:Y:S01]  /*f320*/  FFMA.FTZ R6, R36, R26, -R5 ;  /* 0x0000001a24067223 */ /* 0x000fe20000010805 */
[----:B------:R-:W-:-:S02]  /*f330*/  HADD2.F32 R5, -RZ, R7.H1_H1 ;  /* 0x30000007ff057230 */ /* 0x000fc40000004100 */
[----:B------:R-:W-:Y:S01]  /*f340*/  FFMA.FTZ R33, R38, R26, R33 ;  /* 0x0000001a26217223 */ /* 0x000fe20000010021 */
[--C-:B------:R-:W-:Y:S01]  /*f350*/  HADD2.F32 R43, -RZ, R4.reuse.H1_H1 ;  /* 0x30000004ff2b7230 */ /* 0x100fe20000004100 */
[----:B------:R-:W-:Y:S01]  /*f360*/  F2FP.SATFINITE.E4M3.F32.PACK_AB_MERGE_C R24, R24, R29, RZ ;  /* 0x0000001d1818723e */ /* 0x000fe200048070ff */
[----:B------:R-:W-:Y:S02]  /*f370*/  HADD2.F32 R41, -RZ, R4.H0_H0 ;  /* 0x20000004ff297230 */ /* 0x000fe40000004100 */
[-C--:B------:R-:W-:Y:S01]  /*f380*/  FMUL.FTZ R36, R39, R5.reuse ;  /* 0x0000000527247220 */ /* 0x080fe20000410000 */
[----:B------:R-:W-:Y:S01]  /*f390*/  HADD2.F32 R4, -RZ, R15.H1_H1 ;  /* 0x3000000fff047230 */ /* 0x000fe20000004100 */
[----:B------:R-:W-:Y:S01]  /*f3a0*/  F2FP.SATFINITE.E4M3.F32.PACK_AB_MERGE_C R32, R35, R32, RZ ;  /* 0x000000202320723e */ /* 0x000fe200048070ff */
[----:B------:R-:W-:Y:S02]  /*f3b0*/  HADD2.F32 R37, -RZ, R34.H0_H0 ;  /* 0x20000022ff257230 */ /* 0x000fe40000004100 */
[----:B------:R-:W-:Y:S01]  /*f3c0*/  FMUL.FTZ R34, R43, R5 ;  /* 0x000000052b227220 */ /* 0x000fe20000410000 */
[----:B------:R-:W-:-:S02]  /*f3d0*/  HADD2.F32 R7, -RZ, R7.H0_H0 ;  /* 0x20000007ff077230 */ /* 0x000fc40000004100 */
[-C--:B------:R-:W-:Y:S01]  /*f3e0*/  FMUL.FTZ R26, R41, R4.reuse ;  /* 0x00000004291a7220 */ /* 0x080fe20000410000 */
[----:B------:R-:W-:Y:S02]  /*f3f0*/  HADD2.F32 R15, -RZ, R15.H0_H0 ;  /* 0x2000000fff0f7230 */ /* 0x000fe40000004100 */
[----:B------:R-:W-:Y:S01]  /*f400*/  FMUL.FTZ R4, R37, R4 ;  /* 0x0000000425047220 */ /* 0x000fe20000410000 */
[----:B------:R-:W-:Y:S01]  /*f410*/  F2FP.SATFINITE.E4M3.F32.PACK_AB_MERGE_C R6, R33, R6, R32 ;  /* 0x000000062106723e */ /* 0x000fe20004807020 */
[-C--:B------:R-:W-:Y:S01]  /*f420*/  FFMA.FTZ R34, R39, R7.reuse, -R34 ;  /* 0x0000000727227223 */ /* 0x080fe20000010822 */
[----:B------:R-:W-:Y:S01]  /*f430*/  FFMA.FTZ R5, R43, R7, R36 ;  /* 0x000000072b057223 */ /* 0x000fe20000010024 */
[-C--:B------:R-:W-:Y:S01]  /*f440*/  FFMA.FTZ R7, R37, R15.reuse, -R26 ;  /* 0x0000000f25077223 */ /* 0x080fe2000001081a */
[----:B------:R-:W-:Y:S01]  /*f450*/  FFMA.FTZ R26, R41, R15, R4 ;  /* 0x0000000f291a7223 */ /* 0x000fe20000010004 */
[----:B------:R-:W-:Y:S02]  /*f460*/  F2FP.SATFINITE.E4M3.F32.PACK_AB_MERGE_C R4, R31, R28, RZ ;  /* 0x0000001c1f04723e */ /* 0x000fe400048070ff */
[----:B------:R-:W-:-:S02]  /*f470*/  F2FP.SATFINITE.E4M3.F32.PACK_AB_MERGE_C R34, R5, R34, RZ ;  /* 0x000000220522723e */ /* 0x000fc400048070ff */
[----:B------:R-:W-:Y:S02]  /*f480*/  F2FP.SATFINITE.E4M3.F32.PACK_AB_MERGE_C R4, R20, R27, R4 ;  /* 0x0000001b1404723e */ /* 0x000fe40004807004 */
[----:B------:R-:W-:Y:S02]  /*f490*/  F2FP.SATFINITE.E4M3.F32.PACK_AB_MERGE_C R5, R21, R30, R24 ;  /* 0x0000001e1505723e */ /* 0x000fe40004807018 */
[----:B------:R-:W-:-:S05]  /*f4a0*/  F2FP.SATFINITE.E4M3.F32.PACK_AB_MERGE_C R7, R26, R7, R34 ;  /* 0x000000071a07723e */ /* 0x000fca0004807022 */
[----:B------:R1:W-:Y:S02]  /*f4b0*/  STS.128 [R42+0x21400], R4 ;  /* 0x021400042a007388 */ /* 0x0003e40000000c00 */
.L_x_616:
[----:B------:R-:W-:Y:S05]  /*f4c0*/  BSYNC B2 ;  /* 0x0000000000027941 */ /* 0x000fea0003800000 */
.L_x_615:
[----:B------:R-:W-:Y:S05]  /*f4d0*/  @P1 BRA `(.L_x_614) ;  /* 0x0000000400681947 */ /* 0x000fea0003800000 */
[----:B-1---5:R-:W1:Y:S01]  /*f4e0*/  LDS.128 R4, [R42+0x25400] ;  /* 0x025400002a047984 */ /* 0x022e620000000c00 */
        /* <DEDUP_REMOVED lines=20> */
[-C--:B------:R-:W-:Y:S02]  /*f630*/  F2FP.F16.E4M3.UNPACK_B R15, R7.reuse ;  /* 0x00000007ff0f723e */ /* 0x080fe400020006ff */
        /* <DEDUP_REMOVED lines=34> */
[----:B------:R-:W-:Y:S01]  /*f860*/  FFMA.FTZ R32, R34, R6, -R33 ;  /* 0x0000000622207223 */ /* 0x000fe20000010821 */
        /* <DEDUP_REMOVED lines=33> */
.L_x_614:
[----:B------:R-:W-:Y:S05]  /*fa80*/  BSYNC B1 ;  /* 0x0000000000017941 */ /* 0x000fea0003800000 */
.L_x_613:
[----:B-12---:R-:W-:Y:S01]  /*fa90*/  VIADD R4, R219, 0x40 ;  /* 0x00000040db047836 */ /* 0x006fe20000000000 */
[----:B------:R-:W-:Y:S04]  /*faa0*/  BSSY B1, `(.L_x_617) ;  /* 0x00000bf000017945 */ /* 0x000fe80003800000 */
        /* <DEDUP_REMOVED lines=98> */
.L_x_620:
[----:B------:R-:W-:Y:S05]  /*100d0*/  BSYNC B2 ;  /* 0x0000000000027941 */ /* 0x000fea0003800000 */
.L_x_619:
        /* <DEDUP_REMOVED lines=91> */
.L_x_618:
[----:B------:R-:W-:Y:S05]  /*10690*/  BSYNC B1 ;  /* 0x0000000000017941 */ /* 0x000fea0003800000 */
.L_x_617:
[----:B-12---:R-:W-:-:S05]  /*106a0*/  VIADD R4, R219, 0x60 ;  /* 0x00000060db047836 */ /* 0x006fca0000000000 */
[----:B------:R-:W-:-:S13]  /*106b0*/  ISETP.GE.AND P0, PT, R4, R14, PT ;  /* 0x0000000e0400720c */ /* 0x000fda0003f06270 */
[----:B------:R-:W-:Y:S05]  /*106c0*/  @P0 BRA `(.L_x_621) ;  /* 0x00000044004c0947 */ /* 0x000fea0003800000 */
        /* <DEDUP_REMOVED lines=9> */
[--C-:B------:R-:W-:Y:S02]  /*10760*/  HADD2.F32 R31, -RZ, R30.reuse.H1_H1 ;  /* 0x3000001eff1f7230 */ /* 0x100fe40000004100 */
[----:B------:R-:W-:Y:S02]  /*10770*/  HADD2.F32 R27, -RZ, R29.H1_H1 ;  /* 0x3000001dff1b7230 */ /* 0x000fe40000004100 */
[----:B0-----:R-:W-:Y:S01]  /*10780*/  HADD2.F32 R32, -RZ, R30.H0_H0 ;  /* 0x2000001eff207230 */ /* 0x001fe20000004100 */
[----:B------:R-:W-:-:S05]  /*10790*/  F2FP.F16.E4M3.UNPACK_B R30, R10.H1 ;  /* 0x0000000aff1e723e */ /* 0x000fca00030006ff */
[----:B------:R-:W-:Y:S01]  /*107a0*/  HADD2.F32 R33, -RZ, R30.H1_H1 ;  /* 0x3000001eff217230 */ /* 0x000fe20000004100 */
[-C--:B-1----:R-:W-:Y:S02]  /*107b0*/  F2FP.F16.E4M3.UNPACK_B R14, R4.reuse.H1 ;  /* 0x00000004ff0e723e */ /* 0x082fe400030006ff */
[----:B------:R-:W-:Y:S02]  /*107c0*/  F2FP.F16.E4M3.UNPACK_B R4, R4 ;  /* 0x00000004ff04723e */ /* 0x000fe400020006ff */
[-C--:B------:R-:W-:Y:S01]  /*107d0*/  F2FP.F16.E4M3.UNPACK_B R20, R5.reuse ;  /* 0x00000005ff14723e */ /* 0x080fe200020006ff */
[--C-:B------:R-:W-:Y:S01]  /*107e0*/  HADD2.F32 R15, -RZ, R14.reuse.H0_H0 ;  /* 0x2000000eff0f7230 */ /* 0x100fe20000004100 */
[----:B------:R-:W-:Y:S01]  /*107f0*/  F2FP.F16.E4M3.UNPACK_B R21, R5.H1 ;  /* 0x00000005ff15723e */ /* 0x000fe200030006ff */
[----:B------:R-:W-:Y:S01]  /*10800*/  HADD2.F32 R14, -RZ, R14.H1_H1 ;  /* 0x3000000eff0e7230 */ /* 0x000fe20000004100 */
[-C--:B------:R-:W-:Y:S01]  /*10810*/  F2FP.F16.E4M3.UNPACK_B R24, R6.reuse ;  /* 0x00000006ff18723e */ /* 0x080fe200020006ff */
[--C-:B------:R-:W-:Y:S01]  /*10820*/  HADD2.F32 R5, -RZ, R4.reuse.H1_H1 ;  /* 0x30000004ff057230 */ /* 0x100fe20000004100 */
[----:B------:R-:W-:Y:S01]  /*10830*/  F2FP.F16.E4M3.UNPACK_B R6, R6.H1 ;  /* 0x00000006ff06723e */ /* 0x000fe200030006ff */
[----:B------:R-:W-:-:S02]  /*10840*/  HADD2.F32 R4, -RZ, R4.H0_H0 ;  /* 0x20000004ff047230 */ /* 0x000fc40000004100 */
[-C--:B------:R-:W-:Y:S01]  /*10850*/  FMUL.FTZ R26, R31, R14.reuse ;  /* 0x0000000e1f1a7220 */ /* 0x080fe20000410000 */
[C---:B------:R-:W-:Y:S01]  /*10860*/  FMUL.FTZ R28, R27.reuse, R14 ;  /* 0x0000000e1b1c7220 */ /* 0x040fe20000410000 */
[----:B------:R-:W-:Y:S02]  /*10870*/  F2FP.F16.E4M3.UNPACK_B R14, R7 ;  /* 0x00000007ff0e723e */ /* 0x000fe400020006ff */
[-C--:B------:R-:W-:Y:S01]  /*10880*/  FFMA.FTZ R26, R27, R15.reuse, -R26 ;  /* 0x0000000f1b1a7223 */ /* 0x080fe2000001081a */
[----:B------:R-:W-:Y:S01]  /*10890*/  FFMA.FTZ R27, R31, R15, R28 ;  /* 0x0000000f1f1b7223 */ /* 0x000fe2000001001c */
[----:B------:R-:W-:Y:S01]  /*108a0*/  HADD2.F32 R28, -RZ, R29.H0_H0 ;  /* 0x2000001dff1c7230 */ /* 0x000fe20000004100 */
[----:B------:R-:W-:Y:S01]  /*108b0*/  F2FP.F16.E4M3.UNPACK_B R29, R3.H1 ;  /* 0x00000003ff1d723e */ /* 0x000fe200030006ff */
[----:B------:R-:W-:Y:S01]  /*108c0*/  FMUL.FTZ R3, R32, R5 ;  /* 0x0000000520037220 */ /* 0x000fe20000410000 */
[----:B------:R-:W-:Y:S02]  /*108d0*/  F2FP.F16.E4M3.UNPACK_B R7, R7.H1 ;  /* 0x00000007ff07723e */ /* 0x000fe400030006ff */
        /* <DEDUP_REMOVED lines=12> */
[----:B------:R-:W-:Y:S01]  /*109a0*/  F2FP.F16.E4M3.UNPACK_B R31, R11 ;  /* 0x0000000bff1f723e */ /* 0x000fe200020006ff */
[----:B------:R-:W-:Y:S02]  /*109b0*/  HADD2.F32 R20, -RZ, R20.H0_H0 ;  /* 0x20000014ff147230 */ /* 0x000fe40000004100 */
[----:B------:R-:W-:Y:S01]  /*109c0*/  FMUL.FTZ R5, R32, R3 ;  /* 0x0000000320057220 */ /* 0x000fe20000410000 */
[----:B------:R-:W-:Y:S01]  /*109d0*/  F2FP.F16.E4M3.UNPACK_B R29, R13 ;  /* 0x0000000dff1d723e */ /* 0x000fe200020006ff */
[C---:B------:R-:W-:Y:S01]  /*109e0*/  FMUL.FTZ R3, R4.reuse, R3 ;  /* 0x0000000304037220 */ /* 0x040fe20000410000 */
[----:B------:R-:W-:Y:S01]  /*109f0*/  FFMA.FTZ R21, R33, R21, R30 ;  /* 0x0000001521157223 */ /* 0x000fe2000001001e */
[----:B------:R-:W-:Y:S01]  /*10a00*/  FFMA.FTZ R5, R4, R20, -R5 ;  /* 0x0000001404057223 */ /* 0x000fe20000010805 */
[----:B------:R-:W-:-:S02]  /*10a10*/  HADD2.F32 R36, -RZ, R31.H1_H1 ;  /* 0x3000001fff247230 */ /* 0x000fc40000004100 */
[----:B------:R-:W-:Y:S01]  /*10a20*/  FFMA.FTZ R20, R32, R20, R3 ;  /* 0x0000001420147223 */ /* 0x000fe20000010003 */
[----:B------:R-:W-:Y:S01]  /*10a30*/  HADD2.F32 R4, -RZ, R6.H1_H1 ;  /* 0x30000006ff047230 */ /* 0x000fe20000004100 */
[----:B------:R-:W-:Y:S01]  /*10a40*/  F2FP.F16.E4M3.UNPACK_B R33, R11.H1 ;  /* 0x0000000bff21723e */ /* 0x000fe200030006ff */
[----:B------:R-:W-:Y:S01]  /*10a50*/  HADD2.F32 R30, -RZ, R29.H1_H1 ;  /* 0x3000001dff1e7230 */ /* 0x000fe20000004100 */
[----:B------:R-:W-:Y:S01]  /*10a60*/  F2FP.SATFINITE.E4M3.F32.PACK_AB_MERGE_C R21, R21, R28, RZ ;  /* 0x0000001c1515723e */ /* 0x000fe200048070ff */
[----:B------:R-:W-:Y:S02]  /*10a70*/  HADD2.F32 R34, -RZ, R31.H0_H0 ;  /* 0x2000001fff227230 */ /* 0x000fe40000004100 */
[----:B------:R-:W-:Y:S02]  /*10a80*/  HADD2.F32 R3, -RZ, R24.H1_H1 ;  /* 0x30000018ff037230 */ /* 0x000fe40000004100 */
[----:B------:R-:W-:Y:S01]  /*10a90*/  FMUL.FTZ R31, R30, R4 ;  /* 0x000000041e1f7220 */ /* 0x000fe20000410000 */
[----:B------:R-:W-:-:S02]  /*10aa0*/  HADD2.F32 R32, -RZ, R29.H0_H0 ;  /* 0x2000001dff207230 */ /* 0x000fc40000004100 */
[----:B------:R-:W-:Y:S01]  /*10ab0*/  FMUL.FTZ R29, R36, R4 ;  /* 0x00000004241d7220 */ /* 0x000fe20000410000 */
[----:B------:R-:W-:Y:S01]  /*10ac0*/  HADD2.F32 R6, -RZ, R6.H0_H0 ;  /* 0x20000006ff067230 */ /* 0x000fe20000004100 */
[----:B------:R-:W-:Y:S01]  /*10ad0*/  F2FP.F16.E4M3.UNPACK_B R4, R13.H1 ;  /* 0x0000000dff04723e */ /* 0x000fe200030006ff */
[----:B------:R-:W-:Y:S02]  /*10ae0*/  HADD2.F32 R24, -RZ, R24.H0_H0 ;  /* 0x20000018ff187230 */ /* 0x000fe40000004100 */
[-C--:B------:R-:W-:Y:S01]  /*10af0*/  FMUL.FTZ R13, R34, R3.reuse ;  /* 0x00000003220d7220 */ /* 0x080fe20000410000 */
[----:B------:R-:W-:Y:S01]  /*10b00*/  FMUL.FTZ R3, R32, R3 ;  /* 0x0000000320037220 */ /* 0x000fe20000410000 */
[-C--:B------:R-:W-:Y:S01]  /*10b10*/  FFMA.FTZ R29, R30, R6.reuse, -R29 ;  /* 0x000000061e1d7223 */ /* 0x080fe2000001081d */
[----:B------:R-:W-:Y:S01]  /*10b20*/  FFMA.FTZ R30, R36, R6, R31 ;  /* 0x00000006241e7223 */ /* 0x000fe2000001001f */
[----:B------:R-:W-:Y:S01]  /*10b30*/  FFMA.FTZ R6, R32, R24, -R13 ;  /* 0x0000001820067223 */ /* 0x000fe2000001080d */
[----:B------:R-:W-:-:S02]  /*10b40*/  HADD2.F32 R31, -RZ, R4.H1_H1 ;  /* 0x30000004ff1f7230 */ /* 0x000fc40000004100 */
[----:B------:R-:W-:Y:S01]  /*10b50*/  FFMA.FTZ R11, R34, R24, R3 ;  /* 0x00000018220b7223 */ /* 0x000fe20000010003 */
[----:B------:R-:W-:Y:S01]  /*10b60*/  HADD2.F32 R32, -RZ, R4.H0_H0 ;  /* 0x20000004ff207230 */ /* 0x000fe20000004100 */
[----:B------:R-:W-:Y:S01]  /*10b70*/  F2FP.SATFINITE.E4M3.F32.PACK_AB_MERGE_C R29, R30, R29, RZ ;  /* 0x0000001d1e1d723e */ /* 0x000fe200048070ff */
[----:B------:R-:W-:Y:S01]  /*10b80*/  HADD2.F32 R35, -RZ, R33.H1_H1 ;  /* 0x30000021ff237230 */ /* 0x000fe20000004100 */
[----:B------:R-:W-:Y:S01]  /*10b90*/  F2FP.SATFINITE.E4M3.F32.PACK_AB_MERGE_C R5, R20, R5, R21 ;  /* 0x000000051405723e */ /* 0x000fe20004807015 */
[----:B------:R-:W-:Y:S01]  /*10ba0*/  HADD2.F32 R4, -RZ, R7.H1_H1 ;  /* 0x30000007ff047230 */ /* 0x000fe20000004100 */
[----:B------:R-:W-:Y:S01]  /*10bb0*/  F2FP.SATFINITE.E4M3.F32.PACK_AB_MERGE_C R6, R11, R6, R29 ;  /* 0x000000060b06723e */ /* 0x000fe2000480701d */
[----:B------:R-:W-:Y:S02]  /*10bc0*/  HADD2.F32 R34, -RZ, R33.H0_H0 ;  /* 0x20000021ff227230 */ /* 0x000fe40000004100 */
[----:B------:R-:W-:Y:S02]  /*10bd0*/  HADD2.F32 R3, -RZ, R14.H1_H1 ;  /* 0x3000000eff037230 */ /* 0x000fe40000004100 */
[----:B------:R-:W-:Y:S01]  /*10be0*/  FMUL.FTZ R24, R35, R4 ;  /* 0x0000000423187220 */ /* 0x000fe20000410000 */
[----:B------:R-:W-:-:S02]  /*10bf0*/  HADD2.F32 R7, -RZ, R7.H0_H0 ;  /* 0x20000007ff077230 */ /* 0x000fc40000004100 */
[C---:B------:R-:W-:Y:S01]  /*10c00*/  FMUL.FTZ R4, R31.reuse, R4 ;  /* 0x000000041f047220 */ /* 0x040fe20000410000 */
[----:B------:R-:W-:Y:S02]  /*10c10*/  HADD2.F32 R14, -RZ, R14.H0_H0 ;  /* 0x2000000eff0e7230 */ /* 0x000fe40000004100 */
[-C--:B------:R-:W-:Y:S01]  /*10c20*/  FMUL.FTZ R13, R34, R3.reuse ;  /* 0x00000003220d7220 */ /* 0x080fe20000410000 */
[C---:B------:R-:W-:Y:S01]  /*10c30*/  FMUL.FTZ R3, R32.reuse, R3 ;  /* 0x0000000320037220 */ /* 0x040fe20000410000 */
[-C--:B------:R-:W-:Y:S01]  /*10c40*/  FFMA.FTZ R24, R31, R7.reuse, -R24 ;  /* 0x000000071f187223 */ /* 0x080fe20000010818 */
[----:B------:R-:W-:Y:S01]  /*10c50*/  FFMA.FTZ R31, R35, R7, R4 ;  /* 0x00000007231f7223 */ /* 0x000fe20000010004 */
[-C--:B------:R-:W-:Y:S01]  /*10c60*/  FFMA.FTZ R7, R32, R14.reuse, -R13 ;  /* 0x0000000e20077223 */ /* 0x080fe2000001080d */
[----:B------:R-:W-:Y:S01]  /*10c70*/  FFMA.FTZ R14, R34, R14, R3 ;  /* 0x0000000e220e7223 */ /* 0x000fe20000010003 */
[----:B------:R-:W-:Y:S02]  /*10c80*/  F2FP.SATFINITE.E4M3.F32.PACK_AB_MERGE_C R4, R27, R26, RZ ;  /* 0x0000001a1b04723e */ /* 0x000fe400048070ff */
[----:B------:R-:W-:-:S02]  /*10c90*/  F2FP.SATFINITE.E4M3.F32.PACK_AB_MERGE_C R24, R31, R24, RZ ;  /* 0x000000181f18723e */ /* 0x000fc400048070ff */
[----:B------:R-:W-:Y:S02]  /*10ca0*/  F2FP.SATFINITE.E4M3.F32.PACK_AB_MERGE_C R4, R15, R10, R4 ;  /* 0x0000000a0f04723e */ /* 0x000fe40004807004 */
[----:B------:R-:W-:-:S05]  /*10cb0*/  F2FP.SATFINITE.E4M3.F32.PACK_AB_MERGE_C R7, R14, R7, R24 ;  /* 0x000000070e07723e */ /* 0x000fca0004807018 */
[----:B------:R1:W-:Y:S02]  /*10cc0*/  STS.128 [R37+0x23400], R4 ;  /* 0x0234000425007388 */ /* 0x0003e40000000c00 */
.L_x_623:
[----:B------:R-:W-:Y:S05]  /*10cd0*/  BSYNC B1 ;  /* 0x0000000000017941 */ /* 0x000fea0003800000 */
.L_x_622:
[----:B------:R-:W-:Y:S05]  /*10ce0*/  @P1 BRA `(.L_x_621) ;  /* 0x0000003c00c41947 */ /* 0x000fea0003800000 */
[----:B-1---5:R-:W1:Y:S01]  /*10cf0*/  LDS.128 R4, [R37+0x27400] ;  /* 0x0274000025047984 */ /* 0x022e620000000c00 */
[----:B------:R-:W-:Y:S02]  /*10d00*/  F2FP.F16.E4M3.UNPACK_B R24, R8 ;  /* 0x00000008ff18723e */ /* 0x000fe400020006ff */
[----:B------:R-:W-:-:S03]  /*10d10*/  F2FP.F16.E4M3.UNPACK_B R21, R0 ;  /* 0x00000000ff15723e */ /* 0x000fc600020006ff */
[--C-:B------:R-:W-:Y:S02]  /*10d20*/  HADD2.F32 R26, -RZ, R24.reuse.H1_H1 ;  /* 0x30000018ff1a7230 */ /* 0x100fe40000004100 */
[----:B------:R-:W-:Y:S02]  /*10d30*/  HADD2.F32 R20, -RZ, R21.H1_H1 ;  /* 0x30000015ff147230 */ /* 0x000fe40000004100 */
[----:B------:R-:W-:Y:S01]  /*10d40*/  HADD2.F32 R28, -RZ, R24.H0_H0 ;  /* 0x20000018ff1c7230 */ /* 0x000fe20000004100 */
[----:B------:R-:W-:-:S05]  /*10d50*/  F2FP.F16.E4M3.UNPACK_B R24, R8.H1 ;  /* 0x00000008ff18723e */ /* 0x000fca00030006ff */
[--C-:B------:R-:W-:Y:S02]  /*10d60*/  HADD2.F32 R31, -RZ, R24.reuse.H1_H1 ;  /* 0x30000018ff1f7230 */ /* 0x100fe40000004100 */
[----:B------:R-:W-:Y:S01]  /*10d70*/  HADD2.F32 R29, -RZ, R24.H0_H0 ;  /* 0x20000018ff1d7230 */ /* 0x000fe20000004100 */
[-C--:B-1----:R-:W-:Y:S02]  /*10d80*/  F2FP.F16.E4M3.UNPACK_B R3, R4.reuse.H1 ;  /* 0x00000004ff03723e */ /* 0x082fe400030006ff */
[----:B------:R-:W-:Y:S02]  /*10d90*/  F2FP.F16.E4M3.UNPACK_B R4, R4 ;  /* 0x00000004ff04723e */ /* 0x000fe400020006ff */
[-C--:B------:R-:W-:Y:S01]  /*10da0*/  F2FP.F16.E4M3.UNPACK_B R11, R5.reuse ;  /* 0x00000005ff0b723e */ /* 0x080fe200020006ff */
[--C-:B------:R-:W-:Y:S01]  /*10db0*/  HADD2.F32 R10, -RZ, R3.reuse.H0_H0 ;  /* 0x20000003ff0a7230 */ /* 0x100fe20000004100 */
[----:B------:R-:W-:Y:S01]  /*10dc0*/  F2FP.F16.E4M3.UNPACK_B R5, R5.H1 ;  /* 0x00000005ff05723e */ /* 0x000fe200030006ff */
        /* <DEDUP_REMOVED lines=8> */
[--C-:B------:R-:W-:Y:S01]  /*10e50*/  HADD2.F32 R3, -RZ, R4.reuse.H1_H1 ;  /* 0x30000004ff037230 */ /* 0x100fe20000004100 */
[----:B------:R-:W-:Y:S01]  /*10e60*/  F2FP.F16.E4M3.UNPACK_B R26, R0.H1 ;  /* 0x00000000ff1a723e */ /* 0x000fe200030006ff */
[----:B------:R-:W-:Y:S01]  /*10e70*/  HADD2.F32 R10, -RZ, R21.H0_H0 ;  /* 0x20000015ff0a7230 */ /* 0x000fe20000004100 */
[----:B------:R-:W-:Y:S01]  /*10e80*/  F2FP.F16.E4M3.UNPACK_B R7, R7.H1 ;  /* 0x00000007ff07723e */ /* 0x000fe200030006ff */
[----:B------:R-:W-:-:S02]  /*10e90*/  HADD2.F32 R4, -RZ, R4.H0_H0 ;  /* 0x20000004ff047230 */ /* 0x000fc40000004100 */
[-C--:B------:R-:W-:Y:S01]  /*10ea0*/  FMUL.FTZ R15, R28, R3.reuse ;  /* 0x000000031c0f7220 */ /* 0x080fe20000410000 */
[----:B------:R-:W-:Y:S02]  /*10eb0*/  HADD2.F32 R0, -RZ, R11.H1_H1 ;  /* 0x3000000bff007230 */ /* 0x000fe40000004100 */
[C---:B------:R-:W-:Y:S01]  /*10ec0*/  FMUL.FTZ R21, R10.reuse, R3 ;  /* 0x000000030a157220 */ /* 0x040fe20000410000 */
[--C-:B------:R-:W-:Y:S02]  /*10ed0*/  HADD2.F32 R3, -RZ, R5.reuse.H1_H1 ;  /* 0x30000005ff037230 */ /* 0x100fe40000004100 */
[-C--:B------:R-:W-:Y:S01]  /*10ee0*/  FFMA.FTZ R15, R10, R4.reuse, -R15 ;  /* 0x000000040a0f7223 */ /* 0x080fe2000001080f */
[----:B------:R-:W-:Y:S02]  /*10ef0*/  HADD2.F32 R5, -RZ, R5.H0_H0 ;  /* 0x20000005ff057230 */ /* 0x000fe40000004100 */
[----:B------:R-:W-:Y:S01]  /*10f00*/  FFMA.FTZ R4, R28, R4, R21 ;  /* 0x000000041c047223 */ /* 0x000fe20000010015 */
[----:B------:R-:W-:-:S02]  /*10f10*/  HADD2.F32 R21, -RZ, R26.H1_H1 ;  /* 0x3000001aff157230 */ /* 0x000fc40000004100 */
[----:B------:R-:W-:Y:S01]  /*10f20*/  FMUL.FTZ R8, R31, R3 ;  /* 0x000000031f087220 */ /* 0x000fe20000410000 */
[----:B------:R-:W-:Y:S01]  /*10f30*/  HADD2.F32 R11, -RZ, R11.H0_H0 ;  /* 0x2000000bff0b7230 */ /* 0x000fe20000004100 */
[----:B------:R-:W-:Y:S01]  /*10f40*/  F2FP.F16.E4M3.UNPACK_B R28, R9 ;  /* 0x00000009ff1c723e */ /* 0x000fe200020006ff */
[C---:B------:R-:W-:Y:S01]  /*10f50*/  FMUL.FTZ R24, R21.reuse, R3 ;  /* 0x0000000315187220 */ /* 0x040fe20000410000 */
[-C--:B------:R-:W-:Y:S01]  /*10f60*/  FFMA.FTZ R10, R21, R5.reuse, -R8 ;  /* 0x00000005150a7223 */ /* 0x080fe20000010808 */
[----:B------:R-:W-:Y:S02]  /*10f70*/  HADD2.F32 R3, -RZ, R26.H0_H0 ;  /* 0x2000001aff037230 */ /* 0x000fe40000004100 */
[----:B------:R-:W-:Y:S01]  /*10f80*/  FMUL.FTZ R8, R29, R0 ;  /* 0x000000001d087220 */ /* 0x000fe20000410000 */
[----:B------:R-:W-:Y:S01]  /*10f90*/  FFMA.FTZ R21, R31, R5, R24 ;  /* 0x000000051f157223 */ /* 0x000fe20000010018 */
[----:B------:R-:W-:Y:S01]  /*10fa0*/  F2FP.F16.E4M3.UNPACK_B R24, R12 ;  /* 0x0000000cff18723e */ /* 0x000fe200020006ff */
[----:B------:R-:W-:-:S02]  /*10fb0*/  HADD2.F32 R30, -RZ, R28.H1_H1 ;  /* 0x3000001cff1e7230 */ /* 0x000fc40000004100 */
[C---:B------:R-:W-:Y:S01]  /*10fc0*/  FMUL.FTZ R0, R3.reuse, R0 ;  /* 0x0000000003007220 */ /* 0x040fe20000410000 */
[----:B------:R-:W-:Y:S01]  /*10fd0*/  FFMA.FTZ R5, R3, R11, -R8 ;  /* 0x0000000b03057223 */ /* 0x000fe20000010808 */
[----:B------:R-:W-:Y:S01]  /*10fe0*/  HADD2.F32 R3, -RZ, R6.H1_H1 ;  /* 0x30000006ff037230 */ /* 0x000fe20000004100 */
[----:B------:R-:W-:Y:S01]  /*10ff0*/  F2FP.F16.E4M3.UNPACK_B R9, R9.H1 ;  /* 0x00000009ff09723e */ /* 0x000fe200030006ff */
[----:B------:R-:W-:Y:S01]  /*11000*/  FFMA.FTZ R8, R29, R11, R0 ;  /* 0x0000000b1d087223 */ /* 0x000fe20000010000 */
[----:B------:R-:W-:Y:S01]  /*11010*/  HADD2.F32 R26, -RZ, R24.H1_H1 ;  /* 0x30000018ff1a7230 */ /* 0x000fe20000004100 */
[----:B------:R-:W-:Y:S01]  /*11020*/  F2FP.SATFINITE.E4M3.F32.PACK_AB_MERGE_C R20, R27, R20, RZ ;  /* 0x000000141b14723e */ /* 0x000fe200048070ff */
[----:B------:R-:W-:Y:S02]  /*11030*/  HADD2.F32 R6, -RZ, R6.H0_H0 ;  /* 0x20000006ff067230 */ /* 0x000fe40000004100 */
[----:B------:R-:W-:Y:S01]  /*11040*/  FMUL.FTZ R11, R30, R3 ;  /* 0x000000031e0b7220 */ /* 0x000fe20000410000 */
[----:B------:R-:W-:-:S02]  /*11050*/  HADD2.F32 R31, -RZ, R28.H0_H0 ;  /* 0x2000001cff1f7230 */ /* 0x000fc40000004100 */
[C---:B------:R-:W-:Y:S01]  /*11060*/  FMUL.FTZ R3, R26.reuse, R3 ;  /* 0x000000031a037220 */ /* 0x040fe20000410000 */
[--C-:B------:R-:W-:Y:S02]  /*11070*/  HADD2.F32 R0, -RZ, R13.reuse.H1_H1 ;  /* 0x3000000dff007230 */ /* 0x100fe40000004100 */
[----:B------:R-:W-:Y:S01]  /*11080*/  FFMA.FTZ R11, R26, R6, -R11 ;  /* 0x000000061a0b7223 */ /* 0x000fe2000001080b */
[----:B------:R-:W-:Y:S01]  /*11090*/  HADD2.F32 R29, -RZ, R24.H0_H0 ;  /* 0x20000018ff1d7230 */ /* 0x000fe20000004100 */
[----:B------:R-:W-:Y:S01]  /*110a0*/  F2FP.F16.E4M3.UNPACK_B R26, R12.H1 ;  /* 0x0000000cff1a723e */ /* 0x000fe200030006ff */
[----:B------:R-:W-:Y:S02]  /*110b0*/  HADD2.F32 R13, -RZ, R13.H0_H0 ;  /* 0x2000000dff0d7230 */ /* 0x000fe40000004100 */
[----:B------:R-:W-:Y:S01]  /*110c0*/  FMUL.FTZ R12, R31, R0 ;  /* 0x000000001f0c7220 */ /* 0x000fe20000410000 */
[----:B------:R-:W-:Y:S01]  /*110d0*/  FFMA.FTZ R24, R30, R6, R3 ;  /* 0x000000061e187223 */ /* 0x000fe20000010003 */
[----:B------:R-:W-:Y:S01]  /*110e0*/  FMUL.FTZ R0, R29, R0 ;  /* 0x000000001d007220 */ /* 0x000fe20000410000 */
[----:B------:R-:W-:-:S02]  /*110f0*/  HADD2.F32 R3, -RZ, R7.H1_H1 ;  /* 0x30000007ff037230 */ /* 0x000fc40000004100 */
[-C--:B------:R-:W-:Y:S01]  /*11100*/  FFMA.FTZ R6, R29, R13.reuse, -R12 ;  /* 0x0000000d1d067223 */ /* 0x080fe2000001080c */
[----:B------:R-:W-:Y:S02]  /*11110*/  HADD2.F32 R29, -RZ, R26.H1_H1 ;  /* 0x3000001aff1d7230 */ /* 0x000fe40000004100 */
[----:B------:R-:W-:Y:S01]  /*11120*/  FFMA.FTZ R13, R31, R13, R0 ;  /* 0x0000000d1f0d7223 */ /* 0x000fe20000010000 */
[--C-:B------:R-:W-:Y:S01]  /*11130*/  HADD2.F32 R31, -RZ, R9.reuse.H1_H1 ;  /* 0x30000009ff1f7230 */ /* 0x100fe20000004100 */
[----:B------:R-:W-:Y:S01]  /*11140*/  F2FP.SATFINITE.E4M3.F32.PACK_AB_MERGE_C R10, R21, R10, RZ ;  /* 0x0000000a150a723e */ /* 0x000fe200048070ff */
[----:B------:R-:W-:Y:S01]  /*11150*/  HADD2.F32 R30, -RZ, R9.H0_H0 ;  /* 0x20000009ff1e7230 */ /* 0x000fe20000004100 */
[----:B------:R-:W-:Y:S01]  /*11160*/  F2FP.SATFINITE.E4M3.F32.PACK_AB_MERGE_C R11, R24, R11, RZ ;  /* 0x0000000b180b723e */ /* 0x000fe200048070ff */
[----:B------:R-:W-:Y:S02]  /*11170*/  HADD2.F32 R0, -RZ, R14.H1_H1 ;  /* 0x3000000eff007230 */ /* 0x000fe40000004100 */
[----:B------:R-:W-:Y:S01]  /*11180*/  FMUL.FTZ R12, R31, R3 ;  /* 0x000000031f0c7220 */ /* 0x000fe20000410000 */
[----:B------:R-:W-:Y:S01]  /*11190*/  HADD2.F32 R7, -RZ, R7.H0_H0 ;  /* 0x20000007ff077230 */ /* 0x000fe20000004100 */
[----:B------:R-:W-:Y:S01]  /*111a0*/  F2FP.SATFINITE.E4M3.F32.PACK_AB_MERGE_C R4, R4, R15, R20 ;  /* 0x0000000f0404723e */ /* 0x000fe20004807014 */
[----:B------:R-:W-:-:S02]  /*111b0*/  HADD2.F32 R28, -RZ, R26.H0_H0 ;  /* 0x2000001aff1c7230 */ /* 0x000fc40000004100 */
[C---:B------:R-:W-:Y:S01]  /*111c0*/  FMUL.FTZ R26, R29.reuse, R3 ;  /* 0x000000031d1a7220 */ /* 0x040fe20000410000 */
[----:B------:R-:W-:Y:S02]  /*111d0*/  HADD2.F32 R14, -RZ, R14.H0_H0 ;  /* 0x2000000eff0e7230 */ /* 0x000fe40000004100 */
[-C--:B------:R-:W-:Y:S01]  /*111e0*/  FMUL.FTZ R3, R30, R0.reuse ;  /* 0x000000001e037220 */ /* 0x080fe20000410000 */
[-C--:B------:R-:W-:Y:S01]  /*111f0*/  FFMA.FTZ R12, R29, R7.reuse, -R12 ;  /* 0x000000071d0c7223 */ /* 0x080fe2000001080c */
[C---:B------:R-:W-:Y:S01]  /*11200*/  FMUL.FTZ R9, R28.reuse, R0 ;  /* 0x000000001c097220 */ /* 0x040fe20000410000 */
[----:B------:R-:W-:Y:S01]  /*11210*/  FFMA.FTZ R7, R31, R7, R26 ;  /* 0x000000071f077223 */ /* 0x000fe2000001001a */
[-C--:B------:R-:W-:Y:S01]  /*11220*/  FFMA.FTZ R3, R28, R14.reuse, -R3 ;  /* 0x0000000e1c037223 */ /* 0x080fe20000010803 */
[----:B------:R-:W-:Y:S01]  /*11230*/  F2FP.SATFINITE.E4M3.F32.PACK_AB_MERGE_C R5, R8, R5, R10 ;  /* 0x000000050805723e */ /* 0x000fe2000480700a */
[----:B------:R-:W-:Y:S01]  /*11240*/  FFMA.FTZ R14, R30, R14, R9 ;  /* 0x0000000e1e0e7223 */ /* 0x000fe20000010009 */
[----:B------:R-:W-:-:S02]  /*11250*/  F2FP.SATFINITE.E4M3.F32.PACK_AB_MERGE_C R6, R13, R6, R11 ;  /* 0x000000060d06723e */ /* 0x000fc4000480700b */
[----:B------:R-:W-:-:S04]  /*11260*/  F2FP.SATFINITE.E4M3.F32.PACK_AB_MERGE_C R7, R7, R12, RZ ;  /* 0x0000000c0707723e */ /* 0x000fc800048070ff */
[----:B------:R-:W-:-:S05]  /*11270*/  F2FP.SATFINITE.E4M3.F32.PACK_AB_MERGE_C R7, R14, R3, R7 ;  /* 0x000000030e07723e */ /* 0x000fca0004807007 */
[----:B------:R2:W-:Y:S01]  /*11280*/  STS.128 [R37+0x27400], R4 ;  /* 0x0274000425007388 */ /* 0x0005e20000000c00 */
[----:B------:R-:W-:Y:S05]  /*11290*/  BRA `(.L_x_621) ;  /* 0x0000003800587947 */ /* 0x000fea0003800000 */
.L_x_603:
[----:B------:R-:W-:-:S03]  /*112a0*/  UMOV UR4, 0xffffffff ;  /* 0xffffffff00047882 */ /* 0x000fc60000000000 */
[----:B------:R-:W-:Y:S05]  /*112b0*/  BRA.DIV UR4, `(.L_x_624) ;  /* 0x0000019604d07947 */ /* 0x000fea000b800000 */
[----:B------:R1:W2:Y:S04]  /*112c0*/  SHFL.IDX PT, R27, R26, RZ, 0x181f ;  /* 0x00181fff1a1b7589 */ /* 0x0002a800000e0000 */
[----:B------:R1:W3:Y:S04]  /*112d0*/  SHFL.IDX PT, R14, R28, RZ, 0x181f ;  /* 0x00181fff1c0e7589 */ /* 0x0002e800000e0000 */
[----:B------:R1:W4:Y:S04]  /*112e0*/  SHFL.IDX PT, R3, R24, RZ, 0x181f ;  /* 0x00181fff18037589 */ /* 0x00032800000e0000 */
[----:B------:R1:W0:Y:S02]  /*112f0*/  SHFL.IDX PT, R21, R32, RZ, 0x181f ;  /* 0x00181fff20157589 */ /* 0x00022400000e0000 */
.L_x_898:
[----:B-1----:R-:W5:Y:S01]  /*11300*/  LDL R24, [R1+0x54] ;  /* 0x0000540001187983 */ /* 0x002f620000100800 */
[----:B------:R-:W-:Y:S01]  /*11310*/  ULDC UR4, c[0x0][0x448] ;  /* 0x0001120000047ab9 */ /* 0x000fe20000000800 */
[----:B------:R-:W-:Y:S01]  /*11320*/  BSSY B1, `(.L_x_625) ;  /* 0x0000013000017945 */ /* 0x000fe20003800000 */
[----:B------:R-:W-:Y:S01]  /*11330*/  IMAD R32, R92, UR4, RZ ;  /* 0x000000045c207c24 */ /* 0x000fe2000f8e02ff */
[----:B------:R-:W-:Y:S02]  /*11340*/  CS2R R6, SRZ ;  /* 0x0000000000067805 */ /* 0x000fe4000001ff00 */
[----:B------:R-:W-:Y:S02]  /*11350*/  CS2R R4, SRZ ;  /* 0x0000000000047805 */ /* 0x000fe4000001ff00 */
[----:B------:R-:W-:Y:S02]  /*11360*/  CS2R R10, SRZ ;  /* 0x00000000000a7805 */ /* 0x000fe4000001ff00 */
[----:B------:R-:W-:-:S02]  /*11370*/  CS2R R8, SRZ ;  /* 0x0000000000087805 */ /* 0x000fc4000001ff00 */
[----:B------:R-:W-:Y:S02]  /*11380*/  ISETP.GE.AND P0, PT, R0, R32, PT ;  /* 0x000000200000720c */ /* 0x000fe40003f06270 */
[----:B-----5:R-:W-:-:S11]  /*11390*/  LEA.HI R20, R24, R24, RZ, 0x1 ;  /* 0x0000001818147211 */ /* 0x020fd600078f08ff */
[----:B------:R-:W-:Y:S05]  /*113a0*/  @P0 BRA `(.L_x_626) ;  /* 0x0000000000280947 */ /* 0x000fea0003800000 */
[----:B------:R-:W-:Y:S01]  /*113b0*/  ULDC UR4, c[0x0][0x3f4] ;  /* 0x0000fd0000047ab9 */ /* 0x000fe20000000800 */
[C---:B--2---:R-:W-:Y:S02]  /*113c0*/  IADD3 R12, P0, R16.reuse, R27, RZ ;  /* 0x0000001b100c7210 */ /* 0x044fe40007f1e0ff */
[----:B------:R-:W-:Y:S02]  /*113d0*/  CS2R R6, SRZ ;  /* 0x0000000000067805 */ /* 0x000fe4000001ff00 */
[C---:B------:R-:W-:Y:S02]  /*113e0*/  ISETP.GE.AND P2, PT, R16.reuse, UR4, PT ;  /* 0x0000000410007c0c */ /* 0x040fe4000bf46270 */
[----:B---3--:R-:W-:Y:S01]  /*113f0*/  IADD3 R14, P1, R16, R14, RZ ;  /* 0x0000000e100e7210 */ /* 0x008fe20007f3e0ff */
[----:B0---4-:R-:W-:-:S04]  /*11400*/  IMAD.X R13, R3, 0x1, R17, P0 ;  /* 0x00000001030d7824 */ /* 0x011fc800000e0611 */
[----:B------:R-:W-:-:S06]  /*11410*/  IMAD.X R15, R21, 0x1, R17, P1 ;  /* 0x00000001150f7824 */ /* 0x000fcc00008e0611 */
[----:B------:R-:W-:Y:S05]  /*11420*/  @P2 BRA `(.L_x_626) ;  /* 0x0000000000082947 */ /* 0x000fea0003800000 */
[----:B------:R1:W5:Y:S04]  /*11430*/  LD.E.128 R8, desc[UR36][R12.64] ;  /* 0x000000240c087980 */ /* 0x000368000c101d00 */
[----:B------:R1:W5:Y:S02]  /*11440*/  LD.E.128 R4, desc[UR36][R14.64] ;  /* 0x000000240e047980 */ /* 0x000364000c101d00 */
.L_x_626:
[----:B------:R-:W-:Y:S05]  /*11450*/  BSYNC B1 ;  /* 0x0000000000017941 */ /* 0x000fea0003800000 */
.L_x_625:
[----:B------:R-:W-:Y:S01]  /*11460*/  LOP3.LUT R20, R20, 0xfffffffe, RZ, 0xc0, !PT ;  /* 0xfffffffe14147812 */ /* 0x000fe200078ec0ff */
[----:B0-----:R-:W0:Y:S01]  /*11470*/  LDC R21, c[0x0][0x3f4] ;  /* 0x0000fd00ff157b82 */ /* 0x001e220000000800 */
[----:B-----5:R-:W-:Y:S01]  /*11480*/  SHF.R.U32.HI R0, RZ, 0x8, R8 ;  /* 0x00000008ff007819 */ /* 0x020fe20000011608 */
[----:B------:R-:W-:Y:S01]  /*11490*/  IMAD R32, R41, -0x80, R32 ;  /* 0xffffff8029207824 */ /* 0x000fe200078e0220 */
[----:B------:R-:W-:Y:S01]  /*114a0*/  IADD3 R20, R24, -R20, RZ ;  /* 0x8000001418147210 */ /* 0x000fe20007ffe0ff */
[----:B------:R-:W-:Y:S01]  /*114b0*/  BSSY B1, `(.L_x_627) ;  /* 0x0000032000017945 */ /* 0x000fe20003800000 */
[----:B----4-:R-:W-:Y:S02]  /*114c0*/  LOP3.LUT R3, R8, 0xff, RZ, 0xc0, !PT ;  /* 0x000000ff08037812 */ /* 0x010fe400078ec0ff */
[----:B------:R-:W-:Y:S02]  /*114d0*/  SHF.L.U32 R34, R20, 0x1f, RZ ;  /* 0x0000001f14227819 */ /* 0x000fe400000006ff */
[----:B------:R-:W-:-:S02]  /*114e0*/  LOP3.LUT R0, R0, 0xff, RZ, 0xc0, !PT ;  /* 0x000000ff00007812 */ /* 0x000fc400078ec0ff */
[----:B------:R-:W4:Y:S01]  /*114f0*/  SYNCS.PHASECHK.TRANS64.TRYWAIT P1, [R19+URZ+0x38800], R34 ;  /* 0x03880022130075a7 */ /* 0x000f22000802017f */
[----:B-1----:R-:W-:Y:S02]  /*11500*/  SHF.R.U32.HI R12, RZ, 0x8, R9 ;  /* 0x00000008ff0c7819 */ /* 0x002fe40000011609 */
[----:B------:R-:W-:Y:S02]  /*11510*/  PRMT R13, R0, 0x7604, R3 ;  /* 0x00007604000d7816 */ /* 0x000fe40000000003 */
[----:B------:R-:W-:Y:S02]  /*11520*/  LOP3.LUT R3, R9, 0xff, RZ, 0xc0, !PT ;  /* 0x000000ff09037812 */ /* 0x000fe400078ec0ff */
[----:B------:R-:W-:Y:S02]  /*11530*/  SHF.R.U32.HI R0, RZ, 0x8, R10 ;  /* 0x00000008ff007819 */ /* 0x000fe4000001160a */
[----:B--2---:R-:W-:Y:S02]  /*11540*/  SHF.R.U32.HI R27, RZ, 0x8, R11 ;  /* 0x00000008ff1b7819 */ /* 0x004fe4000001160b */
[----:B------:R-:W-:-:S02]  /*11550*/  LOP3.LUT R12, R12, 0xff, RZ, 0xc0, !PT ;  /* 0x000000ff0c0c7812 */ /* 0x000fc400078ec0ff */
[----:B---3--:R-:W-:Y:S02]  /*11560*/  LOP3.LUT R14, R10, 0xff, RZ, 0xc0, !PT ;  /* 0x000000ff0a0e7812 */ /* 0x008fe400078ec0ff */
[----:B------:R-:W-:Y:S02]  /*11570*/  LOP3.LUT R20, R11, 0xff, RZ, 0xc0, !PT ;  /* 0x000000ff0b147812 */ /* 0x000fe400078ec0ff */
[----:B------:R-:W-:Y:S02]  /*11580*/  LOP3.LUT R15, R0, 0xff, RZ, 0xc0, !PT ;  /* 0x000000ff000f7812 */ /* 0x000fe400078ec0ff */
[----:B------:R-:W-:Y:S02]  /*11590*/  LOP3.LUT R27, R27, 0xff, RZ, 0xc0, !PT ;  /* 0x000000ff1b1b7812 */ /* 0x000fe400078ec0ff */
[----:B------:R-:W-:Y:S02]  /*115a0*/  PRMT R12, R12, 0x7604, R3 ;  /* 0x000076040c0c7816 */ /* 0x000fe40000000003 */
[----:B------:R-:W-:-:S02]  /*115b0*/  SHF.R.U32.HI R0, RZ, 0x8, R4 ;  /* 0x00000008ff007819 */ /* 0x000fc40000011604 */
[----:B------:R-:W-:Y:S02]  /*115c0*/  SHF.R.U32.HI R33, RZ, 0x8, R5 ;  /* 0x00000008ff217819 */ /* 0x000fe40000011605 */
[----:B------:R-:W-:Y:S02]  /*115d0*/  SHF.R.U32.HI R3, RZ, 0x8, R6 ;  /* 0x00000008ff037819 */ /* 0x000fe40000011606 */
[----:B------:R-:W-:Y:S02]  /*115e0*/  SHF.R.U32.HI R37, RZ, 0x8, R7 ;  /* 0x00000008ff257819 */ /* 0x000fe40000011607 */
[----:B------:R-:W-:Y:S02]  /*115f0*/  PRMT R15, R15, 0x7604, R14 ;  /* 0x000076040f0f7816 */ /* 0x000fe4000000000e */
[----:B------:R-:W-:Y:S02]  /*11600*/  PRMT R20, R27, 0x7604, R20 ;  /* 0x000076041b147816 */ /* 0x000fe40000000014 */
[----:B------:R-:W-:-:S02]  /*11610*/  LOP3.LUT R14, R4, 0xff, RZ, 0xc0, !PT ;  /* 0x000000ff040e7812 */ /* 0x000fc400078ec0ff */
[----:B------:R-:W-:Y:S02]  /*11620*/  LOP3.LUT R24, R5, 0xff, RZ, 0xc0, !PT ;  /* 0x000000ff05187812 */ /* 0x000fe400078ec0ff */
[----:B------:R-:W-:Y:S02]  /*11630*/  LOP3.LUT R26, R6, 0xff, RZ, 0xc0, !PT ;  /* 0x000000ff061a7812 */ /* 0x000fe400078ec0ff */
[----:B------:R-:W-:Y:S02]  /*11640*/  LOP3.LUT R28, R7, 0xff, RZ, 0xc0, !PT ;  /* 0x000000ff071c7812 */ /* 0x000fe400078ec0ff */
[----:B------:R-:W-:Y:S02]  /*11650*/  LOP3.LUT R27, R0, 0xff, RZ, 0xc0, !PT ;  /* 0x000000ff001b7812 */ /* 0x000fe400078ec0ff */
[----:B------:R-:W-:Y:S02]  /*11660*/  LOP3.LUT R33, R33, 0xff, RZ, 0xc0, !PT ;  /* 0x000000ff21217812 */ /* 0x000fe400078ec0ff */
[----:B------:R-:W-:-:S02]  /*11670*/  LOP3.LUT R3, R3, 0xff, RZ, 0xc0, !PT ;  /* 0x000000ff03037812 */ /* 0x000fc400078ec0ff */
[----:B------:R-:W-:Y:S02]  /*11680*/  LOP3.LUT R37, R37, 0xff, RZ, 0xc0, !PT ;  /* 0x000000ff25257812 */ /* 0x000fe400078ec0ff */
[----:B------:R-:W-:Y:S02]  /*11690*/  PRMT R29, R27, 0x7604, R14 ;  /* 0x000076041b1d7816 */ /* 0x000fe4000000000e */
[----:B------:R-:W-:Y:S02]  /*116a0*/  PRMT R24, R33, 0x7604, R24 ;  /* 0x0000760421187816 */ /* 0x000fe40000000018 */
[----:B------:R-:W-:Y:S02]  /*116b0*/  PRMT R35, R3, 0x7604, R26 ;  /* 0x0000760403237816 */ /* 0x000fe4000000001a */
[----:B------:R-:W-:Y:S02]  /*116c0*/  PRMT R28, R37, 0x7604, R28 ;  /* 0x00007604251c7816 */ /* 0x000fe4000000001c */
[----:B------:R-:W-:-:S02]  /*116d0*/  SHF.R.U32.HI R3, RZ, 0x10, R9 ;  /* 0x00000010ff037819 */ /* 0x000fc40000011609 */
[----:B------:R-:W-:Y:S02]  /*116e0*/  SHF.R.U32.HI R27, RZ, 0x10, R11 ;  /* 0x00000010ff1b7819 */ /* 0x000fe4000001160b */
[----:B------:R-:W-:Y:S01]  /*116f0*/  SHF.R.U32.HI R33, RZ, 0x10, R5 ;  /* 0x00000010ff217819 */ /* 0x000fe20000011605 */
[----:B------:R-:W-:Y:S01]  /*11700*/  IMAD.U32 R3, R3, 0x10000, RZ ;  /* 0x0001000003037824 */ /* 0x000fe200078e00ff */
[----:B------:R-:W-:Y:S01]  /*11710*/  SHF.R.U32.HI R37, RZ, 0x10, R7 ;  /* 0x00000010ff257819 */ /* 0x000fe20000011607 */
[----:B------:R-:W-:Y:S01]  /*11720*/  IMAD.U32 R27, R27, 0x10000, RZ ;  /* 0x000100001b1b7824 */ /* 0x000fe200078e00ff */
[----:B0-----:R-:W-:Y:S01]  /*11730*/  ISETP.GE.AND P0, PT, R16, R21, PT ;  /* 0x000000151000720c */ /* 0x001fe20003f06270 */
[----:B------:R-:W-:Y:S01]  /*11740*/  IMAD.U32 R33, R33, 0x10000, RZ ;  /* 0x0001000021217824 */ /* 0x000fe200078e00ff */
[----:B------:R-:W-:Y:S01]  /*11750*/  LOP3.LUT R3, R12, 0xff0000, R3, 0xf8, !PT ;  /* 0x00ff00000c037812 */ /* 0x000fe200078ef803 */
[----:B------:R-:W-:Y:S01]  /*11760*/  IMAD.U32 R37, R37, 0x10000, RZ ;  /* 0x0001000025257824 */ /* 0x000fe200078e00ff */
[----:B------:R-:W-:-:S02]  /*11770*/  LOP3.LUT R27, R20, 0xff0000, R27, 0xf8, !PT ;  /* 0x00ff0000141b7812 */ /* 0x000fc400078ef81b */
[----:B------:R-:W-:Y:S02]  /*11780*/  LOP3.LUT R33, R24, 0xff0000, R33, 0xf8, !PT ;  /* 0x00ff000018217812 */ /* 0x000fe400078ef821 */
[----:B------:R-:W-:Y:S02]  /*11790*/  LOP3.LUT R37, R28, 0xff0000, R37, 0xf8, !PT ;  /* 0x00ff00001c257812 */ /* 0x000fe400078ef825 */
[----:B------:R-:W-:Y:S02]  /*117a0*/  VIMNMX R32, R32, 0x80, PT ;  /* 0x0000008020207848 */ /* 0x000fe40003fe0100 */
[----:B------:R-:W-:Y:S01]  /*117b0*/  LOP3.LUT R13, R13, 0xff0000, R8, 0xf8, !PT ;  /* 0x00ff00000d0d7812 */ /* 0x000fe200078ef808 */
[----:B----4-:R-:W-:Y:S06]  /*117c0*/  @!P1 BRA `(.L_x_628) ;  /* 0x0000019000fc9947 */ /* 0x010fec0003800000 */
.L_x_899:
[----:B------:R-:W-:Y:S05]  /*117d0*/  BSYNC B1 ;  /* 0x0000000000017941 */ /* 0x000fea0003800000 */
.L_x_627:
[CC--:B------:R-:W-:Y:S01]  /*117e0*/  ISETP.GE.OR P1, PT, R219.reuse, R32.reuse, P0 ;  /* 0x00000020db00720c */ /* 0x0c0fe20000726670 */
[C---:B------:R-:W-:Y:S01]  /*117f0*/  VIADD R14, R219.reuse, 0x40 ;  /* 0x00000040db0e7836 */ /* 0x040fe20000000000 */
[C---:B------:R-:W-:Y:S01]  /*11800*/  IADD3 R20, R219.reuse, 0x20, RZ ;  /* 0x00000020db147810 */ /* 0x040fe20007ffe0ff */
[----:B------:R-:W-:Y:S01]  /*11810*/  VIADD R12, R219, 0x60 ;  /* 0x00000060db0c7836 */ /* 0x000fe20000000000 */
[----:B------:R-:W-:Y:S01]  /*11820*/  LOP3.LUT R15, R15, 0xff0000, R10, 0xf8, !PT ;  /* 0x00ff00000f0f7812 */ /* 0x000fe200078ef80a */
[----:B------:R-:W-:Y:S01]  /*11830*/  BSSY B1, `(.L_x_629) ;  /* 0x00000d7000017945 */ /* 0x000fe20003800000 */
[----:B------:R-:W-:Y:S02]  /*11840*/  LOP3.LUT R29, R29, 0xff0000, R4, 0xf8, !PT ;  /* 0x00ff00001d1d7812 */ /* 0x000fe400078ef804 */
[----:B------:R-:W-:Y:S02]  /*11850*/  LOP3.LUT R35, R35, 0xff0000, R6, 0xf8, !PT ;  /* 0x00ff000023237812 */ /* 0x000fe400078ef806 */
[----:B------:R-:W-:-:S02]  /*11860*/  ISETP.GE.OR P2, PT, R20, R32, P0 ;  /* 0x000000201400720c */ /* 0x000fc40000746670 */
[-C--:B------:R-:W-:Y:S02]  /*11870*/  ISETP.GE.OR P3, PT, R14, R32.reuse, P0 ;  /* 0x000000200e00720c */ /* 0x080fe40000766670 */
[----:B------:R-:W-:Y:S02]  /*11880*/  ISETP.GE.OR P0, PT, R12, R32, P0 ;  /* 0x000000200c00720c */ /* 0x000fe40000706670 */
[----:B------:R-:W-:Y:S02]  /*11890*/  LOP3.LUT R0, R13, 0xff000000, R8, 0xf8, !PT ;  /* 0xff0000000d007812 */ /* 0x000fe400078ef808 */
[----:B------:R-:W-:Y:S02]  /*118a0*/  LOP3.LUT R12, R15, 0xff000000, R10, 0xf8, !PT ;  /* 0xff0000000f0c7812 */ /* 0x000fe400078ef80a */
[----:B------:R-:W-:Y:S02]  /*118b0*/  LOP3.LUT R3, R3, 0xff000000, R9, 0xf8, !PT ;  /* 0xff00000003037812 */ /* 0x000fe400078ef809 */
[----:B------:R-:W-:-:S02]  /*118c0*/  LOP3.LUT R13, R27, 0xff000000, R11, 0xf8, !PT ;  /* 0xff0000001b0d7812 */ /* 0x000fc400078ef80b */
[----:B------:R-:W-:Y:S02]  /*118d0*/  LOP3.LUT R14, R29, 0xff000000, R4, 0xf8, !PT ;  /* 0xff0000001d0e7812 */ /* 0x000fe400078ef804 */
[----:B------:R-:W-:Y:S02]  /*118e0*/  LOP3.LUT R15, R33, 0xff000000, R5, 0xf8, !PT ;  /* 0xff000000210f7812 */ /* 0x000fe400078ef805 */
[----:B------:R-:W-:Y:S02]  /*118f0*/  LOP3.LUT R20, R35, 0xff000000, R6, 0xf8, !PT ;  /* 0xff00000023147812 */ /* 0x000fe400078ef806 */
[----:B------:R-:W-:Y:S01]  /*11900*/  LOP3.LUT R24, R37, 0xff000000, R7, 0xf8, !PT ;  /* 0xff00000025187812 */ /* 0x000fe200078ef807 */
[----:B------:R-:W-:Y:S06]  /*11910*/  @P1 BRA `(.L_x_630) ;  /* 0x0000000c00201947 */ /* 0x000fec0003800000 */
[----:B------:R-:W2:Y:S04]  /*11920*/  LDL R26, [R1+0x2c] ;  /* 0x00002c00011a7983 */ /* 0x000ea80000100800 */
[----:B------:R-:W3:Y:S01]  /*11930*/  LDL R61, [R1+0x30] ;  /* 0x00003000013d7983 */ /* 0x000ee20000100800 */
[----:B------:R-:W-:Y:S01]  /*11940*/  LEA.HI R4, R30, R31, RZ, 0x3 ;  /* 0x0000001f1e047211 */ /* 0x000fe200078f18ff */
[C---:B------:R-:W-:Y:S01]  /*11950*/  IMAD.SHL.U32 R42, R219.reuse, 0x80, RZ ;  /* 0x00000080db2a7824 */ /* 0x040fe200078e00ff */
[----:B------:R-:W-:Y:S02]  /*11960*/  SHF.L.U32 R41, R219, 0x7, RZ ;  /* 0x00000007db297819 */ /* 0x000fe400000006ff */
[----:B------:R-:W-:Y:S02]  /*11970*/  LOP3.LUT R4, R4, 0xfffffff8, RZ, 0xc0, !PT ;  /* 0xfffffff804047812 */ /* 0x000fe400078ec0ff */
[----:B------:R-:W-:-:S02]  /*11980*/  LOP3.LUT R42, R42, 0x380, RZ, 0xc0, !PT ;  /* 0x000003802a2a7812 */ /* 0x000fc400078ec0ff */
[----:B------:R-:W-:Y:S01]  /*11990*/  LOP3.LUT R41, R41, 0x380, RZ, 0xc0, !PT ;  /* 0x0000038029297812 */ /* 0x000fe200078ec0ff */
[----:B------:R-:W-:Y:S01]  /*119a0*/  IMAD.IADD R4, R31, 0x1, -R4 ;  /* 0x000000011f047824 */ /* 0x000fe200078e0a04 */
[----:B------:R-:W-:Y:S02]  /*119b0*/  F2FP.F16.E4M3.UNPACK_B R45, R14.H1 ;  /* 0x0000000eff2d723e */ /* 0x000fe400030006ff */
[----:B------:R-:W-:Y:S02]  /*119c0*/  SHF.R.U32.HI R41, RZ, 0x3, R41 ;  /* 0x00000003ff297819 */ /* 0x000fe40000011629 */
[----:B------:R-:W-:Y:S01]  /*119d0*/  LEA.HI R4, R21, R4, RZ, 0x1c ;  /* 0x0000000415047211 */ /* 0x000fe200078fe0ff */
[--C-:B------:R-:W-:Y:S01]  /*119e0*/  HADD2.F32 R46, -RZ, R45.reuse.H0_H0 ;  /* 0x2000002dff2e7230 */ /* 0x100fe20000004100 */
[----:B------:R-:W-:Y:S01]  /*119f0*/  F2FP.F16.E4M3.UNPACK_B R38, R0.H1 ;  /* 0x00000000ff26723e */ /* 0x000fe200030006ff */
[----:B------:R-:W-:Y:S01]  /*11a00*/  HADD2.F32 R47, -RZ, R45.H1_H1 ;  /* 0x3000002dff2f7230 */ /* 0x000fe20000004100 */
[----:B------:R-:W-:Y:S01]  /*11a10*/  SHF.R.S32.HI R7, RZ, 0x1f, R4 ;  /* 0x0000001fff077819 */ /* 0x000fe20000011404 */
[----:B------:R-:W-:-:S03]  /*11a20*/  IMAD.SHL.U32 R5, R4, 0x10, RZ ;  /* 0x0000001004057824 */ /* 0x000fc600078e00ff */
[----:B------:R-:W-:Y:S02]  /*11a30*/  LEA.HI R7, R7, R4, RZ, 0x3 ;  /* 0x0000000407077211 */ /* 0x000fe400078f18ff */
[----:B------:R-:W-:Y:S01]  /*11a40*/  LOP3.LUT R5, R42, 0x70, R5, 0xf8, !PT ;  /* 0x000000702a057812 */ /* 0x000fe200078ef805 */
[--C-:B------:R-:W-:Y:S02]  /*11a50*/  HADD2.F32 R42, -RZ, R38.reuse.H0_H0 ;  /* 0x20000026ff2a7230 */ /* 0x100fe40000004100 */
[----:B------:R-:W-:Y:S01]  /*11a60*/  IMAD.SHL.U32 R7, R7, 0x800, RZ ;  /* 0x0000080007077824 */ /* 0x000fe200078e00ff */
[----:B------:R-:W-:Y:S01]  /*11a70*/  LOP3.LUT R4, R5, R41, RZ, 0x3c, !PT ;  /* 0x0000002905047212 */ /* 0x000fe200078e3cff */
[----:B------:R-:W-:Y:S01]  /*11a80*/  HADD2.F32 R41, -RZ, R38.H1_H1 ;  /* 0x30000026ff297230 */ /* 0x000fe20000004100 */
[----:B------:R-:W-:Y:S02]  /*11a90*/  F2FP.F16.E4M3.UNPACK_B R38, R0 ;  /* 0x00000000ff26723e */ /* 0x000fe400020006ff */
[----:B------:R-:W-:-:S04]  /*11aa0*/  LOP3.LUT R7, R7, 0xffffc000, RZ, 0xc0, !PT ;  /* 0xffffc00007077812 */ /* 0x000fc800078ec0ff */
[----:B--2---:R-:W-:Y:S02]  /*11ab0*/  IADD3 R26, R4, R7, R26 ;  /* 0x00000007041a7210 */ /* 0x004fe40007ffe01a */
[----:B---3--:R-:W1:Y:S03]  /*11ac0*/  LDS.128 R4, [R61+0x20400] ;  /* 0x020400003d047984 */ /* 0x008e660000000c00 */
[----:B------:R-:W-:-:S05]  /*11ad0*/  IMAD.IADD R26, R19, 0x1, R26 ;  /* 0x00000001131a7824 */ /* 0x000fca00078e021a */
[----:B------:R-:W2:Y:S01]  /*11ae0*/  LDS.128 R8, [R26+0x20400] ;  /* 0x020400001a087984 */ /* 0x000ea20000000c00 */
[----:B-1----:R-:W-:Y:S02]  /*11af0*/  F2FP.F16.E4M3.UNPACK_B R29, R4.H1 ;  /* 0x00000004ff1d723e */ /* 0x002fe400030006ff */
[-C--:B------:R-:W-:Y:S02]  /*11b00*/  F2FP.F16.E4M3.UNPACK_B R43, R5.reuse ;  /* 0x00000005ff2b723e */ /* 0x080fe400020006ff */
[----:B------:R-:W-:Y:S02]  /*11b10*/  F2FP.F16.E4M3.UNPACK_B R39, R5.H1 ;  /* 0x00000005ff27723e */ /* 0x000fe400030006ff */
[----:B--2---:R-:W-:Y:S02]  /*11b20*/  F2FP.F16.E4M3.UNPACK_B R36, R8.H1 ;  /* 0x00000008ff24723e */ /* 0x004fe400030006ff */
[----:B0-----:R-:W-:Y:S02]  /*11b30*/  F2FP.F16.E4M3.UNPACK_B R34, R4 ;  /* 0x00000004ff22723e */ /* 0x001fe400020006ff */
[-C--:B------:R-:W-:Y:S01]  /*11b40*/  F2FP.F16.E4M3.UNPACK_B R4, R7.reuse ;  /* 0x00000007ff04723e */ /* 0x080fe200020006ff */
[--C-:B------:R-:W-:Y:S01]  /*11b50*/  HADD2.F32 R5, -RZ, R36.reuse.H0_H0 ;  /* 0x20000024ff057230 */ /* 0x100fe20000004100 */
[----:B------:R-:W-:Y:S01]  /*11b60*/  F2FP.F16.E4M3.UNPACK_B R27, R7.H1 ;  /* 0x00000007ff1b723e */ /* 0x000fe200030006ff */
[----:B------:R-:W-:Y:S01]  /*11b70*/  HADD2.F32 R7, -RZ, R29.H0_H0 ;  /* 0x2000001dff077230 */ /* 0x000fe20000004100 */
[----:B------:R-:W-:Y:S01]  /*11b80*/  F2FP.F16.E4M3.UNPACK_B R37, R8 ;  /* 0x00000008ff25723e */ /* 0x000fe200020006ff */
[----:B------:R-:W-:-:S02]  /*11b90*/  HADD2.F32 R36, -RZ, R36.H1_H1 ;  /* 0x30000024ff247230 */ /* 0x000fc40000004100 */
[C---:B------:R-:W-:Y:S01]  /*11ba0*/  FMUL.FTZ R8, R5.reuse, R46 ;  /* 0x0000002e05087220 */ /* 0x040fe20000410000 */
[-C--:B------:R-:W-:Y:S02]  /*11bb0*/  F2FP.F16.E4M3.UNPACK_B R44, R9.reuse ;  /* 0x00000009ff2c723e */ /* 0x080fe400020006ff */
[----:B------:R-:W-:Y:S01]  /*11bc0*/  F2FP.F16.E4M3.UNPACK_B R40, R9.H1 ;  /* 0x00000009ff28723e */ /* 0x000fe200030006ff */
[-C--:B------:R-:W-:Y:S01]  /*11bd0*/  FMUL.FTZ R9, R5, R42.reuse ;  /* 0x0000002a05097220 */ /* 0x080fe20000410000 */
[C---:B------:R-:W-:Y:S01]  /*11be0*/  FFMA.FTZ R5, R7.reuse, R42, -R8 ;  /* 0x0000002a07057223 */ /* 0x040fe20000010808 */
[----:B------:R-:W-:Y:S01]  /*11bf0*/  F2FP.F16.E4M3.UNPACK_B R42, R14 ;  /* 0x0000000eff2a723e */ /* 0x000fe200020006ff */
[----:B------:R-:W-:Y:S02]  /*11c00*/  HADD2.F32 R8, -RZ, R37.H0_H0 ;  /* 0x20000025ff087230 */ /* 0x000fe40000004100 */
[----:B------:R-:W-:Y:S01]  /*11c10*/  FFMA.FTZ R7, R7, R46, R9 ;  /* 0x0000002e07077223 */ /* 0x000fe20000010009 */
[----:B------:R-:W-:Y:S01]  /*11c20*/  HADD2.F32 R9, -RZ, R38.H0_H0 ;  /* 0x20000026ff097230 */ /* 0x000fe20000004100 */
[-C--:B------:R-:W-:Y:S01]  /*11c30*/  F2FP.F16.E4M3.UNPACK_B R32, R10.reuse ;  /* 0x0000000aff20723e */ /* 0x080fe200020006ff */
[----:B------:R-:W-:Y:S01]  /*11c40*/  HADD2.F32 R45, -RZ, R42.H0_H0 ;  /* 0x2000002aff2d7230 */ /* 0x000fe20000004100 */
[----:B------:R-:W-:Y:S01]  /*11c50*/  F2FP.F16.E4M3.UNPACK_B R35, R10.H1 ;  /* 0x0000000aff23723e */ /* 0x000fe200030006ff */
[----:B------:R-:W-:-:S02]  /*11c60*/  HADD2.F32 R10, -RZ, R29.H1_H1 ;  /* 0x3000001dff0a7230 */ /* 0x000fc40000004100 */
[C---:B------:R-:W-:Y:S01]  /*11c70*/  FMUL.FTZ R49, R36.reuse, R47 ;  /* 0x0000002f24317220 */ /* 0x040fe20000410000 */
[----:B------:R-:W-:Y:S02]  /*11c80*/  HADD2.F32 R29, -RZ, R34.H0_H0 ;  /* 0x20000022ff1d7230 */ /* 0x000fe40000004100 */
[----:B------:R-:W-:Y:S01]  /*11c90*/  FMUL.FTZ R48, R36, R41 ;  /* 0x0000002924307220 */ /* 0x000fe20000410000 */
[C---:B------:R-:W-:Y:S01]  /*11ca0*/  FMUL.FTZ R36, R8.reuse, R45 ;  /* 0x0000002d08247220 */ /* 0x040fe20000410000 */
[----:B------:R-:W-:Y:S01]  /*11cb0*/  FMUL.FTZ R46, R8, R9 ;  /* 0x00000009082e7220 */ /* 0x000fe20000410000 */
[C---:B------:R-:W-:Y:S01]  /*11cc0*/  FFMA.FTZ R8, R10.reuse, R41, -R49 ;  /* 0x000000290a087223 */ /* 0x040fe20000010831 */
[----:B------:R-:W-:Y:S01]  /*11cd0*/  FFMA.FTZ R10, R10, R47, R48 ;  /* 0x0000002f0a0a7223 */ /* 0x000fe20000010030 */
[C---:B------:R-:W-:Y:S01]  /*11ce0*/  FFMA.FTZ R9, R29.reuse, R9, -R36 ;  /* 0x000000091d097223 */ /* 0x040fe20000010824 */
[----:B------:R-:W-:Y:S01]  /*11cf0*/  FFMA.FTZ R29, R29, R45, R46 ;  /* 0x0000002d1d1d7223 */ /* 0x000fe2000001002e */
[----:B------:R-:W-:Y:S01]  /*11d00*/  F2FP.F16.E4M3.UNPACK_B R47, R15.H1 ;  /* 0x0000000fff2f723e */ /* 0x000fe200030006ff */
[----:B------:R-:W-:Y:S01]  /*11d10*/  HADD2.F32 R46, -RZ, R42.H1_H1 ;  /* 0x3000002aff2e7230 */ /* 0x000fe20000004100 */
[----:B------:R-:W-:Y:S01]  /*11d20*/  F2FP.F16.E4M3.UNPACK_B R42, R3.H1 ;  /* 0x00000003ff2a723e */ /* 0x000fe200030006ff */
[----:B------:R-:W-:Y:S01]  /*11d30*/  HADD2.F32 R37, -RZ, R37.H1_H1 ;  /* 0x30000025ff257230 */ /* 0x000fe20000004100 */
[-C--:B------:R-:W-:Y:S01]  /*11d40*/  F2FP.F16.E4M3.UNPACK_B R33, R6.reuse.H1 ;  /* 0x00000006ff21723e */ /* 0x080fe200030006ff */
[----:B------:R-:W-:Y:S01]  /*11d50*/  HADD2.F32 R41, -RZ, R38.H1_H1 ;  /* 0x30000026ff297230 */ /* 0x000fe20000004100 */
[----:B------:R-:W-:Y:S01]  /*11d60*/  F2FP.F16.E4M3.UNPACK_B R28, R6 ;  /* 0x00000006ff1c723e */ /* 0x000fe200020006ff */
[----:B------:R-:W-:-:S02]  /*11d70*/  HADD2.F32 R36, -RZ, R34.H1_H1 ;  /* 0x30000022ff247230 */ /* 0x000fc40000004100 */
[C---:B------:R-:W-:Y:S01]  /*11d80*/  FMUL.FTZ R51, R37.reuse, R46 ;  /* 0x0000002e25337220 */ /* 0x040fe20000410000 */
[----:B------:R-:W-:Y:S02]  /*11d90*/  HADD2.F32 R49, -RZ, R47.H0_H0 ;  /* 0x2000002fff317230 */ /* 0x000fe40000004100 */
[----:B------:R-:W-:Y:S01]  /*11da0*/  FMUL.FTZ R37, R37, R41 ;  /* 0x0000002925257220 */ /* 0x000fe20000410000 */
[----:B------:R-:W-:Y:S01]  /*11db0*/  HADD2.F32 R34, -RZ, R40.H0_H0 ;  /* 0x20000028ff227230 */ /* 0x000fe20000004100 */
[-C--:B------:R-:W-:Y:S01]  /*11dc0*/  F2FP.F16.E4M3.UNPACK_B R6, R11.reuse ;  /* 0x0000000bff06723e */ /* 0x080fe200020006ff */
[----:B------:R-:W-:Y:S01]  /*11dd0*/  HADD2.F32 R45, -RZ, R42.H0_H0 ;  /* 0x2000002aff2d7230 */ /* 0x000fe20000004100 */
[----:B------:R-:W-:Y:S01]  /*11de0*/  F2FP.F16.E4M3.UNPACK_B R11, R11.H1 ;  /* 0x0000000bff0b723e */ /* 0x000fe200030006ff */
[----:B------:R-:W-:Y:S02]  /*11df0*/  HADD2.F32 R38, -RZ, R39.H0_H0 ;  /* 0x20000027ff267230 */ /* 0x000fe40000004100 */
[----:B------:R-:W-:Y:S01]  /*11e00*/  FMUL.FTZ R53, R34, R49 ;  /* 0x0000003122357220 */ /* 0x000fe20000410000 */
[----:B------:R-:W-:-:S02]  /*11e10*/  HADD2.F32 R50, -RZ, R47.H1_H1 ;  /* 0x3000002fff327230 */ /* 0x000fc40000004100 */
[----:B------:R-:W-:Y:S01]  /*11e20*/  FMUL.FTZ R48, R34, R45 ;  /* 0x0000002d22307220 */ /* 0x000fe20000410000 */
[C---:B------:R-:W-:Y:S01]  /*11e30*/  FFMA.FTZ R34, R36.reuse, R41, -R51 ;  /* 0x0000002924227223 */ /* 0x040fe20000010833 */
[----:B------:R-:W-:Y:S01]  /*11e40*/  FFMA.FTZ R36, R36, R46, R37 ;  /* 0x0000002e24247223 */ /* 0x000fe20000010025 */
[C---:B------:R-:W-:Y:S01]  /*11e50*/  FFMA.FTZ R37, R38.reuse, R45, -R53 ;  /* 0x0000002d26257223 */ /* 0x040fe20000010835 */
[----:B------:R-:W-:Y:S01]  /*11e60*/  FFMA.FTZ R38, R38, R49, R48 ;  /* 0x0000003126267223 */ /* 0x000fe20000010030 */
[----:B------:R-:W-:Y:S01]  /*11e70*/  F2FP.F16.E4M3.UNPACK_B R48, R15 ;  /* 0x0000000fff30723e */ /* 0x000fe200020006ff */
[----:B------:R-:W-:Y:S01]  /*11e80*/  HADD2.F32 R41, -RZ, R40.H1_H1 ;  /* 0x30000028ff297230 */ /* 0x000fe20000004100 */
[----:B------:R-:W-:Y:S01]  /*11e90*/  F2FP.F16.E4M3.UNPACK_B R45, R3 ;  /* 0x00000003ff2d723e */ /* 0x000fe200020006ff */
[----:B------:R-:W-:Y:S02]  /*11ea0*/  HADD2.F32 R46, -RZ, R42.H1_H1 ;  /* 0x3000002aff2e7230 */ /* 0x000fe40000004100 */
[----:B------:R-:W-:-:S02]  /*11eb0*/  HADD2.F32 R49, -RZ, R48.H0_H0 ;  /* 0x20000030ff317230 */ /* 0x000fc40000004100 */
[C---:B------:R-:W-:Y:S01]  /*11ec0*/  FMUL.FTZ R54, R41.reuse, R50 ;  /* 0x0000003229367220 */ /* 0x040fe20000410000 */
[--C-:B------:R-:W-:Y:S02]  /*11ed0*/  HADD2.F32 R40, -RZ, R44.reuse.H0_H0 ;  /* 0x2000002cff287230 */ /* 0x100fe40000004100 */
[----:B------:R-:W-:Y:S01]  /*11ee0*/  FMUL.FTZ R41, R41, R46 ;  /* 0x0000002e29297220 */ /* 0x000fe20000410000 */
[----:B------:R-:W-:Y:S02]  /*11ef0*/  HADD2.F32 R47, -RZ, R45.H0_H0 ;  /* 0x2000002dff2f7230 */ /* 0x000fe40000004100 */
[----:B------:R-:W-:Y:S02]  /*11f00*/  HADD2.F32 R39, -RZ, R39.H1_H1 ;  /* 0x30000027ff277230 */ /* 0x000fe40000004100 */
[C---:B------:R-:W-:Y:S01]  /*11f10*/  FMUL.FTZ R51, R40.reuse, R49 ;  /* 0x0000003128337220 */ /* 0x040fe20000410000 */
[----:B------:R-:W-:Y:S02]  /*11f20*/  HADD2.F32 R42, -RZ, R43.H0_H0 ;  /* 0x2000002bff2a7230 */ /* 0x000fe40000004100 */
[----:B------:R-:W-:Y:S01]  /*11f30*/  FMUL.FTZ R52, R40, R47 ;  /* 0x0000002f28347220 */ /* 0x000fe20000410000 */
[----:B------:R-:W-:-:S02]  /*11f40*/  HADD2.F32 R44, -RZ, R44.H1_H1 ;  /* 0x3000002cff2c7230 */ /* 0x000fc40000004100 */
[C---:B------:R-:W-:Y:S01]  /*11f50*/  FFMA.FTZ R40, R39.reuse, R46, -R54 ;  /* 0x0000002e27287223 */ /* 0x040fe20000010836 */
[----:B------:R-:W-:Y:S01]  /*11f60*/  FFMA.FTZ R41, R39, R50, R41 ;  /* 0x0000003227297223 */ /* 0x000fe20000010029 */
[C---:B------:R-:W-:Y:S01]  /*11f70*/  FFMA.FTZ R39, R42.reuse, R47, -R51 ;  /* 0x0000002f2a277223 */ /* 0x040fe20000010833 */
[----:B------:R-:W-:Y:S01]  /*11f80*/  F2FP.F16.E4M3.UNPACK_B R51, R20.H1 ;  /* 0x00000014ff33723e */ /* 0x000fe200030006ff */
        /* <DEDUP_REMOVED lines=8> */
[----:B------:R-:W-:Y:S01]  /*12010*/  FMUL.FTZ R53, R44, R47 ;  /* 0x0000002f2c357220 */ /* 0x000fe20000410000 */
[--C-:B------:R-:W-:Y:S02]  /*12020*/  HADD2.F32 R49, -RZ, R48.reuse.H0_H0 ;  /* 0x20000030ff317230 */ /* 0x100fe40000004100 */
[----:B------:R-:W-:Y:S02]  /*12030*/  HADD2.F32 R46, -RZ, R33.H0_H0 ;  /* 0x20000021ff2e7230 */ /* 0x000fe40000004100 */
[C---:B------:R-:W-:Y:S01]  /*12040*/  FMUL.FTZ R55, R45.reuse, R52 ;  /* 0x000000342d377220 */ /* 0x040fe20000410000 */
[----:B------:R-:W-:Y:S02]  /*12050*/  HADD2.F32 R43, -RZ, R43.H1_H1 ;  /* 0x3000002bff2b7230 */ /* 0x000fe40000004100 */
[-C--:B------:R-:W-:Y:S01]  /*12060*/  FMUL.FTZ R57, R45, R49.reuse ;  /* 0x000000312d397220 */ /* 0x080fe20000410000 */
[----:B------:R-:W-:Y:S02]  /*12070*/  HADD2.F32 R35, -RZ, R35.H1_H1 ;  /* 0x30000023ff237230 */ /* 0x000fe40000004100 */
[----:B------:R-:W-:Y:S01]  /*12080*/  FFMA.FTZ R45, R46, R49, -R55 ;  /* 0x000000312e2d7223 */ /* 0x000fe20000010837 */
[----:B------:R-:W-:-:S02]  /*12090*/  HADD2.F32 R48, -RZ, R48.H1_H1 ;  /* 0x30000030ff307230 */ /* 0x000fc40000004100 */
[----:B------:R-:W-:Y:S01]  /*120a0*/  FFMA.FTZ R46, R46, R52, R57 ;  /* 0x000000342e2e7223 */ /* 0x000fe20000010039 */
[----:B------:R-:W-:Y:S02]  /*120b0*/  HADD2.F32 R52, -RZ, R51.H1_H1 ;  /* 0x30000033ff347230 */ /* 0x000fe40000004100 */
[C---:B------:R-:W-:Y:S01]  /*120c0*/  FFMA.FTZ R44, R43.reuse, R47, -R54 ;  /* 0x0000002f2b2c7223 */ /* 0x040fe20000010836 */
[----:B------:R-:W-:Y:S01]  /*120d0*/  HADD2.F32 R33, -RZ, R33.H1_H1 ;  /* 0x30000021ff217230 */ /* 0x000fe20000004100 */
[----:B------:R-:W-:Y:S01]  /*120e0*/  F2FP.F16.E4M3.UNPACK_B R49, R20 ;  /* 0x00000014ff31723e */ /* 0x000fe200020006ff */
[----:B------:R-:W-:Y:S01]  /*120f0*/  FFMA.FTZ R43, R43, R50, R53 ;  /* 0x000000322b2b7223 */ /* 0x000fe20000010035 */
[----:B------:R-:W-:Y:S01]  /*12100*/  F2FP.F16.E4M3.UNPACK_B R47, R12 ;  /* 0x0000000cff2f723e */ /* 0x000fe200020006ff */
[C---:B------:R-:W-:Y:S01]  /*12110*/  FMUL.FTZ R54, R35.reuse, R52 ;  /* 0x0000003423367220 */ /* 0x040fe20000410000 */
[----:B------:R-:W-:Y:S01]  /*12120*/  FMUL.FTZ R51, R35, R48 ;  /* 0x0000003023337220 */ /* 0x000fe20000410000 */
[----:B------:R-:W-:-:S02]  /*12130*/  HADD2.F32 R50, -RZ, R49.H0_H0 ;  /* 0x20000031ff327230 */ /* 0x000fc40000004100 */
[C---:B------:R-:W-:Y:S01]  /*12140*/  FFMA.FTZ R56, R33.reuse, R48, -R54 ;  /* 0x0000003021387223 */ /* 0x040fe20000010836 */
[--C-:B------:R-:W-:Y:S02]  /*12150*/  HADD2.F32 R35, -RZ, R32.reuse.H0_H0 ;  /* 0x20000020ff237230 */ /* 0x100fe40000004100 */
[----:B------:R-:W-:Y:S01]  /*12160*/  FFMA.FTZ R55, R33, R52, R51 ;  /* 0x0000003421377223 */ /* 0x000fe20000010033 */
[----:B------:R-:W-:Y:S01]  /*12170*/  HADD2.F32 R48, -RZ, R47.H0_H0 ;  /* 0x2000002fff307230 */ /* 0x000fe20000004100 */
[----:B------:R-:W-:Y:S01]  /*12180*/  F2FP.F16.E4M3.UNPACK_B R51, R24.H1 ;  /* 0x00000018ff33723e */ /* 0x000fe200030006ff */
[----:B------:R-:W-:Y:S02]  /*12190*/  HADD2.F32 R49, -RZ, R49.H1_H1 ;  /* 0x30000031ff317230 */ /* 0x000fe40000004100 */
[C---:B------:R-:W-:Y:S01]  /*121a0*/  FMUL.FTZ R52, R35.reuse, R50 ;  /* 0x0000003223347220 */ /* 0x040fe20000410000 */
[----:B------:R-:W-:Y:S02]  /*121b0*/  HADD2.F32 R32, -RZ, R32.H1_H1 ;  /* 0x30000020ff207230 */ /* 0x000fe40000004100 */
[----:B------:R-:W-:Y:S01]  /*121c0*/  FMUL.FTZ R54, R35, R48 ;  /* 0x0000003023367220 */ /* 0x000fe20000410000 */
[----:B------:R-:W-:-:S02]  /*121d0*/  HADD2.F32 R33, -RZ, R28.H0_H0 ;  /* 0x2000001cff217230 */ /* 0x000fc40000004100 */
[----:B------:R-:W-:Y:S02]  /*121e0*/  HADD2.F32 R47, -RZ, R47.H1_H1 ;  /* 0x3000002fff2f7230 */ /* 0x000fe40000004100 */
[C---:B------:R-:W-:Y:S01]  /*121f0*/  FMUL.FTZ R35, R32.reuse, R49 ;  /* 0x0000003120237220 */ /* 0x040fe20000410000 */
[----:B------:R-:W-:Y:S02]  /*12200*/  HADD2.F32 R28, -RZ, R28.H1_H1 ;  /* 0x3000001cff1c7230 */ /* 0x000fe40000004100 */
[C---:B------:R-:W-:Y:S01]  /*12210*/  FFMA.FTZ R52, R33.reuse, R48, -R52 ;  /* 0x0000003021347223 */ /* 0x040fe20000010834 */
[----:B------:R-:W-:Y:S01]  /*12220*/  FFMA.FTZ R54, R33, R50, R54 ;  /* 0x0000003221367223 */ /* 0x000fe20000010036 */
[----:B------:R-:W-:Y:S01]  /*12230*/  F2FP.F16.E4M3.UNPACK_B R33, R13.H1 ;  /* 0x0000000dff21723e */ /* 0x000fe200030006ff */
[-C--:B------:R-:W-:Y:S01]  /*12240*/  FMUL.FTZ R48, R32, R47.reuse ;  /* 0x0000002f20307220 */ /* 0x080fe20000410000 */
[----:B------:R-:W-:Y:S01]  /*12250*/  FFMA.FTZ R53, R28, R47, -R35 ;  /* 0x0000002f1c357223 */ /* 0x000fe20000010823 */
[----:B------:R-:W-:-:S02]  /*12260*/  HADD2.F32 R47, -RZ, R51.H0_H0 ;  /* 0x20000033ff2f7230 */ /* 0x000fc40000004100 */
[----:B------:R-:W-:Y:S02]  /*12270*/  HADD2.F32 R32, -RZ, R11.H0_H0 ;  /* 0x2000000bff207230 */ /* 0x000fe40000004100 */
[----:B------:R-:W-:Y:S01]  /*12280*/  FFMA.FTZ R49, R28, R49, R48 ;  /* 0x000000311c317223 */ /* 0x000fe20000010030 */
[--C-:B------:R-:W-:Y:S02]  /*12290*/  HADD2.F32 R35, -RZ, R33.reuse.H0_H0 ;  /* 0x20000021ff237230 */ /* 0x100fe40000004100 */
[----:B------:R-:W-:Y:S02]  /*122a0*/  HADD2.F32 R48, -RZ, R33.H1_H1 ;  /* 0x30000021ff307230 */ /* 0x000fe40000004100 */
[----:B------:R-:W-:Y:S01]  /*122b0*/  FMUL.FTZ R33, R32, R47 ;  /* 0x0000002f20217220 */ /* 0x000fe20000410000 */
[----:B------:R-:W-:Y:S02]  /*122c0*/  HADD2.F32 R28, -RZ, R27.H0_H0 ;  /* 0x2000001bff1c7230 */ /* 0x000fe40000004100 */
[----:B------:R-:W-:-:S02]  /*122d0*/  HADD2.F32 R50, -RZ, R51.H1_H1 ;  /* 0x30000033ff327230 */ /* 0x000fc40000004100 */
[-C--:B------:R-:W-:Y:S01]  /*122e0*/  FMUL.FTZ R51, R32, R35.reuse ;  /* 0x0000002320337220 */ /* 0x080fe20000410000 */
[----:B------:R-:W-:Y:S02]  /*122f0*/  HADD2.F32 R11, -RZ, R11.H1_H1 ;  /* 0x3000000bff0b7230 */ /* 0x000fe40000004100 */
[C---:B------:R-:W-:Y:S01]  /*12300*/  FFMA.FTZ R57, R28.reuse, R35, -R33 ;  /* 0x000000231c397223 */ /* 0x040fe20000010821 */
[----:B------:R-:W-:Y:S01]  /*12310*/  HADD2.F32 R27, -RZ, R27.H1_H1 ;  /* 0x3000001bff1b7230 */ /* 0x000fe20000004100 */
[----:B------:R-:W-:Y:S01]  /*12320*/  F2FP.F16.E4M3.UNPACK_B R32, R13 ;  /* 0x0000000dff20723e */ /* 0x000fe200020006ff */
[----:B------:R-:W-:Y:S01]  /*12330*/  FFMA.FTZ R58, R28, R47, R51 ;  /* 0x0000002f1c3a7223 */ /* 0x000fe20000010033 */
[C---:B------:R-:W-:Y:S01]  /*12340*/  FMUL.FTZ R60, R11.reuse, R50 ;  /* 0x000000320b3c7220 */ /* 0x040fe20000410000 */
[----:B------:R-:W-:Y:S01]  /*12350*/  F2FP.F16.E4M3.UNPACK_B R33, R24 ;  /* 0x00000018ff21723e */ /* 0x000fe200020006ff */
[----:B------:R-:W-:Y:S01]  /*12360*/  FMUL.FTZ R11, R11, R48 ;  /* 0x000000300b0b7220 */ /* 0x000fe20000410000 */
[----:B------:R-:W-:-:S02]  /*12370*/  HADD2.F32 R28, -RZ, R32.H0_H0 ;  /* 0x20000020ff1c7230 */ /* 0x000fc40000004100 */
[C---:B------:R-:W-:Y:S01]  /*12380*/  FFMA.FTZ R60, R27.reuse, R48, -R60 ;  /* 0x000000301b3c7223 */ /* 0x040fe2000001083c */
[----:B------:R-:W-:Y:S02]  /*12390*/  HADD2.F32 R32, -RZ, R32.H1_H1 ;  /* 0x30000020ff207230 */ /* 0x000fe40000004100 */
[----:B------:R-:W-:Y:S01]  /*123a0*/  FFMA.FTZ R59, R27, R50, R11 ;  /* 0x000000321b3b7223 */ /* 0x000fe2000001000b */
[--C-:B------:R-:W-:Y:S02]  /*123b0*/  HADD2.F32 R35, -RZ, R33.reuse.H0_H0 ;  /* 0x20000021ff237230 */ /* 0x100fe40000004100 */
[----:B------:R-:W-:Y:S02]  /*123c0*/  HADD2.F32 R33, -RZ, R33.H1_H1 ;  /* 0x30000021ff217230 */ /* 0x000fe40000004100 */
[--C-:B------:R-:W-:Y:S01]  /*123d0*/  HADD2.F32 R27, -RZ, R6.reuse.H1_H1 ;  /* 0x30000006ff1b7230 */ /* 0x100fe20000004100 */
[----:B------:R-:W-:Y:S01]  /*123e0*/  F2FP.SATFINITE.E4M3.F32.PACK_AB_MERGE_C R58, R59, R58, RZ ;  /* 0x0000003a3b3a723e */ /* 0x000fe200048070ff */
[----:B------:R-:W-:-:S02]  /*123f0*/  HADD2.F32 R11, -RZ, R6.H0_H0 ;  /* 0x20000006ff0b7230 */ /* 0x000fc40000004100 */
[--C-:B------:R-:W-:Y:S02]  /*12400*/  HADD2.F32 R6, -RZ, R4.reuse.H0_H0 ;  /* 0x20000004ff067230 */ /* 0x100fe40000004100 */
[C---:B------:R-:W-:Y:S01]  /*12410*/  FMUL.FTZ R51, R27.reuse, R33 ;  /* 0x000000211b337220 */ /* 0x040fe20000410000 */
[----:B------:R-:W-:Y:S02]  /*12420*/  HADD2.F32 R4, -RZ, R4.H1_H1 ;  /* 0x30000004ff047230 */ /* 0x000fe40000004100 */
[----:B------:R-:W-:Y:S01]  /*12430*/  FMUL.FTZ R50, R27, R32 ;  /* 0x000000201b327220 */ /* 0x000fe20000410000 */
[C---:B------:R-:W-:Y:S01]  /*12440*/  FMUL.FTZ R47, R11.reuse, R35 ;  /* 0x000000230b2f7220 */ /* 0x040fe20000410000 */
[----:B------:R-:W-:Y:S01]  /*12450*/  FMUL.FTZ R48, R11, R28 ;  /* 0x0000001c0b307220 */ /* 0x000fe20000410000 */
[C---:B------:R-:W-:Y:S01]  /*12460*/  FFMA.FTZ R32, R4.reuse, R32, -R51 ;  /* 0x0000002004207223 */ /* 0x040fe20000010833 */
[----:B------:R-:W-:Y:S01]  /*12470*/  FFMA.FTZ R50, R4, R33, R50 ;  /* 0x0000002104327223 */ /* 0x000fe20000010032 */
[----:B------:R-:W-:Y:S01]  /*12480*/  F2FP.SATFINITE.E4M3.F32.PACK_AB_MERGE_C R4, R8, R5, RZ ;  /* 0x000000050804723e */ /* 0x000fe200048070ff */
[C---:B------:R-:W-:Y:S01]  /*12490*/  FFMA.FTZ R47, R6.reuse, R28, -R47 ;  /* 0x0000001c062f7223 */ /* 0x040fe2000001082f */
[----:B------:R-:W-:Y:S01]  /*124a0*/  FFMA.FTZ R11, R6, R35, R48 ;  /* 0x00000023060b7223 */ /* 0x000fe20000010030 */
[----:B------:R-:W-:-:S02]  /*124b0*/  F2FP.SATFINITE.E4M3.F32.PACK_AB_MERGE_C R8, R10, R7, RZ ;  /* 0x000000070a08723e */ /* 0x000fc400048070ff */
[----:B------:R-:W-:Y:S02]  /*124c0*/  F2FP.SATFINITE.E4M3.F32.PACK_AB_MERGE_C R5, R40, R37, RZ ;  /* 0x000000252805723e */ /* 0x000fe400048070ff */
[----:B------:R-:W-:Y:S02]  /*124d0*/  F2FP.SATFINITE.E4M3.F32.PACK_AB_MERGE_C R6, R56, R45, RZ ;  /* 0x0000002d3806723e */ /* 0x000fe400048070ff */
[----:B------:R-:W-:Y:S02]  /*124e0*/  F2FP.SATFINITE.E4M3.F32.PACK_AB_MERGE_C R7, R60, R57, RZ ;  /* 0x000000393c07723e */ /* 0x000fe400048070ff */
[----:B------:R-:W-:Y:S02]  /*124f0*/  F2FP.SATFINITE.E4M3.F32.PACK_AB_MERGE_C R10, R55, R46, RZ ;  /* 0x0000002e370a723e */ /* 0x000fe400048070ff */
[----:B------:R-:W-:Y:S02]  /*12500*/  F2FP.SATFINITE.E4M3.F32.PACK_AB_MERGE_C R4, R34, R9, R4 ;  /* 0x000000092204723e */ /* 0x000fe40004807004 */
[----:B------:R-:W-:-:S02]  /*12510*/  F2FP.SATFINITE.E4M3.F32.PACK_AB_MERGE_C R5, R44, R39, R5 ;  /* 0x000000272c05723e */ /* 0x000fc40004807005 */
[----:B------:R-:W-:Y:S02]  /*12520*/  F2FP.SATFINITE.E4M3.F32.PACK_AB_MERGE_C R6, R53, R52, R6 ;  /* 0x000000343506723e */ /* 0x000fe40004807006 */
[----:B------:R-:W-:Y:S02]  /*12530*/  F2FP.SATFINITE.E4M3.F32.PACK_AB_MERGE_C R7, R32, R47, R7 ;  /* 0x0000002f2007723e */ /* 0x000fe40004807007 */
[----:B------:R-:W-:Y:S02]  /*12540*/  F2FP.SATFINITE.E4M3.F32.PACK_AB_MERGE_C R8, R36, R29, R8 ;  /* 0x0000001d2408723e */ /* 0x000fe40004807008 */
[----:B------:R-:W-:Y:S01]  /*12550*/  F2FP.SATFINITE.E4M3.F32.PACK_AB_MERGE_C R9, R43, R42, R38 ;  /* 0x0000002a2b09723e */ /* 0x000fe20004807026 */
[----:B------:R1:W-:Y:S01]  /*12560*/  STS.128 [R61+0x20400], R4 ;  /* 0x020400043d007388 */ /* 0x0003e20000000c00 */
[----:B------:R-:W-:Y:S02]  /*12570*/  F2FP.SATFINITE.E4M3.F32.PACK_AB_MERGE_C R10, R49, R54, R10 ;  /* 0x00000036310a723e */ /* 0x000fe4000480700a */
[----:B------:R-:W-:-:S05]  /*12580*/  F2FP.SATFINITE.E4M3.F32.PACK_AB_MERGE_C R11, R50, R11, R58 ;  /* 0x0000000b320b723e */ /* 0x000fca000480703a */
[----:B------:R1:W-:Y:S02]  /*12590*/  STS.128 [R26+0x20400], R8 ;  /* 0x020400081a007388 */ /* 0x0003e40000000c00 */
.L_x_630:
[----:B------:R-:W-:Y:S05]  /*125a0*/  BSYNC B1 ;  /* 0x0000000000017941 */ /* 0x000fea0003800000 */
.L_x_629:
[----:B------:R-:W-:Y:S04]  /*125b0*/  BSSY B1, `(.L_x_631) ;  /* 0x00000cc000017945 */ /* 0x000fe80003800000 */
[----:B------:R-:W-:Y:S05]  /*125c0*/  @P2 BRA `(.L_x_632) ;  /* 0x0000000c00282947 */ /* 0x000fea0003800000 */
[----:B-1----:R-:W2:Y:S04]  /*125d0*/  LDL R6, [R1+0x28] ;  /* 0x0000280001067983 */ /* 0x002ea80000100800 */
[----:B------:R-:W3:Y:S01]  /*125e0*/  LDL R62, [R1+0x190] ;  /* 0x00019000013e7983 */ /* 0x000ee20000100800 */
[----:B------:R-:W-:Y:S01]  /*125f0*/  LEA.HI R4, R30, R31, RZ, 0x3 ;  /* 0x0000001f1e047211 */ /* 0x000fe200078f18ff */
[C---:B------:R-:W-:Y:S01]  /*12600*/  VIADD R8, R219.reuse, 0x20 ;  /* 0x00000020db087836 */ /* 0x040fe20000000000 */
[----:B------:R-:W-:Y:S01]  /*12610*/  F2FP.F16.E4M3.UNPACK_B R46, R14.H1 ;  /* 0x0000000eff2e723e */ /* 0x000fe200030006ff */
[----:B------:R-:W-:Y:S01]  /*12620*/  VIADD R9, R219, 0x20 ;  /* 0x00000020db097836 */ /* 0x000fe20000000000 */
[----:B------:R-:W-:Y:S01]  /*12630*/  LOP3.LUT R4, R4, 0xfffffff8, RZ, 0xc0, !PT ;  /* 0xfffffff804047812 */ /* 0x000fe200078ec0ff */
[----:B------:R-:W-:Y:S01]  /*12640*/  IMAD.SHL.U32 R8, R8, 0x80, RZ ;  /* 0x0000008008087824 */ /* 0x000fe200078e00ff */
[----:B------:R-:W-:Y:S01]  /*12650*/  F2FP.F16.E4M3.UNPACK_B R39, R0.H1 ;  /* 0x00000000ff27723e */ /* 0x000fe200030006ff */
[----:B------:R-:W-:Y:S01]  /*12660*/  IMAD.SHL.U32 R9, R9, 0x80, RZ ;  /* 0x0000008009097824 */ /* 0x000fe200078e00ff */
[----:B------:R-:W-:Y:S01]  /*12670*/  F2FP.F16.E4M3.UNPACK_B R45, R14 ;  /* 0x0000000eff2d723e */ /* 0x000fe200020006ff */
[----:B------:R-:W-:Y:S01]  /*12680*/  IMAD.IADD R4, R31, 0x1, -R4 ;  /* 0x000000011f047824 */ /* 0x000fe200078e0a04 */
[----:B------:R-:W-:Y:S01]  /*12690*/  LOP3.LUT R8, R8, 0x380, RZ, 0xc0, !PT ;  /* 0x0000038008087812 */ /* 0x000fe200078ec0ff */
[--C-:B------:R-:W-:Y:S01]  /*126a0*/  HADD2.F32 R48, -RZ, R46.reuse.H0_H0 ;  /* 0x2000002eff307230 */ /* 0x100fe20000004100 */
[----:B------:R-:W-:Y:S01]  /*126b0*/  LOP3.LUT R9, R9, 0x380, RZ, 0xc0, !PT ;  /* 0x0000038009097812 */ /* 0x000fe200078ec0ff */
[--C-:B------:R-:W-:Y:S01]  /*126c0*/  HADD2.F32 R40, -RZ, R39.reuse.H0_H0 ;  /* 0x20000027ff287230 */ /* 0x100fe20000004100 */
[----:B------:R-:W-:Y:S01]  /*126d0*/  LEA.HI R4, R21, R4, RZ, 0x1c ;  /* 0x0000000415047211 */ /* 0x000fe200078fe0ff */
[----:B------:R-:W-:Y:S01]  /*126e0*/  HADD2.F32 R39, -RZ, R39.H1_H1 ;  /* 0x30000027ff277230 */ /* 0x000fe20000004100 */
[----:B------:R-:W-:Y:S01]  /*126f0*/  SHF.R.U32.HI R8, RZ, 0x3, R8 ;  /* 0x00000003ff087819 */ /* 0x000fe20000011608 */
[----:B------:R-:W-:Y:S01]  /*12700*/  HADD2.F32 R49, -RZ, R46.H1_H1 ;  /* 0x3000002eff317230 */ /* 0x000fe20000004100 */
[----:B------:R-:W-:Y:S01]  /*12710*/  SHF.R.S32.HI R7, RZ, 0x1f, R4 ;  /* 0x0000001fff077819 */ /* 0x000fe20000011404 */
[----:B------:R-:W-:Y:S01]  /*12720*/  HADD2.F32 R47, -RZ, R45.H0_H0 ;  /* 0x2000002dff2f7230 */ /* 0x000fe20000004100 */
[----:B------:R-:W-:-:S02]  /*12730*/  SHF.L.U32 R5, R4, 0x4, RZ ;  /* 0x0000000404057819 */ /* 0x000fc400000006ff */
[----:B------:R-:W-:Y:S02]  /*12740*/  LEA.HI R7, R7, R4, RZ, 0x3 ;  /* 0x0000000407077211 */ /* 0x000fe400078f18ff */
[----:B------:R-:W-:Y:S02]  /*12750*/  LOP3.LUT R4, R9, 0x70, R5, 0xf8, !PT ;  /* 0x0000007009047812 */ /* 0x000fe400078ef805 */
[----:B------:R-:W-:Y:S02]  /*12760*/  SHF.L.U32 R7, R7, 0xb, RZ ;  /* 0x0000000b07077819 */ /* 0x000fe400000006ff */
[----:B------:R-:W-:Y:S02]  /*12770*/  LOP3.LUT R4, R4, R8, RZ, 0x3c, !PT ;  /* 0x0000000804047212 */ /* 0x000fe400078e3cff */
[----:B------:R-:W-:Y:S02]  /*12780*/  LOP3.LUT R7, R7, 0xffffc000, RZ, 0xc0, !PT ;  /* 0xffffc00007077812 */ /* 0x000fe400078ec0ff */
[----:B------:R-:W-:-:S02]  /*12790*/  F2FP.F16.E4M3.UNPACK_B R50, R15.H1 ;  /* 0x0000000fff32723e */ /* 0x000fc400030006ff */
[----:B------:R-:W-:Y:S02]  /*127a0*/  F2FP.F16.E4M3.UNPACK_B R52, R15 ;  /* 0x0000000fff34723e */ /* 0x000fe400020006ff */
[----:B------:R-:W-:Y:S01]  /*127b0*/  F2FP.F16.E4M3.UNPACK_B R55, R20.H1 ;  /* 0x00000014ff37723e */ /* 0x000fe200030006ff */
[----:B------:R-:W-:Y:S02]  /*127c0*/  HADD2.F32 R51, -RZ, R50.H0_H0 ;  /* 0x20000032ff337230 */ /* 0x000fe40000004100 */
[--C-:B------:R-:W-:Y:S02]  /*127d0*/  HADD2.F32 R54, -RZ, R52.reuse.H0_H0 ;  /* 0x20000034ff367230 */ /* 0x100fe40000004100 */
[----:B------:R-:W-:Y:S01]  /*127e0*/  HADD2.F32 R53, -RZ, R52.H1_H1 ;  /* 0x30000034ff357230 */ /* 0x000fe20000004100 */
[----:B------:R-:W-:Y:S01]  /*127f0*/  F2FP.F16.E4M3.UNPACK_B R52, R12.H1 ;  /* 0x0000000cff34723e */ /* 0x000fe200030006ff */
[--C-:B------:R-:W-:Y:S02]  /*12800*/  HADD2.F32 R56, -RZ, R55.reuse.H0_H0 ;  /* 0x20000037ff387230 */ /* 0x100fe40000004100 */
[----:B------:R-:W-:Y:S01]  /*12810*/  HADD2.F32 R55, -RZ, R55.H1_H1 ;  /* 0x30000037ff377230 */ /* 0x000fe20000004100 */
[----:B--2---:R-:W-:-:S02]  /*12820*/  IADD3 R26, R4, R7, R6 ;  /* 0x00000007041a7210 */ /* 0x004fc40007ffe006 */
[----:B---3--:R-:W1:Y:S03]  /*12830*/  LDS.128 R4, [R62+0x20400] ;  /* 0x020400003e047984 */ /* 0x008e660000000c00 */
[----:B------:R-:W-:-:S05]  /*12840*/  IMAD.IADD R26, R19, 0x1, R26 ;  /* 0x00000001131a7824 */ /* 0x000fca00078e021a */
[----:B------:R-:W2:Y:S01]  /*12850*/  LDS.128 R8, [R26+0x20400] ;  /* 0x020400001a087984 */ /* 0x000ea20000000c00 */
[----:B-1----:R-:W-:Y:S02]  /*12860*/  F2FP.F16.E4M3.UNPACK_B R27, R4.H1 ;  /* 0x00000004ff1b723e */ /* 0x002fe400030006ff */
[-C--:B------:R-:W-:Y:S02]  /*12870*/  F2FP.F16.E4M3.UNPACK_B R41, R5.reuse ;  /* 0x00000005ff29723e */ /* 0x080fe400020006ff */
[----:B------:R-:W-:Y:S02]  /*12880*/  F2FP.F16.E4M3.UNPACK_B R37, R5.H1 ;  /* 0x00000005ff25723e */ /* 0x000fe400030006ff */
[----:B--2---:R-:W-:Y:S02]  /*12890*/  F2FP.F16.E4M3.UNPACK_B R32, R8.H1 ;  /* 0x00000008ff20723e */ /* 0x004fe400030006ff */
[-C--:B------:R-:W-:Y:S02]  /*128a0*/  F2FP.F16.E4M3.UNPACK_B R33, R6.reuse ;  /* 0x00000006ff21723e */ /* 0x080fe400020006ff */
[----:B------:R-:W-:Y:S01]  /*128b0*/  F2FP.F16.E4M3.UNPACK_B R43, R6.H1 ;  /* 0x00000006ff2b723e */ /* 0x000fe200030006ff */
[--C-:B------:R-:W-:Y:S01]  /*128c0*/  HADD2.F32 R5, -RZ, R32.reuse.H0_H0 ;  /* 0x20000020ff057230 */ /* 0x100fe20000004100 */
[-C--:B------:R-:W-:Y:S01]  /*128d0*/  F2FP.F16.E4M3.UNPACK_B R42, R9.reuse ;  /* 0x00000009ff2a723e */ /* 0x080fe200020006ff */
[----:B------:R-:W-:Y:S01]  /*128e0*/  HADD2.F32 R6, -RZ, R27.H0_H0 ;  /* 0x2000001bff067230 */ /* 0x000fe20000004100 */
[----:B------:R-:W-:Y:S01]  /*128f0*/  F2FP.F16.E4M3.UNPACK_B R38, R9.H1 ;  /* 0x00000009ff26723e */ /* 0x000fe200030006ff */
[----:B------:R-:W-:-:S02]  /*12900*/  HADD2.F32 R32, -RZ, R32.H1_H1 ;  /* 0x30000020ff207230 */ /* 0x000fc40000004100 */
[-C--:B------:R-:W-:Y:S01]  /*12910*/  FMUL.FTZ R9, R48, R5.reuse ;  /* 0x0000000530097220 */ /* 0x080fe20000410000 */
[C---:B------:R-:W-:Y:S01]  /*12920*/  FMUL.FTZ R35, R40.reuse, R5 ;  /* 0x0000000528237220 */ /* 0x040fe20000410000 */
[----:B0-----:R-:W-:Y:S02]  /*12930*/  F2FP.F16.E4M3.UNPACK_B R34, R8 ;  /* 0x00000008ff22723e */ /* 0x001fe400020006ff */
[-C--:B------:R-:W-:Y:S01]  /*12940*/  FFMA.FTZ R5, R40, R6.reuse, -R9 ;  /* 0x0000000628057223 */ /* 0x080fe20000010809 */
[----:B------:R-:W-:Y:S01]  /*12950*/  FFMA.FTZ R6, R48, R6, R35 ;  /* 0x0000000630067223 */ /* 0x000fe20000010023 */
[----:B------:R-:W-:Y:S01]  /*12960*/  F2FP.F16.E4M3.UNPACK_B R35, R0 ;  /* 0x00000000ff23723e */ /* 0x000fe200020006ff */
[----:B------:R-:W-:Y:S01]  /*12970*/  HADD2.F32 R8, -RZ, R34.H0_H0 ;  /* 0x20000022ff087230 */ /* 0x000fe20000004100 */
[----:B------:R-:W-:Y:S01]  /*12980*/  F2FP.F16.E4M3.UNPACK_B R28, R4 ;  /* 0x00000004ff1c723e */ /* 0x000fe200020006ff */
[----:B------:R-:W-:Y:S01]  /*12990*/  HADD2.F32 R9, -RZ, R27.H1_H1 ;  /* 0x3000001bff097230 */ /* 0x000fe20000004100 */
[----:B------:R-:W-:Y:S01]  /*129a0*/  F2FP.F16.E4M3.UNPACK_B R36, R10 ;  /* 0x0000000aff24723e */ /* 0x000fe200020006ff */
[----:B------:R-:W-:Y:S01]  /*129b0*/  FMUL.FTZ R46, R49, R32 ;  /* 0x00000020312e7220 */ /* 0x000fe20000410000 */
[----:B------:R-:W-:Y:S01]  /*129c0*/  F2FP.F16.E4M3.UNPACK_B R44, R10.H1 ;  /* 0x0000000aff2c723e */ /* 0x000fe200030006ff */
[----:B------:R-:W-:Y:S01]  /*129d0*/  HADD2.F32 R27, -RZ, R28.H0_H0 ;  /* 0x2000001cff1b7230 */ /* 0x000fe20000004100 */
[-C--:B------:R-:W-:Y:S01]  /*129e0*/  F2FP.F16.E4M3.UNPACK_B R10, R11.reuse ;  /* 0x0000000bff0a723e */ /* 0x080fe200020006ff */
[----:B------:R-:W-:Y:S01]  /*129f0*/  FMUL.FTZ R48, R39, R32 ;  /* 0x0000002027307220 */ /* 0x000fe20000410000 */
[----:B------:R-:W-:Y:S01]  /*12a00*/  F2FP.F16.E4M3.UNPACK_B R29, R11.H1 ;  /* 0x0000000bff1d723e */ /* 0x000fe200030006ff */
[----:B------:R-:W-:-:S02]  /*12a10*/  HADD2.F32 R11, -RZ, R35.H0_H0 ;  /* 0x20000023ff0b7230 */ /* 0x000fc40000004100 */
[-C--:B------:R-:W-:Y:S01]  /*12a20*/  FMUL.FTZ R32, R47, R8.reuse ;  /* 0x000000082f207220 */ /* 0x080fe20000410000 */
[----:B------:R-:W-:Y:S01]  /*12a30*/  HADD2.F32 R34, -RZ, R34.H1_H1 ;  /* 0x30000022ff227230 */ /* 0x000fe20000004100 */
[----:B------:R-:W-:Y:S01]  /*12a40*/  F2FP.F16.E4M3.UNPACK_B R4, R7 ;  /* 0x00000007ff04723e */ /* 0x000fe200020006ff */
[C---:B------:R-:W-:Y:S01]  /*12a50*/  FMUL.FTZ R40, R11.reuse, R8 ;  /* 0x000000080b287220 */ /* 0x040fe20000410000 */
[----:B------:R-:W-:Y:S01]  /*12a60*/  FFMA.FTZ R11, R11, R27, -R32 ;  /* 0x0000001b0b0b7223 */ /* 0x000fe20000010820 */
[-C--:B------:R-:W-:Y:S01]  /*12a70*/  FFMA.FTZ R8, R39, R9.reuse, -R46 ;  /* 0x0000000927087223 */ /* 0x080fe2000001082e */
[----:B------:R-:W-:Y:S01]  /*12a80*/  FFMA.FTZ R9, R49, R9, R48 ;  /* 0x0000000931097223 */ /* 0x000fe20000010030 */
[----:B------:R-:W-:Y:S01]  /*12a90*/  FFMA.FTZ R27, R47, R27, R40 ;  /* 0x0000001b2f1b7223 */ /* 0x000fe20000010028 */
[----:B------:R-:W-:Y:S01]  /*12aa0*/  F2FP.F16.E4M3.UNPACK_B R47, R3.H1 ;  /* 0x00000003ff2f723e */ /* 0x000fe200030006ff */
[----:B------:R-:W-:Y:S01]  /*12ab0*/  HADD2.F32 R48, -RZ, R45.H1_H1 ;  /* 0x3000002dff307230 */ /* 0x000fe20000004100 */
[----:B------:R-:W-:Y:S01]  /*12ac0*/  F2FP.F16.E4M3.UNPACK_B R7, R7.H1 ;  /* 0x00000007ff07723e */ /* 0x000fe200030006ff */
[----:B------:R-:W-:-:S02]  /*12ad0*/  HADD2.F32 R46, -RZ, R35.H1_H1 ;  /* 0x30000023ff2e7230 */ /* 0x000fc40000004100 */
[----:B------:R-:W-:Y:S02]  /*12ae0*/  HADD2.F32 R32, -RZ, R28.H1_H1 ;  /* 0x3000001cff207230 */ /* 0x000fe40000004100 */
[-C--:B------:R-:W-:Y:S01]  /*12af0*/  FMUL.FTZ R39, R48, R34.reuse ;  /* 0x0000002230277220 */ /* 0x080fe20000410000 */
[----:B------:R-:W-:Y:S02]  /*12b00*/  HADD2.F32 R28, -RZ, R38.H0_H0 ;  /* 0x20000026ff1c7230 */ /* 0x000fe40000004100 */
[----:B------:R-:W-:Y:S01]  /*12b10*/  FMUL.FTZ R45, R46, R34 ;  /* 0x000000222e2d7220 */ /* 0x000fe20000410000 */
[----:B------:R-:W-:Y:S02]  /*12b20*/  HADD2.F32 R49, -RZ, R47.H0_H0 ;  /* 0x2000002fff317230 */ /* 0x000fe40000004100 */
[--C-:B------:R-:W-:Y:S02]  /*12b30*/  HADD2.F32 R35, -RZ, R37.reuse.H0_H0 ;  /* 0x20000025ff237230 */ /* 0x100fe40000004100 */
[----:B------:R-:W-:Y:S01]  /*12b40*/  FMUL.FTZ R34, R51, R28 ;  /* 0x0000001c33227220 */ /* 0x000fe20000410000 */
[----:B------:R-:W-:-:S02]  /*12b50*/  HADD2.F32 R37, -RZ, R37.H1_H1 ;  /* 0x30000025ff257230 */ /* 0x000fc40000004100 */
[C---:B------:R-:W-:Y:S01]  /*12b60*/  FMUL.FTZ R40, R49.reuse, R28 ;  /* 0x0000001c31287220 */ /* 0x040fe20000410000 */
[-C--:B------:R-:W-:Y:S01]  /*12b70*/  FFMA.FTZ R28, R46, R32.reuse, -R39 ;  /* 0x000000202e1c7223 */ /* 0x080fe20000010827 */
[----:B------:R-:W-:Y:S01]  /*12b80*/  FFMA.FTZ R32, R48, R32, R45 ;  /* 0x0000002030207223 */ /* 0x000fe2000001002d */
[----:B------:R-:W-:Y:S01]  /*12b90*/  FFMA.FTZ R34, R49, R35, -R34 ;  /* 0x0000002331227223 */ /* 0x000fe20000010822 */
[----:B------:R-:W-:Y:S01]  /*12ba0*/  F2FP.F16.E4M3.UNPACK_B R48, R3 ;  /* 0x00000003ff30723e */ /* 0x000fe200020006ff */
[----:B------:R-:W-:Y:S01]  /*12bb0*/  FFMA.FTZ R35, R51, R35, R40 ;  /* 0x0000002333237223 */ /* 0x000fe20000010028 */
[----:B------:R-:W-:Y:S02]  /*12bc0*/  HADD2.F32 R51, -RZ, R50.H1_H1 ;  /* 0x30000032ff337230 */ /* 0x000fe40000004100 */
[----:B------:R-:W-:Y:S02]  /*12bd0*/  HADD2.F32 R40, -RZ, R38.H1_H1 ;  /* 0x30000026ff287230 */ /* 0x000fe40000004100 */
[----:B------:R-:W-:-:S02]  /*12be0*/  HADD2.F32 R49, -RZ, R47.H1_H1 ;  /* 0x3000002fff317230 */ /* 0x000fc40000004100 */
[----:B------:R-:W-:Y:S02]  /*12bf0*/  HADD2.F32 R39, -RZ, R42.H0_H0 ;  /* 0x2000002aff277230 */ /* 0x000fe40000004100 */
[-C--:B------:R-:W-:Y:S01]  /*12c00*/  FMUL.FTZ R46, R51, R40.reuse ;  /* 0x00000028332e7220 */ /* 0x080fe20000410000 */
[----:B------:R-:W-:Y:S02]  /*12c10*/  HADD2.F32 R50, -RZ, R48.H0_H0 ;  /* 0x20000030ff327230 */ /* 0x000fe40000004100 */
[C---:B------:R-:W-:Y:S01]  /*12c20*/  FMUL.FTZ R40, R49.reuse, R40 ;  /* 0x0000002831287220 */ /* 0x040fe20000410000 */
[----:B------:R-:W-:Y:S02]  /*12c30*/  HADD2.F32 R38, -RZ, R41.H0_H0 ;  /* 0x20000029ff267230 */ /* 0x000fe40000004100 */
[-C--:B------:R-:W-:Y:S01]  /*12c40*/  FMUL.FTZ R45, R54, R39.reuse ;  /* 0x00000027362d7220 */ /* 0x080fe20000410000 */
[----:B------:R-:W-:Y:S02]  /*12c50*/  HADD2.F32 R42, -RZ, R42.H1_H1 ;  /* 0x3000002aff2a7230 */ /* 0x000fe40000004100 */
[C---:B------:R-:W-:Y:S01]  /*12c60*/  FMUL.FTZ R47, R50.reuse, R39 ;  /* 0x00000027322f7220 */ /* 0x040fe20000410000 */
[-C--:B------:R-:W-:Y:S01]  /*12c70*/  FFMA.FTZ R39, R49, R37.reuse, -R46 ;  /* 0x0000002531277223 */ /* 0x080fe2000001082e */
[----:B------:R-:W-:Y:S01]  /*12c80*/  FFMA.FTZ R40, R51, R37, R40 ;  /* 0x0000002533287223 */ /* 0x000fe20000010028 */
[-C--:B------:R-:W-:Y:S01]  /*12c90*/  FFMA.FTZ R37, R50, R38.reuse, -R45 ;  /* 0x0000002632257223 */ /* 0x080fe2000001082d */
[----:B------:R-:W-:Y:S01]  /*12ca0*/  FFMA.FTZ R38, R54, R38, R47 ;  /* 0x0000002636267223 */ /* 0x000fe2000001002f */
[----:B------:R-:W-:-:S02]  /*12cb0*/  HADD2.F32 R45, -RZ, R44.H0_H0 ;  /* 0x2000002cff2d7230 */ /* 0x000fc40000004100 */
[----:B------:R-:W-:Y:S02]  /*12cc0*/  HADD2.F32 R54, -RZ, R52.H0_H0 ;  /* 0x20000034ff367230 */ /* 0x000fe40000004100 */
[----:B------:R-:W-:Y:S02]  /*12cd0*/  HADD2.F32 R46, -RZ, R43.H0_H0 ;  /* 0x2000002bff2e7230 */ /* 0x000fe40000004100 */
[-C--:B------:R-:W-:Y:S01]  /*12ce0*/  FMUL.FTZ R47, R56, R45.reuse ;  /* 0x0000002d382f7220 */ /* 0x080fe20000410000 */
[----:B------:R-:W-:Y:S02]  /*12cf0*/  HADD2.F32 R51, -RZ, R48.H1_H1 ;  /* 0x30000030ff337230 */ /* 0x000fe40000004100 */
[C---:B------:R-:W-:Y:S01]  /*12d00*/  FMUL.FTZ R49, R54.reuse, R45 ;  /* 0x0000002d36317220 */ /* 0x040fe20000410000 */
[----:B------:R-:W-:Y:S02]  /*12d10*/  HADD2.F32 R41, -RZ, R41.H1_H1 ;  /* 0x30000029ff297230 */ /* 0x000fe40000004100 */
[----:B------:R-:W-:Y:S01]  /*12d20*/  FFMA.FTZ R45, R54, R46, -R47 ;  /* 0x0000002e362d7223 */ /* 0x000fe2000001082f */
[----:B------:R-:W-:Y:S01]  /*12d30*/  FMUL.FTZ R48, R53, R42 ;  /* 0x0000002a35307220 */ /* 0x000fe20000410000 */
[----:B------:R-:W-:Y:S01]  /*12d40*/  FFMA.FTZ R46, R56, R46, R49 ;  /* 0x0000002e382e7223 */ /* 0x000fe20000010031 */
[----:B------:R-:W-:-:S02]  /*12d50*/  HADD2.F32 R44, -RZ, R44.H1_H1 ;  /* 0x3000002cff2c7230 */ /* 0x000fc40000004100 */
[C---:B------:R-:W-:Y:S01]  /*12d60*/  FMUL.FTZ R50, R51.reuse, R42 ;  /* 0x0000002a33327220 */ /* 0x040fe20000410000 */
[----:B------:R-:W-:Y:S01]  /*12d70*/  HADD2.F32 R49, -RZ, R52.H1_H1 ;  /* 0x30000034ff317230 */ /* 0x000fe20000004100 */
[----:B------:R-:W-:Y:S01]  /*12d80*/  F2FP.F16.E4M3.UNPACK_B R52, R20 ;  /* 0x00000014ff34723e */ /* 0x000fe200020006ff */
[-C--:B------:R-:W-:Y:S01]  /*12d90*/  FFMA.FTZ R42, R51, R41.reuse, -R48 ;  /* 0x00000029332a7223 */ /* 0x080fe20000010830 */
[----:B------:R-:W-:Y:S02]  /*12da0*/  HADD2.F32 R43, -RZ, R43.H1_H1 ;  /* 0x3000002bff2b7230 */ /* 0x000fe40000004100 */
[----:B------:R-:W-:Y:S01]  /*12db0*/  FFMA.FTZ R41, R53, R41, R50 ;  /* 0x0000002935297223 */ /* 0x000fe20000010032 */
[----:B------:R-:W-:Y:S01]  /*12dc0*/  FMUL.FTZ R48, R55, R44 ;  /* 0x0000002c37307220 */ /* 0x000fe20000410000 */
[----:B------:R-:W-:Y:S01]  /*12dd0*/  F2FP.F16.E4M3.UNPACK_B R47, R12 ;  /* 0x0000000cff2f723e */ /* 0x000fe200020006ff */
[----:B------:R-:W-:Y:S01]  /*12de0*/  FMUL.FTZ R50, R49, R44 ;  /* 0x0000002c31327220 */ /* 0x000fe20000410000 */
[----:B------:R-:W-:-:S02]  /*12df0*/  HADD2.F32 R53, -RZ, R52.H0_H0 ;  /* 0x20000034ff357230 */ /* 0x000fc40000004100 */
[-C--:B------:R-:W-:Y:S01]  /*12e00*/  FFMA.FTZ R54, R49, R43.reuse, -R48 ;  /* 0x0000002b31367223 */ /* 0x080fe20000010830 */
[----:B------:R-:W-:Y:S02]  /*12e10*/  HADD2.F32 R44, -RZ, R36.H0_H0 ;  /* 0x20000024ff2c7230 */ /* 0x000fe40000004100 */
[----:B------:R-:W-:Y:S01]  /*12e20*/  FFMA.FTZ R49, R55, R43, R50 ;  /* 0x0000002b37317223 */ /* 0x000fe20000010032 */
[----:B------:R-:W-:Y:S01]  /*12e30*/  HADD2.F32 R51, -RZ, R47.H0_H0 ;  /* 0x2000002fff337230 */ /* 0x000fe20000004100 */
[----:B------:R-:W-:Y:S01]  /*12e40*/  F2FP.F16.E4M3.UNPACK_B R56, R24.H1 ;  /* 0x00000018ff38723e */ /* 0x000fe200030006ff */
[----:B------:R-:W-:Y:S02]  /*12e50*/  HADD2.F32 R43, -RZ, R33.H0_H0 ;  /* 0x20000021ff2b7230 */ /* 0x000fe40000004100 */
[-C--:B------:R-:W-:Y:S01]  /*12e60*/  FMUL.FTZ R48, R53, R44.reuse ;  /* 0x0000002c35307220 */ /* 0x080fe20000410000 */
[----:B------:R-:W-:Y:S02]  /*12e70*/  HADD2.F32 R55, -RZ, R52.H1_H1 ;  /* 0x30000034ff377230 */ /* 0x000fe40000004100 */
[----:B------:R-:W-:Y:S01]  /*12e80*/  FMUL.FTZ R44, R51, R44 ;  /* 0x0000002c332c7220 */ /* 0x000fe20000410000 */
[----:B------:R-:W-:-:S02]  /*12e90*/  HADD2.F32 R36, -RZ, R36.H1_H1 ;  /* 0x30000024ff247230 */ /* 0x000fc40000004100 */
[----:B------:R-:W-:Y:S01]  /*12ea0*/  FFMA.FTZ R48, R51, R43, -R48 ;  /* 0x0000002b33307223 */ /* 0x000fe20000010830 */
[----:B------:R-:W-:Y:S01]  /*12eb0*/  HADD2.F32 R47, -RZ, R47.H1_H1 ;  /* 0x3000002fff2f7230 */ /* 0x000fe20000004100 */
[----:B------:R-:W-:Y:S01]  /*12ec0*/  F2FP.F16.E4M3.UNPACK_B R51, R13.H1 ;  /* 0x0000000dff33723e */ /* 0x000fe200030006ff */
[----:B------:R-:W-:Y:S02]  /*12ed0*/  HADD2.F32 R33, -RZ, R33.H1_H1 ;  /* 0x30000021ff217230 */ /* 0x000fe40000004100 */
[-C--:B------:R-:W-:Y:S01]  /*12ee0*/  FMUL.FTZ R50, R55, R36.reuse ;  /* 0x0000002437327220 */ /* 0x080fe20000410000 */
[----:B------:R-:W-:Y:S01]  /*12ef0*/  FFMA.FTZ R44, R53, R43, R44 ;  /* 0x0000002b352c7223 */ /* 0x000fe2000001002c */
[C---:B------:R-:W-:Y:S01]  /*12f00*/  FMUL.FTZ R52, R47.reuse, R36 ;  /* 0x000000242f347220 */ /* 0x040fe20000410000 */
[----:B------:R-:W-:Y:S02]  /*12f10*/  HADD2.F32 R59, -RZ, R56.H0_H0 ;  /* 0x20000038ff3b7230 */ /* 0x000fe40000004100 */
[----:B------:R-:W-:Y:S01]  /*12f20*/  FFMA.FTZ R43, R47, R33, -R50 ;  /* 0x000000212f2b7223 */ /* 0x000fe20000010832 */
[----:B------:R-:W-:-:S02]  /*12f30*/  HADD2.F32 R36, -RZ, R29.H0_H0 ;  /* 0x2000001dff247230 */ /* 0x000fc40000004100 */
[----:B------:R-:W-:Y:S01]  /*12f40*/  FFMA.FTZ R47, R55, R33, R52 ;  /* 0x00000021372f7223 */ /* 0x000fe20000010034 */
[----:B------:R-:W-:Y:S01]  /*12f50*/  HADD2.F32 R53, -RZ, R51.H0_H0 ;  /* 0x20000033ff357230 */ /* 0x000fe20000004100 */
[----:B------:R-:W-:Y:S01]  /*12f60*/  F2FP.F16.E4M3.UNPACK_B R55, R13 ;  /* 0x0000000dff37723e */ /* 0x000fe200020006ff */
[----:B------:R-:W-:Y:S02]  /*12f70*/  HADD2.F32 R33, -RZ, R7.H0_H0 ;  /* 0x20000007ff217230 */ /* 0x000fe40000004100 */
[-C--:B------:R-:W-:Y:S01]  /*12f80*/  FMUL.FTZ R50, R59, R36.reuse ;  /* 0x000000243b327220 */ /* 0x080fe20000410000 */
[----:B------:R-:W-:Y:S02]  /*12f90*/  HADD2.F32 R57, -RZ, R51.H1_H1 ;  /* 0x30000033ff397230 */ /* 0x000fe40000004100 */
[C---:B------:R-:W-:Y:S01]  /*12fa0*/  FMUL.FTZ R36, R53.reuse, R36 ;  /* 0x0000002435247220 */ /* 0x040fe20000410000 */
[----:B------:R-:W-:Y:S02]  /*12fb0*/  HADD2.F32 R61, -RZ, R56.H1_H1 ;  /* 0x30000038ff3d7230 */ /* 0x000fe40000004100 */
[----:B------:R-:W-:Y:S01]  /*12fc0*/  FFMA.FTZ R51, R53, R33, -R50 ;  /* 0x0000002135337223 */ /* 0x000fe20000010832 */
[----:B------:R-:W-:-:S02]  /*12fd0*/  HADD2.F32 R29, -RZ, R29.H1_H1 ;  /* 0x3000001dff1d7230 */ /* 0x000fc40000004100 */
[----:B------:R-:W-:Y:S01]  /*12fe0*/  FFMA.FTZ R52, R59, R33, R36 ;  /* 0x000000213b347223 */ /* 0x000fe20000010024 */
[----:B------:R-:W-:Y:S01]  /*12ff0*/  HADD2.F32 R7, -RZ, R7.H1_H1 ;  /* 0x30000007ff077230 */ /* 0x000fe20000004100 */
[----:B------:R-:W-:Y:S01]  /*13000*/  F2FP.F16.E4M3.UNPACK_B R33, R24 ;  /* 0x00000018ff21723e */ /* 0x000fe200020006ff */
[-C--:B------:R-:W-:Y:S01]  /*13010*/  FMUL.FTZ R50, R61, R29.reuse ;  /* 0x0000001d3d327220 */ /* 0x080fe20000410000 */
[C---:B------:R-:W-:Y:S01]  /*13020*/  FMUL.FTZ R58, R57.reuse, R29 ;  /* 0x0000001d393a7220 */ /* 0x040fe20000410000 */
[----:B------:R-:W-:Y:S02]  /*13030*/  HADD2.F32 R29, -RZ, R10.H0_H0 ;  /* 0x2000000aff1d7230 */ /* 0x000fe40000004100 */
[-C--:B------:R-:W-:Y:S01]  /*13040*/  FFMA.FTZ R56, R57, R7.reuse, -R50 ;  /* 0x0000000739387223 */ /* 0x080fe20000010832 */
[----:B------:R-:W-:Y:S01]  /*13050*/  FFMA.FTZ R53, R61, R7, R58 ;  /* 0x000000073d357223 */ /* 0x000fe2000001003a */
[--C-:B------:R-:W-:Y:S02]  /*13060*/  HADD2.F32 R57, -RZ, R55.reuse.H0_H0 ;  /* 0x20000037ff397230 */ /* 0x100fe40000004100 */
[----:B------:R-:W-:Y:S01]  /*13070*/  HADD2.F32 R58, -RZ, R55.H1_H1 ;  /* 0x30000037ff3a7230 */ /* 0x000fe20000004100 */
[----:B------:R-:W-:Y:S01]  /*13080*/  F2FP.SATFINITE.E4M3.F32.PACK_AB_MERGE_C R51, R56, R51, RZ ;  /* 0x000000333833723e */ /* 0x000fe200048070ff */
[----:B------:R-:W-:-:S02]  /*13090*/  HADD2.F32 R55, -RZ, R33.H0_H0 ;  /* 0x20000021ff377230 */ /* 0x000fc40000004100 */
[-C--:B------:R-:W-:Y:S01]  /*130a0*/  FMUL.FTZ R50, R57, R29.reuse ;  /* 0x0000001d39327220 */ /* 0x080fe20000410000 */
[----:B------:R-:W-:Y:S01]  /*130b0*/  HADD2.F32 R60, -RZ, R33.H1_H1 ;  /* 0x30000021ff3c7230 */ /* 0x000fe20000004100 */
[----:B------:R-:W-:Y:S01]  /*130c0*/  F2FP.SATFINITE.E4M3.F32.PACK_AB_MERGE_C R52, R53, R52, RZ ;  /* 0x000000343534723e */ /* 0x000fe200048070ff */
[----:B------:R-:W-:Y:S02]  /*130d0*/  HADD2.F32 R10, -RZ, R10.H1_H1 ;  /* 0x3000000aff0a7230 */ /* 0x000fe40000004100 */
[----:B------:R-:W-:Y:S01]  /*130e0*/  FMUL.FTZ R36, R55, R29 ;  /* 0x0000001d37247220 */ /* 0x000fe20000410000 */
[--C-:B------:R-:W-:Y:S02]  /*130f0*/  HADD2.F32 R7, -RZ, R4.reuse.H0_H0 ;  /* 0x20000004ff077230 */ /* 0x100fe40000004100 */
[----:B------:R-:W-:Y:S02]  /*13100*/  HADD2.F32 R4, -RZ, R4.H1_H1 ;  /* 0x30000004ff047230 */ /* 0x000fe40000004100 */
[-C--:B------:R-:W-:Y:S01]  /*13110*/  FMUL.FTZ R29, R60, R10.reuse ;  /* 0x0000000a3c1d7220 */ /* 0x080fe20000410000 */
[C---:B------:R-:W-:Y:S01]  /*13120*/  FMUL.FTZ R33, R58.reuse, R10 ;  /* 0x0000000a3a217220 */ /* 0x040fe20000410000 */
[-C--:B------:R-:W-:Y:S01]  /*13130*/  FFMA.FTZ R36, R57, R7.reuse, -R36 ;  /* 0x0000000739247223 */ /* 0x080fe20000010824 */
[----:B------:R-:W-:Y:S01]  /*13140*/  FFMA.FTZ R50, R55, R7, R50 ;  /* 0x0000000737327223 */ /* 0x000fe20000010032 */
[-C--:B------:R-:W-:Y:S01]  /*13150*/  FFMA.FTZ R7, R58, R4.reuse, -R29 ;  /* 0x000000043a077223 */ /* 0x080fe2000001081d */
[----:B------:R-:W-:Y:S01]  /*13160*/  FFMA.FTZ R33, R60, R4, R33 ;  /* 0x000000043c217223 */ /* 0x000fe20000010021 */
[----:B------:R-:W-:-:S02]  /*13170*/  F2FP.SATFINITE.E4M3.F32.PACK_AB_MERGE_C R4, R8, R5, RZ ;  /* 0x000000050804723e */ /* 0x000fc400048070ff */
[----:B------:R-:W-:Y:S02]  /*13180*/  F2FP.SATFINITE.E4M3.F32.PACK_AB_MERGE_C R8, R9, R6, RZ ;  /* 0x000000060908723e */ /* 0x000fe400048070ff */
[----:B------:R-:W-:Y:S02]  /*13190*/  F2FP.SATFINITE.E4M3.F32.PACK_AB_MERGE_C R5, R39, R34, RZ ;  /* 0x000000222705723e */ /* 0x000fe400048070ff */
[----:B------:R-:W-:Y:S02]  /*131a0*/  F2FP.SATFINITE.E4M3.F32.PACK_AB_MERGE_C R6, R54, R45, RZ ;  /* 0x0000002d3606723e */ /* 0x000fe400048070ff */
[----:B------:R-:W-:Y:S02]  /*131b0*/  F2FP.SATFINITE.E4M3.F32.PACK_AB_MERGE_C R9, R40, R35, RZ ;  /* 0x000000232809723e */ /* 0x000fe400048070ff */
[----:B------:R-:W-:Y:S02]  /*131c0*/  F2FP.SATFINITE.E4M3.F32.PACK_AB_MERGE_C R10, R49, R46, RZ ;  /* 0x0000002e310a723e */ /* 0x000fe400048070ff */
[----:B------:R-:W-:-:S02]  /*131d0*/  F2FP.SATFINITE.E4M3.F32.PACK_AB_MERGE_C R4, R28, R11, R4 ;  /* 0x0000000b1c04723e */ /* 0x000fc40004807004 */
[----:B------:R-:W-:Y:S02]  /*131e0*/  F2FP.SATFINITE.E4M3.F32.PACK_AB_MERGE_C R5, R42, R37, R5 ;  /* 0x000000252a05723e */ /* 0x000fe40004807005 */
[----:B------:R-:W-:Y:S02]  /*131f0*/  F2FP.SATFINITE.E4M3.F32.PACK_AB_MERGE_C R6, R43, R48, R6 ;  /* 0x000000302b06723e */ /* 0x000fe40004807006 */
[----:B------:R-:W-:Y:S02]  /*13200*/  F2FP.SATFINITE.E4M3.F32.PACK_AB_MERGE_C R7, R7, R36, R51 ;  /* 0x000000240707723e */ /* 0x000fe40004807033 */
[----:B------:R-:W-:Y:S02]  /*13210*/  F2FP.SATFINITE.E4M3.F32.PACK_AB_MERGE_C R8, R32, R27, R8 ;  /* 0x0000001b2008723e */ /* 0x000fe40004807008 */
[----:B------:R-:W-:Y:S01]  /*13220*/  F2FP.SATFINITE.E4M3.F32.PACK_AB_MERGE_C R9, R41, R38, R9 ;  /* 0x000000262909723e */ /* 0x000fe20004807009 */
[----:B------:R2:W-:Y:S01]  /*13230*/  STS.128 [R62+0x20400], R4 ;  /* 0x020400043e007388 */ /* 0x0005e20000000c00 */
[----:B------:R-:W-:-:S02]  /*13240*/  F2FP.SATFINITE.E4M3.F32.PACK_AB_MERGE_C R10, R47, R44, R10 ;  /* 0x0000002c2f0a723e */ /* 0x000fc4000480700a */
[----:B------:R-:W-:-:S05]  /*13250*/  F2FP.SATFINITE.E4M3.F32.PACK_AB_MERGE_C R11, R33, R50, R52 ;  /* 0x00000032210b723e */ /* 0x000fca0004807034 */
[----:B------:R2:W-:Y:S02]  /*13260*/  STS.128 [R26+0x20400], R8 ;  /* 0x020400081a007388 */ /* 0x0005e40000000c00 */
.L_x_632:
[----:B------:R-:W-:Y:S05]  /*13270*/  BSYNC B1 ;  /* 0x0000000000017941 */ /* 0x000fea0003800000 */
.L_x_631:
[----:B------:R-:W-:Y:S04]  /*13280*/  BSSY B1, `(.L_x_633) ;  /* 0x00000cc000017945 */ /* 0x000fe80003800000 */
[----:B------:R-:W-:Y:S05]  /*13290*/  @P3 BRA `(.L_x_634) ;  /* 0x0000000c00283947 */ /* 0x000fea0003800000 */
[----:B-12---:R-:W2:Y:S04]  /*132a0*/  LDL R6, [R1+0x24] ;  /* 0x0000240001067983 */ /* 0x006ea80000100800 */
[----:B------:R-:W3:Y:S01]  /*132b0*/  LDL R62, [R1+0x18c] ;  /* 0x00018c00013e7983 */ /* 0x000ee20000100800 */
[----:B------:R-:W-:Y:S01]  /*132c0*/  LEA.HI R4, R30, R31, RZ, 0x3 ;  /* 0x0000001f1e047211 */ /* 0x000fe200078f18ff */
[C---:B------:R-:W-:Y:S01]  /*132d0*/  VIADD R8, R219.reuse, 0x40 ;  /* 0x00000040db087836 */ /* 0x040fe20000000000 */
[----:B------:R-:W-:Y:S01]  /*132e0*/  F2FP.F16.E4M3.UNPACK_B R46, R14.H1 ;  /* 0x0000000eff2e723e */ /* 0x000fe200030006ff */
[----:B------:R-:W-:Y:S01]  /*132f0*/  VIADD R9, R219, 0x40 ;  /* 0x00000040db097836 */ /* 0x000fe20000000000 */
[----:B------:R-:W-:Y:S02]  /*13300*/  LOP3.LUT R4, R4, 0xfffffff8, RZ, 0xc0, !PT ;  /* 0xfffffff804047812 */ /* 0x000fe400078ec0ff */
[----:B------:R-:W-:Y:S01]  /*13310*/  SHF.L.U32 R8, R8, 0x7, RZ ;  /* 0x0000000708087819 */ /* 0x000fe200000006ff */
[----:B------:R-:W-:Y:S01]  /*13320*/  IMAD.SHL.U32 R9, R9, 0x80, RZ ;  /* 0x0000008009097824 */ /* 0x000fe200078e00ff */
[----:B------:R-:W-:Y:S01]  /*13330*/  F2FP.F16.E4M3.UNPACK_B R39, R0.H1 ;  /* 0x00000000ff27723e */ /* 0x000fe200030006ff */
        /* <DEDUP_REMOVED lines=10> */
[----:B------:R-:W-:Y:S01]  /*133e0*/  IMAD.SHL.U32 R5, R4, 0x10, RZ ;  /* 0x0000001004057824 */ /* 0x000fe200078e00ff */
[----:B------:R-:W-:-:S02]  /*133f0*/  F2FP.F16.E4M3.UNPACK_B R45, R14 ;  /* 0x0000000eff2d723e */ /* 0x000fc400020006ff */
[----:B------:R-:W-:Y:S02]  /*13400*/  LEA.HI R7, R7, R4, RZ, 0x3 ;  /* 0x0000000407077211 */ /* 0x000fe400078f18ff */
[----:B------:R-:W-:Y:S01]  /*13410*/  LOP3.LUT R4, R9, 0x70, R5, 0xf8, !PT ;  /* 0x0000007009047812 */ /* 0x000fe200078ef805 */
[----:B------:R-:W-:Y:S01]  /*13420*/  HADD2.F32 R47, -RZ, R45.H0_H0 ;  /* 0x2000002dff2f7230 */ /* 0x000fe20000004100 */
[-C--:B------:R-:W-:Y:S01]  /*13430*/  F2FP.F16.E4M3.UNPACK_B R50, R15.reuse.H1 ;  /* 0x0000000fff32723e */ /* 0x080fe200030006ff */
[----:B------:R-:W-:Y:S01]  /*13440*/  IMAD.SHL.U32 R7, R7, 0x800, RZ ;  /* 0x0000080007077824 */ /* 0x000fe200078e00ff */
[----:B------:R-:W-:Y:S02]  /*13450*/  LOP3.LUT R4, R4, R8, RZ, 0x3c, !PT ;  /* 0x0000000804047212 */ /* 0x000fe400078e3cff */
[----:B------:R-:W-:Y:S01]  /*13460*/  F2FP.F16.E4M3.UNPACK_B R52, R15 ;  /* 0x0000000fff34723e */ /* 0x000fe200020006ff */
[----:B------:R-:W-:Y:S01]  /*13470*/  HADD2.F32 R51, -RZ, R50.H0_H0 ;  /* 0x20000032ff337230 */ /* 0x000fe20000004100 */
[----:B------:R-:W-:-:S02]  /*13480*/  LOP3.LUT R7, R7, 0xffffc000, RZ, 0xc0, !PT ;  /* 0xffffc00007077812 */ /* 0x000fc400078ec0ff */
[----:B------:R-:W-:Y:S01]  /*13490*/  F2FP.F16.E4M3.UNPACK_B R55, R20.H1 ;  /* 0x00000014ff37723e */ /* 0x000fe200030006ff */
[--C-:B------:R-:W-:Y:S02]  /*134a0*/  HADD2.F32 R54, -RZ, R52.reuse.H0_H0 ;  /* 0x20000034ff367230 */ /* 0x100fe40000004100 */
[----:B------:R-:W-:Y:S01]  /*134b0*/  HADD2.F32 R53, -RZ, R52.H1_H1 ;  /* 0x30000034ff357230 */ /* 0x000fe20000004100 */
[----:B------:R-:W-:Y:S01]  /*134c0*/  F2FP.F16.E4M3.UNPACK_B R52, R12.H1 ;  /* 0x0000000cff34723e */ /* 0x000fe200030006ff */
[--C-:B------:R-:W-:Y:S02]  /*134d0*/  HADD2.F32 R56, -RZ, R55.reuse.H0_H0 ;  /* 0x20000037ff387230 */ /* 0x100fe40000004100 */
[----:B------:R-:W-:Y:S01]  /*134e0*/  HADD2.F32 R55, -RZ, R55.H1_H1 ;  /* 0x30000037ff377230 */ /* 0x000fe20000004100 */
        /* <DEDUP_REMOVED lines=165> */
.L_x_634:
[----:B------:R-:W-:Y:S05]  /*13f40*/  BSYNC B1 ;  /* 0x0000000000017941 */ /* 0x000fea0003800000 */
.L_x_633:
[----:B------:R-:W-:Y:S05]  /*13f50*/  @P0 BRA `(.L_x_621) ;  /* 0x0000000c00280947 */ /* 0x000fea0003800000 */
[----:B-123--:R-:W2:Y:S04]  /*13f60*/  LDL R7, [R1+0x20] ;  /* 0x0000200001077983 */ /* 0x00eea80000100800 */
        /* <DEDUP_REMOVED lines=8> */
[--C-:B------:R-:W-:Y:S01]  /*13ff0*/  HADD2.F32 R44, -RZ, R41.reuse.H0_H0 ;  /* 0x20000029ff2c7230 */ /* 0x100fe20000004100 */
[----:B------:R-:W-:Y:S01]  /*14000*/  IADD3 R30, R31, -R30, RZ ;  /* 0x8000001e1f1e7210 */ /* 0x000fe20007ffe0ff */
[----:B------:R-:W-:Y:S01]  /*14010*/  HADD2.F32 R45, -RZ, R41.H1_H1 ;  /* 0x30000029ff2d7230 */ /* 0x000fe20000004100 */
[----:B------:R-:W-:Y:S01]  /*14020*/  SHF.L.U32 R8, R8, 0x7, RZ ;  /* 0x0000000708087819 */ /* 0x000fe200000006ff */
[----:B------:R-:W-:Y:S01]  /*14030*/  HADD2.F32 R42, -RZ, R40.H0_H0 ;  /* 0x20000028ff2a7230 */ /* 0x000fe20000004100 */
[----:B------:R-:W-:-:S02]  /*14040*/  LEA.HI R21, R21, R30, RZ, 0x1c ;  /* 0x0000001e15157211 */ /* 0x000fc400078fe0ff */
[----:B------:R-:W-:Y:S02]  /*14050*/  LOP3.LUT R8, R8, 0x380, RZ, 0xc0, !PT ;  /* 0x0000038008087812 */ /* 0x000fe400078ec0ff */
[----:B------:R-:W-:Y:S01]  /*14060*/  SHF.R.S32.HI R6, RZ, 0x1f, R21 ;  /* 0x0000001fff067819 */ /* 0x000fe20000011415 */
[----:B------:R-:W-:Y:S01]  /*14070*/  IMAD.SHL.U32 R4, R21, 0x10, RZ ;  /* 0x0000001015047824 */ /* 0x000fe200078e00ff */
[----:B------:R-:W-:Y:S02]  /*14080*/  LOP3.LUT R5, R5, 0x380, RZ, 0xc0, !PT ;  /* 0x0000038005057812 */ /* 0x000fe400078ec0ff */
[----:B------:R-:W-:Y:S02]  /*14090*/  LEA.HI R6, R6, R21, RZ, 0x3 ;  /* 0x0000001506067211 */ /* 0x000fe400078f18ff */
[----:B------:R-:W-:Y:S02]  /*140a0*/  SHF.R.U32.HI R5, RZ, 0x3, R5 ;  /* 0x00000003ff057819 */ /* 0x000fe40000011605 */
[----:B------:R-:W-:Y:S01]  /*140b0*/  LOP3.LUT R4, R8, 0x70, R4, 0xf8, !PT ;  /* 0x0000007008047812 */ /* 0x000fe200078ef804 */
[----:B------:R-:W-:Y:S01]  /*140c0*/  IMAD.SHL.U32 R6, R6, 0x800, RZ ;  /* 0x0000080006067824 */ /* 0x000fe200078e00ff */
[----:B------:R-:W-:-:S02]  /*140d0*/  F2FP.F16.E4M3.UNPACK_B R46, R15.H1 ;  /* 0x0000000fff2e723e */ /* 0x000fc400030006ff */
[----:B------:R-:W-:Y:S02]  /*140e0*/  LOP3.LUT R4, R4, R5, RZ, 0x3c, !PT ;  /* 0x0000000504047212 */ /* 0x000fe400078e3cff */
[----:B------:R-:W-:Y:S01]  /*140f0*/  LOP3.LUT R5, R6, 0xffffc000, RZ, 0xc0, !PT ;  /* 0xffffc00006057812 */ /* 0x000fe200078ec0ff */
[--C-:B------:R-:W-:Y:S02]  /*14100*/  HADD2.F32 R48, -RZ, R46.reuse.H0_H0 ;  /* 0x2000002eff307230 */ /* 0x100fe40000004100 */
[----:B------:R-:W-:Y:S01]  /*14110*/  HADD2.F32 R49, -RZ, R46.H1_H1 ;  /* 0x3000002eff317230 */ /* 0x000fe20000004100 */
[----:B--2---:R-:W-:Y:S02]  /*14120*/  IADD3 R8, R4, R5, R7 ;  /* 0x0000000504087210 */ /* 0x004fe40007ffe007 */
[----:B---3--:R-:W1:Y:S03]  /*14130*/  LDS.128 R4, [R50+0x20400] ;  /* 0x0204000032047984 */ /* 0x008e660000000c00 */
[----:B------:R-:W-:-:S05]  /*14140*/  IMAD.IADD R21, R19, 0x1, R8 ;  /* 0x0000000113157824 */ /* 0x000fca00078e0208 */
[----:B------:R-:W0:Y:S01]  /*14150*/  LDS.128 R8, [R21+0x20400] ;  /* 0x0204000015087984 */ /* 0x000e220000000c00 */
[----:B-1----:R-:W-:Y:S02]  /*14160*/  F2FP.F16.E4M3.UNPACK_B R29, R4.H1 ;  /* 0x00000004ff1d723e */ /* 0x002fe400030006ff */
[-C--:B------:R-:W-:Y:S02]  /*14170*/  F2FP.F16.E4M3.UNPACK_B R36, R5.reuse ;  /* 0x00000005ff24723e */ /* 0x080fe400020006ff */
[----:B------:R-:W-:Y:S02]  /*14180*/  F2FP.F16.E4M3.UNPACK_B R33, R5.H1 ;  /* 0x00000005ff21723e */ /* 0x000fe400030006ff */
[----:B0-----:R-:W-:Y:S02]  /*14190*/  F2FP.F16.E4M3.UNPACK_B R34, R8.H1 ;  /* 0x00000008ff22723e */ /* 0x001fe400030006ff */
        /* <DEDUP_REMOVED lines=9> */
[----:B------:R-:W-:Y:S01]  /*14230*/  F2FP.F16.E4M3.UNPACK_B R30, R8 ;  /* 0x00000008ff1e723e */ /* 0x000fe200020006ff */
[----:B------:R-:W-:Y:S02]  /*14240*/  HADD2.F32 R29, -RZ, R29.H1_H1 ;  /* 0x3000001dff1d7230 */ /* 0x000fe40000004100 */
[-C--:B------:R-:W-:Y:S01]  /*14250*/  FFMA.FTZ R5, R42, R6.reuse, -R9 ;  /* 0x000000062a057223 */ /* 0x080fe20000010809 */
[----:B------:R-:W-:Y:S01]  /*14260*/  FFMA.FTZ R6, R44, R6, R39 ;  /* 0x000000062c067223 */ /* 0x000fe20000010027 */
[----:B------:R-:W-:Y:S01]  /*14270*/  F2FP.F16.E4M3.UNPACK_B R42, R14 ;  /* 0x0000000eff2a723e */ /* 0x000fe200020006ff */
[----:B------:R-:W-:Y:S01]  /*14280*/  HADD2.F32 R9, -RZ, R40.H1_H1 ;  /* 0x30000028ff097230 */ /* 0x000fe20000004100 */
[----:B------:R-:W-:Y:S01]  /*14290*/  F2FP.F16.E4M3.UNPACK_B R39, R0 ;  /* 0x00000000ff27723e */ /* 0x000fe200020006ff */
[----:B------:R-:W-:Y:S01]  /*142a0*/  HADD2.F32 R0, -RZ, R30.H0_H0 ;  /* 0x2000001eff007230 */ /* 0x000fe20000004100 */
[----:B------:R-:W-:Y:S01]  /*142b0*/  F2FP.F16.E4M3.UNPACK_B R27, R4 ;  /* 0x00000004ff1b723e */ /* 0x000fe200020006ff */
[----:B------:R-:W-:-:S02]  /*142c0*/  HADD2.F32 R43, -RZ, R42.H0_H0 ;  /* 0x2000002aff2b7230 */ /* 0x000fc40000004100 */
[----:B------:R-:W-:Y:S01]  /*142d0*/  FMUL.FTZ R40, R45, R34 ;  /* 0x000000222d287220 */ /* 0x000fe20000410000 */
[----:B------:R-:W-:Y:S01]  /*142e0*/  HADD2.F32 R41, -RZ, R39.H0_H0 ;  /* 0x20000027ff297230 */ /* 0x000fe20000004100 */
[----:B------:R-:W-:Y:S01]  /*142f0*/  F2FP.F16.E4M3.UNPACK_B R31, R10 ;  /* 0x0000000aff1f723e */ /* 0x000fe200020006ff */
[----:B------:R-:W-:Y:S01]  /*14300*/  FMUL.FTZ R34, R9, R34 ;  /* 0x0000002209227220 */ /* 0x000fe20000410000 */
[----:B------:R-:W-:Y:S01]  /*14310*/  F2FP.F16.E4M3.UNPACK_B R35, R10.H1 ;  /* 0x0000000aff23723e */ /* 0x000fe200030006ff */
[-C--:B------:R-:W-:Y:S01]  /*14320*/  FMUL.FTZ R10, R43, R0.reuse ;  /* 0x000000002b0a7220 */ /* 0x080fe20000410000 */
[-C--:B------:R-:W-:Y:S01]  /*14330*/  F2FP.F16.E4M3.UNPACK_B R8, R11.reuse ;  /* 0x0000000bff08723e */ /* 0x080fe200020006ff */
[----:B------:R-:W-:Y:S01]  /*14340*/  FMUL.FTZ R14, R41, R0 ;  /* 0x00000000290e7220 */ /* 0x000fe20000410000 */
[----:B------:R-:W-:Y:S01]  /*14350*/  F2FP.F16.E4M3.UNPACK_B R26, R11.H1 ;  /* 0x0000000bff1a723e */ /* 0x000fe200030006ff */
[----:B------:R-:W-:Y:S02]  /*14360*/  HADD2.F32 R11, -RZ, R27.H0_H0 ;  /* 0x2000001bff0b7230 */ /* 0x000fe40000004100 */
[----:B------:R-:W-:Y:S01]  /*14370*/  FFMA.FTZ R0, R9, R29, -R40 ;  /* 0x0000001d09007223 */ /* 0x000fe20000010828 */
[----:B------:R-:W-:Y:S01]  /*14380*/  F2FP.F16.E4M3.UNPACK_B R40, R3.H1 ;  /* 0x00000003ff28723e */ /* 0x000fe200030006ff */
[----:B------:R-:W-:Y:S01]  /*14390*/  FFMA.FTZ R9, R45, R29, R34 ;  /* 0x0000001d2d097223 */ /* 0x000fe20000010022 */
[----:B------:R-:W-:-:S02]  /*143a0*/  HADD2.F32 R44, -RZ, R42.H1_H1 ;  /* 0x3000002aff2c7230 */ /* 0x000fc40000004100 */
[-C--:B------:R-:W-:Y:S01]  /*143b0*/  FFMA.FTZ R10, R41, R11.reuse, -R10 ;  /* 0x0000000b290a7223 */ /* 0x080fe2000001080a */
[----:B------:R-:W-:Y:S02]  /*143c0*/  HADD2.F32 R29, -RZ, R38.H0_H0 ;  /* 0x20000026ff1d7230 */ /* 0x000fe40000004100 */
[----:B------:R-:W-:Y:S01]  /*143d0*/  FFMA.FTZ R11, R43, R11, R14 ;  /* 0x0000000b2b0b7223 */ /* 0x000fe2000001000e */
[----:B------:R-:W-:Y:S01]  /*143e0*/  HADD2.F32 R42, -RZ, R40.H0_H0 ;  /* 0x20000028ff2a7230 */ /* 0x000fe20000004100 */
[----:B------:R-:W-:Y:S01]  /*143f0*/  F2FP.F16.E4M3.UNPACK_B R4, R7 ;  /* 0x00000007ff04723e */ /* 0x000fe200020006ff */
[----:B------:R-:W-:Y:S02]  /*14400*/  HADD2.F32 R14, -RZ, R27.H1_H1 ;  /* 0x3000001bff0e7230 */ /* 0x000fe40000004100 */
[-C--:B------:R-:W-:Y:S01]  /*14410*/  FMUL.FTZ R43, R48, R29.reuse ;  /* 0x0000001d302b7220 */ /* 0x080fe20000410000 */
[----:B------:R-:W-:Y:S02]  /*14420*/  HADD2.F32 R27, -RZ, R30.H1_H1 ;  /* 0x3000001eff1b7230 */ /* 0x000fe40000004100 */
[----:B------:R-:W-:Y:S01]  /*14430*/  FMUL.FTZ R45, R42, R29 ;  /* 0x0000001d2a2d7220 */ /* 0x000fe20000410000 */
[----:B------:R-:W-:Y:S01]  /*14440*/  HADD2.F32 R30, -RZ, R33.H0_H0 ;  /* 0x20000021ff1e7230 */ /* 0x000fe20000004100 */
[----:B------:R-:W-:Y:S01]  /*14450*/  F2FP.F16.E4M3.UNPACK_B R7, R7.H1 ;  /* 0x00000007ff07723e */ /* 0x000fe200030006ff */
[----:B------:R-:W-:-:S02]  /*14460*/  HADD2.F32 R34, -RZ, R39.H1_H1 ;  /* 0x30000027ff227230 */ /* 0x000fc40000004100 */
[----:B------:R-:W-:Y:S01]  /*14470*/  FMUL.FTZ R39, R44, R27 ;  /* 0x0000001b2c277220 */ /* 0x000fe20000410000 */
[----:B------:R-:W-:Y:S02]  /*14480*/  HADD2.F32 R38, -RZ, R38.H1_H1 ;  /* 0x30000026ff267230 */ /* 0x000fe40000004100 */
[-C--:B------:R-:W-:Y:S01]  /*14490*/  FFMA.FTZ R29, R42, R30.reuse, -R43 ;  /* 0x0000001e2a1d7223 */ /* 0x080fe2000001082b */
[----:B------:R-:W-:Y:S01]  /*144a0*/  FFMA.FTZ R30, R48, R30, R45 ;  /* 0x0000001e301e7223 */ /* 0x000fe2000001002d */
[----:B------:R-:W-:Y:S01]  /*144b0*/  F2FP.F16.E4M3.UNPACK_B R45, R15 ;  /* 0x0000000fff2d723e */ /* 0x000fe200020006ff */
[C---:B------:R-:W-:Y:S01]  /*144c0*/  FMUL.FTZ R41, R34.reuse, R27 ;  /* 0x0000001b22297220 */ /* 0x040fe20000410000 */
[-C--:B------:R-:W-:Y:S01]  /*144d0*/  FFMA.FTZ R27, R34, R14.reuse, -R39 ;  /* 0x0000000e221b7223 */ /* 0x080fe20000010827 */
[----:B------:R-:W-:Y:S01]  /*144e0*/  F2FP.F16.E4M3.UNPACK_B R39, R3 ;  /* 0x00000003ff27723e */ /* 0x000fe200020006ff */
[----:B------:R-:W-:Y:S02]  /*144f0*/  HADD2.F32 R43, -RZ, R40.H1_H1 ;  /* 0x30000028ff2b7230 */ /* 0x000fe40000004100 */
[----:B------:R-:W-:Y:S01]  /*14500*/  FFMA.FTZ R14, R44, R14, R41 ;  /* 0x0000000e2c0e7223 */ /* 0x000fe20000010029 */
[----:B------:R-:W-:-:S02]  /*14510*/  HADD2.F32 R47, -RZ, R45.H0_H0 ;  /* 0x2000002dff2f7230 */ /* 0x000fc40000004100 */
[-C--:B------:R-:W-:Y:S01]  /*14520*/  FMUL.FTZ R34, R49, R38.reuse ;  /* 0x0000002631227220 */ /* 0x080fe20000410000 */
[----:B------:R-:W-:Y:S02]  /*14530*/  HADD2.F32 R3, -RZ, R37.H0_H0 ;  /* 0x20000025ff037230 */ /* 0x000fe40000004100 */
[----:B------:R-:W-:Y:S01]  /*14540*/  FMUL.FTZ R42, R43, R38 ;  /* 0x000000262b2a7220 */ /* 0x000fe20000410000 */
        /* <DEDUP_REMOVED lines=8> */
[----:B------:R-:W-:Y:S01]  /*145d0*/  F2FP.F16.E4M3.UNPACK_B R45, R12.H1 ;  /* 0x0000000cff2d723e */ /* 0x000fe200030006ff */
[----:B------:R-:W-:Y:S02]  /*145e0*/  HADD2.F32 R38, -RZ, R36.H1_H1 ;  /* 0x30000024ff267230 */ /* 0x000fe40000004100 */
[-C--:B------:R-:W-:Y:S01]  /*145f0*/  FFMA.FTZ R34, R43, R33.reuse, -R34 ;  /* 0x000000212b227223 */ /* 0x080fe20000010822 */
[----:B------:R-:W-:Y:S02]  /*14600*/  HADD2.F32 R36, -RZ, R37.H1_H1 ;  /* 0x30000025ff247230 */ /* 0x000fe40000004100 */
[----:B------:R-:W-:Y:S01]  /*14610*/  FFMA.FTZ R33, R49, R33, R42 ;  /* 0x0000002131217223 */ /* 0x000fe2000001002a */
[----:B------:R-:W-:Y:S01]  /*14620*/  FFMA.FTZ R15, R47, R15, R40 ;  /* 0x0000000f2f0f7223 */ /* 0x000fe20000010028 */
[----:B------:R-:W-:Y:S01]  /*14630*/  HADD2.F32 R44, -RZ, R39.H1_H1 ;  /* 0x30000027ff2c7230 */ /* 0x000fe20000004100 */
[----:B------:R-:W-:Y:S01]  /*14640*/  F2FP.SATFINITE.E4M3.F32.PACK_AB_MERGE_C R0, R0, R5, RZ ;  /* 0x000000050000723e */ /* 0x000fe200048070ff */
[----:B------:R-:W-:-:S02]  /*14650*/  HADD2.F32 R49, -RZ, R48.H0_H0 ;  /* 0x20000030ff317230 */ /* 0x000fc40000004100 */
[-C--:B------:R-:W-:Y:S01]  /*14660*/  FMUL.FTZ R41, R46, R36.reuse ;  /* 0x000000242e297220 */ /* 0x080fe20000410000 */
[----:B------:R-:W-:Y:S02]  /*14670*/  HADD2.F32 R39, -RZ, R35.H0_H0 ;  /* 0x20000023ff277230 */ /* 0x000fe40000004100 */
[C---:B------:R-:W-:Y:S01]  /*14680*/  FMUL.FTZ R43, R44.reuse, R36 ;  /* 0x000000242c2b7220 */ /* 0x040fe20000410000 */
[----:B------:R-:W-:Y:S02]  /*14690*/  HADD2.F32 R47, -RZ, R45.H0_H0 ;  /* 0x2000002dff2f7230 */ /* 0x000fe40000004100 */
[----:B------:R-:W-:Y:S01]  /*146a0*/  FFMA.FTZ R36, R44, R38, -R41 ;  /* 0x000000262c247223 */ /* 0x000fe20000010829 */
[----:B------:R-:W-:Y:S02]  /*146b0*/  HADD2.F32 R37, -RZ, R32.H0_H0 ;  /* 0x20000020ff257230 */ /* 0x000fe40000004100 */
[----:B------:R-:W-:Y:S01]  /*146c0*/  FMUL.FTZ R40, R49, R39 ;  /* 0x0000002731287220 */ /* 0x000fe20000410000 */
[----:B------:R-:W-:-:S02]  /*146d0*/  HADD2.F32 R48, -RZ, R48.H1_H1 ;  /* 0x30000030ff307230 */ /* 0x000fc40000004100 */
[C---:B------:R-:W-:Y:S01]  /*146e0*/  FMUL.FTZ R42, R47.reuse, R39 ;  /* 0x000000272f2a7220 */ /* 0x040fe20000410000 */
[----:B------:R-:W-:Y:S02]  /*146f0*/  HADD2.F32 R35, -RZ, R35.H1_H1 ;  /* 0x30000023ff237230 */ /* 0x000fe40000004100 */
[-C--:B------:R-:W-:Y:S01]  /*14700*/  FFMA.FTZ R40, R47, R37.reuse, -R40 ;  /* 0x000000252f287223 */ /* 0x080fe20000010828 */
[----:B------:R-:W-:Y:S01]  /*14710*/  HADD2.F32 R44, -RZ, R45.H1_H1 ;  /* 0x3000002dff2c7230 */ /* 0x000fe20000004100 */
[----:B------:R-:W-:Y:S01]  /*14720*/  F2FP.F16.E4M3.UNPACK_B R45, R20 ;  /* 0x00000014ff2d723e */ /* 0x000fe200020006ff */
[----:B------:R-:W-:Y:S01]  /*14730*/  FFMA.FTZ R42, R49, R37, R42 ;  /* 0x00000025312a7223 */ /* 0x000fe2000001002a */
[----:B------:R-:W-:Y:S02]  /*14740*/  HADD2.F32 R32, -RZ, R32.H1_H1 ;  /* 0x30000020ff207230 */ /* 0x000fe40000004100 */
[-C--:B------:R-:W-:Y:S01]  /*14750*/  FMUL.FTZ R37, R48, R35.reuse ;  /* 0x0000002330257220 */ /* 0x080fe20000410000 */
[----:B------:R-:W-:Y:S01]  /*14760*/  FFMA.FTZ R38, R46, R38, R43 ;  /* 0x000000262e267223 */ /* 0x000fe2000001002b */
[----:B------:R-:W-:Y:S01]  /*14770*/  F2FP.F16.E4M3.UNPACK_B R39, R12 ;  /* 0x0000000cff27723e */ /* 0x000fe200020006ff */
[----:B------:R-:W-:Y:S01]  /*14780*/  FMUL.FTZ R35, R44, R35 ;  /* 0x000000232c237220 */ /* 0x000fe20000410000 */
[----:B------:R-:W-:-:S02]  /*14790*/  HADD2.F32 R46, -RZ, R45.H0_H0 ;  /* 0x2000002dff2e7230 */ /* 0x000fc40000004100 */
[-C--:B------:R-:W-:Y:S01]  /*147a0*/  FFMA.FTZ R41, R44, R32.reuse, -R37 ;  /* 0x000000202c297223 */ /* 0x080fe20000010825 */
[----:B------:R-:W-:Y:S02]  /*147b0*/  HADD2.F32 R20, -RZ, R31.H0_H0 ;  /* 0x2000001fff147230 */ /* 0x000fe40000004100 */
[----:B------:R-:W-:Y:S01]  /*147c0*/  FFMA.FTZ R43, R48, R32, R35 ;  /* 0x00000020302b7223 */ /* 0x000fe20000010023 */
[----:B------:R-:W-:Y:S01]  /*147d0*/  HADD2.F32 R32, -RZ, R39.H0_H0 ;  /* 0x20000027ff207230 */ /* 0x000fe20000004100 */
[----:B------:R-:W-:Y:S01]  /*147e0*/  F2FP.SATFINITE.E4M3.F32.PACK_AB_MERGE_C R5, R34, R29, RZ ;  /* 0x0000001d2205723e */ /* 0x000fe200048070ff */
        /* <DEDUP_REMOVED lines=9> */
[----:B------:R-:W-:Y:S01]  /*14880*/  FMUL.FTZ R39, R44, R31 ;  /* 0x0000001f2c277220 */ /* 0x000fe20000410000 */
[----:B------:R-:W-:Y:S01]  /*14890*/  FFMA.FTZ R37, R46, R12, R37 ;  /* 0x0000000c2e257223 */ /* 0x000fe20000010025 */
[----:B------:R-:W-:Y:S01]  /*148a0*/  F2FP.F16.E4M3.UNPACK_B R12, R13.H1 ;  /* 0x0000000dff0c723e */ /* 0x000fe200030006ff */
[C---:B------:R-:W-:Y:S01]  /*148b0*/  FMUL.FTZ R31, R32.reuse, R31 ;  /* 0x0000001f201f7220 */ /* 0x040fe20000410000 */
[----:B------:R-:W-:Y:S02]  /*148c0*/  HADD2.F32 R46, -RZ, R45.H0_H0 ;  /* 0x2000002dff2e7230 */ /* 0x000fe40000004100 */
[----:B------:R-:W-:Y:S01]  /*148d0*/  FFMA.FTZ R32, R32, R28, -R39 ;  /* 0x0000001c20207223 */ /* 0x000fe20000010827 */
[----:B------:R-:W-:-:S02]  /*148e0*/  HADD2.F32 R20, -RZ, R26.H0_H0 ;  /* 0x2000001aff147230 */ /* 0x000fc40000004100 */
[----:B------:R-:W-:Y:S01]  /*148f0*/  FFMA.FTZ R28, R44, R28, R31 ;  /* 0x0000001c2c1c7223 */ /* 0x000fe2000001001f */
[--C-:B------:R-:W-:Y:S01]  /*14900*/  HADD2.F32 R44, -RZ, R12.reuse.H0_H0 ;  /* 0x2000000cff2c7230 */ /* 0x100fe20000004100 */
[----:B------:R-:W-:Y:S01]  /*14910*/  F2FP.F16.E4M3.UNPACK_B R13, R13 ;  /* 0x0000000dff0d723e */ /* 0x000fe200020006ff */
[----:B------:R-:W-:Y:S02]  /*14920*/  HADD2.F32 R47, -RZ, R12.H1_H1 ;  /* 0x3000000cff2f7230 */ /* 0x000fe40000004100 */
[----:B------:R-:W-:Y:S01]  /*14930*/  FMUL.FTZ R31, R46, R20 ;  /* 0x000000142e1f7220 */ /* 0x000fe20000410000 */
[----:B------:R-:W-:Y:S01]  /*14940*/  HADD2.F32 R12, -RZ, R7.H0_H0 ;  /* 0x20000007ff0c7230 */ /* 0x000fe20000004100 */
[----:B------:R-:W-:Y:S01]  /*14950*/  F2FP.SATFINITE.E4M3.F32.PACK_AB_MERGE_C R42, R43, R42, RZ ;  /* 0x0000002a2b2a723e */ /* 0x000fe200048070ff */
[----:B------:R-:W-:Y:S02]  /*14960*/  HADD2.F32 R49, -RZ, R45.H1_H1 ;  /* 0x3000002dff317230 */ /* 0x000fe40000004100 */
[----:B------:R-:W-:Y:S01]  /*14970*/  FMUL.FTZ R45, R44, R20 ;  /* 0x000000142c2d7220 */ /* 0x000fe20000410000 */
[----:B------:R-:W-:-:S02]  /*14980*/  HADD2.F32 R26, -RZ, R26.H1_H1 ;  /* 0x3000001aff1a7230 */ /* 0x000fc40000004100 */
[----:B------:R-:W-:Y:S01]  /*14990*/  FFMA.FTZ R39, R44, R12, -R31 ;  /* 0x0000000c2c277223 */ /* 0x000fe2000001081f */
[----:B------:R-:W-:Y:S01]  /*149a0*/  HADD2.F32 R7, -RZ, R7.H1_H1 ;  /* 0x30000007ff077230 */ /* 0x000fe20000004100 */
[----:B------:R-:W-:Y:S01]  /*149b0*/  F2FP.F16.E4M3.UNPACK_B R31, R24 ;  /* 0x00000018ff1f723e */ /* 0x000fe200020006ff */
[----:B------:R-:W-:Y:S01]  /*149c0*/  FFMA.FTZ R45, R46, R12, R45 ;  /* 0x0000000c2e2d7223 */ /* 0x000fe2000001002d */
[-C--:B------:R-:W-:Y:S01]  /*149d0*/  FMUL.FTZ R20, R49, R26.reuse ;  /* 0x0000001a31147220 */ /* 0x080fe20000410000 */
[C---:B------:R-:W-:Y:S01]  /*149e0*/  FMUL.FTZ R26, R47.reuse, R26 ;  /* 0x0000001a2f1a7220 */ /* 0x040fe20000410000 */
[----:B------:R-:W-:Y:S01]  /*149f0*/  HADD2.F32 R12, -RZ, R8.H0_H0 ;  /* 0x20000008ff0c7230 */ /* 0x000fe20000004100 */
[----:B------:R-:W-:Y:S01]  /*14a00*/  F2FP.SATFINITE.E4M3.F32.PACK_AB_MERGE_C R5, R36, R3, R5 ;  /* 0x000000032405723e */ /* 0x000fe20004807005 */
[-C--:B------:R-:W-:Y:S01]  /*14a10*/  FFMA.FTZ R24, R47, R7.reuse, -R20 ;  /* 0x000000072f187223 */ /* 0x080fe20000010814 */
[----:B------:R-:W-:Y:S01]  /*14a20*/  FFMA.FTZ R26, R49, R7, R26 ;  /* 0x00000007311a7223 */ /* 0x000fe2000001001a */
[----:B------:R-:W-:-:S02]  /*14a30*/  HADD2.F32 R49, -RZ, R31.H0_H0 ;  /* 0x2000001fff317230 */ /* 0x000fc40000004100 */
[----:B------:R-:W-:Y:S01]  /*14a40*/  HADD2.F32 R47, -RZ, R13.H0_H0 ;  /* 0x2000000dff2f7230 */ /* 0x000fe20000004100 */
[----:B------:R-:W-:Y:S01]  /*14a50*/  F2FP.SATFINITE.E4M3.F32.PACK_AB_MERGE_C R24, R24, R39, RZ ;  /* 0x000000271818723e */ /* 0x000fe200048070ff */
[----:B------:R-:W-:Y:S02]  /*14a60*/  HADD2.F32 R46, -RZ, R31.H1_H1 ;  /* 0x3000001fff2e7230 */ /* 0x000fe40000004100 */
[-C--:B------:R-:W-:Y:S01]  /*14a70*/  FMUL.FTZ R20, R49, R12.reuse ;  /* 0x0000000c31147220 */ /* 0x080fe20000410000 */
[----:B------:R-:W-:Y:S02]  /*14a80*/  HADD2.F32 R8, -RZ, R8.H1_H1 ;  /* 0x30000008ff087230 */ /* 0x000fe40000004100 */
[----:B------:R-:W-:Y:S01]  /*14a90*/  FMUL.FTZ R12, R47, R12 ;  /* 0x0000000c2f0c7220 */ /* 0x000fe20000410000 */
[----:B------:R-:W-:Y:S01]  /*14aa0*/  HADD2.F32 R44, -RZ, R13.H1_H1 ;  /* 0x3000000dff2c7230 */ /* 0x000fe20000004100 */
[----:B------:R-:W-:Y:S01]  /*14ab0*/  F2FP.SATFINITE.E4M3.F32.PACK_AB_MERGE_C R26, R26, R45, RZ ;  /* 0x0000002d1a1a723e */ /* 0x000fe200048070ff */
[----:B------:R-:W-:-:S02]  /*14ac0*/  HADD2.F32 R7, -RZ, R4.H0_H0 ;  /* 0x20000004ff077230 */ /* 0x000fc40000004100 */
[-C--:B------:R-:W-:Y:S01]  /*14ad0*/  FMUL.FTZ R13, R46, R8.reuse ;  /* 0x000000082e0d7220 */ /* 0x080fe20000410000 */
[----:B------:R-:W-:Y:S02]  /*14ae0*/  HADD2.F32 R4, -RZ, R4.H1_H1 ;  /* 0x30000004ff047230 */ /* 0x000fe40000004100 */
[C---:B------:R-:W-:Y:S01]  /*14af0*/  FMUL.FTZ R31, R44.reuse, R8 ;  /* 0x000000082c1f7220 */ /* 0x040fe20000410000 */
[----:B------:R-:W-:Y:S01]  /*14b00*/  F2FP.SATFINITE.E4M3.F32.PACK_AB_MERGE_C R8, R9, R6, RZ ;  /* 0x000000060908723e */ /* 0x000fe200048070ff */
        /* <DEDUP_REMOVED lines=8> */
[----:B------:R-:W-:Y:S02]  /*14b90*/  F2FP.SATFINITE.E4M3.F32.PACK_AB_MERGE_C R6, R32, R35, R6 ;  /* 0x000000232006723e */ /* 0x000fe40004807006 */
[----:B------:R-:W-:Y:S02]  /*14ba0*/  F2FP.SATFINITE.E4M3.F32.PACK_AB_MERGE_C R7, R7, R20, R24 ;  /* 0x000000140707723e */ /* 0x000fe40004807018 */
[----:B------:R-:W-:Y:S02]  /*14bb0*/  F2FP.SATFINITE.E4M3.F32.PACK_AB_MERGE_C R9, R38, R15, R9 ;  /* 0x0000000f2609723e */ /* 0x000fe40004807009 */
[----:B------:R-:W-:Y:S01]  /*14bc0*/  F2FP.SATFINITE.E4M3.F32.PACK_AB_MERGE_C R10, R28, R37, R42 ;  /* 0x000000251c0a723e */ /* 0x000fe2000480702a */
[----:B------:R4:W-:Y:S01]  /*14bd0*/  STS.128 [R50+0x20400], R4 ;  /* 0x0204000432007388 */ /* 0x0009e20000000c00 */
[----:B------:R-:W-:-:S05]  /*14be0*/  F2FP.SATFINITE.E4M3.F32.PACK_AB_MERGE_C R11, R31, R12, R26 ;  /* 0x0000000c1f0b723e */ /* 0x000fca000480701a */
[----:B------:R4:W-:Y:S02]  /*14bf0*/  STS.128 [R21+0x20400], R8 ;  /* 0x0204000815007388 */ /* 0x0009e40000000c00 */
.L_x_621:
[----:B------:R-:W-:Y:S05]  /*14c00*/  BSYNC B0 ;  /* 0x0000000000007941 */ /* 0x000fea0003800000 */
.L_x_602:
[----:B------:R-:W-:Y:S01]  /*14c10*/  @!PT LDS RZ, [RZ] ;  /* 0x00000000fffff984 */ /* 0x000fe20000000800 */
[----:B------:R-:W-:Y:S01]  /*14c20*/  @!PT LDS RZ, [RZ] ;  /* 0x00000000fffff984 */ /* 0x000fe20000000800 */
[----:B------:R-:W-:Y:S01]  /*14c30*/  @!PT LDS RZ, [RZ] ;  /* 0x00000000fffff984 */ /* 0x000fe20000000800 */
[----:B------:R-:W-:Y:S01]  /*14c40*/  @!PT LDS RZ, [RZ] ;  /* 0x00000000fffff984 */ /* 0x000fe20000000800 */
[----:B------:R0:W-:Y:S06]  /*14c50*/  MEMBAR.ALL.CTA ;  /* 0x0000000000007992 */ /* 0x0001ec0000008000 */
[----:B0-----:R-:W0:Y:S01]  /*14c60*/  FENCE.VIEW.ASYNC.S ;  /* 0x00000000000073c6 */ /* 0x001e220000000000 */
[----:B------:R-:W-:Y:S05]  /*14c70*/  WARPSYNC.ALL ;  /* 0x0000000000007948 */ /* 0x000fea0003800000 */
[----:B0-----:R-:W-:Y:S06]  /*14c80*/  BAR.SYNC.DEFER_BLOCKING 0xd, 0x100 ;  /* 0x0344000000007b1d */ /* 0x001fec0000010000 */
.L_x_600:
[----:B-12---:R-:W1:Y:S01]  /*14c90*/  S2R R0, SR_TID.X ;  /* 0x0000000000007919 */ /* 0x006e620000002100 */
[----:B------:R-:W-:Y:S05]  /*14ca0*/  WARPSYNC.ALL ;  /* 0x0000000000007948 */ /* 0x000fea0003800000 */
[----:B-1----:R-:W-:-:S05]  /*14cb0*/  SHF.R.U32.HI R0, RZ, 0x7, R0 ;  /* 0x00000007ff007819 */ /* 0x002fca0000011600 */
[----:B---34-:R-:W-:Y:S02]  /*14cc0*/  VIADD R11, R0, 0x8 ;  /* 0x00000008000b7836 */ /* 0x018fe40000000000 */
[----:B------:R-:W-:-:S03]  /*14cd0*/  IMAD.U32 R0, RZ, RZ, UR39 ;  /* 0x00000027ff007e24 */ /* 0x000fc6000f8e00ff */
[----:B------:R1:W-:Y:S02]  /*14ce0*/  BAR.SYNC.DEFER_BLOCKING R11, 0x100 ;  /* 0x0004000b0000751d */ /* 0x0003e40000010000 */
[----:B------:R-:W-:-:S13]  /*14cf0*/  ISETP.NE.AND P0, PT, R0, 0x3, PT ;  /* 0x000000030000780c */ /* 0x000fda0003f05270 */
[----:B-1----:R-:W-:Y:S05]  /*14d00*/  @!P0 BRA `(.L_x_635) ;  /* 0x0000000000048947 */ /* 0x002fea0003800000 */
[----:B------:R-:W-:Y:S01]  /*14d10*/  BPT.TRAP 0x1 ;  /* 0x000000040000795c */ /* 0x000fe20000300000 */
.L_x_635:
[----:B------:R-:W-:Y:S02]  /*14d20*/  LEA R3, R222, R19, 0x3 ;  /* 0x00000013de037211 */ /* 0x000fe400078e18ff */
[----:B------:R-:W-:-:S04]  /*14d30*/  SHF.L.U32 R10, R223, 0x1f, RZ ;  /* 0x0000001fdf0a7819 */ /* 0x000fc800000006ff */
[----:B------:R1:W2:Y:S01]  /*14d40*/  SYNCS.PHASECHK.TRANS64.TRYWAIT P1, [R3+URZ+0x38830], R10 ;  /* 0x0388300a030075a7 */ /* 0x0002a2000802017f */
[----:B------:R-:W-:Y:S05]  /*14d50*/  @!P0 BRA `(.L_x_636) ;  /* 0x0000000000048947 */ /* 0x000fea0003800000 */
[----:B------:R-:W-:Y:S01]  /*14d60*/  BPT.TRAP 0x1 ;  /* 0x000000040000795c */ /* 0x000fe20000300000 */
.L_x_636:
[----:B--2---:R-:W-:Y:S05]  /*14d70*/  @P1 BRA `(.L_x_637) ;  /* 0x0000000000081947 */ /* 0x004fea0003800000 */
[----:B------:R-:W2:Y:S02]  /*14d80*/  SYNCS.PHASECHK.TRANS64.TRYWAIT P1, [R3+URZ+0x38830], R10 ;  /* 0x0388300a030075a7 */ /* 0x000ea4000802017f */
[----:B--2---:R-:W-:Y:S05]  /*14d90*/  @!P1 BRA `(.L_x_638) ;  /* 0x0000015c009c9947 */ /* 0x004fea0003800000 */
.L_x_637:
[----:B------:R-:W-:Y:S05]  /*14da0*/  WARPSYNC.ALL ;  /* 0x0000000000007948 */ /* 0x000fea0003800000 */
[----:B------:R-:W-:Y:S01]  /*14db0*/  R2UR UR4, R19 ;  /* 0x00000000130472ca */ /* 0x000fe200000e0000 */
[----:B------:R-:W-:Y:S01]  /*14dc0*/  IMAD.MOV.U32 R5, RZ, RZ, 0x40000040 ;  /* 0x40000040ff057424 */ /* 0x000fe200078e00ff */
[----:B------:R-:W-:Y:S01]  /*14dd0*/  R2UR UR5, R25 ;  /* 0x00000000190572ca */ /* 0x000fe200000e0000 */
[----:B------:R-:W-:Y:S01]  /*14de0*/  UMOV UR9, 0x40000040 ;  /* 0x4000004000097882 */ /* 0x000fe20000000000 */
[----:B-----5:R-:W-:Y:S01]  /*14df0*/  WARPGROUP.ARRIVE ;  /* 0x00000000000079c5 */ /* 0x020fe20000000000 */
[----:B------:R-:W-:Y:S01]  /*14e00*/  MOV R7, 0x40000040 ;  /* 0x4000004000077802 */ /* 0x000fe20000000f00 */
[----:B------:R-:W-:Y:S01]  /*14e10*/  IMAD.U32 R229, RZ, RZ, UR9 ;  /* 0x00000009ffe57e24 */ /* 0x000fe2000f8e00ff */
[----:B------:R-:W-:Y:S01]  /*14e20*/  R2UR UR11, R5 ;  /* 0x00000000050b72ca */ /* 0x000fe200000e0000 */
[----:B------:R-:W-:Y:S01]  /*14e30*/  UMOV UR57, 0x40000040 ;  /* 0x4000004000397882 */ /* 0x000fe20000000000 */
[----:B------:R-:W-:Y:S01]  /*14e40*/  UMOV UR53, 0x40000040 ;  /* 0x4000004000357882 */ /* 0x000fe20000000000 */
[----:B------:R-:W-:Y:S01]  /*14e50*/  UMOV UR49, 0x40000040 ;  /* 0x4000004000317882 */ /* 0x000fe20000000000 */
[----:B------:R-:W-:Y:S01]  /*14e60*/  UMOV UR45, 0x40000040 ;  /* 0x40000040002d7882 */ /* 0x000fe20000000000 */
[----:B------:R-:W-:Y:S01]  /*14e70*/  IMAD.MOV.U32 R5, RZ, RZ, 0x40000040 ;  /* 0x40000040ff057424 */ /* 0x000fe200078e00ff */
[----:B------:R-:W-:Y:S01]  /*14e80*/  UIADD3 UR4, UR4, 0x28400, URZ ;  /* 0x0002840004047890 */ /* 0x000fe2000fffe03f */
[----:B------:R-:W3:Y:S01]  /*14e90*/  S2R R0, SR_TID.X ;  /* 0x0000000000007919 */ /* 0x000ee20000002100 */
[----:B------:R-:W-:-:S02]  /*14ea0*/  ULOP3.LUT UR5, UR5, 0x10000, URZ, 0xfc, !UPT ;  /* 0x0001000005057892 */ /* 0x000fc4000f8efc3f */
[----:B------:R-:W-:Y:S01]  /*14eb0*/  USHF.R.U32.HI UR4, URZ, 0x4, UR4 ;  /* 0x000000043f047899 */ /* 0x000fe20008011604 */
[----:B------:R-:W-:Y:S01]  /*14ec0*/  R2UR UR43, R5 ;  /* 0x00000000052b72ca */ /* 0x000fe200000e0000 */
[----:B------:R-:W-:Y:S02]  /*14ed0*/  UIADD3 UR56, UR5, 0x6, URZ ;  /* 0x0000000605387890 */ /* 0x000fe4000fffe03f */
[----:B------:R-:W-:Y:S01]  /*14ee0*/  ULOP3.LUT UR4, UR4, 0x3fff, URZ, 0xc0, !UPT ;  /* 0x00003fff04047892 */ /* 0x000fe2000f8ec03f */
[----:B------:R-:W-:Y:S01]  /*14ef0*/  UMOV UR8, UR5 ;  /* 0x0000000500087c82 */ /* 0x000fe20008000000 */
[----:B------:R-:W-:Y:S01]  /*14f00*/  UIADD3 UR52, UR5, 0x400, URZ ;  /* 0x0000040005347890 */ /* 0x000fe2000fffe03f */
[----:B------:R-:W-:Y:S01]  /*14f10*/  IMAD.U32 R228, RZ, RZ, UR8 ;  /* 0x00000008ffe47e24 */ /* 0x000fe2000f8e00ff */
[----:B------:R-:W-:Y:S02]  /*14f20*/  ULOP3.LUT UR61, UR4, 0x10000, URZ, 0xfc, !UPT ;  /* 0x00010000043d7892 */ /* 0x000fe4000f8efc3f */
[----:B------:R-:W-:-:S02]  /*14f30*/  UIADD3 UR4, UR5, 0x2, URZ ;  /* 0x0000000205047890 */ /* 0x000fc4000fffe03f */
[----:B------:R-:W-:Y:S02]  /*14f40*/  UIADD3 UR48, UR5, 0x402, URZ ;  /* 0x0000040205307890 */ /* 0x000fe4000fffe03f */
[----:B------:R-:W-:Y:S01]  /*14f50*/  LEA R4, R222, UR61, 0xb ;  /* 0x0000003dde047c11 */ /* 0x000fe2000f8e58ff */
[----:B------:R-:W-:Y:S02]  /*14f60*/  UIADD3 UR44, UR5, 0x404, URZ ;  /* 0x00000404052c7890 */ /* 0x000fe4000fffe03f */
[----:B------:R-:W-:Y:S01]  /*14f70*/  UIADD3 UR40, UR5, 0x406, URZ ;  /* 0x0000040605287890 */ /* 0x000fe2000fffe03f */
[C---:B------:R-:W-:Y:S01]  /*14f80*/  R2UR UR10, R4.reuse ;  /* 0x00000000040a72ca */ /* 0x040fe200000e0000 */
[----:B------:R-:W-:Y:S01]  /*14f90*/  VIADD R6, R4, 0x2 ;  /* 0x0000000204067836 */ /* 0x000fe20000000000 */
[----:B------:R-:W-:Y:S01]  /*14fa0*/  UMOV UR41, 0x40000040 ;  /* 0x4000004000297882 */ /* 0x000fe20000000000 */
[----:B---3--:R-:W-:-:S10]  /*14fb0*/  SHF.R.U32.HI R0, RZ, 0x7, R0 ;  /* 0x00000007ff007819 */ /* 0x008fd40000011600 */
[----:B------:R-:W-:Y:S01]  /*14fc0*/  QGMMA.64x128x32.F32.E4M3.E4M3 R24, gdesc[UR8], RZ, !UPT, gsb0 ;  /* 0x01e00000081879f3 */ /* 0x000fe2000c0008ff */
[----:B------:R-:W-:Y:S01]  /*14fd0*/  R2UR UR10, R6 ;  /* 0x00000000060a72ca */ /* 0x000fe200000e0000 */
[----:B------:R-:W-:Y:S01]  /*14fe0*/  UMOV UR8, UR4 ;  /* 0x0000000400087c82 */ /* 0x000fe20008000000 */
[----:B------:R-:W-:Y:S01]  /*14ff0*/  R2UR UR11, R7 ;  /* 0x00000000070b72ca */ /* 0x000fe200000e0000 */
[----:B------:R-:W-:Y:S01]  /*15000*/  UMOV UR9, 0x40000040 ;  /* 0x4000004000097882 */ /* 0x000fe20000000000 */
[----:B------:R-:W-:Y:S01]  /*15010*/  VIADD R6, R4, 0x4 ;  /* 0x0000000404067836 */ /* 0x000fe20000000000 */
[----:B------:R-:W-:Y:S01]  /*15020*/  UIADD3 UR4, UR5, 0x4, URZ ;  /* 0x0000000405047890 */ /* 0x000fe2000fffe03f */
[----:B------:R-:W-:Y:S01]  /*15030*/  IMAD.MOV.U32 R7, RZ, RZ, 0x40000040 ;  /* 0x40000040ff077424 */ /* 0x000fe200078e00ff */
[----:B------:R-:W-:Y:S01]  /*15040*/  IADD3 R9, -R0, 0xb, RZ ;  /* 0x0000000b00097810 */ /* 0x000fe20007ffe1ff */
[----:B------:R-:W-:Y:S02]  /*15050*/  IMAD.U32 R226, RZ, RZ, UR8 ;  /* 0x00000008ffe27e24 */ /* 0x000fe4000f8e00ff */
[----:B------:R-:W-:Y:S01]  /*15060*/  IMAD.U32 R227, RZ, RZ, UR9 ;  /* 0x00000009ffe37e24 */ /* 0x000fe2000f8e00ff */
[----:B------:R-:W-:-:S02]  /*15070*/  WARPGROUP.DEPBAR.LE gsb0, 0x0 ;  /* 0x00008000000079c5 */ /* 0x000fc40000010000 */
[----:B------:R-:W-:-:S06]  /*15080*/  WARPGROUP.ARRIVE ;  /* 0x00000000000079c5 */ /* 0x000fcc0000000000 */
[----:B------:R-:W-:Y:S01]  /*15090*/  QGMMA.64x128x32.F32.E4M3.E4M3 R24, gdesc[UR8], R24, gsb0 ;  /* 0x01e00000081879f3 */ /* 0x000fe20008000818 */
[----:B------:R-:W-:Y:S01]  /*150a0*/  R2UR UR10, R6 ;  /* 0x00000000060a72ca */ /* 0x000fe200000e0000 */
[----:B------:R-:W-:Y:S01]  /*150b0*/  UMOV UR8, UR4 ;  /* 0x0000000400087c82 */ /* 0x000fe20008000000 */
[----:B------:R-:W-:Y:S01]  /*150c0*/  R2UR UR11, R7 ;  /* 0x00000000070b72ca */ /* 0x000fe200000e0000 */
[----:B------:R-:W-:Y:S01]  /*150d0*/  UMOV UR9, 0x40000040 ;  /* 0x4000004000097882 */ /* 0x000fe20000000000 */
[----:B------:R-:W-:Y:S01]  /*150e0*/  VIADD R6, R4, 0x6 ;  /* 0x0000000604067836 */ /* 0x000fe20000000000 */
[----:B------:R-:W-:Y:S01]  /*150f0*/  MOV R224, UR8 ;  /* 0x0000000800e07c02 */ /* 0x000fe20008000f00 */
[----:B------:R-:W-:Y:S02]  /*15100*/  IMAD.MOV.U32 R7, RZ, RZ, 0x40000040 ;  /* 0x40000040ff077424 */ /* 0x000fe400078e00ff */
[----:B------:R-:W-:Y:S01]  /*15110*/  IMAD.U32 R225, RZ, RZ, UR9 ;  /* 0x00000009ffe17e24 */ /* 0x000fe2000f8e00ff */
[----:B------:R-:W-:Y:S01]  /*15120*/  R2UR UR58, R6 ;  /* 0x00000000063a72ca */ /* 0x000fe200000e0000 */
[----:B------:R-:W-:Y:S01]  /*15130*/  VIADD R6, R4, 0x400 ;  /* 0x0000040004067836 */ /* 0x000fe20000000000 */
[----:B------:R-:W-:-:S02]  /*15140*/  R2UR UR59, R7 ;  /* 0x00000000073b72ca */ /* 0x000fc400000e0000 */
[----:B------:R-:W-:Y:S02]  /*15150*/  MOV R7, 0x40000040 ;  /* 0x4000004000077802 */ /* 0x000fe40000000f00 */
[----:B------:R-:W-:Y:S01]  /*15160*/  R2UR UR54, R6 ;  /* 0x00000000063672ca */ /* 0x000fe200000e0000 */
[----:B------:R-:W-:Y:S01]  /*15170*/  VIADD R6, R4, 0x402 ;  /* 0x0000040204067836 */ /* 0x000fe20000000000 */
[----:B------:R-:W-:Y:S01]  /*15180*/  R2UR UR55, R7 ;  /* 0x00000000073772ca */ /* 0x000fe200000e0000 */
[----:B------:R-:W-:-:S03]  /*15190*/  IMAD.MOV.U32 R7, RZ, RZ, 0x40000040 ;  /* 0x40000040ff077424 */ /* 0x000fc600078e00ff */
[----:B------:R-:W-:Y:S01]  /*151a0*/  R2UR UR50, R6 ;  /* 0x00000000063272ca */ /* 0x000fe200000e0000 */
[C---:B------:R-:W-:Y:S01]  /*151b0*/  VIADD R6, R4.reuse, 0x404 ;  /* 0x0000040404067836 */ /* 0x040fe20000000000 */
[----:B------:R-:W-:Y:S01]  /*151c0*/  R2UR UR51, R7 ;  /* 0x00000000073372ca */ /* 0x000fe200000e0000 */
[----:B------:R-:W-:Y:S01]  /*151d0*/  IMAD.MOV.U32 R7, RZ, RZ, 0x40000040 ;  /* 0x40000040ff077424 */ /* 0x000fe200078e00ff */
[----:B------:R-:W-:Y:S02]  /*151e0*/  IADD3 R4, R4, 0x406, RZ ;  /* 0x0000040604047810 */ /* 0x000fe40007ffe0ff */
[----:B------:R-:W-:Y:S02]  /*151f0*/  R2UR UR46, R6 ;  /* 0x00000000062e72ca */ /* 0x000fe400000e0000 */
[----:B------:R-:W-:Y:S02]  /*15200*/  R2UR UR47, R7 ;  /* 0x00000000072f72ca */ /* 0x000fe400000e0000 */
[----:B------:R-:W-:Y:S01]  /*15210*/  R2UR UR42, R4 ;  /* 0x00000000042a72ca */ /* 0x000fe200000e0000 */
        /* <DEDUP_REMOVED lines=22> */
.L_x_639:
[----:B------:R-:W4:Y:S01]  /*15380*/  LDL R0, [R1+0x64] ;  /* 0x0000640001007983 */ /* 0x000f220000100800 */
[----:B------:R-:W-:Y:S01]  /*15390*/  IMAD R4, R168, -0x80, R94 ;  /* 0xffffff80a8047824 */ /* 0x000fe200078e025e */
[----:B------:R-:W-:-:S04]  /*153a0*/  P2R R6, PR, RZ, 0x1 ;  /* 0x00000001ff067803 */ /* 0x000fc80000000000 */
[----:B----4-:R-:W-:-:S04]  /*153b0*/  IADD3 R4, -R0, 0x80, R4 ;  /* 0x0000008000047810 */ /* 0x010fc80007ffe104 */
        /* <DEDUP_REMOVED lines=11> */
[----:B------:R-:W-:-:S02]  /*15470*/  FSEL R15, R26, -INF , P3 ;  /* 0xff8000001a0f7808 */ /* 0x000fc40001800000 */
[----:B------:R-:W-:Y:S02]  /*15480*/  ISETP.GT.AND P3, PT, R4, 0x11, PT ;  /* 0x000000110400780c */ /* 0x000fe40003f64270 */
[----:B0-----:R-:W-:Y:S02]  /*15490*/  FSEL R13, R32, -INF , P4 ;  /* 0xff800000200d7808 */ /* 0x001fe40002000000 */
[----:B------:R-:W-:Y:S02]  /*154a0*/  FMNMX.FTZ R0, R29, R0, !PT ;  /* 0x000000001d007209 */ /* 0x000fe40007810000 */
[----:B------:R-:W-:Y:S02]  /*154b0*/  FSEL R27, R27, -INF , P1 ;  /* 0xff8000001b1b7808 */ /* 0x000fe40000800000 */
[----:B------:R-:W-:Y:S02]  /*154c0*/  ISETP.GT.AND P1, PT, R4, 0x18, PT ;  /* 0x000000180400780c */ /* 0x000fe40003f24270 */
[----:B------:R-:W-:-:S02]  /*154d0*/  FSEL R33, R33, -INF , P3 ;  /* 0xff80000021217808 */ /* 0x000fc40001800000 */
[----:B------:R-:W-:Y:S02]  /*154e0*/  FMNMX.FTZ R0, R13, R0, !PT ;  /* 0x000000000d007209 */ /* 0x000fe40007810000 */
[----:B------:R-:W-:Y:S02]  /*154f0*/  FSEL R21, R30, -INF , P2 ;  /* 0xff8000001e157808 */ /* 0x000fe40001000000 */
[----:B------:R-:W-:Y:S02]  /*15500*/  ISETP.GT.AND P2, PT, R4, 0x19, PT ;  /* 0x000000190400780c */ /* 0x000fe40003f44270 */
[----:B------:R-:W-:Y:S02]  /*15510*/  FSEL R89, R36, -INF , P1 ;  /* 0xff80000024597808 */ /* 0x000fe40000800000 */
[----:B------:R-:W-:Y:S02]  /*15520*/  FMNMX.FTZ R0, R33, R0, !PT ;  /* 0x0000000021007209 */ /* 0x000fe40007810000 */
[----:B------:R-:W-:-:S02]  /*15530*/  FSEL R31, R31, -INF , P5 ;  /* 0xff8000001f1f7808 */ /* 0x000fc40002800000 */
[----:B------:R-:W-:Y:S02]  /*15540*/  ISETP.GT.AND P5, PT, R4, 0x20, PT ;  /* 0x000000200400780c */ /* 0x000fe40003fa4270 */
[----:B------:R-:W-:Y:S02]  /*15550*/  FSEL R37, R37, -INF , P2 ;  /* 0xff80000025257808 */ /* 0x000fe40001000000 */
        /* <DEDUP_REMOVED lines=54> */
[C---:B------:R-:W-:Y:S02]  /*158c0*/  ISETP.GT.AND P2, PT, R4.reuse, 0x58, PT ;  /* 0x000000580400780c */ /* 0x040fe40003f44270 */
[----:B------:R-:W-:Y:S02]  /*158d0*/  FSEL R119, R65, -INF , P1 ;  /* 0xff80000041777808 */ /* 0x000fe40000800000 */
[----:B------:R-:W-:Y:S02]  /*158e0*/  FMNMX.FTZ R0, R117, R0, !PT ;  /* 0x0000000075007209 */ /* 0x000fe40007810000 */
        /* <DEDUP_REMOVED lines=25> */
[----:B------:R-:W-:Y:S01]  /*15a80*/  FSEL R65, R62, -INF , P5 ;  /* 0xff8000003e417808 */ /* 0x000fe20002800000 */
[----:B------:R-:W-:Y:S01]  /*15a90*/  IMAD.U32 R62, RZ, RZ, UR60 ;  /* 0x0000003cff3e7e24 */ /* 0x000fe2000f8e00ff */
[----:B------:R-:W-:Y:S02]  /*15aa0*/  FSEL R133, R81, -INF , P4 ;  /* 0xff80000051857808 */ /* 0x000fe40002000000 */
[----:B------:R-:W-:Y:S02]  /*15ab0*/  FMNMX.FTZ R0, R131, R0, !PT ;  /* 0x0000000083007209 */ /* 0x000fe40007810000 */
[----:B------:R-:W-:Y:S02]  /*15ac0*/  ISETP.GT.AND P5, PT, R4, 0x78, PT ;  /* 0x000000780400780c */ /* 0x000fe40003fa4270 */
[----:B------:R-:W-:Y:S02]  /*15ad0*/  FMNMX.FTZ R0, R133, R0, !PT ;  /* 0x0000000085007209 */ /* 0x000fe40007810000 */
[----:B------:R-:W-:-:S02]  /*15ae0*/  FSEL R81, R84, -INF , P5 ;  /* 0xff80000054517808 */ /* 0x000fc40002800000 */
[----:B------:R-:W-:Y:S02]  /*15af0*/  ISETP.GT.AND P6, PT, R4, 0x79, PT ;  /* 0x000000790400780c */ /* 0x000fe40003fc4270 */
[----:B------:R-:W-:Y:S02]  /*15b00*/  FMNMX.FTZ R0, R81, R0, !PT ;  /* 0x0000000051007209 */ /* 0x000fe40007810000 */
[----:B------:R-:W-:Y:S02]  /*15b10*/  FSEL R85, R85, -INF , P6 ;  /* 0xff80000055557808 */ /* 0x000fe40003000000 */
[----:B------:R-:W-:Y:S02]  /*15b20*/  P2R R20, PR, RZ, 0x4 ;  /* 0x00000004ff147803 */ /* 0x000fe40000000000 */
[----:B------:R-:W-:Y:S02]  /*15b30*/  FMNMX.FTZ R8, R85, R0, !PT ;  /* 0x0000000055087209 */ /* 0x000fe40007810000 */
[----:B------:R-:W-:-:S02]  /*15b40*/  P2R R26, PR, RZ, 0x1 ;  /* 0x00000001ff1a7803 */ /* 0x000fc40000000000 */
[----:B------:R-:W-:Y:S01]  /*15b50*/  P2R R24, PR, RZ, 0x2 ;  /* 0x00000002ff187803 */ /* 0x000fe20000000000 */
[----:B------:R-:W0:Y:S01]  /*15b60*/  SHFL.BFLY PT, R135, R8, 0x2, 0x1f ;  /* 0x0c401f0008877f89 */ /* 0x000e2200000e0000 */
[C---:B------:R-:W-:Y:S02]  /*15b70*/  ISETP.GT.AND P1, PT, R4.reuse, 0x59, PT ;  /* 0x000000590400780c */ /* 0x040fe40003f24270 */
[----:B------:R-:W-:Y:S02]  /*15b80*/  ISETP.GT.AND P0, PT, R4, 0x60, PT ;  /* 0x000000600400780c */ /* 0x000fe40003f04270 */
[----:B------:R-:W-:Y:S02]  /*15b90*/  FSEL R71, R71, -INF , P1 ;  /* 0xff80000047477808 */ /* 0x000fe40000800000 */
[----:B------:R-:W-:Y:S02]  /*15ba0*/  ISETP.NE.AND P1, PT, R24, RZ, PT ;  /* 0x000000ff1800720c */ /* 0x000fe40003f25270 */
[----:B------:R-:W-:-:S02]  /*15bb0*/  FSEL R83, R83, -INF , P4 ;  /* 0xff80000053537808 */ /* 0x000fc40002000000 */
[----:B------:R-:W-:Y:S02]  /*15bc0*/  FSEL R137, R78, -INF , P1 ;  /* 0xff8000004e897808 */ /* 0x000fe40000800000 */
[----:B------:R-:W-:Y:S02]  /*15bd0*/  FSEL R87, R87, -INF , P6 ;  /* 0xff80000057577808 */ /* 0x000fe40003000000 */
[----:B0-----:R-:W-:Y:S02]  /*15be0*/  FMNMX.FTZ R12, R8, R135, !PT ;  /* 0x00000087080c7209 */ /* 0x001fe40007810000 */
[----:B------:R-:W-:-:S03]  /*15bf0*/  FMNMX.FTZ R8, R15, R27, !PT ;  /* 0x0000001b0f087209 */ /* 0x000fc60007810000 */
[----:B------:R-:W0:Y:S01]  /*15c00*/  SHFL.BFLY PT, R135, R12, 0x1, 0x1f ;  /* 0x0c201f000c877f89 */ /* 0x000e2200000e0000 */
[----:B------:R-:W-:-:S04]  /*15c10*/  FMNMX.FTZ R8, R21, R8, !PT ;  /* 0x0000000815087209 */ /* 0x000fc80007810000 */
[----:B------:R-:W-:-:S04]  /*15c20*/  FMNMX.FTZ R8, R31, R8, !PT ;  /* 0x000000081f087209 */ /* 0x000fc80007810000 */
[----:B------:R-:W-:-:S04]  /*15c30*/  FMNMX.FTZ R8, R91, R8, !PT ;  /* 0x000000085b087209 */ /* 0x000fc80007810000 */
[----:B------:R-:W-:-:S04]  /*15c40*/  FMNMX.FTZ R8, R35, R8, !PT ;  /* 0x0000000823087209 */ /* 0x000fc80007810000 */
[----:B------:R-:W-:Y:S02]  /*15c50*/  FMNMX.FTZ R8, R41, R8, !PT ;  /* 0x0000000829087209 */ /* 0x000fe40007810000 */
[----:B0-----:R-:W-:Y:S02]  /*15c60*/  FMNMX.FTZ R0, R12, R135, !PT ;  /* 0x000000870c007209 */ /* 0x001fe40007810000 */
[----:B------:R-:W-:Y:S02]  /*15c70*/  FMNMX.FTZ R12, R39, R8, !PT ;  /* 0x00000008270c7209 */ /* 0x000fe40007810000 */
[----:B------:R-:W-:Y:S01]  /*15c80*/  FSETP.NEU.FTZ.AND P2, PT, R0, -INF , PT ;  /* 0xff8000000000780b */ /* 0x000fe20003f5d000 */
[----:B------:R-:W-:-:S01]  /*15c90*/  FFMA.FTZ R14, R2, R0, -8 ;  /* 0xc1000000020e7423 */ /* 0x000fc20000010000 */
[----:B------:R-:W-:Y:S02]  /*15ca0*/  FMNMX.FTZ R12, R45, R12, !PT ;  /* 0x0000000c2d0c7209 */ /* 0x000fe40007810000 */
[----:B------:R-:W-:-:S02]  /*15cb0*/  FSEL R135, R74, -INF , P0 ;  /* 0xff8000004a877808 */ /* 0x000fc40000000000 */
[----:B------:R-:W-:Y:S02]  /*15cc0*/  FMNMX.FTZ R12, R43, R12, !PT ;  /* 0x0000000c2b0c7209 */ /* 0x000fe40007810000 */
[----:B------:R-:W-:Y:S02]  /*15cd0*/  FSEL R4, R14, RZ, P2 ;  /* 0x000000ff0e047208 */ /* 0x000fe40001000000 */
[----:B------:R-:W-:Y:S02]  /*15ce0*/  FMNMX.FTZ R12, R49, R12, !PT ;  /* 0x0000000c310c7209 */ /* 0x000fe40007810000 */
[----:B------:R-:W-:Y:S01]  /*15cf0*/  ISETP.NE.AND P2, PT, R20, RZ, PT ;  /* 0x000000ff1400720c */ /* 0x000fe20003f45270 */
[C-C-:B------:R-:W-:Y:S01]  /*15d00*/  FFMA.FTZ R152, R2.reuse, R5, -R4.reuse ;  /* 0x0000000502987223 */ /* 0x140fe20000010804 */
[----:B------:R-:W-:Y:S01]  /*15d10*/  FMNMX.FTZ R12, R47, R12, !PT ;  /* 0x0000000c2f0c7209 */ /* 0x000fe20007810000 */
[--C-:B------:R-:W-:Y:S01]  /*15d20*/  FFMA.FTZ R5, R2, R25, -R4.reuse ;  /* 0x0000001902057223 */ /* 0x100fe20000010804 */
[----:B------:R-:W-:Y:S01]  /*15d30*/  ISETP.NE.AND P0, PT, R26, RZ, PT ;  /* 0x000000ff1a00720c */ /* 0x000fe20003f05270 */
[C-C-:B------:R-:W-:Y:S01]  /*15d40*/  FFMA.FTZ R25, R2.reuse, R29, -R4.reuse ;  /* 0x0000001d02197223 */ /* 0x140fe20000010804 */
[----:B------:R-:W-:Y:S01]  /*15d50*/  FMNMX.FTZ R12, R107, R12, !PT ;  /* 0x0000000c6b0c7209 */ /* 0x000fe20007810000 */
[C-C-:B------:R-:W-:Y:S01]  /*15d60*/  FFMA.FTZ R29, R2.reuse, R95, -R4.reuse ;  /* 0x0000005f021d7223 */ /* 0x140fe20000010804 */
[----:B------:R-:W-:Y:S01]  /*15d70*/  FSEL R75, R75, -INF , P0 ;  /* 0xff8000004b4b7808 */ /* 0x000fe20000000000 */
[C-C-:B------:R-:W-:Y:S01]  /*15d80*/  FFMA.FTZ R97, R2.reuse, R97, -R4.reuse ;  /* 0x0000006102617223 */ /* 0x140fe20000010804 */
[----:B------:R-:W-:Y:S01]  /*15d90*/  FMNMX.FTZ R12, R51, R12, !PT ;  /* 0x0000000c330c7209 */ /* 0x000fe20007810000 */
[C-C-:B------:R-:W-:Y:S01]  /*15da0*/  FFMA.FTZ R154, R2.reuse, R13, -R4.reuse ;  /* 0x0000000d029a7223 */ /* 0x140fe20000010804 */
[----:B------:R-:W-:Y:S01]  /*15db0*/  FSEL R79, R79, -INF , P2 ;  /* 0xff8000004f4f7808 */ /* 0x000fe20001000000 */
[C-C-:B------:R-:W-:Y:S01]  /*15dc0*/  FFMA.FTZ R89, R2.reuse, R89, -R4.reuse ;  /* 0x0000005902597223 */ /* 0x140fe20000010804 */
[----:B------:R-:W-:Y:S01]  /*15dd0*/  FMNMX.FTZ R12, R111, R12, !PT ;  /* 0x0000000c6f0c7209 */ /* 0x000fe20007810000 */
[--C-:B------:R-:W-:Y:S01]  /*15de0*/  FFMA.FTZ R156, R2, R93, -R4.reuse ;  /* 0x0000005d029c7223 */ /* 0x100fe20000010804 */
[----:B------:R-:W-:Y:S01]  /*15df0*/  FSEL R95, R82, -INF , P3 ;  /* 0xff800000525f7808 */ /* 0x000fe20001800000 */
[----:B------:R0:W-:Y:S01]  /*15e00*/  MUFU.EX2 R8, R89 ;  /* 0x0000005900087308 */ /* 0x0001e20000000800 */
[----:B------:R-:W-:Y:S01]  /*15e10*/  FMNMX.FTZ R14, R55, R12, !PT ;  /* 0x0000000c370e7209 */ /* 0x000fe20007810000 */
[--C-:B------:R-:W-:Y:S01]  /*15e20*/  FFMA.FTZ R158, R2, R101, -R4.reuse ;  /* 0x00000065029e7223 */ /* 0x100fe20000010804 */
[----:B------:R-:W-:Y:S01]  /*15e30*/  ISETP.NE.AND P0, PT, R6, RZ, PT ;  /* 0x000000ff0600720c */ /* 0x000fe20003f05270 */
[C-C-:B------:R-:W-:Y:S01]  /*15e40*/  FFMA.FTZ R6, R2.reuse, R7, -R4.reuse ;  /* 0x0000000702067223 */ /* 0x140fe20000010804 */
[----:B------:R-:W-:Y:S01]  /*15e50*/  FMNMX.FTZ R14, R115, R14, !PT ;  /* 0x0000000e730e7209 */ /* 0x000fe20007810000 */
[C-C-:B------:R-:W-:Y:S01]  /*15e60*/  FFMA.FTZ R7, R2.reuse, R33, -R4.reuse ;  /* 0x0000002102077223 */ /* 0x140fe20000010804 */
[----:B------:R-:W-:-:S01]  /*15e70*/  FFMA.FTZ R93, R2, R53, -R4 ;  /* 0x00000035025d7223 */ /* 0x000fc20000010804 */
[----:B------:R4:W-:Y:S01]  /*15e80*/  MUFU.EX2 R12, R97 ;  /* 0x00000061000c7308 */ /* 0x0009e20000000800 */
[----:B------:R-:W-:Y:S01]  /*15e90*/  FMNMX.FTZ R14, R59, R14, !PT ;  /* 0x0000000e3b0e7209 */ /* 0x000fe20007810000 */
[C-C-:B0-----:R-:W-:Y:S01]  /*15ea0*/  FFMA.FTZ R89, R2.reuse, R99, -R4.reuse ;  /* 0x0000006302597223 */ /* 0x141fe20000010804 */
[----:B------:R-:W-:-:S01]  /*15eb0*/  FFMA.FTZ R99, R2, R61, -R4 ;  /* 0x0000003d02637223 */ /* 0x000fc20000010804 */
[C-C-:B------:R-:W-:Y:S01]  /*15ec0*/  FFMA.FTZ R61, R2.reuse, R73, -R4.reuse ;  /* 0x00000049023d7223 */ /* 0x140fe20000010804 */
[----:B------:R-:W-:Y:S01]  /*15ed0*/  FMNMX.FTZ R14, R65, R14, !PT ;  /* 0x0000000e410e7209 */ /* 0x000fe20007810000 */
[C-C-:B------:R-:W-:Y:S01]  /*15ee0*/  FFMA.FTZ R33, R2.reuse, R37, -R4.reuse ;  /* 0x0000002502217223 */ /* 0x140fe20000010804 */
[----:B------:R-:W-:-:S01]  /*15ef0*/  FFMA.FTZ R53, R2, R57, -R4 ;  /* 0x0000003902357223 */ /* 0x000fc20000010804 */
[C-C-:B------:R-:W-:Y:S01]  /*15f00*/  FFMA.FTZ R101, R2.reuse, R69, -R4.reuse ;  /* 0x0000004502657223 */ /* 0x140fe20000010804 */
[----:B------:R-:W-:Y:S01]  /*15f10*/  FMNMX.FTZ R14, R63, R14, !PT ;  /* 0x0000000e3f0e7209 */ /* 0x000fe20007810000 */
[--C-:B------:R-:W-:Y:S01]  /*15f20*/  FFMA.FTZ R73, R2, R77, -R4.reuse ;  /* 0x0000004d02497223 */ /* 0x100fe20000010804 */
[----:B----4-:R-:W-:Y:S01]  /*15f30*/  FSEL R97, R86, -INF , P5 ;  /* 0xff80000056617808 */ /* 0x010fe20002800000 */
[C-C-:B------:R-:W-:Y:S01]  /*15f40*/  FFMA.FTZ R37, R2.reuse, R103, -R4.reuse ;  /* 0x0000006702257223 */ /* 0x140fe20000010804 */
[----:B------:R-:W-:Y:S01]  /*15f50*/  FMNMX.FTZ R14, R123, R14, !PT ;  /* 0x0000000e7b0e7209 */ /* 0x000fe20007810000 */
[C-C-:B------:R-:W-:Y:S01]  /*15f60*/  FFMA.FTZ R105, R2.reuse, R105, -R4.reuse ;  /* 0x0000006902697223 */ /* 0x140fe20000010804 */
[----:B------:R-:W-:-:S01]  /*15f70*/  FFMA.FTZ R160, R2, R109, -R4 ;  /* 0x0000006d02a07223 */ /* 0x000fc20000010804 */
        /* <DEDUP_REMOVED lines=12> */
[----:B------:R-:W-:Y:S01]  /*16040*/  FFMA.FTZ R77, R2, R85, -R4 ;  /* 0x00000055024d7223 */ /* 0x000fe20000010804 */
[----:B------:R-:W-:Y:S01]  /*16050*/  FMNMX.FTZ R20, R135, R20, !PT ;  /* 0x0000001487147209 */ /* 0x000fe20007810000 */
[----:B------:R-:W-:Y:S03]  /*16060*/  MUFU.EX2 R152, R152 ;  /* 0x0000009800987308 */ /* 0x000fe60000000800 */
[----:B------:R-:W-:-:S04]  /*16070*/  FMNMX.FTZ R20, R75, R20, !PT ;  /* 0x000000144b147209 */ /* 0x000fc80007810000 */
[----:B------:R-:W-:Y:S01]  /*16080*/  FMNMX.FTZ R20, R137, R20, !PT ;  /* 0x0000001489147209 */ /* 0x000fe20007810000 */
[----:B------:R-:W0:Y:S03]  /*16090*/  MUFU.EX2 R5, R5 ;  /* 0x0000000500057308 */ /* 0x000e260000000800 */
[----:B------:R-:W-:-:S04]  /*160a0*/  FMNMX.FTZ R20, R79, R20, !PT ;  /* 0x000000144f147209 */ /* 0x000fc80007810000 */
[----:B------:R-:W-:Y:S01]  /*160b0*/  FMNMX.FTZ R20, R95, R20, !PT ;  /* 0x000000145f147209 */ /* 0x000fe20007810000 */
[----:B------:R-:W4:Y:S03]  /*160c0*/  MUFU.EX2 R6, R6 ;  /* 0x0000000600067308 */ /* 0x000f260000000800 */
[----:B------:R-:W-:-:S04]  /*160d0*/  FMNMX.FTZ R20, R83, R20, !PT ;  /* 0x0000001453147209 */ /* 0x000fc80007810000 */
[----:B------:R-:W-:Y:S01]  /*160e0*/  FMNMX.FTZ R20, R97, R20, !PT ;  /* 0x0000001461147209 */ /* 0x000fe20007810000 */
[----:B------:R-:W5:Y:S03]  /*160f0*/  MUFU.EX2 R25, R25 ;  /* 0x0000001900197308 */ /* 0x000f660000000800 */
[----:B------:R-:W-:-:S05]  /*16100*/  FMNMX.FTZ R13, R87, R20, !PT ;  /* 0x00000014570d7209 */ /* 0x000fca0007810000 */
[----:B------:R-:W1:Y:S01]  /*16110*/  SHFL.BFLY PT, R26, R13, 0x2, 0x1f ;  /* 0x0c401f000d1a7f89 */ /* 0x000e6200000e0000 */
[----:B------:R-:W2:Y:S08]  /*16120*/  MUFU.EX2 R154, R154 ;  /* 0x0000009a009a7308 */ /* 0x000eb00000000800 */
[----:B------:R-:W3:Y:S08]  /*16130*/  MUFU.EX2 R7, R7 ;  /* 0x0000000700077308 */ /* 0x000ef00000000800 */
[----:B------:R-:W-:Y:S01]  /*16140*/  MUFU.EX2 R33, R33 ;  /* 0x0000002100217308 */ /* 0x000fe20000000800 */
[----:B-1----:R-:W-:-:S07]  /*16150*/  FMNMX.FTZ R26, R13, R26, !PT ;  /* 0x0000001a0d1a7209 */ /* 0x002fce0007810000 */
[----:B------:R-:W-:Y:S01]  /*16160*/  MUFU.EX2 R156, R156 ;  /* 0x0000009c009c7308 */ /* 0x000fe20000000800 */
[----:B------:R-:W1:Y:S07]  /*16170*/  SHFL.BFLY PT, R13, R26, 0x1, 0x1f ;  /* 0x0c201f001a0d7f89 */ /* 0x000e6e00000e0000 */
[----:B------:R-:W-:Y:S08]  /*16180*/  MUFU.EX2 R29, R29 ;  /* 0x0000001d001d7308 */ /* 0x000ff00000000800 */
[----:B------:R-:W-:Y:S08]  /*16190*/  MUFU.EX2 R89, R89 ;  /* 0x0000005900597308 */ /* 0x000ff00000000800 */
[----:B------:R-:W-:Y:S01]  /*161a0*/  MUFU.EX2 R158, R158 ;  /* 0x0000009e009e7308 */ /* 0x000fe20000000800 */
[----:B-1----:R-:W-:-:S04]  /*161b0*/  FMNMX.FTZ R13, R26, R13, !PT ;  /* 0x0000000d1a0d7209 */ /* 0x002fc80007810000 */
[----:B------:R-:W-:Y:S01]  /*161c0*/  FSETP.NEU.FTZ.AND P1, PT, R13, -INF , PT ;  /* 0xff8000000d00780b */ /* 0x000fe20003f3d000 */
[----:B------:R-:W-:-:S02]  /*161d0*/  FFMA.FTZ R26, R2, R13, -8 ;  /* 0xc1000000021a7423 */ /* 0x000fc4000001000d */
[----:B------:R-:W-:Y:S03]  /*161e0*/  MUFU.EX2 R37, R37 ;  /* 0x0000002500257308 */ /* 0x000fe60000000800 */
[----:B------:R-:W-:-:S05]  /*161f0*/  FSEL R4, R26, RZ, P1 ;  /* 0x000000ff1a047208 */ /* 0x000fca0000800000 */
[----:B------:R-:W-:Y:S01]  /*16200*/  MUFU.EX2 R14, R105 ;  /* 0x00000069000e7308 */ /* 0x000fe20000000800 */
[----:B------:R-:W-:-:S01]  /*16210*/  FFMA.FTZ R153, R2, R15, -R4 ;  /* 0x0000000f02997223 */ /* 0x000fc20000010804 */
[C-C-:B------:R-:W-:Y:S01]  /*16220*/  FFMA.FTZ R26, R2.reuse, R27, -R4.reuse ;  /* 0x0000001b021a7223 */ /* 0x140fe20000010804 */
[----:B------:R-:W-:-:S01]  /*16230*/  FFMA.FTZ R15, R2, R21, -R4 ;  /* 0x00000015020f7223 */ /* 0x000fc20000010804 */
[C-C-:B------:R-:W-:Y:S01]  /*16240*/  FFMA.FTZ R38, R2.reuse, R31, -R4.reuse ;  /* 0x0000001f02267223 */ /* 0x140fe20000010804 */
[----:B------:R-:W-:-:S01]  /*16250*/  FFMA.FTZ R155, R2, R91, -R4 ;  /* 0x0000005b029b7223 */ /* 0x000fc20000010804 */
[C-C-:B------:R-:W-:Y:S01]  /*16260*/  FFMA.FTZ R30, R2.reuse, R35, -R4.reuse ;  /* 0x00000023021e7223 */ /* 0x140fe20000010804 */
[----:B------:R-:W-:-:S01]  /*16270*/  FFMA.FTZ R21, R2, R41, -R4 ;  /* 0x0000002902157223 */ /* 0x000fc20000010804 */
[----:B------:R-:W-:Y:S01]  /*16280*/  MUFU.EX2 R153, R153 ;  /* 0x0000009900997308 */ /* 0x000fe20000000800 */
[----:B------:R-:W-:-:S01]  /*16290*/  FFMA.FTZ R40, R2, R39, -R4 ;  /* 0x0000002702287223 */ /* 0x000fc20000010804 */
[----:B0-----:R-:W-:Y:S01]  /*162a0*/  FADD.FTZ R39, R152, R5 ;  /* 0x0000000598277221 */ /* 0x001fe20000010000 */
[----:B------:R-:W-:-:S01]  /*162b0*/  FFMA.FTZ R157, R2, R45, -R4 ;  /* 0x0000002d029d7223 */ /* 0x000fc20000010804 */
[C-C-:B------:R-:W-:Y:S01]  /*162c0*/  FFMA.FTZ R34, R2.reuse, R43, -R4.reuse ;  /* 0x0000002b02227223 */ /* 0x140fe20000010804 */
[----:B------:R-:W-:-:S01]  /*162d0*/  FFMA.FTZ R27, R2, R49, -R4 ;  /* 0x00000031021b7223 */ /* 0x000fc20000010804 */
[----:B----4-:R-:W-:Y:S01]  /*162e0*/  FADD.FTZ R50, R6, R39 ;  /* 0x0000002706327221 */ /* 0x010fe20000010000 */
[----:B------:R-:W-:-:S01]  /*162f0*/  FFMA.FTZ R44, R2, R47, -R4 ;  /* 0x0000002f022c7223 */ /* 0x000fc20000010804 */
[----:B------:R-:W0:Y:S01]  /*16300*/  MUFU.EX2 R26, R26 ;  /* 0x0000001a001a7308 */ /* 0x000e220000000800 */
[----:B------:R-:W-:-:S01]  /*16310*/  FFMA.FTZ R159, R2, R107, -R4 ;  /* 0x0000006b029f7223 */ /* 0x000fc20000010804 */
[----:B-----5:R-:W-:Y:S01]  /*16320*/  FADD.FTZ R41, R25, R50 ;  /* 0x0000003219297221 */ /* 0x020fe20000010000 */
[----:B------:R-:W-:-:S01]  /*16330*/  FFMA.FTZ R36, R2, R51, -R4 ;  /* 0x0000003302247223 */ /* 0x000fc20000010804 */
[C-C-:B------:R-:W-:Y:S01]  /*16340*/  FFMA.FTZ R31, R2.reuse, R111, -R4.reuse ;  /* 0x0000006f021f7223 */ /* 0x140fe20000010804 */
[----:B------:R-:W-:-:S01]  /*16350*/  FFMA.FTZ R48, R2, R55, -R4 ;  /* 0x0000003702307223 */ /* 0x000fc20000010804 */
[----:B--2---:R-:W-:Y:S01]  /*16360*/  FADD.FTZ R50, R154, R41 ;  /* 0x000000299a327221 */ /* 0x004fe20000010000 */
[----:B------:R-:W-:-:S01]  /*16370*/  FFMA.FTZ R161, R2, R115, -R4 ;  /* 0x0000007302a17223 */ /* 0x000fc20000010804 */
[----:B------:R-:W1:Y:S01]  /*16380*/  MUFU.EX2 R15, R15 ;  /* 0x0000000f000f7308 */ /* 0x000e620000000800 */
[----:B------:R-:W-:-:S01]  /*16390*/  FFMA.FTZ R42, R2, R59, -R4 ;  /* 0x0000003b022a7223 */ /* 0x000fc20000010804 */
[----:B---3--:R-:W-:Y:S01]  /*163a0*/  FADD.FTZ R41, R7, R50 ;  /* 0x0000003207297221 */ /* 0x008fe20000010000 */
[----:B------:R-:W-:-:S01]  /*163b0*/  FFMA.FTZ R35, R2, R65, -R4 ;  /* 0x0000004102237223 */ /* 0x000fc20000010804 */
[C-C-:B------:R-:W-:Y:S01]  /*163c0*/  FFMA.FTZ R52, R2.reuse, R63, -R4.reuse ;  /* 0x0000003f02347223 */ /* 0x140fe20000010804 */
[----:B------:R-:W-:-:S01]  /*163d0*/  FFMA.FTZ R163, R2, R123, -R4 ;  /* 0x0000007b02a37223 */ /* 0x000fc20000010804 */
[----:B------:R-:W-:Y:S01]  /*163e0*/  FADD.FTZ R54, R8, R41 ;  /* 0x0000002908367221 */ /* 0x000fe20000010000 */
[----:B------:R-:W-:-:S01]  /*163f0*/  FFMA.FTZ R165, R2, R135, -R4 ;  /* 0x0000008702a57223 */ /* 0x000fc20000010804 */
[----:B------:R-:W2:Y:S01]  /*16400*/  MUFU.EX2 R38, R38 ;  /* 0x0000002600267308 */ /* 0x000ea20000000800 */
[----:B0-----:R-:W-:-:S01]  /*16410*/  FADD.FTZ R46, R153, R26 ;  /* 0x0000001a992e7221 */ /* 0x001fc20000010000 */
[----:B------:R-:W-:Y:S01]  /*16420*/  FADD.FTZ R41, R33, R54 ;  /* 0x0000003621297221 */ /* 0x000fe20000010000 */
[----:B------:R-:W-:-:S01]  /*16430*/  FFMA.FTZ R167, R2, R95, -R4 ;  /* 0x0000005f02a77223 */ /* 0x000fc20000010804 */
[----:B------:R-:W-:Y:S01]  /*16440*/  F2FP.SATFINITE.E4M3.F32.PACK_AB_MERGE_C R33, R33, R8, RZ ;  /* 0x000000082121723e */ /* 0x000fe200048070ff */
[----:B------:R-:W-:-:S01]  /*16450*/  FFMA.FTZ R83, R2, R83, -R4 ;  /* 0x0000005302537223 */ /* 0x000fc20000010804 */
[----:B------:R-:W-:Y:S01]  /*16460*/  FADD.FTZ R54, R156, R41 ;  /* 0x000000299c367221 */ /* 0x000fe20000010000 */
[----:B------:R-:W-:-:S01]  /*16470*/  FFMA.FTZ R97, R2, R97, -R4 ;  /* 0x0000006102617223 */ /* 0x000fc20000010804 */
[----:B------:R-:W0:Y:S01]  /*16480*/  MUFU.EX2 R155, R155 ;  /* 0x0000009b009b7308 */ /* 0x000e220000000800 */
[----:B-1----:R-:W-:-:S01]  /*16490*/  FADD.FTZ R39, R15, R46 ;  /* 0x0000002e0f277221 */ /* 0x002fc20000010000 */
[----:B------:R-:W-:Y:S01]  /*164a0*/  FADD.FTZ R43, R29, R54 ;  /* 0x000000361d2b7221 */ /* 0x000fe20000010000 */
[----:B------:R-:W-:-:S01]  /*164b0*/  FFMA.FTZ R54, R2, R71, -R4 ;  /* 0x0000004702367223 */ /* 0x000fc20000010804 */
[----:B------:R-:W-:-:S02]  /*164c0*/  F2FP.SATFINITE.E4M3.F32.PACK_AB_MERGE_C R25, R25, R6, RZ ;  /* 0x000000061919723e */ /* 0x000fc400048070ff */
[----:B------:R-:W-:-:S01]  /*164d0*/  FADD.FTZ R56, R12, R43 ;  /* 0x0000002b0c387221 */ /* 0x000fc20000010000 */
[----:B------:R-:W-:Y:S01]  /*164e0*/  F2FP.SATFINITE.E4M3.F32.PACK_AB_MERGE_C R154, R7, R154, R33 ;  /* 0x0000009a079a723e */ /* 0x000fe20004807021 */
[----:B------:R-:W1:Y:S01]  /*164f0*/  MUFU.EX2 R30, R30 ;  /* 0x0000001e001e7308 */ /* 0x000e620000000800 */
[----:B--2---:R-:W-:-:S01]  /*16500*/  FADD.FTZ R46, R38, R39 ;  /* 0x00000027262e7221 */ /* 0x004fc20000010000 */
[C---:B------:R-:W-:Y:S01]  /*16510*/  FADD.FTZ R43, R89.reuse, R56 ;  /* 0x00000038592b7221 */ /* 0x040fe20000010000 */
[----:B------:R-:W-:Y:S02]  /*16520*/  F2FP.SATFINITE.E4M3.F32.PACK_AB_MERGE_C R89, R89, R12, RZ ;  /* 0x0000000c5959723e */ /* 0x000fe400048070ff */
[----:B------:R-:W-:Y:S01]  /*16530*/  F2FP.SATFINITE.E4M3.F32.PACK_AB_MERGE_C R38, R38, R15, RZ ;  /* 0x0000000f2626723e */ /* 0x000fe200048070ff */
[----:B------:R-:W-:-:S01]  /*16540*/  FADD.FTZ R56, R158, R43 ;  /* 0x0000002b9e387221 */ /* 0x000fc20000010000 */
[----:B------:R-:W-:Y:S01]  /*16550*/  F2FP.SATFINITE.E4M3.F32.PACK_AB_MERGE_C R152, R5, R152, R25 ;  /* 0x000000980598723e */ /* 0x000fe20004807019 */
[----:B------:R-:W2:Y:S01]  /*16560*/  MUFU.EX2 R21, R21 ;  /* 0x0000001500157308 */ /* 0x000ea20000000800 */
[----:B0-----:R-:W-:-:S01]  /*16570*/  FADD.FTZ R39, R155, R46 ;  /* 0x0000002e9b277221 */ /* 0x001fc20000010000 */
[----:B------:R-:W-:Y:S01]  /*16580*/  FADD.FTZ R43, R37, R56 ;  /* 0x00000038252b7221 */ /* 0x000fe20000010000 */
[----:B------:R-:W-:-:S01]  /*16590*/  FFMA.FTZ R46, R2, R67, -R4 ;  /* 0x00000043022e7223 */ /* 0x000fc20000010804 */
[----:B------:R-:W-:-:S02]  /*165a0*/  F2FP.SATFINITE.E4M3.F32.PACK_AB_MERGE_C R156, R29, R156, R89 ;  /* 0x0000009c1d9c723e */ /* 0x000fc40004807059 */
[----:B------:R-:W-:-:S01]  /*165b0*/  FADD.FTZ R58, R14, R43 ;  /* 0x0000002b0e3a7221 */ /* 0x000fc20000010000 */
[----:B------:R-:W-:Y:S01]  /*165c0*/  F2FP.SATFINITE.E4M3.F32.PACK_AB_MERGE_C R153, R26, R153, R38 ;  /* 0x000000991a99723e */ /* 0x000fe20004807026 */
[----:B------:R-:W0:Y:S01]  /*165d0*/  MUFU.EX2 R40, R40 ;  /* 0x0000002800287308 */ /* 0x000e220000000800 */
[----:B-1----:R-:W-:-:S07]  /*165e0*/  FADD.FTZ R50, R30, R39 ;  /* 0x000000271e327221 */ /* 0x002fce0000010000 */
[----:B------:R-:W1:Y:S01]  /*165f0*/  MUFU.EX2 R157, R157 ;  /* 0x0000009d009d7308 */ /* 0x000e620000000800 */
[----:B--2---:R-:W-:-:S07]  /*16600*/  FADD.FTZ R39, R21, R50 ;  /* 0x0000003215277221 */ /* 0x004fce0000010000 */
[----:B------:R-:W2:Y:S01]  /*16610*/  MUFU.EX2 R34, R34 ;  /* 0x0000002200227308 */ /* 0x000ea20000000800 */
[----:B0-----:R-:W-:-:S01]  /*16620*/  FADD.FTZ R50, R40, R39 ;  /* 0x0000002728327221 */ /* 0x001fc20000010000 */
[----:B------:R-:W-:Y:S01]  /*16630*/  FFMA.FTZ R39, R2, R127, -R4 ;  /* 0x0000007f02277223 */ /* 0x000fe20000010804 */
[----:B------:R-:W-:-:S04]  /*16640*/  F2FP.SATFINITE.E4M3.F32.PACK_AB_MERGE_C R40, R40, R21, RZ ;  /* 0x000000152828723e */ /* 0x000fc800048070ff */
[----:B------:R-:W-:Y:S01]  /*16650*/  F2FP.SATFINITE.E4M3.F32.PACK_AB_MERGE_C R155, R30, R155, R40 ;  /* 0x0000009b1e9b723e */ /* 0x000fe20004807028 */
[----:B------:R-:W0:Y:S01]  /*16660*/  MUFU.EX2 R27, R27 ;  /* 0x0000001b001b7308 */ /* 0x000e220000000800 */
[----:B-1----:R-:W-:-:S07]  /*16670*/  FADD.FTZ R41, R157, R50 ;  /* 0x000000329d297221 */ /* 0x002fce0000010000 */
[----:B------:R-:W1:Y:S01]  /*16680*/  MUFU.EX2 R44, R44 ;  /* 0x0000002c002c7308 */ /* 0x000e620000000800 */
[----:B--2---:R-:W-:-:S07]  /*16690*/  FADD.FTZ R50, R34, R41 ;  /* 0x0000002922327221 */ /* 0x004fce0000010000 */
[----:B------:R-:W2:Y:S01]  /*166a0*/  MUFU.EX2 R159, R159 ;  /* 0x0000009f009f7308 */ /* 0x000ea20000000800 */
[----:B0-----:R-:W-:-:S07]  /*166b0*/  FADD.FTZ R41, R27, R50 ;  /* 0x000000321b297221 */ /* 0x001fce0000010000 */
[----:B------:R-:W0:Y:S01]  /*166c0*/  MUFU.EX2 R36, R36 ;  /* 0x0000002400247308 */ /* 0x000e220000000800 */
[----:B-1----:R-:W-:-:S01]  /*166d0*/  FADD.FTZ R50, R44, R41 ;  /* 0x000000292c327221 */ /* 0x002fc20000010000 */
[----:B------:R-:W-:-:S04]  /*166e0*/  F2FP.SATFINITE.E4M3.F32.PACK_AB_MERGE_C R27, R44, R27, RZ ;  /* 0x0000001b2c1b723e */ /* 0x000fc800048070ff */
[----:B------:R-:W-:Y:S02]  /*166f0*/  F2FP.SATFINITE.E4M3.F32.PACK_AB_MERGE_C R157, R34, R157, R27 ;  /* 0x0000009d229d723e */ /* 0x000fe4000480701b */
[----:B------:R-:W1:Y:S01]  /*16700*/  MUFU.EX2 R31, R31 ;  /* 0x0000001f001f7308 */ /* 0x000e620000000800 */
[----:B--2---:R-:W-:-:S01]  /*16710*/  FADD.FTZ R41, R159, R50 ;  /* 0x000000329f297221 */ /* 0x004fc20000010000 */
[----:B------:R-:W-:-:S06]  /*16720*/  FFMA.FTZ R50, R2, R75, -R4 ;  /* 0x0000004b02327223 */ /* 0x000fcc0000010804 */
[----:B------:R-:W2:Y:S01]  /*16730*/  MUFU.EX2 R93, R93 ;  /* 0x0000005d005d7308 */ /* 0x000ea20000000800 */
[----:B0-----:R-:W-:-:S07]  /*16740*/  FADD.FTZ R56, R36, R41 ;  /* 0x0000002924387221 */ /* 0x001fce0000010000 */
[----:B------:R-:W0:Y:S01]  /*16750*/  MUFU.EX2 R48, R48 ;  /* 0x0000003000307308 */ /* 0x000e220000000800 */
[----:B-1----:R-:W-:-:S07]  /*16760*/  FADD.FTZ R41, R31, R56 ;  /* 0x000000381f297221 */ /* 0x002fce0000010000 */
[----:B------:R-:W1:Y:S01]  /*16770*/  MUFU.EX2 R160, R160 ;  /* 0x000000a000a07308 */ /* 0x000e620000000800 */
[----:B--2---:R-:W-:-:S01]  /*16780*/  FADD.FTZ R43, R93, R58 ;  /* 0x0000003a5d2b7221 */ /* 0x004fc20000010000 */
[----:B------:R-:W-:-:S04]  /*16790*/  F2FP.SATFINITE.E4M3.F32.PACK_AB_MERGE_C R14, R93, R14, RZ ;  /* 0x0000000e5d0e723e */ /* 0x000fc800048070ff */
[----:B------:R-:W-:Y:S02]  /*167a0*/  F2FP.SATFINITE.E4M3.F32.PACK_AB_MERGE_C R158, R37, R158, R14 ;  /* 0x0000009e259e723e */ /* 0x000fe4000480700e */
[----:B------:R-:W2:Y:S01]  /*167b0*/  MUFU.EX2 R161, R161 ;  /* 0x000000a100a17308 */ /* 0x000ea20000000800 */
[----:B0-----:R-:W-:-:S01]  /*167c0*/  FADD.FTZ R56, R48, R41 ;  /* 0x0000002930387221 */ /* 0x001fc20000010000 */
[----:B------:R-:W-:Y:S01]  /*167d0*/  FFMA.FTZ R41, R2, R137, -R4 ;  /* 0x0000008902297223 */ /* 0x000fe20000010804 */
[----:B------:R-:W-:-:S04]  /*167e0*/  F2FP.SATFINITE.E4M3.F32.PACK_AB_MERGE_C R31, R48, R31, RZ ;  /* 0x0000001f301f723e */ /* 0x000fc800048070ff */
[----:B------:R-:W-:Y:S01]  /*167f0*/  F2FP.SATFINITE.E4M3.F32.PACK_AB_MERGE_C R159, R36, R159, R31 ;  /* 0x0000009f249f723e */ /* 0x000fe2000480701f */
[----:B------:R-:W0:Y:S01]  /*16800*/  MUFU.EX2 R53, R53 ;  /* 0x0000003500357308 */ /* 0x000e220000000800 */
[----:B-1----:R-:W-:-:S01]  /*16810*/  FADD.FTZ R58, R160, R43 ;  /* 0x0000002ba03a7221 */ /* 0x002fc20000010000 */
[----:B------:R-:W-:-:S05]  /*16820*/  VIADD R43, R3, 0x38840 ;  /* 0x00038840032b7836 */ /* 0x000fca0000000000 */
[----:B------:R-:W-:Y:S01]  /*16830*/  PRMT R43, R62, 0x654, R43 ;  /* 0x000006543e2b7816 */ /* 0x000fe2000000002b */
[----:B------:R-:W1:Y:S01]  /*16840*/  MUFU.EX2 R42, R42 ;  /* 0x0000002a002a7308 */ /* 0x000e620000000800 */
[----:B--2---:R-:W-:-:S01]  /*16850*/  FADD.FTZ R45, R161, R56 ;  /* 0x00000038a12d7221 */ /* 0x004fc20000010000 */
[C-C-:B------:R-:W-:Y:S01]  /*16860*/  FFMA.FTZ R56, R2.reuse, R79, -R4.reuse ;  /* 0x0000004f02387223 */ /* 0x140fe20000010804 */
[----:B------:R2:W-:Y:S01]  /*16870*/  SYNCS.ARRIVE.TRANS64.RED.A1T0 RZ, [R43+URZ], RZ ;  /* 0x000000ff2bff79a7 */ /* 0x0005e2000810043f */
[----:B------:R-:W-:-:S04]  /*16880*/  FFMA.FTZ R4, R2, R87, -R4 ;  /* 0x0000005702047223 */ /* 0x000fc80000010804 */
[----:B------:R-:W3:Y:S01]  /*16890*/  MUFU.EX2 R20, R113 ;  /* 0x0000007100147308 */ /* 0x000ee20000000800 */
[----:B0-----:R-:W-:-:S07]  /*168a0*/  FADD.FTZ R47, R53, R58 ;  /* 0x0000003a352f7221 */ /* 0x001fce0000010000 */
[----:B------:R-:W0:Y:S01]  /*168b0*/  MUFU.EX2 R35, R35 ;  /* 0x0000002300237308 */ /* 0x000e220000000800 */
[----:B-1----:R-:W-:-:S07]  /*168c0*/  FADD.FTZ R58, R42, R45 ;  /* 0x0000002d2a3a7221 */ /* 0x002fce0000010000 */
[----:B------:R-:W1:Y:S01]  /*168d0*/  MUFU.EX2 R99, R99 ;  /* 0x0000006300637308 */ /* 0x000e620000000800 */
[----:B---3--:R-:W-:-:S07]  /*168e0*/  FADD.FTZ R60, R20, R47 ;  /* 0x0000002f143c7221 */ /* 0x008fce0000010000 */
[----:B------:R-:W3:Y:S01]  /*168f0*/  MUFU.EX2 R52, R52 ;  /* 0x0000003400347308 */ /* 0x000ee20000000800 */
[----:B0-----:R-:W-:-:S07]  /*16900*/  FADD.FTZ R45, R35, R58 ;  /* 0x0000003a232d7221 */ /* 0x001fce0000010000 */
[----:B------:R-:W0:Y:S01]  /*16910*/  MUFU.EX2 R162, R162 ;  /* 0x000000a200a27308 */ /* 0x000e220000000800 */
[----:B-1----:R-:W-:-:S01]  /*16920*/  FADD.FTZ R47, R99, R60 ;  /* 0x0000003c632f7221 */ /* 0x002fc20000010000 */
[----:B------:R-:W-:-:S04]  /*16930*/  F2FP.SATFINITE.E4M3.F32.PACK_AB_MERGE_C R20, R99, R20, RZ ;  /* 0x000000146314723e */ /* 0x000fc800048070ff */
[----:B------:R-:W-:Y:S02]  /*16940*/  F2FP.SATFINITE.E4M3.F32.PACK_AB_MERGE_C R160, R53, R160, R20 ;  /* 0x000000a035a0723e */ /* 0x000fe40004807014 */
[----:B------:R-:W2:Y:S01]  /*16950*/  MUFU.EX2 R163, R163 ;  /* 0x000000a300a37308 */ /* 0x000ea20000000800 */
[----:B---3--:R-:W-:-:S01]  /*16960*/  FADD.FTZ R58, R52, R45 ;  /* 0x0000002d343a7221 */ /* 0x008fc20000010000 */
[----:B------:R-:W-:-:S04]  /*16970*/  F2FP.SATFINITE.E4M3.F32.PACK_AB_MERGE_C R35, R52, R35, RZ ;  /* 0x000000233423723e */ /* 0x000fc800048070ff */
[----:B------:R-:W-:Y:S02]  /*16980*/  F2FP.SATFINITE.E4M3.F32.PACK_AB_MERGE_C R161, R42, R161, R35 ;  /* 0x000000a12aa1723e */ /* 0x000fe40004807023 */
[----:B------:R-:W1:Y:S01]  /*16990*/  MUFU.EX2 R57, R57 ;  /* 0x0000003900397308 */ /* 0x000e620000000800 */
[----:B0-----:R-:W-:-:S07]  /*169a0*/  FADD.FTZ R60, R162, R47 ;  /* 0x0000002fa23c7221 */ /* 0x001fce0000010000 */
[----:B------:R-:W0:Y:S01]  /*169b0*/  MUFU.EX2 R46, R46 ;  /* 0x0000002e002e7308 */ /* 0x000e220000000800 */
[----:B--2---:R-:W-:-:S07]  /*169c0*/  FADD.FTZ R43, R163, R58 ;  /* 0x0000003aa32b7221 */ /* 0x004fce0000010000 */
[----:B------:R-:W2:Y:S01]  /*169d0*/  MUFU.EX2 R24, R24 ;  /* 0x0000001800187308 */ /* 0x000ea20000000800 */
[----:B-1----:R-:W-:-:S07]  /*169e0*/  FADD.FTZ R45, R57, R60 ;  /* 0x0000003c392d7221 */ /* 0x002fce0000010000 */
[----:B------:R-:W1:Y:S01]  /*169f0*/  MUFU.EX2 R39, R39 ;  /* 0x0000002700277308 */ /* 0x000e620000000800 */
[----:B0-----:R-:W-:-:S07]  /*16a00*/  FADD.FTZ R58, R46, R43 ;  /* 0x0000002b2e3a7221 */ /* 0x001fce0000010000 */
[----:B------:R-:W0:Y:S01]  /*16a10*/  MUFU.EX2 R101, R101 ;  /* 0x0000006500657308 */ /* 0x000e220000000800 */
[----:B--2---:R-:W-:-:S07]  /*16a20*/  FADD.FTZ R60, R24, R45 ;  /* 0x0000002d183c7221 */ /* 0x004fce0000010000 */
[----:B------:R-:W2:Y:S01]  /*16a30*/  MUFU.EX2 R54, R54 ;  /* 0x0000003600367308 */ /* 0x000ea20000000800 */
[----:B-1----:R-:W-:-:S07]  /*16a40*/  FADD.FTZ R43, R39, R58 ;  /* 0x0000003a272b7221 */ /* 0x002fce0000010000 */
[----:B------:R-:W1:Y:S01]  /*16a50*/  MUFU.EX2 R164, R164 ;  /* 0x000000a400a47308 */ /* 0x000e620000000800 */
[----:B0-----:R-:W-:-:S01]  /*16a60*/  FADD.FTZ R45, R101, R60 ;  /* 0x0000003c652d7221 */ /* 0x001fc20000010000 */
[----:B------:R-:W-:-:S04]  /*16a70*/  F2FP.SATFINITE.E4M3.F32.PACK_AB_MERGE_C R24, R101, R24, RZ ;  /* 0x000000186518723e */ /* 0x000fc800048070ff */
[----:B------:R-:W-:Y:S02]  /*16a80*/  F2FP.SATFINITE.E4M3.F32.PACK_AB_MERGE_C R162, R57, R162, R24 ;  /* 0x000000a239a2723e */ /* 0x000fe40004807018 */
[----:B------:R-:W0:Y:S01]  /*16a90*/  MUFU.EX2 R165, R165 ;  /* 0x000000a500a57308 */ /* 0x000e220000000800 */
[----:B--2---:R-:W-:-:S01]  /*16aa0*/  FADD.FTZ R8, R54, R43 ;  /* 0x0000002b36087221 */ /* 0x004fc20000010000 */
[----:B------:R-:W-:-:S04]  /*16ab0*/  F2FP.SATFINITE.E4M3.F32.PACK_AB_MERGE_C R39, R54, R39, RZ ;  /* 0x000000273627723e */ /* 0x000fc800048070ff */
[----:B------:R-:W-:Y:S02]  /*16ac0*/  F2FP.SATFINITE.E4M3.F32.PACK_AB_MERGE_C R163, R46, R163, R39 ;  /* 0x000000a32ea3723e */ /* 0x000fe40004807027 */
        /* <DEDUP_REMOVED lines=13> */
[C---:B-1----:R-:W-:Y:S01]  /*16ba0*/  F2FP.SATFINITE.E4M3.F32.PACK_AB_MERGE_C R28, R73.reuse, R28, RZ ;  /* 0x0000001c491c723e */ /* 0x042fe200048070ff */
[----:B------:R-:W-:-:S03]  /*16bb0*/  FADD.FTZ R73, R73, R12 ;  /* 0x0000000c49497221 */ /* 0x000fc60000010000 */
[----:B------:R-:W-:-:S03]  /*16bc0*/  F2FP.SATFINITE.E4M3.F32.PACK_AB_MERGE_C R164, R61, R164, R28 ;  /* 0x000000a43da4723e */ /* 0x000fc6000480701c */
[----:B------:R-:W1:Y:S01]  /*16bd0*/  MUFU.EX2 R167, R167 ;  /* 0x000000a700a77308 */ /* 0x000e620000000800 */
[----:B0-----:R-:W-:-:S01]  /*16be0*/  FADD.FTZ R8, R56, R43 ;  /* 0x0000002b38087221 */ /* 0x001fc20000010000 */
[----:B------:R-:W-:-:S04]  /*16bf0*/  F2FP.SATFINITE.E4M3.F32.PACK_AB_MERGE_C R41, R56, R41, RZ ;  /* 0x000000293829723e */ /* 0x000fc800048070ff */
[----:B------:R-:W-:Y:S02]  /*16c00*/  F2FP.SATFINITE.E4M3.F32.PACK_AB_MERGE_C R165, R50, R165, R41 ;  /* 0x000000a532a5723e */ /* 0x000fe40004807029 */
        /* <DEDUP_REMOVED lines=20> */
.L_x_640:
[----:B------:R0:W1:Y:S01]  /*16d50*/  SYNCS.PHASECHK.TRANS64.TRYWAIT P1, [R3+URZ+0x38850], R10 ;  /* 0x0388500a030075a7 */ /* 0x000062000802017f */
[----:B------:R-:W-:Y:S05]  /*16d60*/  @!P0 BRA `(.L_x_641) ;  /* 0x0000000000048947 */ /* 0x000fea0003800000 */
[----:B------:R-:W-:Y:S01]  /*16d70*/  BPT.TRAP 0x1 ;  /* 0x000000040000795c */ /* 0x000fe20000300000 */
.L_x_641:
[----:B------:R-:W-:Y:S04]  /*16d80*/  BSSY B0, `(.L_x_642) ;  /* 0x0000004000007945 */ /* 0x000fe80003800000 */
[----:B-1----:R-:W-:Y:S05]  /*16d90*/  @P1 BRA `(.L_x_643) ;  /* 0x0000000000081947 */ /* 0x002fea0003800000 */
[----:B------:R-:W1:Y:S02]  /*16da0*/  SYNCS.PHASECHK.TRANS64.TRYWAIT P1, [R3+URZ+0x38850], R10 ;  /* 0x0388500a030075a7 */ /* 0x000e64000802017f */
[----:B-1----:R-:W-:Y:S05]  /*16db0*/  @!P1 BRA `(.L_x_644) ;  /* 0x0000013c00a89947 */ /* 0x002fea0003800000 */
.L_x_643:
[----:B------:R-:W-:Y:S05]  /*16dc0*/  BSYNC B0 ;  /* 0x0000000000007941 */ /* 0x000fea0003800000 */
.L_x_642:
[----:B------:R-:W-:Y:S05]  /*16dd0*/  WARPSYNC.ALL ;  /* 0x0000000000007948 */ /* 0x000fea0003800000 */
[----:B------:R-:W-:Y:S01]  /*16de0*/  R2UR UR4, R19 ;  /* 0x00000000130472ca */ /* 0x000fe200000e0000 */
[----:B------:R2:W-:Y:S01]  /*16df0*/  BAR.SYNC.DEFER_BLOCKING R11, 0x100 ;  /* 0x0004000b0000751d */ /* 0x0005e20000010000 */
[----:B------:R-:W-:Y:S02]  /*16e00*/  IMAD.MOV.U32 R15, RZ, RZ, 0x40000040 ;  /* 0x40000040ff0f7424 */ /* 0x000fe400078e00ff */
[----:B------:R-:W-:-:S03]  /*16e10*/  IMAD.MOV.U32 R7, RZ, RZ, 0x40000040 ;  /* 0x40000040ff077424 */ /* 0x000fc600078e00ff */
[----:B------:R-:W-:Y:S01]  /*16e20*/  R2UR UR7, R15 ;  /* 0x000000000f0772ca */ /* 0x000fe200000e0000 */
[----:B--2---:R-:W-:Y:S01]  /*16e30*/  IMAD.MOV.U32 R11, RZ, RZ, 0x40000040 ;  /* 0x40000040ff0b7424 */ /* 0x004fe200078e00ff */
[----:B------:R-:W-:Y:S02]  /*16e40*/  R2UR UR15, R7 ;  /* 0x00000000070f72ca */ /* 0x000fe400000e0000 */
[----:B------:R-:W-:Y:S02]  /*16e50*/  R2UR UR19, R15 ;  /* 0x000000000f1372ca */ /* 0x000fe400000e0000 */
[----:B------:R-:W-:Y:S01]  /*16e60*/  UIADD3 UR4, UR4, 0x400, URZ ;  /* 0x0000040004047890 */ /* 0x000fe2000fffe03f */
[----:B------:R-:W-:-:S03]  /*16e70*/  R2UR UR11, R11 ;  /* 0x000000000b0b72ca */ /* 0x000fc600000e0000 */
[----:B------:R-:W-:-:S04]  /*16e80*/  USHF.R.U32.HI UR4, URZ, 0x4, UR4 ;  /* 0x000000043f047899 */ /* 0x000fc80008011604 */
[----:B------:R-:W-:-:S04]  /*16e90*/  ULOP3.LUT UR4, UR4, 0x3fff, URZ, 0xc0, !UPT ;  /* 0x00003fff04047892 */ /* 0x000fc8000f8ec03f */
[----:B------:R-:W-:Y:S01]  /*16ea0*/  ULOP3.LUT UR42, UR4, 0x10000, URZ, 0xfc, !UPT ;  /* 0x00010000042a7892 */ /* 0x000fe2000f8efc3f */
[----:B------:R-:W-:-:S05]  /*16eb0*/  WARPGROUP.ARRIVE ;  /* 0x00000000000079c5 */ /* 0x000fca0000000000 */
[----:B------:R-:W-:-:S04]  /*16ec0*/  LEA R14, R222, UR42, 0xb ;  /* 0x0000002ade0e7c11 */ /* 0x000fc8000f8e58ff */
[C---:B------:R-:W-:Y:S01]  /*16ed0*/  R2UR UR6, R14.reuse ;  /* 0x000000000e0672ca */ /* 0x040fe200000e0000 */
[C---:B------:R-:W-:Y:S01]  /*16ee0*/  VIADD R6, R14.reuse, 0x4 ;  /* 0x000000040e067836 */ /* 0x040fe20000000000 */
[C---:B01----:R-:W-:Y:S01]  /*16ef0*/  IADD3 R10, R14.reuse, 0x2, RZ ;  /* 0x000000020e0a7810 */ /* 0x043fe20007ffe0ff */
[----:B------:R-:W-:-:S03]  /*16f00*/  VIADD R14, R14, 0x6 ;  /* 0x000000060e0e7836 */ /* 0x000fc60000000000 */
[----:B------:R-:W-:Y:S02]  /*16f10*/  R2UR UR10, R10 ;  /* 0x000000000a0a72ca */ /* 0x000fe400000e0000 */
[----:B------:R-:W-:Y:S02]  /*16f20*/  R2UR UR14, R6 ;  /* 0x00000000060e72ca */ /* 0x000fe400000e0000 */
[----:B------:R-:W-:-:S03]  /*16f30*/  R2UR UR18, R14 ;  /* 0x000000000e1272ca */ /* 0x000fc600000e0000 */
[----:B------:R-:W-:Y:S03]  /*16f40*/  QGMMA.64x256x32.F32.E4M3.E4M3 R24, R152, gdesc[UR4], RZ, !UPT, gsb0 ;  /* 0x03e0000498187df3 */ /* 0x000fe6000c0008ff */
[----:B------:R-:W-:Y:S02]  /*16f50*/  WARPGROUP.DEPBAR.LE gsb0, 0x0 ;  /* 0x00008000000079c5 */ /* 0x000fe40000010000 */
[----:B------:R-:W-:-:S15]  /*16f60*/  WARPGROUP.ARRIVE ;  /* 0x00000000000079c5 */ /* 0x000fde0000000000 */
[----:B------:R-:W-:-:S08]  /*16f70*/  NOP ;  /* 0x0000000000007918 */ /* 0x000fd00000000000 */
[----:B------:R-:W-:Y:S03]  /*16f80*/  QGMMA.64x256x32.F32.E4M3.E4M3 R24, R156, gdesc[UR8], R24, gsb0 ;  /* 0x03e000089c187df3 */ /* 0x000fe60008000818 */
        /* <DEDUP_REMOVED lines=9> */
[----:B------:R-:W-:Y:S05]  /*17020*/  @!P0 BRA `(.L_x_645) ;  /* 0x0000000000048947 */ /* 0x000fea0003800000 */
[----:B------:R-:W-:Y:S01]  /*17030*/  BPT.TRAP 0x1 ;  /* 0x000000040000795c */ /* 0x000fe20000300000 */
.L_x_645:
[----:B------:R-:W2:Y:S01]  /*17040*/  LDL R6, [R1+0x8] ;  /* 0x0000080001067983 */ /* 0x000ea20000100800 */
[----:B------:R-:W-:Y:S01]  /*17050*/  IMAD.U32 R5, RZ, RZ, UR60 ;  /* 0x0000003cff057e24 */ /* 0x000fe2000f8e00ff */
[----:B------:R-:W-:-:S04]  /*17060*/  IADD3 R3, R3, 0x38860, RZ ;  /* 0x0003886003037810 */ /* 0x000fc80007ffe0ff */
[----:B------:R-:W-:-:S04]  /*17070*/  PRMT R3, R5, 0x654, R3 ;  /* 0x0000065405037816 */ /* 0x000fc80000000003 */
[----:B------:R0:W-:Y:S02]  /*17080*/  SYNCS.ARRIVE.TRANS64.RED.A1T0 RZ, [R3+URZ], RZ ;  /* 0x000000ff03ff79a7 */ /* 0x0001e4000810043f */
[----:B0-----:R-:W-:-:S05]  /*17090*/  VIADD R3, R168, 0xfffffffe ;  /* 0xfffffffea8037836 */ /* 0x001fca0000000000 */
[----:B--2---:R-:W-:-:S13]  /*170a0*/  ISETP.GE.AND P1, PT, R3, R6, PT ;  /* 0x000000060300720c */ /* 0x004fda0003f26270 */
[----:B------:R-:W-:Y:S05]  /*170b0*/  @!P1 BRA `(.L_x_646) ;  /* 0x00000024003c9947 */ /* 0x000fea0003800000 */
[----:B------:R-:W-:Y:S02]  /*170c0*/  IMAD.MOV.U32 R10, RZ, RZ, R13 ;  /* 0x000000ffff0a7224 */ /* 0x000fe400078e000d */
[----:B------:R-:W-:-:S07]  /*170d0*/  IMAD.MOV.U32 R12, RZ, RZ, R0 ;  /* 0x000000ffff0c7224 */ /* 0x000fce00078e0000 */
.L_x_658:
[----:B0-2---:R-:W2:Y:S01]  /*170e0*/  LDL R5, [R1+0x8] ;  /* 0x0000080001057983 */ /* 0x005ea20000100800 */
[----:B------:R-:W-:Y:S01]  /*170f0*/  IADD3 R222, R222, 0x1, RZ ;  /* 0x00000001dede7810 */ /* 0x000fe20007ffe0ff */
[----:B------:R-:W-:Y:S01]  /*17100*/  IMAD.MOV.U32 R0, RZ, RZ, R3 ;  /* 0x000000ffff007224 */ /* 0x000fe200078e0003 */
[----:B------:R-:W-:Y:S05]  /*17110*/  YIELD ;  /* 0x0000000000007946 */ /* 0x000fea0003800000 */
[----:B------:R-:W-:Y:S01]  /*17120*/  ISETP.NE.AND P2, PT, R222, 0x2, PT ;  /* 0x00000002de00780c */ /* 0x000fe20003f45270 */
[----:B------:R-:W-:-:S03]  /*17130*/  VIADD R3, R3, 0xffffffff ;  /* 0xffffffff03037836 */ /* 0x000fc60000000000 */
[----:B------:R-:W-:-:S05]  /*17140*/  SEL R7, R222, RZ, P2 ;  /* 0x000000ffde077207 */ /* 0x000fca0001000000 */
[----:B------:R-:W-:Y:S01]  /*17150*/  IMAD.MOV.U32 R222, RZ, RZ, R7 ;  /* 0x000000ffffde7224 */ /* 0x000fe200078e0007 */
[----:B--2---:R-:W-:Y:S02]  /*17160*/  ISETP.GT.AND P1, PT, R0, R5, PT ;  /* 0x000000050000720c */ /* 0x004fe40003f24270 */
[----:B------:R-:W-:-:S04]  /*17170*/  SEL R0, RZ, 0x1, P2 ;  /* 0x00000001ff007807 */ /* 0x000fc80001000000 */
[----:B------:R-:W-:Y:S01]  /*17180*/  LOP3.LUT R223, R223, R0, RZ, 0x3c, !PT ;  /* 0x00000000dfdf7212 */ /* 0x000fe200078e3cff */
[----:B------:R-:W-:Y:S06]  /*17190*/  @!P0 BRA `(.L_x_647) ;  /* 0x0000000000048947 */ /* 0x000fec0003800000 */
[----:B------:R-:W-:Y:S01]  /*171a0*/  BPT.TRAP 0x1 ;  /* 0x000000040000795c */ /* 0x000fe20000300000 */
.L_x_647:
[----:B------:R-:W-:Y:S01]  /*171b0*/  IMAD R5, R222, 0x8, R19 ;  /* 0x00000008de057824 */ /* 0x000fe200078e0213 */
[----:B------:R-:W-:-:S04]  /*171c0*/  SHF.L.U32 R6, R223, 0x1f, RZ ;  /* 0x0000001fdf067819 */ /* 0x000fc800000006ff */
[----:B------:R0:W1:Y:S01]  /*171d0*/  SYNCS.PHASECHK.TRANS64.TRYWAIT P2, [R5+URZ+0x38830], R6 ;  /* 0x03883006050075a7 */ /* 0x000062000804017f */
[----:B------:R-:W-:Y:S05]  /*171e0*/  @!P0 BRA `(.L_x_648) ;  /* 0x0000000000048947 */ /* 0x000fea0003800000 */
[----:B------:R-:W-:Y:S01]  /*171f0*/  BPT.TRAP 0x1 ;  /* 0x000000040000795c */ /* 0x000fe20000300000 */
.L_x_648:
[----:B------:R-:W-:Y:S01]  /*17200*/  LEA R14, R7, UR61, 0xb ;  /* 0x0000003d070e7c11 */ /* 0x000fe2000f8e58ff */
[----:B------:R-:W-:-:S03]  /*17210*/  IMAD.MOV.U32 R15, RZ, RZ, 0x40000040 ;  /* 0x40000040ff0f7424 */ /* 0x000fc600078e00ff */
[C---:B------:R-:W-:Y:S01]  /*17220*/  IADD3 R20, R14.reuse, 0x2, RZ ;  /* 0x000000020e147810 */ /* 0x040fe20007ffe0ff */
[----:B------:R-:W-:Y:S01]  /*17230*/  VIADD R0, R14, 0x4 ;  /* 0x000000040e007836 */ /* 0x000fe20000000000 */
[----:B-1----:R-:W-:Y:S06]  /*17240*/  @P2 BRA `(.L_x_649) ;  /* 0x0000000000082947 */ /* 0x002fec0003800000 */
[----:B------:R-:W1:Y:S02]  /*17250*/  SYNCS.PHASECHK.TRANS64.TRYWAIT P2, [R5+URZ+0x38830], R6 ;  /* 0x03883006050075a7 */ /* 0x000e64000804017f */
[----:B-1----:R-:W-:Y:S05]  /*17260*/  @!P2 BRA `(.L_x_650) ;  /* 0x000001380090a947 */ /* 0x002fea0003800000 */
.L_x_649:
[C---:B------:R-:W-:Y:S01]  /*17270*/  VIADD R152, R14.reuse, 0x6 ;  /* 0x000000060e987836 */ /* 0x040fe20000000000 */
[----:B------:R-:W-:Y:S05]  /*17280*/  WARPSYNC.ALL ;  /* 0x0000000000007948 */ /* 0x000fea0003800000 */
[C---:B------:R-:W-:Y:S01]  /*17290*/  R2UR UR10, R14.reuse ;  /* 0x000000000e0a72ca */ /* 0x040fe200000e0000 */
[----:B------:R-:W-:Y:S01]  /*172a0*/  IMAD.MOV.U32 R153, RZ, RZ, 0x40000040 ;  /* 0x40000040ff997424 */ /* 0x000fe200078e00ff */
[----:B------:R-:W-:Y:S01]  /*172b0*/  R2UR UR11, R15 ;  /* 0x000000000f0b72ca */ /* 0x000fe200000e0000 */
[----:B------:R-:W-:Y:S01]  /*172c0*/  VIADD R154, R14, 0x404 ;  /* 0x000004040e9a7836 */ /* 0x000fe20000000000 */
[----:B------:R-:W-:Y:S01]  /*172d0*/  R2UR UR18, R152 ;  /* 0x00000000981272ca */ /* 0x000fe200000e0000 */
[----:B------:R-:W-:Y:S01]  /*172e0*/  VIADD R152, R14, 0x402 ;  /* 0x000004020e987836 */ /* 0x000fe20000000000 */
[----:B------:R-:W-:Y:S01]  /*172f0*/  R2UR UR8, R228 ;  /* 0x00000000e40872ca */ /* 0x000fe200000e0000 */
[----:B------:R-:W-:Y:S01]  /*17300*/  IMAD.MOV.U32 R155, RZ, RZ, 0x40000040 ;  /* 0x40000040ff9b7424 */ /* 0x000fe200078e00ff */
[----:B------:R-:W-:Y:S01]  /*17310*/  R2UR UR9, R229 ;  /* 0x00000000e50972ca */ /* 0x000fe200000e0000 */
[----:B------:R-:W-:Y:S01]  /*17320*/  IMAD.MOV.U32 R21, RZ, RZ, 0x40000040 ;  /* 0x40000040ff157424 */ /* 0x000fe200078e00ff */
[C---:B------:R-:W-:Y:S01]  /*17330*/  R2UR UR19, R153.reuse ;  /* 0x00000000991372ca */ /* 0x040fe200000e0000 */
[----:B------:R-:W-:Y:S01]  /*17340*/  UMOV UR16, UR56 ;  /* 0x0000003800107c82 */ /* 0x000fe20008000000 */
[----:B------:R-:W-:Y:S01]  /*17350*/  R2UR UR26, R152 ;  /* 0x00000000981a72ca */ /* 0x000fe200000e0000 */
[----:B------:R-:W-:Y:S01]  /*17360*/  UMOV UR17, UR57 ;  /* 0x0000003900117c82 */ /* 0x000fe20008000000 */
[----:B------:R-:W-:Y:S01]  /*17370*/  R2UR UR27, R153 ;  /* 0x00000000991b72ca */ /* 0x000fe200000e0000 */
[----:B------:R-:W-:Y:S01]  /*17380*/  UMOV UR20, UR52 ;  /* 0x0000003400147c82 */ /* 0x000fe20008000000 */
[----:B------:R-:W-:Y:S01]  /*17390*/  R2UR UR30, R154 ;  /* 0x000000009a1e72ca */ /* 0x000fe200000e0000 */
[----:B------:R-:W-:Y:S01]  /*173a0*/  UMOV UR21, UR53 ;  /* 0x0000003500157c82 */ /* 0x000fe20008000000 */
[----:B------:R-:W-:Y:S01]  /*173b0*/  R2UR UR31, R155 ;  /* 0x000000009b1f72ca */ /* 0x000fe200000e0000 */
[----:B------:R-:W-:Y:S01]  /*173c0*/  UMOV UR24, UR48 ;  /* 0x0000003000187c82 */ /* 0x000fe20008000000 */
[----:B------:R-:W-:Y:S01]  /*173d0*/  WARPGROUP.ARRIVE ;  /* 0x00000000000079c5 */ /* 0x000fe20000000000 */
[----:B------:R-:W-:Y:S01]  /*173e0*/  R2UR UR6, R20 ;  /* 0x00000000140672ca */ /* 0x000fe200000e0000 */
[----:B------:R-:W-:Y:S01]  /*173f0*/  UMOV UR25, UR49 ;  /* 0x0000003100197c82 */ /* 0x000fe20008000000 */
[----:B------:R-:W-:Y:S01]  /*17400*/  R2UR UR7, R21 ;  /* 0x00000000150772ca */ /* 0x000fe200000e0000 */
[----:B------:R-:W-:Y:S01]  /*17410*/  UMOV UR28, UR44 ;  /* 0x0000002c001c7c82 */ /* 0x000fe20008000000 */
[----:B------:R-:W-:Y:S01]  /*17420*/  R2UR UR4, R226 ;  /* 0x00000000e20472ca */ /* 0x000fe200000e0000 */
[----:B------:R-:W-:Y:S01]  /*17430*/  QGMMA.64x128x32.F32.E4M3.E4M3 R152, gdesc[UR8], RZ, !UPT, gsb0 ;  /* 0x01e00000089879f3 */ /* 0x000fe2000c0008ff */
[----:B------:R-:W-:Y:S01]  /*17440*/  R2UR UR5, R227 ;  /* 0x00000000e30572ca */ /* 0x000fe200000e0000 */
[----:B------:R-:W-:Y:S01]  /*17450*/  UMOV UR29, UR45 ;  /* 0x0000002d001d7c82 */ /* 0x000fe20008000000 */
[----:B------:R-:W-:Y:S01]  /*17460*/  MOV R20, R0 ;  /* 0x0000000000147202 */ /* 0x000fe20000000f00 */
[----:B------:R-:W-:Y:S01]  /*17470*/  IMAD.MOV.U32 R15, RZ, RZ, 0x40000040 ;  /* 0x40000040ff0f7424 */ /* 0x000fe200078e00ff */
[----:B------:R-:W-:Y:S01]  /*17480*/  R2UR UR15, R21 ;  /* 0x00000000150f72ca */ /* 0x000fe200000e0000 */
[----:B------:R-:W-:Y:S01]  /*17490*/  UMOV UR32, UR40 ;  /* 0x0000002800207c82 */ /* 0x000fe20008000000 */
[----:B------:R-:W-:Y:S01]  /*174a0*/  R2UR UR14, R20 ;  /* 0x00000000140e72ca */ /* 0x000fe200000e0000 */
[----:B------:R-:W-:Y:S01]  /*174b0*/  VIADD R20, R14, 0x400 ;  /* 0x000004000e147836 */ /* 0x000fe20000000000 */
[----:B------:R-:W-:Y:S01]  /*174c0*/  R2UR UR12, R224 ;  /* 0x00000000e00c72ca */ /* 0x000fe200000e0000 */
[----:B------:R-:W-:Y:S01]  /*174d0*/  UMOV UR33, UR41 ;  /* 0x0000002900217c82 */ /* 0x000fe20008000000 */
[----:B------:R-:W-:Y:S01]  /*174e0*/  R2UR UR13, R225 ;  /* 0x00000000e10d72ca */ /* 0x000fe200000e0000 */
[----:B------:R-:W2:Y:S01]  /*174f0*/  S2R R9, SR_TID.X ;  /* 0x0000000000097919 */ /* 0x000ea20000002100 */
[----:B------:R-:W-:-:S02]  /*17500*/  R2UR UR22, R20 ;  /* 0x00000000141672ca */ /* 0x000fc400000e0000 */
[----:B------:R-:W-:Y:S02]  /*17510*/  R2UR UR23, R21 ;  /* 0x00000000151772ca */ /* 0x000fe400000e0000 */
[----:B------:R-:W-:Y:S02]  /*17520*/  IADD3 R14, R14, 0x406, RZ ;  /* 0x000004060e0e7810 */ /* 0x000fe40007ffe0ff */
[----:B------:R-:W-:Y:S02]  /*17530*/  R2UR UR35, R15 ;  /* 0x000000000f2372ca */ /* 0x000fe400000e0000 */
[----:B------:R-:W-:Y:S02]  /*17540*/  R2UR UR34, R14 ;  /* 0x000000000e2272ca */ /* 0x000fe400000e0000 */
[----:B--2---:R-:W-:-:S04]  /*17550*/  SHF.R.U32.HI R9, RZ, 0x7, R9 ;  /* 0x00000007ff097819 */ /* 0x004fc80000011609 */
        /* <DEDUP_REMOVED lines=26> */
.L_x_651:
        /* <DEDUP_REMOVED lines=64> */
[----:B------:R-:W3:Y:S04]  /*17b00*/  SHFL.BFLY PT, R11, R0, 0x2, 0x1f ;  /* 0x0c401f00000b7f89 */ /* 0x000ee800000e0000 */
[----:B------:R-:W4:Y:S01]  /*17b10*/  SHFL.BFLY PT, R14, R13, 0x2, 0x1f ;  /* 0x0c401f000d0e7f89 */ /* 0x000f2200000e0000 */
[----:B---3--:R-:W-:Y:S02]  /*17b20*/  FMNMX.FTZ R0, R0, R11, !PT ;  /* 0x0000000b00007209 */ /* 0x008fe40007810000 */
[----:B----4-:R-:W-:-:S03]  /*17b30*/  FMNMX.FTZ R13, R13, R14, !PT ;  /* 0x0000000e0d0d7209 */ /* 0x010fc60007810000 */
[----:B------:R-:W3:Y:S04]  /*17b40*/  SHFL.BFLY PT, R11, R0, 0x1, 0x1f ;  /* 0x0c201f00000b7f89 */ /* 0x000ee800000e0000 */
[----:B------:R-:W4:Y:S01]  /*17b50*/  SHFL.BFLY PT, R14, R13, 0x1, 0x1f ;  /* 0x0c201f000d0e7f89 */ /* 0x000f2200000e0000 */
[----:B---3--:R-:W-:Y:S02]  /*17b60*/  FMNMX.FTZ R0, R0, R11, !PT ;  /* 0x0000000b00007209 */ /* 0x008fe40007810000 */
[----:B----4-:R-:W-:-:S03]  /*17b70*/  FMNMX.FTZ R13, R13, R14, !PT ;  /* 0x0000000e0d0d7209 */ /* 0x010fc60007810000 */
[----:B------:R-:W-:Y:S01]  /*17b80*/  FFMA.FTZ R11, R2, R0, -8 ;  /* 0xc1000000020b7423 */ /* 0x000fe20000010000 */
[----:B------:R-:W-:-:S03]  /*17b90*/  FADD.FTZ R12, -R0, R12 ;  /* 0x0000000c000c7221 */ /* 0x000fc60000010100 */
[C-C-:B------:R-:W-:Y:S01]  /*17ba0*/  FFMA.FTZ R152, R2.reuse, R152, -R11.reuse ;  /* 0x0000009802987223 */ /* 0x140fe2000001080b */
[C---:B------:R-:W-:Y:S01]  /*17bb0*/  FMUL.FTZ R12, R2.reuse, R12 ;  /* 0x0000000c020c7220 */ /* 0x040fe20000410000 */
[C-C-:B------:R-:W-:Y:S01]  /*17bc0*/  FFMA.FTZ R153, R2.reuse, R153, -R11.reuse ;  /* 0x0000009902997223 */ /* 0x140fe2000001080b */
[----:B------:R-:W-:-:S01]  /*17bd0*/  FFMA.FTZ R156, R2, R156, -R11 ;  /* 0x0000009c029c7223 */ /* 0x000fc2000001080b */
[----:B------:R-:W-:Y:S01]  /*17be0*/  FFMA.FTZ R157, R2, R157, -R11 ;  /* 0x0000009d029d7223 */ /* 0x000fe2000001080b */
[----:B------:R-:W-:-:S01]  /*17bf0*/  FADD.FTZ R10, -R13, R10 ;  /* 0x0000000a0d0a7221 */ /* 0x000fc20000010100 */
[----:B------:R-:W-:Y:S01]  /*17c00*/  MUFU.EX2 R152, R152 ;  /* 0x0000009800987308 */ /* 0x000fe20000000800 */
[----:B------:R-:W-:-:S01]  /*17c10*/  FFMA.FTZ R15, R2, R13, -8 ;  /* 0xc1000000020f7423 */ /* 0x000fc2000001000d */
[C-C-:B------:R-:W-:Y:S01]  /*17c20*/  FFMA.FTZ R160, R2.reuse, R160, -R11.reuse ;  /* 0x000000a002a07223 */ /* 0x140fe2000001080b */
[C---:B------:R-:W-:Y:S01]  /*17c30*/  FMUL.FTZ R10, R2.reuse, R10 ;  /* 0x0000000a020a7220 */ /* 0x040fe20000410000 */
[C---:B------:R-:W-:Y:S01]  /*17c40*/  FFMA.FTZ R161, R2.reuse, R161, -R11 ;  /* 0x000000a102a17223 */ /* 0x040fe2000001080b */
[----:B------:R-:W-:-:S01]  /*17c50*/  FFMA.FTZ R14, R2, R155, -R15 ;  /* 0x0000009b020e7223 */ /* 0x000fc2000001080f */
[C-C-:B------:R-:W-:Y:S01]  /*17c60*/  FFMA.FTZ R21, R2.reuse, R158, -R15.reuse ;  /* 0x0000009e02157223 */ /* 0x140fe2000001080f */
[----:B------:R-:W-:-:S01]  /*17c70*/  FFMA.FTZ R20, R2, R159, -R15 ;  /* 0x0000009f02147223 */ /* 0x000fc2000001080f */
[----:B------:R-:W3:Y:S01]  /*17c80*/  MUFU.EX2 R12, R12 ;  /* 0x0000000c000c7308 */ /* 0x000ee20000000800 */
[----:B------:R-:W-:-:S01]  /*17c90*/  FFMA.FTZ R164, R2, R164, -R11 ;  /* 0x000000a402a47223 */ /* 0x000fc2000001080b */
[C-C-:B------:R-:W-:Y:S01]  /*17ca0*/  FFMA.FTZ R165, R2.reuse, R165, -R11.reuse ;  /* 0x000000a502a57223 */ /* 0x140fe2000001080b */
[----:B------:R-:W-:-:S01]  /*17cb0*/  FFMA.FTZ R168, R2, R168, -R11 ;  /* 0x000000a802a87223 */ /* 0x000fc2000001080b */
[C-C-:B------:R-:W-:Y:S01]  /*17cc0*/  FFMA.FTZ R169, R2.reuse, R169, -R11.reuse ;  /* 0x000000a902a97223 */ /* 0x140fe2000001080b */
[----:B------:R-:W-:-:S01]  /*17cd0*/  FFMA.FTZ R172, R2, R172, -R11 ;  /* 0x000000ac02ac7223 */ /* 0x000fc2000001080b */
[C-C-:B------:R-:W-:Y:S01]  /*17ce0*/  FFMA.FTZ R173, R2.reuse, R173, -R11.reuse ;  /* 0x000000ad02ad7223 */ /* 0x140fe2000001080b */
[----:B------:R-:W-:-:S01]  /*17cf0*/  FFMA.FTZ R176, R2, R176, -R11 ;  /* 0x000000b002b07223 */ /* 0x000fc2000001080b */
[----:B------:R-:W4:Y:S01]  /*17d00*/  MUFU.EX2 R153, R153 ;  /* 0x0000009900997308 */ /* 0x000f220000000800 */
[----:B------:R-:W-:-:S01]  /*17d10*/  FFMA.FTZ R177, R2, R177, -R11 ;  /* 0x000000b102b17223 */ /* 0x000fc2000001080b */
[C-C-:B------:R-:W-:Y:S01]  /*17d20*/  FFMA.FTZ R180, R2.reuse, R180, -R11.reuse ;  /* 0x000000b402b47223 */ /* 0x140fe2000001080b */
[----:B------:R-:W-:-:S01]  /*17d30*/  FFMA.FTZ R181, R2, R181, -R11 ;  /* 0x000000b502b57223 */ /* 0x000fc2000001080b */
[C-C-:B------:R-:W-:Y:S01]  /*17d40*/  FFMA.FTZ R184, R2.reuse, R184, -R11.reuse ;  /* 0x000000b802b87223 */ /* 0x140fe2000001080b */
[----:B------:R-:W-:-:S01]  /*17d50*/  FFMA.FTZ R185, R2, R185, -R11 ;  /* 0x000000b902b97223 */ /* 0x000fc2000001080b */
[C-C-:B------:R-:W-:Y:S01]  /*17d60*/  FFMA.FTZ R188, R2.reuse, R188, -R11.reuse ;  /* 0x000000bc02bc7223 */ /* 0x140fe2000001080b */
[----:B------:R-:W-:-:S01]  /*17d70*/  FFMA.FTZ R189, R2, R189, -R11 ;  /* 0x000000bd02bd7223 */ /* 0x000fc2000001080b */
[----:B------:R-:W5:Y:S01]  /*17d80*/  MUFU.EX2 R156, R156 ;  /* 0x0000009c009c7308 */ /* 0x000f620000000800 */
[----:B---3--:R-:W-:-:S01]  /*17d90*/  FFMA.FTZ R8, R12, R8, R152 ;  /* 0x000000080c087223 */ /* 0x008fc20000010098 */
[C-C-:B------:R-:W-:Y:S01]  /*17da0*/  FFMA.FTZ R192, R2.reuse, R192, -R11.reuse ;  /* 0x000000c002c07223 */ /* 0x140fe2000001080b */
[----:B------:R-:W-:-:S01]  /*17db0*/  FFMA.FTZ R193, R2, R193, -R11 ;  /* 0x000000c102c17223 */ /* 0x000fc2000001080b */
[C-C-:B------:R-:W-:Y:S01]  /*17dc0*/  FFMA.FTZ R196, R2.reuse, R196, -R11.reuse ;  /* 0x000000c402c47223 */ /* 0x140fe2000001080b */
[----:B------:R-:W-:-:S01]  /*17dd0*/  FFMA.FTZ R197, R2, R197, -R11 ;  /* 0x000000c502c57223 */ /* 0x000fc2000001080b */
[C-C-:B------:R-:W-:Y:S01]  /*17de0*/  FFMA.FTZ R200, R2.reuse, R200, -R11.reuse ;  /* 0x000000c802c87223 */ /* 0x140fe2000001080b */
[----:B------:R-:W-:-:S01]  /*17df0*/  FFMA.FTZ R201, R2, R201, -R11 ;  /* 0x000000c902c97223 */ /* 0x000fc2000001080b */
[----:B------:R-:W3:Y:S01]  /*17e00*/  MUFU.EX2 R157, R157 ;  /* 0x0000009d009d7308 */ /* 0x000ee20000000800 */
[----:B----4-:R-:W-:-:S01]  /*17e10*/  FADD.FTZ R8, R153, R8 ;  /* 0x0000000899087221 */ /* 0x010fc20000010000 */
[C-C-:B------:R-:W-:Y:S01]  /*17e20*/  FFMA.FTZ R204, R2.reuse, R204, -R11.reuse ;  /* 0x000000cc02cc7223 */ /* 0x140fe2000001080b */
[----:B------:R-:W-:-:S01]  /*17e30*/  FFMA.FTZ R205, R2, R205, -R11 ;  /* 0x000000cd02cd7223 */ /* 0x000fc2000001080b */
[C-C-:B------:R-:W-:Y:S01]  /*17e40*/  FFMA.FTZ R208, R2.reuse, R208, -R11.reuse ;  /* 0x000000d002d07223 */ /* 0x140fe2000001080b */
[----:B------:R-:W-:-:S01]  /*17e50*/  FFMA.FTZ R209, R2, R209, -R11 ;  /* 0x000000d102d17223 */ /* 0x000fc2000001080b */
[C-C-:B------:R-:W-:Y:S01]  /*17e60*/  FFMA.FTZ R212, R2.reuse, R212, -R11.reuse ;  /* 0x000000d402d47223 */ /* 0x140fe2000001080b */
[----:B------:R-:W-:-:S01]  /*17e70*/  FFMA.FTZ R11, R2, R213, -R11 ;  /* 0x000000d5020b7223 */ /* 0x000fc2000001080b */
[----:B------:R-:W-:Y:S01]  /*17e80*/  MUFU.EX2 R10, R10 ;  /* 0x0000000a000a7308 */ /* 0x000fe20000000800 */
[----:B-----5:R-:W-:-:S01]  /*17e90*/  FADD.FTZ R8, R156, R8 ;  /* 0x000000089c087221 */ /* 0x020fc20000010000 */
[C-C-:B------:R-:W-:Y:S01]  /*17ea0*/  FFMA.FTZ R155, R2.reuse, R162, -R15.reuse ;  /* 0x000000a2029b7223 */ /* 0x140fe2000001080f */
[----:B------:R-:W-:-:S01]  /*17eb0*/  FFMA.FTZ R158, R2, R167, -R15 ;  /* 0x000000a7029e7223 */ /* 0x000fc2000001080f */
[C-C-:B------:R-:W-:Y:S01]  /*17ec0*/  FFMA.FTZ R159, R2.reuse, R178, -R15.reuse ;  /* 0x000000b2029f7223 */ /* 0x140fe2000001080f */
[----:B------:R-:W-:-:S01]  /*17ed0*/  FFMA.FTZ R162, R2, R179, -R15 ;  /* 0x000000b302a27223 */ /* 0x000fc2000001080f */
[----:B------:R-:W-:-:S02]  /*17ee0*/  IMAD.U32 R167, RZ, RZ, UR60 ;  /* 0x0000003cffa77e24 */ /* 0x000fc4000f8e00ff */
[----:B------:R-:W-:-:S01]  /*17ef0*/  FFMA.FTZ R186, R2, R186, -R15 ;  /* 0x000000ba02ba7223 */ /* 0x000fc2000001080f */
[----:B------:R-:W-:Y:S01]  /*17f00*/  MUFU.EX2 R14, R14 ;  /* 0x0000000e000e7308 */ /* 0x000fe20000000800 */
[C---:B---3--:R-:W-:Y:S01]  /*17f10*/  F2FP.SATFINITE.E4M3.F32.PACK_AB_MERGE_C R156, R157.reuse, R156, RZ ;  /* 0x0000009c9d9c723e */ /* 0x048fe200048070ff */
[----:B------:R-:W-:Y:S01]  /*17f20*/  FADD.FTZ R8, R157, R8 ;  /* 0x000000089d087221 */ /* 0x000fe20000010000 */
[----:B------:R-:W-:-:S01]  /*17f30*/  FFMA.FTZ R157, R2, R170, -R15 ;  /* 0x000000aa029d7223 */ /* 0x000fc2000001080f */
[C-C-:B------:R-:W-:Y:S01]  /*17f40*/  FFMA.FTZ R170, R2.reuse, R182, -R15.reuse ;  /* 0x000000b602aa7223 */ /* 0x140fe2000001080f */
[----:B------:R-:W-:Y:S01]  /*17f50*/  F2FP.SATFINITE.E4M3.F32.PACK_AB_MERGE_C R152, R153, R152, R156 ;  /* 0x000000989998723e */ /* 0x000fe2000480709c */
[C-C-:B------:R-:W-:Y:S01]  /*17f60*/  FFMA.FTZ R153, R2.reuse, R154, -R15.reuse ;  /* 0x0000009a02997223 */ /* 0x140fe2000001080f */
[----:B------:R-:W-:-:S01]  /*17f70*/  FFMA.FTZ R156, R2, R166, -R15 ;  /* 0x000000a6029c7223 */ /* 0x000fc2000001080f */
[----:B------:R-:W-:Y:S01]  /*17f80*/  MUFU.EX2 R21, R21 ;  /* 0x0000001500157308 */ /* 0x000fe20000000800 */
[----:B------:R-:W-:-:S01]  /*17f90*/  FFMA.FTZ R166, R2, R175, -R15 ;  /* 0x000000af02a67223 */ /* 0x000fc2000001080f */
[----:B------:R-:W-:-:S02]  /*17fa0*/  VIADD R154, R5, 0x38840 ;  /* 0x00038840059a7836 */ /* 0x000fc40000000000 */
[----:B------:R-:W-:-:S01]  /*17fb0*/  FFMA.FTZ R190, R2, R190, -R15 ;  /* 0x000000be02be7223 */ /* 0x000fc2000001080f */
[C-C-:B------:R-:W-:Y:S01]  /*17fc0*/  FFMA.FTZ R191, R2.reuse, R191, -R15.reuse ;  /* 0x000000bf02bf7223 */ /* 0x140fe2000001080f */
[----:B------:R-:W-:-:S01]  /*17fd0*/  FFMA.FTZ R194, R2, R194, -R15 ;  /* 0x000000c202c27223 */ /* 0x000fc2000001080f */
[C-C-:B------:R-:W-:Y:S01]  /*17fe0*/  FFMA.FTZ R195, R2.reuse, R195, -R15.reuse ;  /* 0x000000c302c37223 */ /* 0x140fe2000001080f */
[----:B------:R-:W-:Y:S01]  /*17ff0*/  PRMT R154, R167, 0x654, R154 ;  /* 0x00000654a79a7816 */ /* 0x000fe2000000009a */
        /* <DEDUP_REMOVED lines=12> */
[----:B------:R5:W-:Y:S01]  /*180c0*/  SYNCS.ARRIVE.TRANS64.RED.A1T0 RZ, [R154+URZ], RZ ;  /* 0x000000ff9aff79a7 */ /* 0x000be2000810043f */
[-C--:B------:R-:W-:Y:S01]  /*180d0*/  FMUL.FTZ R24, R24, R12.reuse ;  /* 0x0000000c18187220 */ /* 0x080fe20000410000 */
[-C--:B------:R-:W-:Y:S01]  /*180e0*/  FMUL.FTZ R25, R25, R12.reuse ;  /* 0x0000000c19197220 */ /* 0x080fe20000410000 */
[----:B------:R-:W-:Y:S01]  /*180f0*/  FMUL.FTZ R28, R28, R12 ;  /* 0x0000000c1c1c7220 */ /* 0x000fe20000410000 */
[----:B------:R-:W0:Y:S01]  /*18100*/  MUFU.EX2 R160, R160 ;  /* 0x000000a000a07308 */ /* 0x000e220000000800 */
[----:B---3--:R-:W-:-:S01]  /*18110*/  FFMA.FTZ R4, R10, R4, R153 ;  /* 0x000000040a047223 */ /* 0x008fc20000010099 */
[-C--:B------:R-:W-:Y:S01]  /*18120*/  FMUL.FTZ R29, R29, R12.reuse ;  /* 0x0000000c1d1d7220 */ /* 0x080fe20000410000 */
[-C--:B------:R-:W-:Y:S01]  /*18130*/  FMUL.FTZ R32, R32, R12.reuse ;  /* 0x0000000c20207220 */ /* 0x080fe20000410000 */
[----:B------:R-:W-:Y:S01]  /*18140*/  FMUL.FTZ R33, R33, R12 ;  /* 0x0000000c21217220 */ /* 0x000fe20000410000 */
[----:B------:R-:W-:-:S01]  /*18150*/  FADD.FTZ R4, R14, R4 ;  /* 0x000000040e047221 */ /* 0x000fc20000010000 */
[-C--:B------:R-:W-:Y:S01]  /*18160*/  FMUL.FTZ R36, R36, R12.reuse ;  /* 0x0000000c24247220 */ /* 0x080fe20000410000 */
[----:B------:R-:W-:Y:S01]  /*18170*/  FMUL.FTZ R37, R37, R12 ;  /* 0x0000000c25257220 */ /* 0x000fe20000410000 */
[----:B------:R-:W3:Y:S01]  /*18180*/  MUFU.EX2 R161, R161 ;  /* 0x000000a100a17308 */ /* 0x000ee20000000800 */
[----:B------:R-:W-:-:S01]  /*18190*/  FADD.FTZ R4, R21, R4 ;  /* 0x0000000415047221 */ /* 0x000fc20000010000 */
[----:B----4-:R-:W-:Y:S01]  /*181a0*/  F2FP.SATFINITE.E4M3.F32.PACK_AB_MERGE_C R21, R20, R21, RZ ;  /* 0x000000151415723e */ /* 0x010fe200048070ff */
[-C--:B------:R-:W-:Y:S01]  /*181b0*/  FMUL.FTZ R40, R40, R12.reuse ;  /* 0x0000000c28287220 */ /* 0x080fe20000410000 */
[----:B------:R-:W-:Y:S01]  /*181c0*/  FMUL.FTZ R41, R41, R12 ;  /* 0x0000000c29297220 */ /* 0x000fe20000410000 */
[----:B------:R-:W-:-:S01]  /*181d0*/  FADD.FTZ R4, R20, R4 ;  /* 0x0000000414047221 */ /* 0x000fc20000010000 */
[----:B------:R-:W-:Y:S01]  /*181e0*/  F2FP.SATFINITE.E4M3.F32.PACK_AB_MERGE_C R153, R14, R153, R21 ;  /* 0x000000990e99723e */ /* 0x000fe20004807015 */
[----:B------:R-:W-:-:S01]  /*181f0*/  FFMA.FTZ R21, R2, R171, -R15 ;  /* 0x000000ab02157223 */ /* 0x000fc2000001080f */
[----:B------:R4:W-:Y:S01]  /*18200*/  MUFU.EX2 R14, R11 ;  /* 0x0000000b000e7308 */ /* 0x0009e20000000800 */
[----:B0-----:R-:W-:-:S01]  /*18210*/  FADD.FTZ R8, R160, R8 ;  /* 0x00000008a0087221 */ /* 0x001fc20000010000 */
[--C-:B------:R-:W-:Y:S01]  /*18220*/  FFMA.FTZ R171, R2, R183, -R15.reuse ;  /* 0x000000b702ab7223 */ /* 0x100fe2000001080f */
[-C--:B------:R-:W-:Y:S01]  /*18230*/  FMUL.FTZ R44, R44, R12.reuse ;  /* 0x0000000c2c2c7220 */ /* 0x080fe20000410000 */
[-C--:B------:R-:W-:Y:S01]  /*18240*/  FMUL.FTZ R45, R45, R12.reuse ;  /* 0x0000000c2d2d7220 */ /* 0x080fe20000410000 */
[-C--:B------:R-:W-:Y:S01]  /*18250*/  FMUL.FTZ R48, R48, R12.reuse ;  /* 0x0000000c30307220 */ /* 0x080fe20000410000 */
[-C--:B------:R-:W-:Y:S01]  /*18260*/  FMUL.FTZ R49, R49, R12.reuse ;  /* 0x0000000c31317220 */ /* 0x080fe20000410000 */
[----:B------:R-:W-:Y:S01]  /*18270*/  FMUL.FTZ R52, R52, R12 ;  /* 0x0000000c34347220 */ /* 0x000fe20000410000 */
[----:B------:R-:W0:Y:S01]  /*18280*/  MUFU.EX2 R155, R155 ;  /* 0x0000009b009b7308 */ /* 0x000e220000000800 */
[----:B----4-:R-:W-:-:S01]  /*18290*/  FFMA.FTZ R11, R2, R163, -R15 ;  /* 0x000000a3020b7223 */ /* 0x010fc2000001080f */
[----:B---3--:R-:W-:Y:S01]  /*182a0*/  FADD.FTZ R8, R161, R8 ;  /* 0x00000008a1087221 */ /* 0x008fe20000010000 */
[----:B------:R-:W-:-:S01]  /*182b0*/  FFMA.FTZ R163, R2, R174, -R15 ;  /* 0x000000ae02a37223 */ /* 0x000fc2000001080f */
[----:B------:R-:W-:Y:S01]  /*182c0*/  FFMA.FTZ R15, R2, R215, -R15 ;  /* 0x000000d7020f7223 */ /* 0x000fe2000001080f */
[-C--:B------:R-:W-:Y:S01]  /*182d0*/  FMUL.FTZ R53, R53, R12.reuse ;  /* 0x0000000c35357220 */ /* 0x080fe20000410000 */
[-C--:B------:R-:W-:Y:S01]  /*182e0*/  FMUL.FTZ R56, R56, R12.reuse ;  /* 0x0000000c38387220 */ /* 0x080fe20000410000 */
[-C--:B------:R-:W-:Y:S01]  /*182f0*/  FMUL.FTZ R57, R57, R12.reuse ;  /* 0x0000000c39397220 */ /* 0x080fe20000410000 */
[----:B------:R-:W3:Y:S01]  /*18300*/  MUFU.EX2 R164, R164 ;  /* 0x000000a400a47308 */ /* 0x000ee20000000800 */
[-C--:B------:R-:W-:Y:S01]  /*18310*/  FMUL.FTZ R60, R60, R12.reuse ;  /* 0x0000000c3c3c7220 */ /* 0x080fe20000410000 */
[-C--:B------:R-:W-:Y:S01]  /*18320*/  FMUL.FTZ R61, R61, R12.reuse ;  /* 0x0000000c3d3d7220 */ /* 0x080fe20000410000 */
[-C--:B------:R-:W-:Y:S01]  /*18330*/  FMUL.FTZ R64, R64, R12.reuse ;  /* 0x0000000c40407220 */ /* 0x080fe20000410000 */
[-C--:B------:R-:W-:Y:S01]  /*18340*/  FMUL.FTZ R65, R65, R12.reuse ;  /* 0x0000000c41417220 */ /* 0x080fe20000410000 */
[-C--:B------:R-:W-:Y:S01]  /*18350*/  FMUL.FTZ R68, R68, R12.reuse ;  /* 0x0000000c44447220 */ /* 0x080fe20000410000 */
[-C--:B------:R-:W-:Y:S01]  /*18360*/  FMUL.FTZ R69, R69, R12.reuse ;  /* 0x0000000c45457220 */ /* 0x080fe20000410000 */
[----:B------:R-:W-:Y:S01]  /*18370*/  FMUL.FTZ R72, R72, R12 ;  /* 0x0000000c48487220 */ /* 0x000fe20000410000 */
[----:B------:R-:W4:Y:S01]  /*18380*/  MUFU.EX2 R11, R11 ;  /* 0x0000000b000b7308 */ /* 0x000f220000000800 */
        /* <DEDUP_REMOVED lines=16> */
[----:B----4-:R-:W-:-:S01]  /*18490*/  FADD.FTZ R4, R11, R4 ;  /* 0x000000040b047221 */ /* 0x010fc20000010000 */
        /* <DEDUP_REMOVED lines=8> */
[----:B-----5:R-:W-:Y:S01]  /*18520*/  F2FP.SATFINITE.E4M3.F32.PACK_AB_MERGE_C R154, R165, R164, RZ ;  /* 0x000000a4a59a723e */ /* 0x020fe200048070ff */
[-C--:B------:R-:W-:Y:S01]  /*18530*/  FMUL.FTZ R109, R109, R12.reuse ;  /* 0x0000000c6d6d7220 */ /* 0x080fe20000410000 */
[-C--:B------:R-:W-:Y:S01]  /*18540*/  FMUL.FTZ R112, R112, R12.reuse ;  /* 0x0000000c70707220 */ /* 0x080fe20000410000 */
[----:B------:R-:W-:Y:S01]  /*18550*/  FMUL.FTZ R113, R113, R12 ;  /* 0x0000000c71717220 */ /* 0x000fe20000410000 */
[----:B------:R-:W-:Y:S01]  /*18560*/  F2FP.SATFINITE.E4M3.F32.PACK_AB_MERGE_C R154, R161, R160, R154 ;  /* 0x000000a0a19a723e */ /* 0x000fe2000480709a */
        /* <DEDUP_REMOVED lines=19> */
[----:B------:R-:W-:Y:S01]  /*186a0*/  F2FP.SATFINITE.E4M3.F32.PACK_AB_MERGE_C R156, R158, R156, RZ ;  /* 0x0000009c9e9c723e */ /* 0x000fe200048070ff */
[-C--:B------:R-:W-:Y:S01]  /*186b0*/  FMUL.FTZ R141, R141, R12.reuse ;  /* 0x0000000c8d8d7220 */ /* 0x080fe20000410000 */
[-C--:B------:R-:W-:Y:S01]  /*186c0*/  FMUL.FTZ R144, R144, R12.reuse ;  /* 0x0000000c90907220 */ /* 0x080fe20000410000 */
[-C--:B------:R-:W-:Y:S01]  /*186d0*/  FMUL.FTZ R145, R145, R12.reuse ;  /* 0x0000000c91917220 */ /* 0x080fe20000410000 */
[----:B------:R-:W-:Y:S01]  /*186e0*/  F2FP.SATFINITE.E4M3.F32.PACK_AB_MERGE_C R155, R11, R155, R156 ;  /* 0x0000009b0b9b723e */ /* 0x000fe2000480709c */
[----:B------:R-:W-:Y:S01]  /*186f0*/  FMUL.FTZ R148, R148, R12 ;  /* 0x0000000c94947220 */ /* 0x000fe20000410000 */
[----:B------:R-:W0:Y:S01]  /*18700*/  MUFU.EX2 R172, R172 ;  /* 0x000000ac00ac7308 */ /* 0x000e220000000800 */
[----:B---3--:R-:W-:-:S01]  /*18710*/  FADD.FTZ R8, R169, R8 ;  /* 0x00000008a9087221 */ /* 0x008fc20000010000 */
[----:B------:R-:W-:Y:S01]  /*18720*/  FMUL.FTZ R149, R149, R12 ;  /* 0x0000000c95957220 */ /* 0x000fe20000410000 */
        /* <DEDUP_REMOVED lines=31> */
[----:B------:R-:W-:Y:S01]  /*18920*/  F2FP.SATFINITE.E4M3.F32.PACK_AB_MERGE_C R172, R173, R172, RZ ;  /* 0x000000acadac723e */ /* 0x000fe200048070ff */
        /* <DEDUP_REMOVED lines=27> */
[----:B------:R-:W-:Y:S01]  /*18ae0*/  F2FP.SATFINITE.E4M3.F32.PACK_AB_MERGE_C R157, R21, R157, R163 ;  /* 0x0000009d159d723e */ /* 0x000fe200048070a3 */
        /* <DEDUP_REMOVED lines=28> */
[----:B------:R-:W-:Y:S01]  /*18cb0*/  FMUL.FTZ R151, R151, R10 ;  /* 0x0000000a97977220 */ /* 0x000fe20000410000 */
[----:B------:R-:W-:-:S04]  /*18cc0*/  F2FP.SATFINITE.E4M3.F32.PACK_AB_MERGE_C R156, R169, R168, R172 ;  /* 0x000000a8a99c723e */ /* 0x000fc800048070ac */
[----:B------:R-:W0:Y:S01]  /*18cd0*/  MUFU.EX2 R184, R184 ;  /* 0x000000b800b87308 */ /* 0x000e220000000800 */
[----:B---3--:R-:W-:-:S01]  /*18ce0*/  FADD.FTZ R8, R181, R8 ;  /* 0x00000008b5087221 */ /* 0x008fc20000010000 */
[----:B------:R-:W-:-:S04]  /*18cf0*/  F2FP.SATFINITE.E4M3.F32.PACK_AB_MERGE_C R158, R181, R180, RZ ;  /* 0x000000b4b59e723e */ /* 0x000fc800048070ff */
[----:B------:R-:W-:Y:S02]  /*18d00*/  F2FP.SATFINITE.E4M3.F32.PACK_AB_MERGE_C R158, R177, R176, R158 ;  /* 0x000000b0b19e723e */ /* 0x000fe4000480709e */
[----:B------:R-:W3:Y:S01]  /*18d10*/  MUFU.EX2 R171, R171 ;  /* 0x000000ab00ab7308 */ /* 0x000ee20000000800 */
[----:B----4-:R-:W-:-:S07]  /*18d20*/  FADD.FTZ R4, R170, R4 ;  /* 0x00000004aa047221 */ /* 0x010fce0000010000 */
[----:B------:R-:W4:Y:S01]  /*18d30*/  MUFU.EX2 R185, R185 ;  /* 0x000000b900b97308 */ /* 0x000f220000000800 */
[----:B0-----:R-:W-:-:S07]  /*18d40*/  FADD.FTZ R8, R184, R8 ;  /* 0x00000008b8087221 */ /* 0x001fce0000010000 */
        /* <DEDUP_REMOVED lines=9> */
[----:B---3--:R-:W-:-:S07]  /*18de0*/  FADD.FTZ R8, R188, R8 ;  /* 0x00000008bc087221 */ /* 0x008fce0000010000 */
[----:B------:R-:W3:Y:S01]  /*18df0*/  MUFU.EX2 R190, R190 ;  /* 0x000000be00be7308 */ /* 0x000ee20000000800 */
[----:B----4-:R-:W-:-:S07]  /*18e00*/  FADD.FTZ R4, R167, R4 ;  /* 0x00000004a7047221 */ /* 0x010fce0000010000 */
[----:B------:R-:W4:Y:S01]  /*18e10*/  MUFU.EX2 R192, R192 ;  /* 0x000000c000c07308 */ /* 0x000f220000000800 */
[----:B0-----:R-:W-:-:S01]  /*18e20*/  FADD.FTZ R8, R189, R8 ;  /* 0x00000008bd087221 */ /* 0x001fc20000010000 */
[----:B------:R-:W-:-:S04]  /*18e30*/  F2FP.SATFINITE.E4M3.F32.PACK_AB_MERGE_C R160, R189, R188, RZ ;  /* 0x000000bcbda0723e */ /* 0x000fc800048070ff */
[----:B------:R-:W-:Y:S02]  /*18e40*/  F2FP.SATFINITE.E4M3.F32.PACK_AB_MERGE_C R160, R185, R184, R160 ;  /* 0x000000b8b9a0723e */ /* 0x000fe400048070a0 */
        /* <DEDUP_REMOVED lines=13> */
[----:B0-----:R-:W-:-:S07]  /*18f20*/  FADD.FTZ R8, R196, R8 ;  /* 0x00000008c4087221 */ /* 0x001fce0000010000 */
[----:B------:R-:W0:Y:S01]  /*18f30*/  MUFU.EX2 R198, R198 ;  /* 0x000000c600c67308 */ /* 0x000e220000000800 */
[----:B---3--:R-:W-:-:S07]  /*18f40*/  FADD.FTZ R4, R195, R4 ;  /* 0x00000004c3047221 */ /* 0x008fce0000010000 */
[----:B------:R-:W3:Y:S01]  /*18f50*/  MUFU.EX2 R200, R200 ;  /* 0x000000c800c87308 */ /* 0x000ee20000000800 */
[----:B----4-:R-:W-:-:S01]  /*18f60*/  FADD.FTZ R8, R197, R8 ;  /* 0x00000008c5087221 */ /* 0x010fc20000010000 */
[----:B------:R-:W-:-:S04]  /*18f70*/  F2FP.SATFINITE.E4M3.F32.PACK_AB_MERGE_C R196, R197, R196, RZ ;  /* 0x000000c4c5c4723e */ /* 0x000fc800048070ff */
[----:B------:R-:W-:Y:S02]  /*18f80*/  F2FP.SATFINITE.E4M3.F32.PACK_AB_MERGE_C R162, R193, R192, R196 ;  /* 0x000000c0c1a2723e */ /* 0x000fe400048070c4 */
        /* <DEDUP_REMOVED lines=34> */
[----:B------:R-:W-:-:S03]  /*191b0*/  F2FP.SATFINITE.E4M3.F32.PACK_AB_MERGE_C R166, R14, R212, RZ ;  /* 0x000000d40ea6723e */ /* 0x000fc600048070ff */
[----:B------:R-:W-:Y:S01]  /*191c0*/  FADD.FTZ R8, R14, R8 ;  /* 0x000000080e087221 */ /* 0x000fe20000010000 */
[----:B------:R-:W-:Y:S02]  /*191d0*/  F2FP.SATFINITE.E4M3.F32.PACK_AB_MERGE_C R166, R209, R208, R166 ;  /* 0x000000d0d1a6723e */ /* 0x000fe400048070a6 */
[----:B------:R-:W3:Y:S01]  /*191e0*/  MUFU.EX2 R15, R15 ;  /* 0x0000000f000f7308 */ /* 0x000ee20000000800 */
[----:B----4-:R-:W-:-:S04]  /*191f0*/  FADD.FTZ R4, R211, R4 ;  /* 0x00000004d3047221 */ /* 0x010fc80000010000 */
[----:B0-----:R-:W-:Y:S01]  /*19200*/  FADD.FTZ R4, R214, R4 ;  /* 0x00000004d6047221 */ /* 0x001fe20000010000 */
[----:B---3--:R-:W-:-:S03]  /*19210*/  F2FP.SATFINITE.E4M3.F32.PACK_AB_MERGE_C R14, R15, R214, RZ ;  /* 0x000000d60f0e723e */ /* 0x008fc600048070ff */
[----:B------:R-:W-:Y:S01]  /*19220*/  FADD.FTZ R4, R15, R4 ;  /* 0x000000040f047221 */ /* 0x000fe20000010000 */
[----:B------:R-:W-:Y:S01]  /*19230*/  F2FP.SATFINITE.E4M3.F32.PACK_AB_MERGE_C R167, R211, R210, R14 ;  /* 0x000000d2d3a7723e */ /* 0x000fe2000480700e */
[----:B------:R-:W-:Y:S06]  /*19240*/  @!P0 BRA `(.L_x_652) ;  /* 0x0000000000048947 */ /* 0x000fec0003800000 */
[----:B------:R-:W-:Y:S01]  /*19250*/  BPT.TRAP 0x1 ;  /* 0x000000040000795c */ /* 0x000fe20000300000 */
.L_x_652:
[----:B------:R0:W3:Y:S01]  /*19260*/  SYNCS.PHASECHK.TRANS64.TRYWAIT P2, [R5+URZ+0x38850], R6 ;  /* 0x03885006050075a7 */ /* 0x0000e2000804017f */
[----:B------:R-:W-:Y:S05]  /*19270*/  @!P0 BRA `(.L_x_653) ;  /* 0x0000000000048947 */ /* 0x000fea0003800000 */
[----:B------:R-:W-:Y:S01]  /*19280*/  BPT.TRAP 0x1 ;  /* 0x000000040000795c */ /* 0x000fe20000300000 */
.L_x_653:
[----:B------:R-:W-:Y:S04]  /*19290*/  BSSY B0, `(.L_x_654) ;  /* 0x0000004000007945 */ /* 0x000fe80003800000 */
[----:B---3--:R-:W-:Y:S05]  /*192a0*/  @P2 BRA `(.L_x_655) ;  /* 0x0000000000082947 */ /* 0x008fea0003800000 */
[----:B------:R-:W3:Y:S02]  /*192b0*/  SYNCS.PHASECHK.TRANS64.TRYWAIT P2, [R5+URZ+0x38850], R6 ;  /* 0x03885006050075a7 */ /* 0x000ee4000804017f */
[----:B---3--:R-:W-:Y:S05]  /*192c0*/  @!P2 BRA `(.L_x_656) ;  /* 0x00000118008ca947 */ /* 0x008fea0003800000 */
.L_x_655:
[----:B------:R-:W-:Y:S05]  /*192d0*/  BSYNC B0 ;  /* 0x0000000000007941 */ /* 0x000fea0003800000 */
.L_x_654:
[----:B------:R-:W4:Y:S01]  /*192e0*/  S2R R10, SR_TID.X ;  /* 0x00000000000a7919 */ /* 0x000f220000002100 */
[----:B01-3--:R-:W-:Y:S01]  /*192f0*/  LEA R6, R7, UR42, 0xb ;  /* 0x0000002a07067c11 */ /* 0x00bfe2000f8e58ff */
[----:B------:R-:W-:Y:S05]  /*19300*/  WARPSYNC.ALL ;  /* 0x0000000000007948 */ /* 0x000fea0003800000 */
[----:B------:R-:W-:Y:S01]  /*19310*/  MOV R7, 0x40000040 ;  /* 0x4000004000077802 */ /* 0x000fe20000000f00 */
[----:B------:R-:W-:Y:S01]  /*19320*/  IMAD.MOV.U32 R11, RZ, RZ, 0x40000040 ;  /* 0x40000040ff0b7424 */ /* 0x000fe200078e00ff */
[----:B------:R-:W-:Y:S02]  /*19330*/  R2UR UR6, R6 ;  /* 0x00000000060672ca */ /* 0x000fe400000e0000 */
[----:B------:R-:W-:-:S02]  /*19340*/  R2UR UR7, R7 ;  /* 0x00000000070772ca */ /* 0x000fc400000e0000 */
[----:B----4-:R-:W-:-:S05]  /*19350*/  SHF.R.U32.HI R10, RZ, 0x7, R10 ;  /* 0x00000007ff0a7819 */ /* 0x010fca000001160a */
[----:B------:R-:W-:Y:S02]  /*19360*/  VIADD R7, R10, 0x8 ;  /* 0x000000080a077836 */ /* 0x000fe40000000000 */
[----:B------:R-:W-:-:S03]  /*19370*/  VIADD R10, R6, 0x2 ;  /* 0x00000002060a7836 */ /* 0x000fc60000000000 */
[----:B------:R0:W-:Y:S02]  /*19380*/  BAR.SYNC.DEFER_BLOCKING R7, 0x100 ;  /* 0x000400070000751d */ /* 0x0001e40000010000 */
[----:B0-----:R-:W-:-:S04]  /*19390*/  IMAD.MOV.U32 R7, RZ, RZ, 0x40000040 ;  /* 0x40000040ff077424 */ /* 0x001fc800078e00ff */
[----:B------:R-:W-:-:S06]  /*193a0*/  WARPGROUP.ARRIVE ;  /* 0x00000000000079c5 */ /* 0x000fcc0000000000 */
[----:B------:R-:W-:Y:S01]  /*193b0*/  QGMMA.64x256x32.F32.E4M3.E4M3 R24, R152, gdesc[UR4], R24, gsb0 ;  /* 0x03e0000498187df3 */ /* 0x000fe20008000818 */
[----:B------:R-:W-:Y:S01]  /*193c0*/  R2UR UR6, R10 ;  /* 0x000000000a0672ca */ /* 0x000fe200000e0000 */
[C---:B------:R-:W-:Y:S01]  /*193d0*/  VIADD R10, R6.reuse, 0x4 ;  /* 0x00000004060a7836 */ /* 0x040fe20000000000 */
[----:B------:R-:W-:Y:S01]  /*193e0*/  R2UR UR7, R11 ;  /* 0x000000000b0772ca */ /* 0x000fe200000e0000 */
[----:B------:R-:W-:Y:S01]  /*193f0*/  VIADD R6, R6, 0x6 ;  /* 0x0000000606067836 */ /* 0x000fe20000000000 */
[----:B------:R-:W-:Y:S01]  /*19400*/  MOV R11, 0x40000040 ;  /* 0x40000040000b7802 */ /* 0x000fe20000000f00 */
[----:B------:R-:W-:Y:S02]  /*19410*/  WARPGROUP.DEPBAR.LE gsb0, 0x0 ;  /* 0x00008000000079c5 */ /* 0x000fe40000010000 */
[----:B------:R-:W-:-:S15]  /*19420*/  WARPGROUP.ARRIVE ;  /* 0x00000000000079c5 */ /* 0x000fde0000000000 */
[----:B------:R-:W-:-:S05]  /*19430*/  NOP ;  /* 0x0000000000007918 */ /* 0x000fca0000000000 */
[----:B------:R-:W-:Y:S01]  /*19440*/  QGMMA.64x256x32.F32.E4M3.E4M3 R24, R156, gdesc[UR4], R24, gsb0 ;  /* 0x03e000049c187df3 */ /* 0x000fe20008000818 */
[----:B------:R-:W-:Y:S02]  /*19450*/  R2UR UR6, R10 ;  /* 0x000000000a0672ca */ /* 0x000fe400000e0000 */
[----:B------:R-:W-:Y:S01]  /*19460*/  R2UR UR7, R11 ;  /* 0x000000000b0772ca */ /* 0x000fe200000e0000 */
[----:B------:R-:W-:Y:S02]  /*19470*/  WARPGROUP.DEPBAR.LE gsb0, 0x0 ;  /* 0x00008000000079c5 */ /* 0x000fe40000010000 */
[----:B------:R-:W-:-:S15]  /*19480*/  WARPGROUP.ARRIVE ;  /* 0x00000000000079c5 */ /* 0x000fde0000000000 */
[----:B------:R-:W-:-:S07]  /*19490*/  NOP ;  /* 0x0000000000007918 */ /* 0x000fce0000000000 */
[----:B------:R-:W-:Y:S01]  /*194a0*/  QGMMA.64x256x32.F32.E4M3.E4M3 R24, R160, gdesc[UR4], R24, gsb0 ;  /* 0x03e00004a0187df3 */ /* 0x000fe20008000818 */
[----:B------:R-:W-:Y:S02]  /*194b0*/  R2UR UR6, R6 ;  /* 0x00000000060672ca */ /* 0x000fe400000e0000 */
[----:B------:R-:W-:Y:S01]  /*194c0*/  R2UR UR7, R7 ;  /* 0x00000000070772ca */ /* 0x000fe200000e0000 */
[----:B------:R-:W-:Y:S02]  /*194d0*/  WARPGROUP.DEPBAR.LE gsb0, 0x0 ;  /* 0x00008000000079c5 */ /* 0x000fe40000010000 */
[----:B------:R-:W-:-:S15]  /*194e0*/  WARPGROUP.ARRIVE ;  /* 0x00000000000079c5 */ /* 0x000fde0000000000 */
[----:B------:R-:W-:-:S07]  /*194f0*/  NOP ;  /* 0x0000000000007918 */ /* 0x000fce0000000000 */
[----:B------:R-:W-:Y:S03]  /*19500*/  QGMMA.64x256x32.F32.E4M3.E4M3 R24, R164, gdesc[UR4], R24, gsb0 ;  /* 0x03e00004a4187df3 */ /* 0x000fe60008000818 */
[----:B------:R-:W-:Y:S02]  /*19510*/  WARPGROUP.DEPBAR.LE gsb0, 0x0 ;  /* 0x00008000000079c5 */ /* 0x000fe40000010000 */
[----:B------:R-:W-:Y:S05]  /*19520*/  @!P0 BRA `(.L_x_657) ;  /* 0x0000000000048947 */ /* 0x000fea0003800000 */
[----:B------:R-:W-:Y:S01]  /*19530*/  BPT.TRAP 0x1 ;  /* 0x000000040000795c */ /* 0x000fe20000300000 */
.L_x_657:
[----:B------:R-:W-:Y:S01]  /*19540*/  VIADD R5, R5, 0x38860 ;  /* 0x0003886005057836 */ /* 0x000fe20000000000 */
[----:B------:R-:W-:Y:S01]  /*19550*/  MOV R10, R13 ;  /* 0x0000000d000a7202 */ /* 0x000fe20000000f00 */
[----:B------:R-:W-:Y:S02]  /*19560*/  IMAD.U32 R6, RZ, RZ, UR60 ;  /* 0x0000003cff067e24 */ /* 0x000fe4000f8e00ff */
[----:B------:R-:W-:-:S03]  /*19570*/  IMAD.MOV.U32 R12, RZ, RZ, R0 ;  /* 0x000000ffff0c7224 */ /* 0x000fc600078e0000 */
[----:B------:R-:W-:-:S04]  /*19580*/  PRMT R5, R6, 0x654, R5 ;  /* 0x0000065406057816 */ /* 0x000fc80000000005 */
[----:B------:R0:W-:Y:S01]  /*19590*/  SYNCS.ARRIVE.TRANS64.RED.A1T0 RZ, [R5+URZ], RZ ;  /* 0x000000ff05ff79a7 */ /* 0x0001e2000810043f */
[----:B------:R-:W-:Y:S05]  /*195a0*/  @P1 BRA `(.L_x_658) ;  /* 0xffffffd800cc1947 */ /* 0x000fea000383ffff */
.L_x_646:
[----:B------:R-:W3:Y:S04]  /*195b0*/  LDL R14, [R1+0x4c] ;  /* 0x00004c00010e7983 */ /* 0x000ee80000100800 */
[----:B------:R-:W4:Y:S01]  /*195c0*/  LDL R11, [R1+0x38] ;  /* 0x00003800010b7983 */ /* 0x000f220000100800 */
[----:B------:R-:W-:Y:S05]  /*195d0*/  WARPSYNC.ALL ;  /* 0x0000000000007948 */ /* 0x000fea0003800000 */
[----:B------:R-:W1:Y:S01]  /*195e0*/  SHFL.BFLY PT, R3, R8, 0x2, 0x1f ;  /* 0x0c401f0008037f89 */ /* 0x000e6200000e0000 */
[----:B------:R-:W-:Y:S01]  /*195f0*/  CS2R R6, SRZ ;  /* 0x0000000000067805 */ /* 0x000fe2000001ff00 */
[----:B------:R-:W-:Y:S01]  /*19600*/  IMAD.MOV.U32 R170, RZ, RZ, -0x800000 ;  /* 0xff800000ffaa7424 */ /* 0x000fe200078e00ff */
[----:B------:R-:W-:Y:S01]  /*19610*/  ULDC.64 UR4, c[0x0][0x9a0] ;  /* 0x0002680000047ab9 */ /* 0x000fe20000000a00 */
[----:B------:R-:W-:-:S02]  /*19620*/  IMAD.MOV.U32 R169, RZ, RZ, -0x800000 ;  /* 0xff800000ffa97424 */ /* 0x000fc400078e00ff */
[----:B-1----:R-:W-:Y:S02]  /*19630*/  FADD.FTZ R3, R3, R8 ;  /* 0x0000000803037221 */ /* 0x002fe40000010000 */
[----:B------:R-:W5:Y:S04]  /*19640*/  LDL.LU R8, [R1+0x54] ;  /* 0x0000540001087983 */ /* 0x000f680000300800 */
[----:B0-----:R-:W0:Y:S02]  /*19650*/  SHFL.BFLY PT, R5, R3, 0x1, 0x1f ;  /* 0x0c201f0003057f89 */ /* 0x001e2400000e0000 */
[----:B0-----:R-:W-:Y:S01]  /*19660*/  FADD.FTZ R5, R3, R5 ;  /* 0x0000000503057221 */ /* 0x001fe20000010000 */
[----:B------:R0:W-:Y:S08]  /*19670*/  BAR.ARV R9, 0x100 ;  /* 0x000400090000751d */ /* 0x0001f00000002000 */
[----:B------:R-:W-:Y:S06]  /*19680*/  BAR.ARV 0x8, 0x180 ;  /* 0x0206000000007b1d */ /* 0x000fec0000002000 */
[----:B------:R-:W-:-:S13]  /*19690*/  FSETP.NE.FTZ.AND P0, PT, R5, RZ, PT ;  /* 0x000000ff0500720b */ /* 0x000fda0003f15000 */
[----:B------:R1:W-:Y:S02]  /*196a0*/  @P0 MUFU.RCP R6, R5 ;  /* 0x0000000500060308 */ /* 0x0003e40000001000 */
[----:B-1----:R-:W-:-:S05]  /*196b0*/  FMUL.FTZ R5, R5, 0.00390625 ;  /* 0x3b80000005057820 */ /* 0x002fca0000410000 */
[----:B------:R-:W-:-:S13]  /*196c0*/  FSETP.NE.FTZ.AND P0, PT, R5, RZ, PT ;  /* 0x000000ff0500720b */ /* 0x000fda0003f15000 */
[----:B------:R1:W2:Y:S02]  /*196d0*/  @P0 MUFU.LG2 R3, R5 ;  /* 0x0000000500030308 */ /* 0x0002a40000000c00 */
[----:B-1----:R-:W-:Y:S01]  /*196e0*/  @P0 FMUL.FTZ R5, R2, 0.69314718246459960938 ;  /* 0x3f31721802050820 */ /* 0x002fe20000410000 */
[----:B--2---:R-:W-:-:S04]  /*196f0*/  @P0 FMUL.FTZ R3, R3, 0.69314718246459960938 ;  /* 0x3f31721803030820 */ /* 0x004fc80000410000 */
[----:B------:R-:W-:Y:S02]  /*19700*/  @P0 FFMA.FTZ R170, R5, R0, R3 ;  /* 0x0000000005aa0223 */ /* 0x000fe40000010003 */
[----:B------:R-:W1:Y:S02]  /*19710*/  SHFL.BFLY PT, R0, R4, 0x2, 0x1f ;  /* 0x0c401f0004007f89 */ /* 0x000e6400000e0000 */
[----:B-1----:R-:W-:-:S05]  /*19720*/  FADD.FTZ R0, R0, R4 ;  /* 0x0000000400007221 */ /* 0x002fca0000010000 */
[----:B------:R-:W1:Y:S02]  /*19730*/  SHFL.BFLY PT, R3, R0, 0x1, 0x1f ;  /* 0x0c201f0000037f89 */ /* 0x000e6400000e0000 */
[----:B-1----:R-:W-:-:S04]  /*19740*/  FADD.FTZ R3, R0, R3 ;  /* 0x0000000300037221 */ /* 0x002fc80000010000 */
[C---:B------:R-:W-:Y:S01]  /*19750*/  FMUL.FTZ R0, R3.reuse, 0.00390625 ;  /* 0x3b80000003007820 */ /* 0x040fe20000410000 */
[----:B------:R-:W-:-:S13]  /*19760*/  FSETP.NE.FTZ.AND P0, PT, R3, RZ, PT ;  /* 0x000000ff0300720b */ /* 0x000fda0003f15000 */
[----:B------:R-:W-:Y:S01]  /*19770*/  @P0 MUFU.RCP R7, R3 ;  /* 0x0000000300070308 */ /* 0x000fe20000001000 */
[----:B------:R-:W-:-:S13]  /*19780*/  FSETP.NE.FTZ.AND P0, PT, R0, RZ, PT ;  /* 0x000000ff0000720b */ /* 0x000fda0003f15000 */
[----:B------:R-:W1:Y:S01]  /*19790*/  @P0 MUFU.LG2 R0, R0 ;  /* 0x0000000000000308 */ /* 0x000e620000000c00 */
[----:B------:R-:W-:Y:S01]  /*197a0*/  @P0 FMUL.FTZ R2, R2, 0.69314718246459960938 ;  /* 0x3f31721802020820 */ /* 0x000fe20000410000 */
[----:B-1----:R-:W-:-:S04]  /*197b0*/  @P0 FMUL.FTZ R0, R0, 0.69314718246459960938 ;  /* 0x3f31721800000820 */ /* 0x002fc80000410000 */
[----:B------:R-:W-:Y:S01]  /*197c0*/  @P0 FFMA.FTZ R169, R2, R13, R0 ;  /* 0x0000000d02a90223 */ /* 0x000fe20000010000 */
[----:B------:R-:W-:-:S04]  /*197d0*/  ISETP.NE.U32.AND P0, PT, RZ, UR4, PT ;  /* 0x00000004ff007c0c */ /* 0x000fc8000bf05070 */
[----:B------:R-:W-:-:S13]  /*197e0*/  ISETP.NE.AND.EX P0, PT, RZ, UR5, PT, P0 ;  /* 0x00000005ff007c0c */ /* 0x000fda000bf05300 */
[----:B------:R-:W3:Y:S02]  /*197f0*/  @P0 LDC.64 R2, c[0x0][0x9c8] ;  /* 0x00027200ff020b82 */ /* 0x000ee40000000a00 */
[----:B---3--:R-:W-:-:S04]  /*19800*/  @P0 IMAD R4, R14, R2, RZ ;  /* 0x000000020e040224 */ /* 0x008fc800078e02ff */
[C---:B----4-:R-:W-:Y:S02]  /*19810*/  @P0 IMAD R4, R11.reuse, R3, R4 ;  /* 0x000000030b040224 */ /* 0x050fe400078e0204 */
[----:B------:R-:W-:-:S04]  /*19820*/  @P0 IMAD.WIDE.U32 R2, R11, R2, RZ ;  /* 0x000000020b020225 */ /* 0x000fc800078e00ff */
[----:B------:R-:W-:Y:S01]  /*19830*/  @P0 IMAD.IADD R5, R3, 0x1, R4 ;  /* 0x0000000103050824 */ /* 0x000fe200078e0204 */
[----:B------:R-:W-:Y:S02]  /*19840*/  @P0 MOV R4, R2 ;  /* 0x0000000200040202 */ /* 0x000fe40000000f00 */
[----:B------:R-:W1:Y:S03]  /*19850*/  @P0 LDC.64 R2, c[0x0][0x9d0] ;  /* 0x00027400ff020b82 */ /* 0x000e660000000a00 */
[----:B-1----:R-:W-:-:S04]  /*19860*/  @P0 IMAD.WIDE.U32 R4, R220, R2, R4 ;  /* 0x00000002dc040225 */ /* 0x002fc800078e0004 */
[----:B------:R-:W-:Y:S01]  /*19870*/  @P0 IMAD R3, R220, R3, R5 ;  /* 0x00000003dc030224 */ /* 0x000fe200078e0205 */
[----:B------:R-:W-:-:S04]  /*19880*/  @P0 LEA R2, P1, R4, UR4, 0x2 ;  /* 0x0000000404020c11 */ /* 0x000fc8000f8210ff */
[----:B------:R-:W-:Y:S01]  /*19890*/  @P0 LEA.HI.X R3, R4, UR5, R3, 0x2, P1 ;  /* 0x0000000504030c11 */ /* 0x000fe200088f1403 */
[----:B------:R-:W-:-:S06]  /*198a0*/  IMAD.MOV.U32 R4, RZ, RZ, 0x3f800000 ;  /* 0x3f800000ff047424 */ /* 0x000fcc00078e00ff */
[----:B------:R-:W2:Y:S01]  /*198b0*/  @P0 LDG.E R4, desc[UR36][R2.64] ;  /* 0x0000002402040981 */ /* 0x000ea2000c1e1900 */
[----:B-----5:R-:W-:-:S05]  /*198c0*/  VIADD R8, R8, 0x1 ;  /* 0x0000000108087836 */ /* 0x020fca0000000000 */
[----:B------:R0:W-:Y:S01]  /*198d0*/  STL [R1+0x54], R8 ;  /* 0x0000540801007387 */ /* 0x0001e20000100800 */
[----:B------:R-:W-:-:S05]  /*198e0*/  VIADD R222, R222, 0x1 ;  /* 0x00000001dede7836 */ /* 0x000fca0000000000 */
[C---:B------:R-:W-:Y:S02]  /*198f0*/  ISETP.NE.AND P1, PT, R222.reuse, 0x2, PT ;  /* 0x00000002de00780c */ /* 0x040fe40003f25270 */
[----:B------:R-:W-:Y:S02]  /*19900*/  PLOP3.LUT P0, PT, PT, PT, PT, 0x8, 0x0 ;  /* 0x000000000000781c */ /* 0x000fe40003f0e170 */
[----:B------:R-:W-:Y:S01]  /*19910*/  SEL R222, R222, RZ, P1 ;  /* 0x000000ffdede7207 */ /* 0x000fe20000800000 */
[-C--:B--2---:R-:W-:Y:S01]  /*19920*/  FMUL.FTZ R0, R6, R4.reuse ;  /* 0x0000000406007220 */ /* 0x084fe20000410000 */
[----:B------:R-:W-:-:S03]  /*19930*/  FMUL.FTZ R2, R7, R4 ;  /* 0x0000000407027220 */ /* 0x000fc60000410000 */
        /* <DEDUP_REMOVED lines=64> */
[----:B------:R-:W-:Y:S01]  /*19d40*/  SEL R0, RZ, 0x1, P1 ;  /* 0x00000001ff007807 */ /* 0x000fe20000800000 */
        /* <DEDUP_REMOVED lines=64> */
[----:B0-----:R-:W-:-:S07]  /*1a150*/  LOP3.LUT R223, R223, R0, RZ, 0x3c, !PT ;  /* 0x00000000dfdf7212 */ /* 0x001fce00078e3cff */
.L_x_593:
[----:B------:R-:W-:Y:S05]  /*1a160*/  WARPSYNC.ALL ;  /* 0x0000000000007948 */ /* 0x000fea0003800000 */
[----:B------:R-:W2:Y:S01]  /*1a170*/  LDL R0, [R1+0x3c] ;  /* 0x00003c0001007983 */ /* 0x000ea20000100800 */
[----:B------:R-:W0:Y:S01]  /*1a180*/  S2UR UR60, SR_CgaCtaId ;  /* 0x00000000003c79c3 */ /* 0x000e220000008800 */
[----:B------:R-:W-:Y:S01]  /*1a190*/  UMOV UR4, 0x400 ;  /* 0x0000040000047882 */ /* 0x000fe20000000000 */
[----:B------:R-:W-:Y:S01]  /*1a1a0*/  BSSY B0, `(.L_x_659) ;  /* 0x000071d000007945 */ /* 0x000fe20003800000 */
[----:B0-----:R-:W-:-:S06]  /*1a1b0*/  ULEA UR4, UR60, UR4, 0x18 ;  /* 0x000000043c047291 */ /* 0x001fcc000f8ec03f */
[----:B------:R-:W-:Y:S01]  /*1a1c0*/  IMAD.U32 R19, RZ, RZ, UR4 ;  /* 0x00000004ff137e24 */ /* 0x000fe2000f8e00ff */
[----:B------:R-:W-:Y:S06]  /*1a1d0*/  BAR.SYNC.DEFER_BLOCKING 0x5, 0x180 ;  /* 0x0146000000007b1d */ /* 0x000fec0000010000 */
[----:B------:R0:W1:Y:S02]  /*1a1e0*/  LDS.128 R40, [R19+0x388d0] ;  /* 0x0388d00013287984 */ /* 0x0000640000000c00 */
[----:B------:R-:W-:Y:S06]  /*1a1f0*/  BAR.ARV 0x4, 0x180 ;  /* 0x0106000000007b1d */ /* 0x000fec0000002000 */
[----:B--2---:R-:W-:-:S13]  /*1a200*/  ISETP.NE.AND P1, PT, R0, RZ, PT ;  /* 0x000000ff0000720c */ /* 0x004fda0003f25270 */
[----:B------:R-:W2:Y:S02]  /*1a210*/  @!P1 LDC R0, c[0x0][0xad4] ;  /* 0x0002b500ff009b82 */ /* 0x000ea40000000800 */
[----:B--2---:R0:W-:Y:S01]  /*1a220*/  @!P1 STL [R1+0x3c], R0 ;  /* 0x00003c0001009387 */ /* 0x0041e20000100800 */
[----:B-1----:R-:W-:Y:S05]  /*1a230*/  @P0 BRA `(.L_x_660) ;  /* 0x0000006000540947 */ /* 0x002fea0003800000 */
[----:B------:R-:W2:Y:S01]  /*1a240*/  LDL R2, [R1+0x1a0] ;  /* 0x0001a00001027983 */ /* 0x000ea20000100800 */
[----:B------:R-:W-:Y:S01]  /*1a250*/  ULDC.64 UR4, c[0x4][0x38] ;  /* 0x01000e0000047ab9 */ /* 0x000fe20000000a00 */
[----:B0-----:R-:W0:Y:S01]  /*1a260*/  S2R R0, SR_SWINHI ;  /* 0x0000000000007919 */ /* 0x001e220000002f00 */
[----:B-----5:R-:W1:Y:S01]  /*1a270*/  S2R R24, SR_TID.X ;  /* 0x0000000000187919 */ /* 0x020e620000002100 */
[----:B------:R-:W-:Y:S02]  /*1a280*/  MOV R20, R19 ;  /* 0x0000001300147202 */ /* 0x000fe40000000f00 */
[----:B0-----:R-:W-:-:S03]  /*1a290*/  MOV R21, R0 ;  /* 0x0000000000157202 */ /* 0x001fc60000000f00 */
[----:B--2---:R-:W-:-:S03]  /*1a2a0*/  IMAD.WIDE R2, R2, 0x2, R20 ;  /* 0x0000000202027825 */ /* 0x004fc600078e0214 */
[C---:B------:R-:W-:Y:S02]  /*1a2b0*/  IADD3 R46, P5, R2.reuse, 0xc000, RZ ;  /* 0x0000c000022e7810 */ /* 0x040fe40007fbe0ff */
[----:B------:R-:W-:Y:S02]  /*1a2c0*/  IADD3 R50, P1, R2, 0xc060, RZ ;  /* 0x0000c06002327810 */ /* 0x000fe40007f3e0ff */
[----:B------:R-:W-:Y:S02]  /*1a2d0*/  LOP3.LUT R47, R46, 0x380, RZ, 0xc0, !PT ;  /* 0x000003802e2f7812 */ /* 0x000fe400078ec0ff */
[----:B------:R-:W-:Y:S02]  /*1a2e0*/  LOP3.LUT R0, R50, 0x380, RZ, 0xc0, !PT ;  /* 0x0000038032007812 */ /* 0x000fe400078ec0ff */
[----:B------:R-:W-:Y:S02]  /*1a2f0*/  SHF.R.U64 R47, R47, 0x3, RZ ;  /* 0x000000032f2f7819 */ /* 0x000fe400000012ff */
[----:B------:R-:W-:-:S02]  /*1a300*/  IADD3 R54, P0, R2, 0xc040, RZ ;  /* 0x0000c04002367810 */ /* 0x000fc40007f1e0ff */
[----:B------:R-:W-:Y:S01]  /*1a310*/  LOP3.LUT R46, R47, R46, RZ, 0x3c, !PT ;  /* 0x0000002e2f2e7212 */ /* 0x000fe200078e3cff */
[--C-:B------:R-:W-:Y:S01]  /*1a320*/  IMAD.X R47, RZ, RZ, R3.reuse, P5 ;  /* 0x000000ffff2f7224 */ /* 0x100fe200028e0603 */
[----:B------:R-:W-:Y:S02]  /*1a330*/  SHF.R.U64 R0, R0, 0x3, RZ ;  /* 0x0000000300007819 */ /* 0x000fe400000012ff */
[----:B------:R-:W-:Y:S02]  /*1a340*/  LOP3.LUT R55, R54, 0x380, RZ, 0xc0, !PT ;  /* 0x0000038036377812 */ /* 0x000fe400078ec0ff */
[C---:B------:R-:W-:Y:S02]  /*1a350*/  IADD3 R26, P5, R2.reuse, 0x4040, RZ ;  /* 0x00004040021a7810 */ /* 0x040fe40007fbe0ff */
[----:B------:R-:W-:Y:S02]  /*1a360*/  IADD3 R30, P4, R2, 0x8060, RZ ;  /* 0x00008060021e7810 */ /* 0x000fe40007f9e0ff */
[----:B------:R-:W-:Y:S01]  /*1a370*/  LOP3.LUT R50, R0, R50, RZ, 0x3c, !PT ;  /* 0x0000003200327212 */ /* 0x000fe200078e3cff */
[----:B------:R-:W-:Y:S01]  /*1a380*/  IMAD.X R27, RZ, RZ, R3, P5 ;  /* 0x000000ffff1b7224 */ /* 0x000fe200028e0603 */
[----:B------:R-:W-:-:S02]  /*1a390*/  SHF.R.U64 R55, R55, 0x3, RZ ;  /* 0x0000000337377819 */ /* 0x000fc400000012ff */
[----:B------:R-:W-:Y:S02]  /*1a3a0*/  LOP3.LUT R0, R26, 0x380, RZ, 0xc0, !PT ;  /* 0x000003801a007812 */ /* 0x000fe400078ec0ff */
[----:B------:R-:W-:Y:S02]  /*1a3b0*/  LOP3.LUT R31, R30, 0x380, RZ, 0xc0, !PT ;  /* 0x000003801e1f7812 */ /* 0x000fe400078ec0ff */
[----:B------:R-:W-:Y:S01]  /*1a3c0*/  LOP3.LUT R54, R55, R54, RZ, 0x3c, !PT ;  /* 0x0000003637367212 */ /* 0x000fe200078e3cff */
[----:B------:R-:W-:Y:S01]  /*1a3d0*/  IMAD.X R55, RZ, RZ, R3, P0 ;  /* 0x000000ffff377224 */ /* 0x000fe200000e0603 */
[----:B------:R-:W-:Y:S02]  /*1a3e0*/  IADD3.X R51, RZ, R3, RZ, P1, !PT ;  /* 0x00000003ff337210 */ /* 0x000fe40000ffe4ff */
[----:B------:R-:W-:Y:S02]  /*1a3f0*/  SHF.R.U64 R0, R0, 0x3, RZ ;  /* 0x0000000300007819 */ /* 0x000fe400000012ff */
[----:B------:R-:W-:-:S02]  /*1a400*/  IADD3 R38, P3, R2, 0xc020, RZ ;  /* 0x0000c02002267810 */ /* 0x000fc40007f7e0ff */
[----:B------:R-:W-:Y:S02]  /*1a410*/  SHF.R.U64 R31, R31, 0x3, RZ ;  /* 0x000000031f1f7819 */ /* 0x000fe400000012ff */
[----:B------:R-:W-:Y:S02]  /*1a420*/  LOP3.LUT R26, R0, R26, RZ, 0x3c, !PT ;  /* 0x0000001a001a7212 */ /* 0x000fe400078e3cff */
[----:B------:R-:W-:Y:S02]  /*1a430*/  MOV R4, R50 ;  /* 0x0000003200047202 */ /* 0x000fe40000000f00 */
[----:B------:R-:W-:Y:S02]  /*1a440*/  LOP3.LUT R39, R38, 0x380, RZ, 0xc0, !PT ;  /* 0x0000038026277812 */ /* 0x000fe400078ec0ff */
[----:B------:R-:W-:Y:S01]  /*1a450*/  LOP3.LUT R30, R31, R30, RZ, 0x3c, !PT ;  /* 0x0000001e1f1e7212 */ /* 0x000fe200078e3cff */
[----:B------:R-:W-:Y:S01]  /*1a460*/  IMAD.X R31, RZ, RZ, R3, P4 ;  /* 0x000000ffff1f7224 */ /* 0x000fe200020e0603 */
[----:B------:R-:W-:Y:S01]  /*1a470*/  MOV R0, R54 ;  /* 0x0000003600007202 */ /* 0x000fe20000000f00 */
[----:B------:R-:W-:Y:S01]  /*1a480*/  STL [R1+0x104], R4 ;  /* 0x0001040401007387 */ /* 0x000fe20000100800 */
[----:B------:R-:W-:-:S02]  /*1a490*/  IADD3 R50, P4, R2, 0x4020, RZ ;  /* 0x0000402002327810 */ /* 0x000fc40007f9e0ff */
[----:B------:R-:W-:Y:S01]  /*1a4a0*/  IADD3 R34, P2, R2, 0x8040, RZ ;  /* 0x0000804002227810 */ /* 0x000fe20007f5e0ff */
[----:B------:R0:W-:Y:S01]  /*1a4b0*/  STL [R1+0xec], R0 ;  /* 0x0000ec0001007387 */ /* 0x0001e20000100800 */
[----:B------:R-:W-:Y:S02]  /*1a4c0*/  SHF.R.U64 R39, R39, 0x3, RZ ;  /* 0x0000000327277819 */ /* 0x000fe400000012ff */
[----:B------:R-:W-:Y:S02]  /*1a4d0*/  LOP3.LUT R35, R34, 0x380, RZ, 0xc0, !PT ;  /* 0x0000038022237812 */ /* 0x000fe400078ec0ff */
[----:B------:R-:W-:Y:S01]  /*1a4e0*/  LOP3.LUT R38, R39, R38, RZ, 0x3c, !PT ;  /* 0x0000002627267212 */ /* 0x000fe200078e3cff */
[----:B------:R-:W-:Y:S01]  /*1a4f0*/  IMAD.X R39, RZ, RZ, R3, P3 ;  /* 0x000000ffff277224 */ /* 0x000fe200018e0603 */
[----:B------:R-:W-:Y:S02]  /*1a500*/  SHF.R.U64 R35, R35, 0x3, RZ ;  /* 0x0000000323237819 */ /* 0x000fe400000012ff */
[----:B------:R-:W-:-:S02]  /*1a510*/  IADD3 R6, P1, R2, 0x8020, RZ ;  /* 0x0000802002067810 */ /* 0x000fc40007f3e0ff */
[----:B0-----:R-:W-:Y:S02]  /*1a520*/  LOP3.LUT R0, R50, 0x380, RZ, 0xc0, !PT ;  /* 0x0000038032007812 */ /* 0x001fe400078ec0ff */
[----:B------:R-:W-:Y:S02]  /*1a530*/  MOV R4, R38 ;  /* 0x0000002600047202 */ /* 0x000fe40000000f00 */
[----:B------:R-:W-:Y:S02]  /*1a540*/  SHF.R.U64 R0, R0, 0x3, RZ ;  /* 0x0000000300007819 */ /* 0x000fe400000012ff */
[----:B------:R-:W-:Y:S01]  /*1a550*/  LOP3.LUT R34, R35, R34, RZ, 0x3c, !PT ;  /* 0x0000002223227212 */ /* 0x000fe200078e3cff */
[----:B------:R0:W-:Y:S01]  /*1a560*/  STL [R1+0xe4], R4 ;  /* 0x0000e40401007387 */ /* 0x0001e20000100800 */
[----:B------:R-:W-:Y:S02]  /*1a570*/  LOP3.LUT R50, R0, R50, RZ, 0x3c, !PT ;  /* 0x0000003200327212 */ /* 0x000fe400078e3cff */
[----:B------:R-:W-:-:S02]  /*1a580*/  MOV R0, R46 ;  /* 0x0000002e00007202 */ /* 0x000fc40000000f00 */
[----:B------:R-:W-:Y:S02]  /*1a590*/  IADD3.X R35, RZ, R3, RZ, P2, !PT ;  /* 0x00000003ff237210 */ /* 0x000fe400017fe4ff */
[----:B------:R-:W-:Y:S01]  /*1a5a0*/  IADD3 R38, P2, R2, 0x4000, RZ ;  /* 0x0000400002267810 */ /* 0x000fe20007f5e0ff */
[----:B------:R2:W-:Y:S01]  /*1a5b0*/  STL [R1+0xc8], R0 ;  /* 0x0000c80001007387 */ /* 0x0005e20000100800 */
[----:B------:R-:W-:Y:S02]  /*1a5c0*/  LOP3.LUT R7, R6, 0x380, RZ, 0xc0, !PT ;  /* 0x0000038006077812 */ /* 0x000fe400078ec0ff */
[----:B------:R-:W-:Y:S01]  /*1a5d0*/  IADD3 R8, P0, R2, 0x8000, RZ ;  /* 0x0000800002087810 */ /* 0x000fe20007f1e0ff */
[----:B------:R-:W-:Y:S01]  /*1a5e0*/  IMAD.X R39, RZ, RZ, R3, P2 ;  /* 0x000000ffff277224 */ /* 0x000fe200010e0603 */
[----:B------:R-:W-:Y:S02]  /*1a5f0*/  SHF.R.U64 R7, R7, 0x3, RZ ;  /* 0x0000000307077819 */ /* 0x000fe400000012ff */
[----:B0-----:R-:W-:-:S02]  /*1a600*/  MOV R4, R30 ;  /* 0x0000001e00047202 */ /* 0x001fc40000000f00 */
[----:B------:R-:W-:Y:S01]  /*1a610*/  LOP3.LUT R6, R7, R6, RZ, 0x3c, !PT ;  /* 0x0000000607067212 */ /* 0x000fe200078e3cff */
[----:B------:R-:W-:Y:S01]  /*1a620*/  IMAD.X R7, RZ, RZ, R3, P1 ;  /* 0x000000ffff077224 */ /* 0x000fe200008e0603 */
[----:B--2---:R-:W-:Y:S01]  /*1a630*/  LOP3.LUT R0, R38, 0x380, RZ, 0xc0, !PT ;  /* 0x0000038026007812 */ /* 0x004fe200078ec0ff */
[----:B------:R0:W-:Y:S01]  /*1a640*/  STL [R1+0xbc], R4 ;  /* 0x0000bc0401007387 */ /* 0x0001e20000100800 */
[----:B------:R-:W-:Y:S02]  /*1a650*/  LOP3.LUT R9, R8, 0x380, RZ, 0xc0, !PT ;  /* 0x0000038008097812 */ /* 0x000fe400078ec0ff */
[----:B------:R-:W-:Y:S02]  /*1a660*/  SHF.R.U64 R0, R0, 0x3, RZ ;  /* 0x0000000300007819 */ /* 0x000fe400000012ff */
[----:B------:R-:W-:Y:S02]  /*1a670*/  IADD3 R14, P3, R2, 0x4060, RZ ;  /* 0x00004060020e7810 */ /* 0x000fe40007f7e0ff */
[----:B------:R-:W-:-:S02]  /*1a680*/  LOP3.LUT R38, R0, R38, RZ, 0x3c, !PT ;  /* 0x0000002600267212 */ /* 0x000fc400078e3cff */
[----:B------:R-:W-:Y:S02]  /*1a690*/  MOV R0, R34 ;  /* 0x0000002200007202 */ /* 0x000fe40000000f00 */
[----:B------:R-:W-:Y:S02]  /*1a6a0*/  IADD3 R30, P1, R2, 0x60, RZ ;  /* 0x00000060021e7810 */ /* 0x000fe40007f3e0ff */
[----:B------:R-:W-:Y:S01]  /*1a6b0*/  SHF.R.U64 R9, R9, 0x3, RZ ;  /* 0x0000000309097819 */ /* 0x000fe200000012ff */
[----:B------:R2:W-:Y:S01]  /*1a6c0*/  STL [R1+0xac], R0 ;  /* 0x0000ac0001007387 */ /* 0x0005e20000100800 */
[----:B------:R-:W-:Y:S01]  /*1a6d0*/  LOP3.LUT R15, R14, 0x380, RZ, 0xc0, !PT ;  /* 0x000003800e0f7812 */ /* 0x000fe200078ec0ff */
[--C-:B------:R-:W-:Y:S01]  /*1a6e0*/  IMAD.X R31, RZ, RZ, R3.reuse, P1 ;  /* 0x000000ffff1f7224 */ /* 0x100fe200008e0603 */
[----:B------:R-:W-:Y:S01]  /*1a6f0*/  LOP3.LUT R8, R9, R8, RZ, 0x3c, !PT ;  /* 0x0000000809087212 */ /* 0x000fe200078e3cff */
[----:B------:R-:W-:Y:S01]  /*1a700*/  IMAD.X R9, RZ, RZ, R3, P0 ;  /* 0x000000ffff097224 */ /* 0x000fe200000e0603 */
[----:B------:R-:W-:-:S02]  /*1a710*/  SHF.R.U64 R15, R15, 0x3, RZ ;  /* 0x000000030f0f7819 */ /* 0x000fc400000012ff */
[----:B0-----:R-:W-:Y:S02]  /*1a720*/  MOV R4, R6 ;  /* 0x0000000600047202 */ /* 0x001fe40000000f00 */
[----:B------:R-:W-:Y:S01]  /*1a730*/  LOP3.LUT R14, R15, R14, RZ, 0x3c, !PT ;  /* 0x0000000e0f0e7212 */ /* 0x000fe200078e3cff */
[--C-:B------:R-:W-:Y:S01]  /*1a740*/  IMAD.X R15, RZ, RZ, R3.reuse, P3 ;  /* 0x000000ffff0f7224 */ /* 0x100fe200018e0603 */
[----:B--2---:R-:W-:Y:S01]  /*1a750*/  LOP3.LUT R0, R30, 0x380, RZ, 0xc0, !PT ;  /* 0x000003801e007812 */ /* 0x004fe200078ec0ff */
[----:B------:R0:W-:Y:S01]  /*1a760*/  STL [R1+0xa8], R4 ;  /* 0x0000a80401007387 */ /* 0x0001e20000100800 */
[----:B------:R-:W-:Y:S02]  /*1a770*/  IADD3 R6, P0, R2, 0x40, RZ ;  /* 0x0000004002067810 */ /* 0x000fe40007f1e0ff */
[----:B------:R-:W-:Y:S02]  /*1a780*/  SHF.R.U64 R0, R0, 0x3, RZ ;  /* 0x0000000300007819 */ /* 0x000fe400000012ff */
[----:B------:R-:W-:Y:S01]  /*1a790*/  IADD3.X R51, RZ, R3, RZ, P4, !PT ;  /* 0x00000003ff337210 */ /* 0x000fe200027fe4ff */
[----:B------:R-:W-:Y:S01]  /*1a7a0*/  IMAD.X R7, RZ, RZ, R3, P0 ;  /* 0x000000ffff077224 */ /* 0x000fe200000e0603 */
[----:B------:R-:W-:-:S02]  /*1a7b0*/  LOP3.LUT R30, R0, R30, RZ, 0x3c, !PT ;  /* 0x0000001e001e7212 */ /* 0x000fc400078e3cff */
[----:B------:R-:W-:Y:S02]  /*1a7c0*/  MOV R0, R8 ;  /* 0x0000000800007202 */ /* 0x000fe40000000f00 */
[----:B0-----:R-:W-:Y:S02]  /*1a7d0*/  MOV R4, R14 ;  /* 0x0000000e00047202 */ /* 0x001fe40000000f00 */
[----:B------:R-:W-:Y:S01]  /*1a7e0*/  MOV R215, R50 ;  /* 0x0000003200d77202 */ /* 0x000fe20000000f00 */
[----:B------:R0:W-:Y:S01]  /*1a7f0*/  STL [R1+0xa4], R0 ;  /* 0x0000a40001007387 */ /* 0x0001e20000100800 */
[----:B------:R-:W-:Y:S02]  /*1a800*/  MOV R214, R38 ;  /* 0x0000002600d67202 */ /* 0x000fe40000000f00 */
[----:B------:R-:W-:Y:S01]  /*1a810*/  MOV R213, R30 ;  /* 0x0000001e00d57202 */ /* 0x000fe20000000f00 */
[----:B------:R-:W-:Y:S01]  /*1a820*/  STL [R1+0x9c], R4 ;  /* 0x00009c0401007387 */ /* 0x000fe20000100800 */
[----:B0-----:R-:W-:-:S05]  /*1a830*/  MOV R0, R26 ;  /* 0x0000001a00007202 */ /* 0x001fca0000000f00 */
[----:B------:R0:W-:Y:S02]  /*1a840*/  STL [R1+0x8], R0 ;  /* 0x0000080001007387 */ /* 0x0001e40000100800 */
[----:B0-----:R-:W-:-:S04]  /*1a850*/  LOP3.LUT R0, R6, 0x380, RZ, 0xc0, !PT ;  /* 0x0000038006007812 */ /* 0x001fc800078ec0ff */
[----:B------:R-:W-:-:S04]  /*1a860*/  SHF.R.U64 R0, R0, 0x3, RZ ;  /* 0x0000000300007819 */ /* 0x000fc800000012ff */
[----:B------:R-:W-:-:S04]  /*1a870*/  LOP3.LUT R6, R0, R6, RZ, 0x3c, !PT ;  /* 0x0000000600067212 */ /* 0x000fc800078e3cff */
[----:B------:R-:W-:Y:S02]  /*1a880*/  MOV R212, R6 ;  /* 0x0000000600d47202 */ /* 0x000fe40000000f00 */
[----:B------:R-:W-:-:S04]  /*1a890*/  IADD3 R6, P0, R2, 0x20, RZ ;  /* 0x0000002002067810 */ /* 0x000fc80007f1e0ff */
[----:B------:R-:W-:Y:S01]  /*1a8a0*/  LOP3.LUT R0, R6, 0x380, RZ, 0xc0, !PT ;  /* 0x0000038006007812 */ /* 0x000fe200078ec0ff */
[----:B------:R-:W-:-:S03]  /*1a8b0*/  IMAD.X R7, RZ, RZ, R3, P0 ;  /* 0x000000ffff077224 */ /* 0x000fc600000e0603 */
[----:B------:R-:W-:-:S04]  /*1a8c0*/  SHF.R.U64 R0, R0, 0x3, RZ ;  /* 0x0000000300007819 */ /* 0x000fc800000012ff */
[----:B------:R-:W-:Y:S02]  /*1a8d0*/  LOP3.LUT R6, R0, R6, RZ, 0x3c, !PT ;  /* 0x0000000600067212 */ /* 0x000fe400078e3cff */
[----:B------:R-:W-:Y:S02]  /*1a8e0*/  LOP3.LUT R0, R2, 0x380, RZ, 0xc0, !PT ;  /* 0x0000038002007812 */ /* 0x000fe400078ec0ff */
[----:B------:R-:W-:Y:S02]  /*1a8f0*/  MOV R211, R6 ;  /* 0x0000000600d37202 */ /* 0x000fe40000000f00 */
[----:B------:R-:W-:-:S04]  /*1a900*/  SHF.R.U64 R0, R0, 0x3, RZ ;  /* 0x0000000300007819 */ /* 0x000fc800000012ff */
[----:B------:R-:W-:Y:S02]  /*1a910*/  LOP3.LUT R2, R0, R2, RZ, 0x3c, !PT ;  /* 0x0000000200027212 */ /* 0x000fe400078e3cff */
[C---:B-1----:R-:W-:Y:S02]  /*1a920*/  LOP3.LUT P0, R0, R24.reuse, 0x3, RZ, 0xc0, !PT ;  /* 0x0000000318007812 */ /* 0x042fe4000780c0ff */
[----:B------:R-:W-:Y:S02]  /*1a930*/  MOV R210, R2 ;  /* 0x0000000200d27202 */ /* 0x000fe40000000f00 */
[----:B------:R-:W-:Y:S02]  /*1a940*/  SHF.L.U32 R2, R24, 0x2, RZ ;  /* 0x0000000218027819 */ /* 0x000fe400000006ff */
[----:B------:R-:W-:Y:S02]  /*1a950*/  ISETP.EQ.OR P0, PT, R0, 0x3, !P0 ;  /* 0x000000030000780c */ /* 0x000fe40004702670 */
[----:B------:R-:W-:-:S02]  /*1a960*/  LOP3.LUT R2, R2, 0xc, RZ, 0xc0, !PT ;  /* 0x0000000c02027812 */ /* 0x000fc400078ec0ff */
[----:B------:R-:W-:Y:S02]  /*1a970*/  SEL R4, R5, R25, P0 ;  /* 0x0000001905047207 */ /* 0x000fe40000000000 */
[----:B------:R-:W-:Y:S02]  /*1a980*/  IADD3 R2, P1, R2, UR4, RZ ;  /* 0x0000000402027c10 */ /* 0x000fe4000ff3e0ff */
[----:B------:R-:W-:Y:S02]  /*1a990*/  SEL R5, R25, R5, P0 ;  /* 0x0000000519057207 */ /* 0x000fe40000000000 */
[----:B------:R-:W-:Y:S01]  /*1a9a0*/  SEL R9, R28, R29, P0 ;  /* 0x0000001d1c097207 */ /* 0x000fe20000000000 */
[----:B------:R-:W-:Y:S01]  /*1a9b0*/  IMAD.X R3, RZ, RZ, UR5, P1 ;  /* 0x00000005ff037e24 */ /* 0x000fe200088e06ff */
[----:B------:R-:W-:-:S04]  /*1a9c0*/  SEL R6, R29, R28, P0 ;  /* 0x0000001c1d067207 */ /* 0x000fc80000000000 */
[----:B------:R0:W5:Y:S01]  /*1a9d0*/  LDG.E.CONSTANT R0, desc[UR36][R2.64] ;  /* 0x0000002402007981 */ /* 0x000162000c1e9900 */
[----:B------:R-:W-:-:S03]  /*1a9e0*/  UMOV UR4, 0xffffffff ;  /* 0xffffffff00047882 */ /* 0x000fc60000000000 */
[----:B------:R-:W-:Y:S05]  /*1a9f0*/  BRA.DIV UR4, `(.L_x_661) ;  /* 0x0000010204d47947 */ /* 0x000fea000b800000 */
[----:B------:R-:W-:Y:S01]  /*1aa00*/  SEL R34, R52, R53, P0 ;  /* 0x0000003534227207 */ /* 0x000fe20000000000 */
[----:B0----5:R-:W-:Y:S01]  /*1aa10*/  SHFL.IDX PT, R3, R9, R0, 0x1c1f ;  /* 0x001c1f0009037589 */ /* 0x021fe200000e0000 */
[----:B------:R-:W-:Y:S02]  /*1aa20*/  SEL R52, R53, R52, P0 ;  /* 0x0000003435347207 */ /* 0x000fe40000000000 */
[----:B------:R-:W-:Y:S01]  /*1aa30*/  SEL R53, R120, R121, P0 ;  /* 0x0000007978357207 */ /* 0x000fe20000000000 */
[----:B------:R-:W-:Y:S01]  /*1aa40*/  SHFL.IDX PT, R4, R4, R0, 0x1c1f ;  /* 0x001c1f0004047589 */ /* 0x000fe200000e0000 */
[----:B------:R-:W-:Y:S02]  /*1aa50*/  SEL R120, R121, R120, P0 ;  /* 0x0000007879787207 */ /* 0x000fe40000000000 */
[----:B------:R-:W-:Y:S01]  /*1aa60*/  SEL R121, R98, R99, P0 ;  /* 0x0000006362797207 */ /* 0x000fe20000000000 */
[----:B------:R-:W-:Y:S01]  /*1aa70*/  SHFL.IDX PT, R34, R34, R0, 0x1c1f ;  /* 0x001c1f0022227589 */ /* 0x000fe200000e0000 */
[----:B------:R-:W-:-:S02]  /*1aa80*/  SEL R47, R104, R105, P0 ;  /* 0x00000069682f7207 */ /* 0x000fc40000000000 */
[----:B------:R-:W-:Y:S01]  /*1aa90*/  SEL R99, R99, R98, P0 ;  /* 0x0000006263637207 */ /* 0x000fe20000000000 */
[----:B------:R-:W-:Y:S01]  /*1aaa0*/  SHFL.IDX PT, R53, R53, R0, 0x1c1f ;  /* 0x001c1f0035357589 */ /* 0x000fe200000e0000 */
[----:B------:R-:W-:Y:S02]  /*1aab0*/  SEL R104, R105, R104, P0 ;  /* 0x0000006869687207 */ /* 0x000fe40000000000 */
[----:B------:R-:W-:Y:S01]  /*1aac0*/  SEL R55, R128, R129, P0 ;  /* 0x0000008180377207 */ /* 0x000fe20000000000 */
[----:B------:R-:W-:Y:S01]  /*1aad0*/  SHFL.IDX PT, R47, R47, R0, 0x1c1f ;  /* 0x001c1f002f2f7589 */ /* 0x000fe200000e0000 */
[----:B------:R-:W-:Y:S02]  /*1aae0*/  SEL R98, R110, R111, P0 ;  /* 0x0000006f6e627207 */ /* 0x000fe40000000000 */
        /* <DEDUP_REMOVED lines=29> */
[----:B------:R-:W-:-:S02]  /*1acc0*/  SEL R67, R74, R75, P0 ;  /* 0x0000004b4a437207 */ /* 0x000fc40000000000 */
[----:B------:R-:W-:Y:S02]  /*1acd0*/  SEL R123, R123, R122, P0 ;  /* 0x0000007a7b7b7207 */ /* 0x000fe40000000000 */
        /* <DEDUP_REMOVED lines=18> */
[----:B------:R-:W-:Y:S02]  /*1ae00*/  LOP3.LUT R2, R0, 0x2, RZ, 0x3c, !PT ;  /* 0x0000000200027812 */ /* 0x000fe400078e3cff */
[----:B------:R-:W-:Y:S01]  /*1ae10*/  SEL R32, R33, R32, P0 ;  /* 0x0000002021207207 */ /* 0x000fe20000000000 */
[----:B------:R-:W-:Y:S01]  /*1ae20*/  SHFL.IDX PT, R71, R71, R0, 0x1c1f ;  /* 0x001c1f0047477589 */ /* 0x000fe200000e0000 */
[----:B------:R-:W-:Y:S02]  /*1ae30*/  SEL R36, R37, R36, P0 ;  /* 0x0000002425247207 */ /* 0x000fe40000000000 */
[----:B------:R-:W-:Y:S01]  /*1ae40*/  SEL R25, R56, R57, P0 ;  /* 0x0000003938197207 */ /* 0x000fe20000000000 */
[----:B------:R-:W0:Y:S01]  /*1ae50*/  SHFL.IDX PT, R93, R93, R2, 0x1c1f ;  /* 0x001c1f025d5d7589 */ /* 0x000e2200000e0000 */
[----:B------:R-:W-:-:S02]  /*1ae60*/  SEL R38, R84, R85, P0 ;  /* 0x0000005554267207 */ /* 0x000fc40000000000 */
[----:B------:R-:W-:Y:S01]  /*1ae70*/  SEL R39, R88, R89, P0 ;  /* 0x0000005958277207 */ /* 0x000fe20000000000 */
[----:B------:R-:W1:Y:S01]  /*1ae80*/  SHFL.IDX PT, R96, R96, R2, 0x1c1f ;  /* 0x001c1f0260607589 */ /* 0x000e6200000e0000 */
[----:B------:R-:W-:Y:S02]  /*1ae90*/  SEL R78, R79, R78, P0 ;  /* 0x0000004e4f4e7207 */ /* 0x000fe40000000000 */
[----:B------:R-:W-:Y:S01]  /*1aea0*/  SEL R82, R83, R82, P0 ;  /* 0x0000005253527207 */ /* 0x000fe20000000000 */
[----:B------:R-:W2:Y:S01]  /*1aeb0*/  SHFL.IDX PT, R104, R104, R2, 0x1c1f ;  /* 0x001c1f0268687589 */ /* 0x000ea200000e0000 */
[----:B------:R-:W-:Y:S02]  /*1aec0*/  SEL R127, R130, R131, P0 ;  /* 0x00000083827f7207 */ /* 0x000fe40000000000 */
[----:B------:R-:W-:Y:S01]  /*1aed0*/  SEL R56, R57, R56, P0 ;  /* 0x0000003839387207 */ /* 0x000fe20000000000 */
[----:B------:R-:W3:Y:S01]  /*1aee0*/  SHFL.IDX PT, R108, R108, R2, 0x1c1f ;  /* 0x001c1f026c6c7589 */ /* 0x000ee200000e0000 */
[----:B------:R-:W-:-:S02]  /*1aef0*/  SEL R33, R60, R61, P0 ;  /* 0x0000003d3c217207 */ /* 0x000fc40000000000 */
[----:B------:R-:W-:Y:S01]  /*1af00*/  SEL R24, R64, R65, P0 ;  /* 0x0000004140187207 */ /* 0x000fe20000000000 */
[----:B------:R-:W4:Y:S01]  /*1af10*/  SHFL.IDX PT, R6, R6, R2, 0x1c1f ;  /* 0x001c1f0206067589 */ /* 0x000f2200000e0000 */
[----:B------:R-:W-:Y:S02]  /*1af20*/  SEL R31, R68, R69, P0 ;  /* 0x00000045441f7207 */ /* 0x000fe40000000000 */
[----:B------:R-:W-:Y:S01]  /*1af30*/  SEL R30, R72, R73, P0 ;  /* 0x00000049481e7207 */ /* 0x000fe20000000000 */
[----:B------:R-:W4:Y:S01]  /*1af40*/  SHFL.IDX PT, R44, R44, R2, 0x1c1f ;  /* 0x001c1f022c2c7589 */ /* 0x000f2200000e0000 */
[----:B------:R-:W-:Y:S02]  /*1af50*/  SEL R35, R76, R77, P0 ;  /* 0x0000004d4c237207 */ /* 0x000fe40000000000 */
[----:B------:R-:W-:Y:S01]  /*1af60*/  SEL R37, R80, R81, P0 ;  /* 0x0000005150257207 */ /* 0x000fe20000000000 */
[----:B------:R-:W4:Y:S01]  /*1af70*/  SHFL.IDX PT, R48, R48, R2, 0x1c1f ;  /* 0x001c1f0230307589 */ /* 0x000f2200000e0000 */
[----:B------:R-:W-:-:S02]  /*1af80*/  SEL R84, R85, R84, P0 ;  /* 0x0000005455547207 */ /* 0x000fc40000000000 */
[----:B------:R-:W-:Y:S01]  /*1af90*/  SEL R88, R89, R88, P0 ;  /* 0x0000005859587207 */ /* 0x000fe20000000000 */
[----:B------:R-:W-:Y:S01]  /*1afa0*/  SHFL.IDX PT, R38, R38, R0, 0x1c1f ;  /* 0x001c1f0026267589 */ /* 0x000fe200000e0000 */
[----:B------:R-:W-:Y:S02]  /*1afb0*/  SEL R46, R100, R101, P0 ;  /* 0x00000065642e7207 */ /* 0x000fe40000000000 */
[----:B------:R-:W-:Y:S01]  /*1afc0*/  SEL R50, R112, R113, P0 ;  /* 0x0000007170327207 */ /* 0x000fe20000000000 */
[----:B------:R-:W4:Y:S01]  /*1afd0*/  SHFL.IDX PT, R84, R84, R2, 0x1c1f ;  /* 0x001c1f0254547589 */ /* 0x000f2200000e0000 */
[----:B------:R-:W-:Y:S02]  /*1afe0*/  SEL R51, R116, R117, P0 ;  /* 0x0000007574337207 */ /* 0x000fe40000000000 */
[----:B------:R-:W-:Y:S01]  /*1aff0*/  SEL R54, R124, R125, P0 ;  /* 0x0000007d7c367207 */ /* 0x000fe20000000000 */
[----:B------:R-:W-:Y:S01]  /*1b000*/  SHFL.IDX PT, R39, R39, R0, 0x1c1f ;  /* 0x001c1f0027277589 */ /* 0x000fe200000e0000 */
[----:B------:R-:W-:-:S02]  /*1b010*/  SEL R79, R86, R87, P0 ;  /* 0x00000057564f7207 */ /* 0x000fc40000000000 */
[----:B------:R-:W-:Y:S01]  /*1b020*/  SEL R83, R90, R91, P0 ;  /* 0x0000005b5a537207 */ /* 0x000fe20000000000 */
[----:B------:R-:W4:Y:S01]  /*1b030*/  SHFL.IDX PT, R88, R88, R2, 0x1c1f ;  /* 0x001c1f0258587589 */ /* 0x000f2200000e0000 */
        /* <DEDUP_REMOVED lines=84> */
[----:B0-----:R-:W-:Y:S02]  /*1b580*/  SEL R173, R40, R93, P0 ;  /* 0x0000005d28ad7207 */ /* 0x001fe40000000000 */
[----:B------:R-:W-:Y:S01]  /*1b590*/  SEL R172, R93, R40, P0 ;  /* 0x000000285dac7207 */ /* 0x000fe20000000000 */
[----:B------:R-:W0:Y:S01]  /*1b5a0*/  SHFL.IDX PT, R10, R36, R2, 0x1c1f ;  /* 0x001c1f02240a7589 */ /* 0x000e2200000e0000 */
[----:B-1----:R-:W-:-:S02]  /*1b5b0*/  SEL R171, R45, R96, P0 ;  /* 0x000000602dab7207 */ /* 0x002fc40000000000 */
[----:B------:R-:W-:Y:S01]  /*1b5c0*/  SEL R168, R96, R45, P0 ;  /* 0x0000002d60a87207 */ /* 0x000fe20000000000 */
[----:B------:R-:W-:Y:S01]  /*1b5d0*/  SHFL.IDX PT, R31, R31, R0, 0x1c1f ;  /* 0x001c1f001f1f7589 */ /* 0x000fe200000e0000 */
[----:B------:R-:W-:Y:S02]  /*1b5e0*/  SEL R150, R151, R150, P0 ;  /* 0x0000009697967207 */ /* 0x000fe40000000000 */
[----:B--2---:R-:W-:Y:S01]  /*1b5f0*/  SEL R96, R47, R104, P0 ;  /* 0x000000682f607207 */ /* 0x004fe20000000000 */
[----:B------:R-:W1:Y:S01]  /*1b600*/  SHFL.IDX PT, R68, R68, R2, 0x1c1f ;  /* 0x001c1f0244447589 */ /* 0x000e6200000e0000 */
[----:B---3--:R-:W-:Y:S02]  /*1b610*/  SEL R93, R49, R108, P0 ;  /* 0x0000006c315d7207 */ /* 0x008fe40000000000 */
[----:B----4-:R-:W-:Y:S01]  /*1b620*/  SEL R204, R3, R6, P0 ;  /* 0x0000000603cc7207 */ /* 0x010fe20000000000 */
[----:B------:R-:W-:Y:S01]  /*1b630*/  SHFL.IDX PT, R30, R30, R0, 0x1c1f ;  /* 0x001c1f001e1e7589 */ /* 0x000fe200000e0000 */
[----:B------:R-:W-:-:S02]  /*1b640*/  SEL R205, R6, R3, P0 ;  /* 0x0000000306cd7207 */ /* 0x000fc40000000000 */
[----:B------:R-:W-:Y:S01]  /*1b650*/  SEL R196, R29, R44, P0 ;  /* 0x0000002c1dc47207 */ /* 0x000fe20000000000 */
[----:B------:R-:W2:Y:S01]  /*1b660*/  SHFL.IDX PT, R72, R72, R2, 0x1c1f ;  /* 0x001c1f0248487589 */ /* 0x000ea200000e0000 */
[----:B------:R-:W-:Y:S02]  /*1b670*/  SEL R197, R44, R29, P0 ;  /* 0x0000001d2cc57207 */ /* 0x000fe40000000000 */
[----:B------:R-:W-:Y:S01]  /*1b680*/  SEL R194, R26, R48, P0 ;  /* 0x000000301ac27207 */ /* 0x000fe20000000000 */
[----:B------:R-:W-:Y:S01]  /*1b690*/  SHFL.IDX PT, R35, R35, R0, 0x1c1f ;  /* 0x001c1f0023237589 */ /* 0x000fe200000e0000 */
[----:B------:R-:W-:Y:S02]  /*1b6a0*/  SEL R195, R48, R26, P0 ;  /* 0x0000001a30c37207 */ /* 0x000fe40000000000 */
[----:B------:R-:W-:Y:S01]  /*1b6b0*/  SEL R177, R38, R84, P0 ;  /* 0x0000005426b17207 */ /* 0x000fe20000000000 */
[----:B------:R-:W3:Y:S01]  /*1b6c0*/  SHFL.IDX PT, R76, R76, R2, 0x1c1f ;  /* 0x001c1f024c4c7589 */ /* 0x000ee200000e0000 */
        /* <DEDUP_REMOVED lines=25> */
[----:B0-----:R-:W-:Y:S01]  /*1b860*/  SEL R200, R7, R10, P0 ;  /* 0x0000000a07c87207 */ /* 0x001fe20000000000 */
[----:B------:R-:W-:Y:S01]  /*1b870*/  SHFL.IDX PT, R57, R57, R0, 0x1c1f ;  /* 0x001c1f0039397589 */ /* 0x000fe200000e0000 */
[----:B------:R-:W-:-:S02]  /*1b880*/  SEL R201, R10, R7, P0 ;  /* 0x000000070ac97207 */ /* 0x000fc40000000000 */
[----:B------:R-:W-:Y:S01]  /*1b890*/  SEL R198, R28, R27, P0 ;  /* 0x0000001b1cc67207 */ /* 0x000fe20000000000 */
[----:B------:R-:W0:Y:S01]  /*1b8a0*/  SHFL.IDX PT, R132, R132, R2, 0x1c1f ;  /* 0x001c1f0284847589 */ /* 0x000e2200000e0000 */
[----:B------:R-:W-:Y:S02]  /*1b8b0*/  SEL R199, R27, R28, P0 ;  /* 0x0000001c1bc77207 */ /* 0x000fe40000000000 */
[----:B------:R-:W-:Y:S01]  /*1b8c0*/  SEL R192, R34, R52, P0 ;  /* 0x0000003422c07207 */ /* 0x000fe20000000000 */
[----:B------:R-:W-:Y:S01]  /*1b8d0*/  SHFL.IDX PT, R61, R61, R0, 0x1c1f ;  /* 0x001c1f003d3d7589 */ /* 0x000fe200000e0000 */
[----:B------:R-:W-:Y:S02]  /*1b8e0*/  SEL R193, R52, R34, P0 ;  /* 0x0000002234c17207 */ /* 0x000fe40000000000 */
[----:B------:R-:W-:Y:S01]  /*1b8f0*/  SEL R190, R25, R56, P0 ;  /* 0x0000003819be7207 */ /* 0x000fe20000000000 */
[----:B------:R-:W0:Y:S01]  /*1b900*/  SHFL.IDX PT, R136, R136, R2, 0x1c1f ;  /* 0x001c1f0288887589 */ /* 0x000e2200000e0000 */
[----:B------:R-:W-:-:S02]  /*1b910*/  SEL R191, R56, R25, P0 ;  /* 0x0000001938bf7207 */ /* 0x000fc40000000000 */
[----:B------:R-:W-:Y:S01]  /*1b920*/  SEL R188, R33, R60, P0 ;  /* 0x0000003c21bc7207 */ /* 0x000fe20000000000 */
[----:B------:R-:W-:Y:S01]  /*1b930*/  SHFL.IDX PT, R65, R65, R0, 0x1c1f ;  /* 0x001c1f0041417589 */ /* 0x000fe200000e0000 */
[----:B------:R-:W-:Y:S02]  /*1b940*/  SEL R189, R60, R33, P0 ;  /* 0x000000213cbd7207 */ /* 0x000fe40000000000 */
[----:B------:R-:W-:Y:S01]  /*1b950*/  SEL R187, R24, R64, P0 ;  /* 0x0000004018bb7207 */ /* 0x000fe20000000000 */
[----:B------:R-:W0:Y:S01]  /*1b960*/  SHFL.IDX PT, R140, R140, R2, 0x1c1f ;  /* 0x001c1f028c8c7589 */ /* 0x000e2200000e0000 */
[----:B------:R-:W-:Y:S02]  /*1b970*/  SEL R186, R64, R24, P0 ;  /* 0x0000001840ba7207 */ /* 0x000fe40000000000 */
[----:B-1----:R-:W-:Y:S01]  /*1b980*/  SEL R185, R31, R68, P0 ;  /* 0x000000441fb97207 */ /* 0x002fe20000000000 */
[----:B------:R-:W-:Y:S01]  /*1b990*/  SHFL.IDX PT, R69, R69, R0, 0x1c1f ;  /* 0x001c1f0045457589 */ /* 0x000fe200000e0000 */
[----:B------:R-:W-:-:S02]  /*1b9a0*/  SEL R184, R68, R31, P0 ;  /* 0x0000001f44b87207 */ /* 0x000fc40000000000 */
[----:B--2---:R-:W-:Y:S01]  /*1b9b0*/  SEL R183, R30, R72, P0 ;  /* 0x000000481eb77207 */ /* 0x004fe20000000000 */
[----:B------:R-:W1:Y:S01]  /*1b9c0*/  SHFL.IDX PT, R144, R144, R2, 0x1c1f ;  /* 0x001c1f0290907589 */ /* 0x000e6200000e0000 */
[----:B------:R-:W-:Y:S02]  /*1b9d0*/  SEL R182, R72, R30, P0 ;  /* 0x0000001e48b67207 */ /* 0x000fe40000000000 */
[----:B---3--:R-:W-:Y:S01]  /*1b9e0*/  SEL R181, R35, R76, P0 ;  /* 0x0000004c23b57207 */ /* 0x008fe20000000000 */
[----:B------:R-:W-:Y:S01]  /*1b9f0*/  SHFL.IDX PT, R73, R73, R0, 0x1c1f ;  /* 0x001c1f0049497589 */ /* 0x000fe200000e0000 */
[----:B------:R-:W-:Y:S02]  /*1ba00*/  SEL R180, R76, R35, P0 ;  /* 0x000000234cb47207 */ /* 0x000fe40000000000 */
[----:B----4-:R-:W-:Y:S01]  /*1ba10*/  SEL R179, R37, R80, P0 ;  /* 0x0000005025b37207 */ /* 0x010fe20000000000 */
[----:B------:R-:W2:Y:S01]  /*1ba20*/  SHFL.IDX PT, R148, R148, R2, 0x1c1f ;  /* 0x001c1f0294947589 */ /* 0x000ea200000e0000 */
[----:B------:R-:W-:-:S02]  /*1ba30*/  SEL R178, R80, R37, P0 ;  /* 0x0000002550b27207 */ /* 0x000fc40000000000 */
[----:B------:R-:W-:Y:S01]  /*1ba40*/  SEL R100, R100, R46, P0 ;  /* 0x0000002e64647207 */ /* 0x000fe20000000000 */
        /* <DEDUP_REMOVED lines=14> */
[----:B0-----:R-:W-:Y:S01]  /*1bb30*/  SEL R6, R57, R132, P0 ;  /* 0x0000008439067207 */ /* 0x001fe20000000000 */
[----:B------:R-:W0:Y:S01]  /*1bb40*/  SHFL.IDX PT, R154, R154, R2, 0x1c1f ;  /* 0x001c1f029a9a7589 */ /* 0x000e2200000e0000 */
[----:B------:R-:W-:-:S02]  /*1bb50*/  SEL R7, R61, R136, P0 ;  /* 0x000000883d077207 */ /* 0x000fc40000000000 */
[----:B------:R-:W-:Y:S01]  /*1bb60*/  SEL R8, R65, R140, P0 ;  /* 0x0000008c41087207 */ /* 0x000fe20000000000 */
[----:B------:R-:W-:Y:S01]  /*1bb70*/  SHFL.IDX PT, R89, R89, R0, 0x1c1f ;  /* 0x001c1f0059597589 */ /* 0x000fe200000e0000 */
[----:B-1----:R-:W-:Y:S02]  /*1bb80*/  SEL R9, R69, R144, P0 ;  /* 0x0000009045097207 */ /* 0x002fe40000000000 */
[----:B--2---:R-:W-:Y:S01]  /*1bb90*/  SEL R10, R73, R148, P0 ;  /* 0x00000094490a7207 */ /* 0x004fe20000000000 */
[----:B------:R-:W1:Y:S01]  /*1bba0*/  SHFL.IDX PT, R155, R155, R2, 0x1c1f ;  /* 0x001c1f029b9b7589 */ /* 0x000e6200000e0000 */
[----:B---3--:R-:W-:Y:S02]  /*1bbb0*/  SEL R24, R77, R152, P0 ;  /* 0x000000984d187207 */ /* 0x008fe40000000000 */
[----:B------:R-:W-:Y:S01]  /*1bbc0*/  SEL R64, R114, R111, P0 ;  /* 0x0000006f72407207 */ /* 0x000fe20000000000 */
[----:B------:R-:W-:Y:S01]  /*1bbd0*/  SHFL.IDX PT, R92, R92, R0, 0x1c1f ;  /* 0x001c1f005c5c7589 */ /* 0x000fe200000e0000 */
[----:B------:R-:W-:-:S02]  /*1bbe0*/  SEL R72, R121, R119, P0 ;  /* 0x0000007779487207 */ /* 0x000fc40000000000 */
[----:B------:R-:W-:Y:S01]  /*1bbf0*/  SEL R76, R123, R127, P0 ;  /* 0x0000007f7b4c7207 */ /* 0x000fe20000000000 */
[----:B------:R-:W2:Y:S01]  /*1bc00*/  SHFL.IDX PT, R32, R156, R2, 0x1c1f ;  /* 0x001c1f029c207589 */ /* 0x000ea200000e0000 */
[----:B----4-:R-:W-:Y:S02]  /*1bc10*/  SEL R25, R81, R146, P0 ;  /* 0x0000009251197207 */ /* 0x010fe40000000000 */
[----:B------:R-:W-:Y:S01]  /*1bc20*/  SEL R54, R124, R54, P0 ;  /* 0x000000367c367207 */ /* 0x000fe20000000000 */
[----:B------:R-:W-:Y:S01]  /*1bc30*/  SHFL.IDX PT, R94, R94, R0, 0x1c1f ;  /* 0x001c1f005e5e7589 */ /* 0x000fe200000e0000 */
[----:B------:R-:W-:Y:S02]  /*1bc40*/  SEL R55, R128, R55, P0 ;  /* 0x0000003780377207 */ /* 0x000fe40000000000 */
[----:B------:R-:W-:Y:S01]  /*1bc50*/  SEL R57, R132, R57, P0 ;  /* 0x0000003984397207 */ /* 0x000fe20000000000 */
[----:B------:R-:W3:Y:S01]  /*1bc60*/  SHFL.IDX PT, R157, R157, R2, 0x1c1f ;  /* 0x001c1f029d9d7589 */ /* 0x000ee200000e0000 */
[----:B0-----:R-:W-:-:S02]  /*1bc70*/  SEL R26, R85, R154, P0 ;  /* 0x0000009a551a7207 */ /* 0x001fc40000000000 */
[----:B------:R-:W-:Y:S01]  /*1bc80*/  SEL R61, R136, R61, P0 ;  /* 0x0000003d883d7207 */ /* 0x000fe20000000000 */
[----:B------:R-:W-:Y:S01]  /*1bc90*/  SHFL.IDX PT, R97, R97, R0, 0x1c1f ;  /* 0x001c1f0061617589 */ /* 0x000fe200000e0000 */
[----:B------:R-:W-:Y:S02]  /*1bca0*/  SEL R65, R140, R65, P0 ;  /* 0x000000418c417207 */ /* 0x000fe40000000000 */
[----:B------:R-:W-:Y:S01]  /*1bcb0*/  SEL R69, R144, R69, P0 ;  /* 0x0000004590457207 */ /* 0x000fe20000000000 */
[----:B------:R-:W0:Y:S01]  /*1bcc0*/  SHFL.IDX PT, R158, R158, R2, 0x1c1f ;  /* 0x001c1f029e9e7589 */ /* 0x000e2200000e0000 */
[----:B-1----:R-:W-:Y:S02]  /*1bcd0*/  SEL R27, R89, R155, P0 ;  /* 0x0000009b591b7207 */ /* 0x002fe40000000000 */
[----:B------:R-:W-:Y:S01]  /*1bce0*/  SEL R73, R148, R73, P0 ;  /* 0x0000004994497207 */ /* 0x000fe20000000000 */
[----:B------:R-:W-:Y:S01]  /*1bcf0*/  SHFL.IDX PT, R101, R101, R0, 0x1c1f ;  /* 0x001c1f0065657589 */ /* 0x000fe200000e0000 */
[----:B------:R-:W-:-:S02]  /*1bd00*/  SEL R77, R152, R77, P0 ;  /* 0x0000004d984d7207 */ /* 0x000fc40000000000 */
[----:B------:R-:W-:Y:S01]  /*1bd10*/  SEL R81, R146, R81, P0 ;  /* 0x0000005192517207 */ /* 0x000fe20000000000 */
[----:B------:R-:W1:Y:S01]  /*1bd20*/  SHFL.IDX PT, R159, R159, R2, 0x1c1f ;  /* 0x001c1f029f9f7589 */ /* 0x000e6200000e0000 */
[----:B--2---:R-:W-:Y:S02]  /*1bd30*/  SEL R36, R92, R32, P0 ;  /* 0x000000205c247207 */ /* 0x004fe40000000000 */
[----:B------:R-:W-:Y:S01]  /*1bd40*/  SEL R85, R154, R85, P0 ;  /* 0x000000559a557207 */ /* 0x000fe20000000000 */
[----:B------:R-:W2:Y:S01]  /*1bd50*/  SHFL.IDX PT, R59, R59, R2, 0x1c1f ;  /* 0x001c1f023b3b7589 */ /* 0x000ea200000e0000 */
[----:B------:R-:W-:Y:S02]  /*1bd60*/  SEL R89, R155, R89, P0 ;  /* 0x000000599b597207 */ /* 0x000fe40000000000 */
[----:B------:R-:W-:Y:S01]  /*1bd70*/  SEL R92, R32, R92, P0 ;  /* 0x0000005c205c7207 */ /* 0x000fe20000000000 */
[----:B------:R-:W-:Y:S01]  /*1bd80*/  SHFL.IDX PT, R113, R62, R0, 0x1c1f ;  /* 0x001c1f003e717589 */ /* 0x000fe200000e0000 */
[----:B---3--:R-:W-:-:S02]  /*1bd90*/  SEL R37, R94, R157, P0 ;  /* 0x0000009d5e257207 */ /* 0x008fc40000000000 */
[----:B------:R-:W-:Y:S01]  /*1bda0*/  SEL R94, R157, R94, P0 ;  /* 0x0000005e9d5e7207 */ /* 0x000fe20000000000 */
[----:B------:R-:W3:Y:S01]  /*1bdb0*/  SHFL.IDX PT, R109, R109, R2, 0x1c1f ;  /* 0x001c1f026d6d7589 */ /* 0x000ee200000e0000 */
[----:B------:R-:W-:Y:S02]  /*1bdc0*/  SEL R111, R111, R114, P0 ;  /* 0x000000726f6f7207 */ /* 0x000fe40000000000 */
[----:B------:R-:W-:Y:S01]  /*1bdd0*/  SEL R119, R119, R121, P0 ;  /* 0x0000007977777207 */ /* 0x000fe20000000000 */
[----:B------:R-:W-:Y:S01]  /*1bde0*/  SHFL.IDX PT, R117, R66, R0, 0x1c1f ;  /* 0x001c1f0042757589 */ /* 0x000fe200000e0000 */
[----:B0-----:R-:W-:Y:S02]  /*1bdf0*/  SEL R38, R97, R158, P0 ;  /* 0x0000009e61267207 */ /* 0x001fe40000000000 */
[----:B------:R-:W-:Y:S01]  /*1be00*/  SEL R97, R158, R97, P0 ;  /* 0x000000619e617207 */ /* 0x000fe20000000000 */
[----:B------:R-:W0:Y:S01]  /*1be10*/  SHFL.IDX PT, R70, R70, R2, 0x1c1f ;  /* 0x001c1f0246467589 */ /* 0x000e2200000e0000 */
[----:B------:R-:W-:-:S03]  /*1be20*/  SEL R123, R127, R123, P0 ;  /* 0x0000007b7f7b7207 */ /* 0x000fc60000000000 */
[----:B------:R-:W-:Y:S01]  /*1be30*/  SHFL.IDX PT, R79, R79, R0, 0x1c1f ;  /* 0x001c1f004f4f7589 */ /* 0x000fe200000e0000 */
[----:B-1----:R-:W-:Y:S02]  /*1be40*/  SEL R39, R101, R159, P0 ;  /* 0x0000009f65277207 */ /* 0x002fe40000000000 */
[----:B------:R-:W-:Y:S01]  /*1be50*/  SEL R101, R159, R101, P0 ;  /* 0x000000659f657207 */ /* 0x000fe20000000000 */
[----:B------:R-:W1:Y:S01]  /*1be60*/  SHFL.IDX PT, R86, R86, R2, 0x1c1f ;  /* 0x001c1f0256567589 */ /* 0x000e6200000e0000 */
[----:B--2---:R-:W-:Y:S02]  /*1be70*/  SEL R40, R105, R59, P0 ;  /* 0x0000003b69287207 */ /* 0x004fe40000000000 */
[----:B------:R-:W-:Y:S01]  /*1be80*/  SEL R59, R59, R105, P0 ;  /* 0x000000693b3b7207 */ /* 0x000fe20000000000 */
[----:B------:R-:W-:Y:S04]  /*1be90*/  SHFL.IDX PT, R83, R83, R0, 0x1c1f ;  /* 0x001c1f0053537589 */ /* 0x000fe800000e0000 */
[----:B------:R-:W2:Y:S01]  /*1bea0*/  SHFL.IDX PT, R90, R90, R2, 0x1c1f ;  /* 0x001c1f025a5a7589 */ /* 0x000ea200000e0000 */
[----:B---3--:R-:W-:-:S02]  /*1beb0*/  SEL R45, R113, R109, P0 ;  /* 0x0000006d712d7207 */ /* 0x008fc40000000000 */
[----:B------:R-:W-:Y:S01]  /*1bec0*/  SEL R109, R109, R113, P0 ;  /* 0x000000716d6d7207 */ /* 0x000fe20000000000 */
[----:B------:R-:W-:Y:S04]  /*1bed0*/  SHFL.IDX PT, R87, R87, R0, 0x1c1f ;  /* 0x001c1f0057577589 */ /* 0x000fe800000e0000 */
[----:B------:R-:W3:Y:S01]  /*1bee0*/  SHFL.IDX PT, R95, R95, R2, 0x1c1f ;  /* 0x001c1f025f5f7589 */ /* 0x000ee200000e0000 */
[----:B0-----:R-:W-:Y:S02]  /*1bef0*/  SEL R46, R117, R70, P0 ;  /* 0x00000046752e7207 */ /* 0x001fe40000000000 */
[----:B------:R-:W-:Y:S01]  /*1bf00*/  SEL R70, R70, R117, P0 ;  /* 0x0000007546467207 */ /* 0x000fe20000000000 */
[----:B------:R-:W0:Y:S04]  /*1bf10*/  SHFL.IDX PT, R99, R99, R2, 0x1c1f ;  /* 0x001c1f0263637589 */ /* 0x000e2800000e0000 */
[----:B------:R-:W-:Y:S01]  /*1bf20*/  SHFL.IDX PT, R91, R91, R0, 0x1c1f ;  /* 0x001c1f005b5b7589 */ /* 0x000fe200000e0000 */
[----:B-1----:R-:W-:-:S02]  /*1bf30*/  SEL R50, R79, R86, P0 ;  /* 0x000000564f327207 */ /* 0x002fc40000000000 */
[----:B------:R-:W-:Y:S01]  /*1bf40*/  SEL R79, R86, R79, P0 ;  /* 0x0000004f564f7207 */ /* 0x000fe20000000000 */
[----:B------:R-:W1:Y:S04]  /*1bf50*/  SHFL.IDX PT, R102, R102, R2, 0x1c1f ;  /* 0x001c1f0266667589 */ /* 0x000e6800000e0000 */
[----:B------:R-:W4:Y:S01]  /*1bf60*/  SHFL.IDX PT, R106, R106, R2, 0x1c1f ;  /* 0x001c1f026a6a7589 */ /* 0x000f2200000e0000 */
[----:B--2---:R-:W-:Y:S02]  /*1bf70*/  SEL R51, R83, R90, P0 ;  /* 0x0000005a53337207 */ /* 0x004fe40000000000 */
[----:B------:R-:W-:Y:S01]  /*1bf80*/  SEL R83, R90, R83, P0 ;  /* 0x000000535a537207 */ /* 0x000fe20000000000 */
[----:B------:R-:W2:Y:S04]  /*1bf90*/  SHFL.IDX PT, R110, R110, R2, 0x1c1f ;  /* 0x001c1f026e6e7589 */ /* 0x000ea800000e0000 */
[----:B------:R-:W2:Y:S01]  /*1bfa0*/  SHFL.IDX PT, R118, R118, R2, 0x1c1f ;  /* 0x001c1f0276767589 */ /* 0x000ea200000e0000 */
[----:B---3--:R-:W-:-:S02]  /*1bfb0*/  SEL R52, R87, R95, P0 ;  /* 0x0000005f57347207 */ /* 0x008fc40000000000 */
[----:B------:R-:W-:Y:S01]  /*1bfc0*/  SEL R87, R95, R87, P0 ;  /* 0x000000575f577207 */ /* 0x000fe20000000000 */
[----:B------:R-:W3:Y:S01]  /*1bfd0*/  SHFL.IDX PT, R126, R126, R2, 0x1c1f ;  /* 0x001c1f027e7e7589 */ /* 0x000ee200000e0000 */
[----:B0-----:R-:W-:Y:S02]  /*1bfe0*/  SEL R53, R103, R99, P0 ;  /* 0x0000006367357207 */ /* 0x001fe40000000000 */
[----:B------:R-:W-:Y:S01]  /*1bff0*/  SEL R99, R99, R103, P0 ;  /* 0x0000006763637207 */ /* 0x000fe20000000000 */
[----:B------:R-:W0:Y:S04]  /*1c000*/  SHFL.IDX PT, R134, R134, R2, 0x1c1f ;  /* 0x001c1f0286867589 */ /* 0x000e2800000e0000 */
[----:B------:R-:W-:Y:S01]  /*1c010*/  SHFL.IDX PT, R131, R135, R0, 0x1c1f ;  /* 0x001c1f0087837589 */ /* 0x000fe200000e0000 */
[----:B-1----:R-:W-:-:S02]  /*1c020*/  SEL R56, R91, R102, P0 ;  /* 0x000000665b387207 */ /* 0x002fc40000000000 */
[----:B------:R-:W-:Y:S01]  /*1c030*/  SEL R91, R102, R91, P0 ;  /* 0x0000005b665b7207 */ /* 0x000fe20000000000 */
[----:B------:R-:W1:Y:S01]  /*1c040*/  SHFL.IDX PT, R129, R138, R2, 0x1c1f ;  /* 0x001c1f028a817589 */ /* 0x000e6200000e0000 */
[----:B----4-:R-:W-:Y:S02]  /*1c050*/  SEL R60, R107, R106, P0 ;  /* 0x0000006a6b3c7207 */ /* 0x010fe40000000000 */
[----:B------:R-:W-:Y:S01]  /*1c060*/  SEL R106, R106, R107, P0 ;  /* 0x0000006b6a6a7207 */ /* 0x000fe20000000000 */
[----:B------:R-:W-:Y:S01]  /*1c070*/  SHFL.IDX PT, R133, R133, R0, 0x1c1f ;  /* 0x001c1f0085857589 */ /* 0x000fe200000e0000 */
[----:B--2---:R-:W-:Y:S02]  /*1c080*/  SEL R63, R98, R110, P0 ;  /* 0x0000006e623f7207 */ /* 0x004fe40000000000 */
[----:B------:R-:W-:Y:S01]  /*1c090*/  SEL R98, R110, R98, P0 ;  /* 0x000000626e627207 */ /* 0x000fe20000000000 */
[----:B------:R-:W2:Y:S01]  /*1c0a0*/  SHFL.IDX PT, R130, R142, R2, 0x1c1f ;  /* 0x001c1f028e827589 */ /* 0x000ea200000e0000 */
[----:B------:R-:W-:-:S02]  /*1c0b0*/  SEL R68, R115, R118, P0 ;  /* 0x0000007673447207 */ /* 0x000fc40000000000 */
[----:B------:R-:W-:Y:S01]  /*1c0c0*/  SEL R115, R118, R115, P0 ;  /* 0x0000007376737207 */ /* 0x000fe20000000000 */
[----:B------:R-:W4:Y:S01]  /*1c0d0*/  SHFL.IDX PT, R62, R208, R0, 0x1c1f ;  /* 0x001c1f00d03e7589 */ /* 0x000f2200000e0000 */
[----:B---3--:R-:W-:Y:S02]  /*1c0e0*/  SEL R74, R122, R126, P0 ;  /* 0x0000007e7a4a7207 */ /* 0x008fe40000000000 */
[----:B------:R-:W-:Y:S01]  /*1c0f0*/  SEL R122, R126, R122, P0 ;  /* 0x0000007a7e7a7207 */ /* 0x000fe20000000000 */
[----:B------:R-:W3:Y:S01]  /*1c100*/  SHFL.IDX PT, R66, R137, R0, 0x1c1f ;  /* 0x001c1f0089427589 */ /* 0x000ee200000e0000 */
[----:B0-----:R-:W-:Y:S02]  /*1c110*/  SEL R78, R125, R134, P0 ;  /* 0x000000867d4e7207 */ /* 0x001fe40000000000 */
[----:B------:R-:W-:Y:S01]  /*1c120*/  SEL R125, R134, R125, P0 ;  /* 0x0000007d867d7207 */ /* 0x000fe20000000000 */
[----:B------:R-:W0:Y:S01]  /*1c130*/  SHFL.IDX PT, R11, R209, R2, 0x1c1f ;  /* 0x001c1f02d10b7589 */ /* 0x000e2200000e0000 */
[----:B-1----:R-:W-:-:S03]  /*1c140*/  SEL R80, R131, R129, P0 ;  /* 0x0000008183507207 */ /* 0x002fc60000000000 */
[----:B------:R1:W0:Y:S01]  /*1c150*/  SHFL.IDX PT, R0, R150, R2, 0x1c1f ;  /* 0x001c1f0296007589 */ /* 0x00022200000e0000 */
[----:B------:R-:W-:Y:S02]  /*1c160*/  SEL R129, R129, R131, P0 ;  /* 0x0000008381817207 */ /* 0x000fe40000000000 */
[----:B--2---:R-:W-:Y:S02]  /*1c170*/  SEL R82, R133, R130, P0 ;  /* 0x0000008285527207 */ /* 0x004fe40000000000 */
[----:B------:R-:W-:Y:S01]  /*1c180*/  SEL R130, R130, R133, P0 ;  /* 0x0000008582827207 */ /* 0x000fe20000000000 */
[----:B-1--4-:R-:W-:-:S07]  /*1c190*/  IMAD.MOV.U32 R2, RZ, RZ, RZ ;  /* 0x000000ffff027224 */ /* 0x012fce00078e00ff */
.L_x_1028:
[----:B------:R-:W2:Y:S01]  /*1c1a0*/  LDL.LU R86, [R1+0x8] ;  /* 0x0000080001567983 */ /* 0x000ea20000300800 */
[----:B------:R-:W-:Y:S05]  /*1c1b0*/  WARPSYNC.ALL ;  /* 0x0000000000007948 */ /* 0x000fea0003800000 */
[----:B------:R-:W4:Y:S01]  /*1c1c0*/  LDL.LU R105, [R1+0x9c] ;  /* 0x00009c0001697983 */ /* 0x000f220000300800 */
[----:B------:R-:W-:Y:S01]  /*1c1d0*/  F2FP.BF16.F32.PACK_AB R12, R204, R206 ;  /* 0x000000cecc0c723e */ /* 0x000fe200000010ff */
[----:B------:R-:W-:Y:S01]  /*1c1e0*/  ULDC.64 UR4, c[0x0][0xc00] ;  /* 0x0003000000047ab9 */ /* 0x000fe20000000a00 */
[----:B------:R-:W-:Y:S01]  /*1c1f0*/  F2FP.BF16.F32.PACK_AB R13, R25, R24 ;  /* 0x00000018190d723e */ /* 0x000fe200000010ff */
[----:B------:R-:W3:Y:S01]  /*1c200*/  LDL.LU R103, [R1+0xa4] ;  /* 0x0000a40001677983 */ /* 0x000ee20000300800 */
[----:B------:R-:W-:Y:S01]  /*1c210*/  F2FP.BF16.F32.PACK_AB R14, R205, R207 ;  /* 0x000000cfcd0e723e */ /* 0x000fe200000010ff */
[----:B------:R-:W-:Y:S01]  /*1c220*/  ULDC.64 UR6, c[0x0][0xc08] ;  /* 0x0003020000067ab9 */ /* 0x000fe20000000a00 */
[----:B------:R-:W-:Y:S01]  /*1c230*/  F2FP.BF16.F32.PACK_AB R15, R81, R77 ;  /* 0x0000004d510f723e */ /* 0x000fe200000010ff */
[----:B------:R-:W3:Y:S01]  /*1c240*/  LDL.LU R102, [R1+0xa8] ;  /* 0x0000a80001667983 */ /* 0x000ee20000300800 */
[----:B------:R-:W-:Y:S01]  /*1c250*/  F2FP.BF16.F32.PACK_AB R28, R200, R202 ;  /* 0x000000cac81c723e */ /* 0x000fe200000010ff */
[----:B------:R-:W1:Y:S02]  /*1c260*/  LDC R107, c[0x0][0xbe8] ;  /* 0x0002fa00ff6b7b82 */ /* 0x000e640000000800 */
[----:B------:R-:W3:Y:S04]  /*1c270*/  LDL.LU R95, [R1+0xac] ;  /* 0x0000ac00015f7983 */ /* 0x000ee80000300800 */
[----:B------:R-:W3:Y:S01]  /*1c280*/  LDL.LU R90, [R1+0xbc] ;  /* 0x0000bc00015a7983 */ /* 0x000ee20000300800 */
[----:B------:R-:W-:-:S02]  /*1c290*/  F2FP.BF16.F32.PACK_AB R29, R27, R26 ;  /* 0x0000001a1b1d723e */ /* 0x000fc400000010ff */
[----:B------:R-:W-:Y:S01]  /*1c2a0*/  F2FP.BF16.F32.PACK_AB R30, R201, R203 ;  /* 0x000000cbc91e723e */ /* 0x000fe200000010ff */
[----:B------:R-:W-:Y:S01]  /*1c2b0*/  BAR.SYNC.DEFER_BLOCKING 0x1, 0x100 ;  /* 0x0044000000007b1d */ /* 0x000fe20000010000 */
[----:B------:R-:W-:Y:S02]  /*1c2c0*/  F2FP.BF16.F32.PACK_AB R31, R89, R85 ;  /* 0x00000055591f723e */ /* 0x000fe400000010ff */
[----:B------:R-:W-:Y:S02]  /*1c2d0*/  F2FP.BF16.F32.PACK_AB R32, R196, R198 ;  /* 0x000000c6c420723e */ /* 0x000fe400000010ff */
[----:B------:R-:W-:Y:S02]  /*1c2e0*/  F2FP.BF16.F32.PACK_AB R33, R37, R36 ;  /* 0x000000242521723e */ /* 0x000fe400000010ff */
[----:B------:R-:W-:Y:S02]  /*1c2f0*/  F2FP.BF16.F32.PACK_AB R34, R197, R199 ;  /* 0x000000c7c522723e */ /* 0x000fe400000010ff */
[----:B------:R-:W-:Y:S01]  /*1c300*/  F2FP.BF16.F32.PACK_AB R35, R94, R92 ;  /* 0x0000005c5e23723e */ /* 0x000fe200000010ff */
[----:B------:R0:W-:Y:S04]  /*1c310*/  STSM.16.M88.4 [R210], R12 ;  /* 0x0000000cd2007844 */ /* 0x0001e80000000200 */
[----:B------:R0:W-:Y:S04]  /*1c320*/  STSM.16.M88.4 [R211], R28 ;  /* 0x0000001cd3007844 */ /* 0x0001e80000000200 */
[----:B------:R1:W-:Y:S01]  /*1c330*/  STSM.16.M88.4 [R212], R32 ;  /* 0x00000020d4007844 */ /* 0x0003e20000000200 */
[----:B0-----:R-:W-:-:S02]  /*1c340*/  F2FP.BF16.F32.PACK_AB R12, R192, R194 ;  /* 0x000000c2c00c723e */ /* 0x001fc400000010ff */
[----:B------:R-:W-:Y:S02]  /*1c350*/  F2FP.BF16.F32.PACK_AB R13, R39, R38 ;  /* 0x00000026270d723e */ /* 0x000fe400000010ff */
[----:B------:R-:W-:Y:S02]  /*1c360*/  F2FP.BF16.F32.PACK_AB R14, R193, R195 ;  /* 0x000000c3c10e723e */ /* 0x000fe400000010ff */
[----:B------:R-:W-:Y:S02]  /*1c370*/  F2FP.BF16.F32.PACK_AB R15, R101, R97 ;  /* 0x00000061650f723e */ /* 0x000fe400000010ff */
[----:B------:R-:W-:Y:S02]  /*1c380*/  F2FP.BF16.F32.PACK_AB R28, R188, R190 ;  /* 0x000000bebc1c723e */ /* 0x000fe400000010ff */
[----:B------:R-:W-:Y:S01]  /*1c390*/  F2FP.BF16.F32.PACK_AB R29, R44, R40 ;  /* 0x000000282c1d723e */ /* 0x000fe200000010ff */
[----:B------:R0:W-:Y:S01]  /*1c3a0*/  STSM.16.M88.4 [R213], R12 ;  /* 0x0000000cd5007844 */ /* 0x0001e20000000200 */
[----:B------:R-:W-:-:S02]  /*1c3b0*/  F2FP.BF16.F32.PACK_AB R30, R189, R191 ;  /* 0x000000bfbd1e723e */ /* 0x000fc400000010ff */
[----:B------:R-:W-:Y:S02]  /*1c3c0*/  F2FP.BF16.F32.PACK_AB R31, R58, R59 ;  /* 0x0000003b3a1f723e */ /* 0x000fe400000010ff */
[----:B-1----:R-:W-:Y:S02]  /*1c3d0*/  F2FP.BF16.F32.PACK_AB R32, R185, R187 ;  /* 0x000000bbb920723e */ /* 0x002fe400000010ff */
[----:B------:R-:W-:Y:S01]  /*1c3e0*/  F2FP.BF16.F32.PACK_AB R33, R46, R45 ;  /* 0x0000002d2e21723e */ /* 0x000fe200000010ff */
[----:B------:R1:W-:Y:S01]  /*1c3f0*/  STSM.16.M88.4 [R214], R28 ;  /* 0x0000001cd6007844 */ /* 0x0003e20000000200 */
[----:B------:R-:W-:Y:S02]  /*1c400*/  F2FP.BF16.F32.PACK_AB R34, R184, R186 ;  /* 0x000000bab822723e */ /* 0x000fe400000010ff */
[----:B------:R-:W-:Y:S02]  /*1c410*/  F2FP.BF16.F32.PACK_AB R35, R70, R109 ;  /* 0x0000006d4623723e */ /* 0x000fe400000010ff */
[----:B0-----:R-:W-:-:S03]  /*1c420*/  F2FP.BF16.F32.PACK_AB R12, R181, R183 ;  /* 0x000000b7b50c723e */ /* 0x001fc600000010ff */
[----:B------:R0:W-:Y:S01]  /*1c430*/  STSM.16.M88.4 [R215], R32 ;  /* 0x00000020d7007844 */ /* 0x0001e20000000200 */
[----:B------:R-:W-:Y:S02]  /*1c440*/  F2FP.BF16.F32.PACK_AB R13, R48, R47 ;  /* 0x0000002f300d723e */ /* 0x000fe400000010ff */
[----:B------:R-:W-:Y:S02]  /*1c450*/  F2FP.BF16.F32.PACK_AB R14, R180, R182 ;  /* 0x000000b6b40e723e */ /* 0x000fe400000010ff */
[----:B------:R-:W-:Y:S02]  /*1c460*/  F2FP.BF16.F32.PACK_AB R15, R71, R67 ;  /* 0x00000043470f723e */ /* 0x000fe400000010ff */
        /* <DEDUP_REMOVED lines=8> */
[----:B--2---:R0:W-:Y:S04]  /*1c4f0*/  STSM.16.M88.4 [R86], R12 ;  /* 0x0000000c56007844 */ /* 0x0041e80000000200 */
[----:B0-----:R-:W2:Y:S04]  /*1c500*/  LDL.LU R86, [R1+0xc8] ;  /* 0x0000c80001567983 */ /* 0x001ea80000300800 */
[----:B----4-:R0:W-:Y:S01]  /*1c510*/  STSM.16.M88.4 [R105], R28 ;  /* 0x0000001c69007844 */ /* 0x0101e20000000200 */
[----:B------:R-:W-:-:S02]  /*1c520*/  F2FP.BF16.F32.PACK_AB R12, R147, R171 ;  /* 0x000000ab930c723e */ /* 0x000fc400000010ff */
[----:B------:R-:W-:Y:S02]  /*1c530*/  F2FP.BF16.F32.PACK_AB R13, R56, R53 ;  /* 0x00000035380d723e */ /* 0x000fe400000010ff */
[----:B------:R-:W-:Y:S02]  /*1c540*/  F2FP.BF16.F32.PACK_AB R14, R100, R168 ;  /* 0x000000a8640e723e */ /* 0x000fe400000010ff */
[----:B------:R-:W-:Y:S01]  /*1c550*/  F2FP.BF16.F32.PACK_AB R15, R91, R99 ;  /* 0x000000635b0f723e */ /* 0x000fe200000010ff */
[----:B---3--:R1:W-:Y:S04]  /*1c560*/  STSM.16.M88.4 [R103], R32 ;  /* 0x0000002067007844 */ /* 0x0083e80000000200 */
[----:B0-----:R-:W3:Y:S04]  /*1c570*/  LDL.LU R105, [R1+0xe4] ;  /* 0x0000e40001697983 */ /* 0x001ee80000300800 */
[----:B------:R0:W-:Y:S04]  /*1c580*/  STSM.16.M88.4 [R102], R12 ;  /* 0x0000000c66007844 */ /* 0x0001e80000000200 */
[----:B-1----:R-:W4:Y:S01]  /*1c590*/  LDL.LU R103, [R1+0xec] ;  /* 0x0000ec0001677983 */ /* 0x002f220000300800 */
[----:B------:R-:W-:-:S02]  /*1c5a0*/  F2FP.BF16.F32.PACK_AB R28, R93, R96 ;  /* 0x000000605d1c723e */ /* 0x000fc400000010ff */
[----:B------:R-:W-:Y:S02]  /*1c5b0*/  F2FP.BF16.F32.PACK_AB R29, R63, R60 ;  /* 0x0000003c3f1d723e */ /* 0x000fe400000010ff */
[----:B------:R-:W-:Y:S02]  /*1c5c0*/  F2FP.BF16.F32.PACK_AB R30, R108, R104 ;  /* 0x000000686c1e723e */ /* 0x000fe400000010ff */
[----:B------:R-:W-:Y:S01]  /*1c5d0*/  F2FP.BF16.F32.PACK_AB R31, R98, R106 ;  /* 0x0000006a621f723e */ /* 0x000fe200000010ff */
[----:B0-----:R-:W4:Y:S01]  /*1c5e0*/  LDL.LU R102, [R1+0x104] ;  /* 0x0001040001667983 */ /* 0x001f220000300800 */
[----:B------:R-:W-:Y:S02]  /*1c5f0*/  F2FP.BF16.F32.PACK_AB R32, R84, R88 ;  /* 0x000000585420723e */ /* 0x000fe400000010ff */
[----:B------:R-:W-:Y:S01]  /*1c600*/  F2FP.BF16.F32.PACK_AB R33, R68, R64 ;  /* 0x000000404421723e */ /* 0x000fe200000010ff */
[----:B------:R0:W-:Y:S01]  /*1c610*/  STSM.16.M88.4 [R95], R28 ;  /* 0x0000001c5f007844 */ /* 0x0001e20000000200 */
[----:B------:R-:W-:-:S02]  /*1c620*/  F2FP.BF16.F32.PACK_AB R34, R116, R112 ;  /* 0x000000707422723e */ /* 0x000fc400000010ff */
[----:B------:R-:W-:-:S05]  /*1c630*/  F2FP.BF16.F32.PACK_AB R35, R115, R111 ;  /* 0x0000006f7323723e */ /* 0x000fca00000010ff */
[----:B------:R1:W-:Y:S04]  /*1c640*/  STSM.16.M88.4 [R90], R32 ;  /* 0x000000205a007844 */ /* 0x0003e80000000200 */
[----:B0-----:R-:W4:Y:S04]  /*1c650*/  LDL.LU R95, [R1+0x44] ;  /* 0x00004400015f7983 */ /* 0x001f280000300800 */
[----:B-1----:R-:W4:Y:S01]  /*1c660*/  LDL.LU R90, [R1+0x48] ;  /* 0x00004800015a7983 */ /* 0x002f220000300800 */
[----:B------:R-:W-:Y:S02]  /*1c670*/  F2FP.BF16.F32.PACK_AB R12, R4, R3 ;  /* 0x00000003040c723e */ /* 0x000fe400000010ff */
[----:B------:R-:W-:-:S02]  /*1c680*/  F2FP.BF16.F32.PACK_AB R13, R74, R72 ;  /* 0x000000484a0d723e */ /* 0x000fc400000010ff */
[----:B------:R-:W-:Y:S02]  /*1c690*/  F2FP.BF16.F32.PACK_AB R14, R54, R120 ;  /* 0x00000078360e723e */ /* 0x000fe400000010ff */
[----:B------:R-:W-:Y:S02]  /*1c6a0*/  F2FP.BF16.F32.PACK_AB R15, R122, R119 ;  /* 0x000000777a0f723e */ /* 0x000fe400000010ff */
[----:B------:R-:W-:Y:S02]  /*1c6b0*/  F2FP.BF16.F32.PACK_AB R28, R6, R5 ;  /* 0x00000005061c723e */ /* 0x000fe400000010ff */
[----:B------:R-:W-:Y:S02]  /*1c6c0*/  F2FP.BF16.F32.PACK_AB R29, R78, R76 ;  /* 0x0000004c4e1d723e */ /* 0x000fe400000010ff */
[----:B------:R-:W-:Y:S02]  /*1c6d0*/  F2FP.BF16.F32.PACK_AB R30, R57, R55 ;  /* 0x00000037391e723e */ /* 0x000fe400000010ff */
[----:B------:R-:W-:-:S02]  /*1c6e0*/  F2FP.BF16.F32.PACK_AB R31, R125, R123 ;  /* 0x0000007b7d1f723e */ /* 0x000fc400000010ff */
[----:B------:R-:W-:Y:S02]  /*1c6f0*/  F2FP.BF16.F32.PACK_AB R32, R8, R7 ;  /* 0x000000070820723e */ /* 0x000fe400000010ff */
[----:B------:R-:W-:Y:S02]  /*1c700*/  F2FP.BF16.F32.PACK_AB R33, R82, R80 ;  /* 0x000000505221723e */ /* 0x000fe400000010ff */
[----:B------:R-:W-:Y:S02]  /*1c710*/  F2FP.BF16.F32.PACK_AB R34, R65, R61 ;  /* 0x0000003d4122723e */ /* 0x000fe400000010ff */
[----:B------:R-:W-:Y:S01]  /*1c720*/  F2FP.BF16.F32.PACK_AB R35, R130, R129 ;  /* 0x000000818223723e */ /* 0x000fe200000010ff */
[----:B--2---:R0:W-:Y:S04]  /*1c730*/  STSM.16.M88.4 [R86], R12 ;  /* 0x0000000c56007844 */ /* 0x0041e80000000200 */
[----:B0-----:R-:W2:Y:S04]  /*1c740*/  LDL.LU R86, [R1+0x3c] ;  /* 0x00003c0001567983 */ /* 0x001ea80000300800 */
[----:B---3--:R0:W-:Y:S01]  /*1c750*/  STSM.16.M88.4 [R105], R28 ;  /* 0x0000001c69007844 */ /* 0x0081e20000000200 */
[----:B------:R-:W-:-:S02]  /*1c760*/  F2FP.BF16.F32.PACK_AB R12, R10, R9 ;  /* 0x000000090a0c723e */ /* 0x000fc400000010ff */
[----:B------:R-:W-:Y:S01]  /*1c770*/  F2FP.BF16.F32.PACK_AB R14, R73, R69 ;  /* 0x00000045490e723e */ /* 0x000fe200000010ff */
[----:B----4-:R-:W-:Y:S01]  /*1c780*/  STSM.16.M88.4 [R103], R32 ;  /* 0x0000002067007844 */ /* 0x010fe20000000200 */
[----:B0-----:R-:W-:Y:S02]  /*1c790*/  SEL R28, R62, R11, P0 ;  /* 0x0000000b3e1c7207 */ /* 0x001fe40000000000 */
[----:B------:R-:W-:Y:S02]  /*1c7a0*/  SEL R30, R11, R62, P0 ;  /* 0x0000003e0b1e7207 */ /* 0x000fe40000000000 */
[----:B------:R-:W-:Y:S02]  /*1c7b0*/  SEL R29, R66, R0, P0 ;  /* 0x00000000421d7207 */ /* 0x000fe40000000000 */
[----:B------:R-:W-:Y:S02]  /*1c7c0*/  SEL R31, R0, R66, P0 ;  /* 0x00000042001f7207 */ /* 0x000fe40000000000 */
[----:B------:R-:W-:-:S02]  /*1c7d0*/  F2FP.BF16.F32.PACK_AB R13, R29, R28 ;  /* 0x0000001c1d0d723e */ /* 0x000fc400000010ff */
[----:B------:R-:W-:-:S05]  /*1c7e0*/  F2FP.BF16.F32.PACK_AB R15, R31, R30 ;  /* 0x0000001e1f0f723e */ /* 0x000fca00000010ff */
[----:B------:R0:W-:Y:S01]  /*1c7f0*/  STSM.16.M88.4 [R102], R12 ;  /* 0x0000000c66007844 */ /* 0x0001e20000000200 */
[----:B------:R-:W-:Y:S01]  /*1c800*/  BAR.SYNC.DEFER_BLOCKING 0x1, 0x100 ;  /* 0x0044000000007b1d */ /* 0x000fe20000010000 */
[----:B------:R-:W-:-:S04]  /*1c810*/  ISETP.NE.U32.AND P0, PT, RZ, UR4, PT ;  /* 0x00000004ff007c0c */ /* 0x000fc8000bf05070 */
[----:B------:R-:W-:Y:S02]  /*1c820*/  ISETP.NE.AND.EX P0, PT, RZ, UR5, PT, P0 ;  /* 0x00000005ff007c0c */ /* 0x000fe4000bf05300 */
[----:B0-----:R-:W-:-:S04]  /*1c830*/  IADD3 R12, P1, R95, UR4, RZ ;  /* 0x000000045f0c7c10 */ /* 0x001fc8000ff3e0ff */
[----:B------:R-:W-:-:S07]  /*1c840*/  IADD3.X R13, R90, UR5, RZ, P1, !PT ;  /* 0x000000055a0d7c10 */ /* 0x000fce0008ffe4ff */
[----:B------:R-:W5:Y:S01]  /*1c850*/  @P0 LDG.E R2, desc[UR36][R12.64] ;  /* 0x000000240c020981 */ /* 0x000f62000c1e1900 */
[----:B------:R-:W-:-:S04]  /*1c860*/  ISETP.NE.U32.AND P3, PT, RZ, UR6, PT ;  /* 0x00000006ff007c0c */ /* 0x000fc8000bf65070 */
[----:B------:R-:W-:Y:S01]  /*1c870*/  ISETP.NE.AND.EX P3, PT, RZ, UR7, PT, P3 ;  /* 0x00000007ff007c0c */ /* 0x000fe2000bf65330 */
[----:B------:R-:W-:-:S12]  /*1c880*/  IMAD.MOV.U32 R11, RZ, RZ, 0x9b8 ;  /* 0x000009b8ff0b7424 */ /* 0x000fd800078e00ff */
[----:B------:R-:W-:Y:S01]  /*1c890*/  @P3 IADD3 R14, P1, R95, UR6, RZ ;  /* 0x000000065f0e3c10 */ /* 0x000fe2000ff3e0ff */
[----:B------:R-:W-:Y:S02]  /*1c8a0*/  ULDC UR6, c[0x0][0xa88] ;  /* 0x0002a20000067ab9 */ /* 0x000fe40000000800 */
[----:B------:R-:W-:Y:S01]  /*1c8b0*/  IMAD.U32 R66, RZ, RZ, UR6 ;  /* 0x00000006ff427e24 */ /* 0x000fe2000f8e00ff */
[----:B------:R-:W-:-:S05]  /*1c8c0*/  @P3 IADD3.X R15, R90, UR7, RZ, P1, !PT ;  /* 0x000000075a0f3c10 */ /* 0x000fca0008ffe4ff */
[----:B------:R0:W5:Y:S01]  /*1c8d0*/  @P3 LDG.E R66, desc[UR36][R14.64] ;  /* 0x000000240e423981 */ /* 0x000162000c1e1900 */
[----:B------:R-:W-:-:S13]  /*1c8e0*/  ISETP.NE.AND P1, PT, R107, 0x1, PT ;  /* 0x000000016b00780c */ /* 0x000fda0003f25270 */
[----:B------:R-:W1:Y:S01]  /*1c8f0*/  @P1 LDC R0, c[0x0][0xbf0] ;  /* 0x0002fc00ff001b82 */ /* 0x000e620000000800 */
[----:B--2---:R-:W-:-:S07]  /*1c900*/  ISETP.GT.AND P2, PT, R86, 0x1, PT ;  /* 0x000000015600780c */ /* 0x004fce0003f44270 */
[----:B------:R-:W2:Y:S01]  /*1c910*/  @P1 LDC R86, c[0x0][0xbec] ;  /* 0x0002fb00ff561b82 */ /* 0x000ea20000000800 */
[----:B------:R-:W-:-:S07]  /*1c920*/  SEL R11, R11, 0x978, P2 ;  /* 0x000009780b0b7807 */ /* 0x000fce0001000000 */
[----:B0-----:R0:W3:Y:S08]  /*1c930*/  LDC.64 R14, c[0x0][R11+0x220] ;  /* 0x000088000b0e7b82 */ /* 0x0010f00000000a00 */
[----:B------:R0:W4:Y:S08]  /*1c940*/  LDC.64 R32, c[0x0][R11+0x218] ;  /* 0x000086000b207b82 */ /* 0x0001300000000a00 */
[----:B------:R0:W0:Y:S01]  /*1c950*/  LDC.64 R34, c[0x0][R11+0x228] ;  /* 0x00008a000b227b82 */ /* 0x0000220000000a00 */
[----:B-1----:R-:W-:Y:S05]  /*1c960*/  @P3 BRA `(.L_x_662) ;  /* 0x0000000000103947 */ /* 0x002fea0003800000 */
[----:B------:R-:W-:Y:S05]  /*1c970*/  @!P0 BRA `(.L_x_662) ;  /* 0x00000000000c8947 */ /* 0x000fea0003800000 */
[----:B-----5:R-:W2:Y:S04]  /*1c980*/  LDG.E R66, desc[UR36][R12.64] ;  /* 0x000000240c427981 */ /* 0x020ea8000c1e1900 */
[----:B------:R-:W2:Y:S02]  /*1c990*/  LDG.E R12, desc[UR36][R12.64+0x4] ;  /* 0x000004240c0c7981 */ /* 0x000ea4000c1e1900 */
[----:B--2---:R-:W-:-:S07]  /*1c9a0*/  IADD3 R66, -R66, R12, RZ ;  /* 0x0000000c42427210 */ /* 0x004fce0007ffe1ff */
.L_x_662:
[----:B------:R-:W2:Y:S01]  /*1c9b0*/  LDL R12, [R1+0x19c] ;  /* 0x00019c00010c7983 */ /* 0x000ea20000100800 */
[----:B------:R-:W-:Y:S01]  /*1c9c0*/  ISETP.NE.U32.AND P0, PT, RZ, UR4, PT ;  /* 0x00000004ff007c0c */ /* 0x000fe2000bf05070 */
[----:B------:R-:W1:Y:S02]  /*1c9d0*/  LDC.64 R102, c[0x0][0xba8] ;  /* 0x0002ea00ff667b82 */ /* 0x000e640000000a00 */
[----:B------:R-:W3:Y:S04]  /*1c9e0*/  LDL.LU R13, [R1+0x38] ;  /* 0x00003800010d7983 */ /* 0x000ee80000300800 */
[----:B------:R-:W0:Y:S04]  /*1c9f0*/  LDL.LU R90, [R1+0x4c] ;  /* 0x00004c00015a7983 */ /* 0x000e280000300800 */
[----:B------:R-:W2:Y:S04]  /*1ca00*/  LDL R113, [R1+0x50] ;  /* 0x0000500001717983 */ /* 0x000ea80000100800 */
[----:B------:R-:W4:Y:S01]  /*1ca10*/  LDL R110, [R1+0x60] ;  /* 0x00006000016e7983 */ /* 0x000f220000100800 */
[----:B------:R-:W-:-:S03]  /*1ca20*/  ISETP.NE.AND.EX P0, PT, RZ, UR5, PT, P0 ;  /* 0x00000005ff007c0c */ /* 0x000fc6000bf05300 */
[----:B------:R-:W4:Y:S04]  /*1ca30*/  LDL R117, [R1+0x194] ;  /* 0x0001940001757983 */ /* 0x000f280000100800 */
[----:B------:R-:W4:Y:S01]  /*1ca40*/  LDL R114, [R1+0x108] ;  /* 0x0001080001727983 */ /* 0x000f220000100800 */
[----:B-1----:R-:W1:Y:S08]  /*1ca50*/  @!P2 LDC R102, c[0x0][0xb50] ;  /* 0x0002d400ff66ab82 */ /* 0x002e700000000800 */
[----:B------:R-:W1:Y:S01]  /*1ca60*/  @!P2 LDC R103, c[0x0][0xb54] ;  /* 0x0002d500ff67ab82 */ /* 0x000e620000000800 */
[----:B--2---:R-:W-:-:S04]  /*1ca70*/  IMAD R62, R113, 0x80, R12 ;  /* 0x00000080713e7824 */ /* 0x004fc800078e020c */
[----:B------:R-:W-:-:S04]  /*1ca80*/  @P1 IMAD.HI.U32 R12, R62, R86, RZ ;  /* 0x000000563e0c1227 */ /* 0x000fc800078e00ff */
[----:B------:R-:W-:Y:S01]  /*1ca90*/  IMAD.MOV.U32 R86, RZ, RZ, R62 ;  /* 0x000000ffff567224 */ /* 0x000fe200078e003e */
[----:B------:R-:W-:Y:S02]  /*1caa0*/  @P1 SHF.R.U32.HI R86, RZ, R0, R12 ;  /* 0x00000000ff561219 */ /* 0x000fe4000001160c */
[----:B---3--:R-:W-:Y:S02]  /*1cab0*/  SEL R0, R13, RZ, !P0 ;  /* 0x000000ff0d007207 */ /* 0x008fe40004000000 */
[----:B------:R0:W2:Y:S03]  /*1cac0*/  LDC.64 R12, c[0x0][R11+0x210] ;  /* 0x000084000b0c7b82 */ /* 0x0000a60000000a00 */
[----:B------:R-:W-:Y:S01]  /*1cad0*/  IMAD R15, R15, R0, RZ ;  /* 0x000000000f0f7224 */ /* 0x000fe200078e02ff */
[----:B----4-:R-:W-:Y:S02]  /*1cae0*/  SEL R105, R110, RZ, P2 ;  /* 0x000000ff6e697207 */ /* 0x010fe40001000000 */
[----:B0-----:R-:W-:Y:S01]  /*1caf0*/  SEL R11, R90, RZ, !P0 ;  /* 0x000000ff5a0b7207 */ /* 0x001fe20004000000 */
[----:B------:R-:W-:-:S02]  /*1cb00*/  IMAD R90, R33, R220, RZ ;  /* 0x000000dc215a7224 */ /* 0x000fc400078e02ff */
[----:B------:R-:W-:-:S04]  /*1cb10*/  IMAD.WIDE.U32 R32, R32, R220, RZ ;  /* 0x000000dc20207225 */ /* 0x000fc800078e00ff */
[C---:B------:R-:W-:Y:S02]  /*1cb20*/  IMAD R11, R14.reuse, R11, R15 ;  /* 0x0000000b0e0b7224 */ /* 0x040fe400078e020f */
[----:B------:R-:W-:-:S04]  /*1cb30*/  IMAD.WIDE.U32 R14, R14, R0, RZ ;  /* 0x000000000e0e7225 */ /* 0x000fc800078e00ff */
[-C--:B------:R-:W-:Y:S01]  /*1cb40*/  IMAD R95, R35, R105.reuse, RZ ;  /* 0x00000069235f7224 */ /* 0x080fe200078e02ff */
[----:B-----5:R-:W-:Y:S01]  /*1cb50*/  IADD3 R14, P0, P3, R14, R32, R2 ;  /* 0x000000200e0e7210 */ /* 0x020fe20007b1e002 */
[----:B------:R-:W-:-:S04]  /*1cb60*/  IMAD.WIDE.U32 R34, R34, R105, RZ ;  /* 0x0000006922227225 */ /* 0x000fc800078e00ff */
[----:B------:R-:W-:Y:S01]  /*1cb70*/  IMAD.IADD R15, R15, 0x1, R11 ;  /* 0x000000010f0f7824 */ /* 0x000fe200078e020b */
[----:B------:R-:W-:Y:S01]  /*1cb80*/  SHF.R.S32.HI R11, RZ, 0x1f, R2 ;  /* 0x0000001fff0b7819 */ /* 0x000fe20000011402 */
[----:B------:R-:W-:Y:S01]  /*1cb90*/  IMAD.IADD R90, R33, 0x1, R90 ;  /* 0x00000001215a7824 */ /* 0x000fe200078e025a */
[----:B------:R-:W-:Y:S02]  /*1cba0*/  IADD3 R34, P4, P5, R86, R14, R34 ;  /* 0x0000000e56227210 */ /* 0x000fe40007d9e022 */
[----:B------:R-:W-:Y:S02]  /*1cbb0*/  IADD3 R95, R35, R95, RZ ;  /* 0x0000005f235f7210 */ /* 0x000fe40007ffe0ff */
[----:B------:R-:W-:Y:S02]  /*1cbc0*/  IADD3.X R15, R15, R90, R11, P0, P3 ;  /* 0x0000005a0f0f7210 */ /* 0x000fe400007e640b */
[----:B------:R-:W-:-:S04]  /*1cbd0*/  SHF.R.S32.HI R14, RZ, 0x1f, R86 ;  /* 0x0000001fff0e7819 */ /* 0x000fc80000011456 */
[----:B------:R-:W-:Y:S01]  /*1cbe0*/  IADD3.X R35, R14, R15, R95, P4, P5 ;  /* 0x0000000f0e237210 */ /* 0x000fe200027ea45f */
[----:B------:R-:W-:-:S04]  /*1cbf0*/  IMAD.MOV R14, RZ, RZ, -R86 ;  /* 0x000000ffff0e7224 */ /* 0x000fc800078e0a56 */
[----:B------:R-:W-:-:S04]  /*1cc00*/  IMAD R14, R107, R14, R62 ;  /* 0x0000000e6b0e7224 */ /* 0x000fc800078e023e */
[-C--:B--2---:R-:W-:Y:S01]  /*1cc10*/  IMAD R13, R13, R14.reuse, RZ ;  /* 0x0000000e0d0d7224 */ /* 0x084fe200078e02ff */
[----:B------:R-:W-:Y:S01]  /*1cc20*/  SHF.R.S32.HI R15, RZ, 0x1f, R14 ;  /* 0x0000001fff0f7819 */ /* 0x000fe2000001140e */
[----:B------:R-:W-:-:S04]  /*1cc30*/  IMAD.WIDE.U32 R34, R12, R14, R34 ;  /* 0x0000000e0c227225 */ /* 0x000fc800078e0022 */
[----:B------:R-:W-:Y:S01]  /*1cc40*/  IMAD R13, R12, R15, R13 ;  /* 0x0000000f0c0d7224 */ /* 0x000fe200078e020d */
[----:B-1----:R-:W-:-:S03]  /*1cc50*/  LEA R102, P0, R34, R102, 0x2 ;  /* 0x0000006622667211 */ /* 0x002fc600078010ff */
[----:B------:R-:W-:-:S05]  /*1cc60*/  IMAD.IADD R13, R35, 0x1, R13 ;  /* 0x00000001230d7824 */ /* 0x000fca00078e020d */
[----:B------:R-:W-:Y:S01]  /*1cc70*/  LEA.HI.X R103, R34, R103, R13, 0x2, P0 ;  /* 0x0000006722677211 */ /* 0x000fe200000f140d */
[----:B------:R-:W-:Y:S01]  /*1cc80*/  SHFL.IDX PT, R12, R102, RZ, 0x1c1f ;  /* 0x001c1fff660c7589 */ /* 0x000fe200000e0000 */
[----:B------:R-:W-:-:S03]  /*1cc90*/  IMAD R34, R113, 0x80, R117 ;  /* 0x0000008071227824 */ /* 0x000fc600078e0275 */
[----:B------:R-:W0:Y:S04]  /*1cca0*/  SHFL.IDX PT, R13, R103, RZ, 0x1c1f ;  /* 0x001c1fff670d7589 */ /* 0x000e2800000e0000 */
[----:B------:R-:W-:Y:S04]  /*1ccb0*/  SHFL.IDX PT, R14, R102, 0x1, 0x1c1f ;  /* 0x003c1f00660e7f89 */ /* 0x000fe800000e0000 */
[----:B------:R-:W1:Y:S01]  /*1ccc0*/  SHFL.IDX PT, R15, R103, 0x1, 0x1c1f ;  /* 0x003c1f00670f7f89 */ /* 0x000e6200000e0000 */
[----:B------:R-:W-:Y:S01]  /*1ccd0*/  IMAD R32, R66, R107, RZ ;  /* 0x0000006b42207224 */ /* 0x000fe200078e02ff */
[----:B------:R-:W-:Y:S01]  /*1cce0*/  LOP3.LUT P0, RZ, R114, 0x3, RZ, 0xc0, !PT ;  /* 0x0000000372ff7812 */ /* 0x000fe2000780c0ff */
[----:B------:R-:W-:-:S03]  /*1ccf0*/  VIADD R33, R34, 0x8 ;  /* 0x0000000822217836 */ /* 0x000fc60000000000 */
[-C--:B------:R-:W-:Y:S02]  /*1cd00*/  ISETP.GE.OR P3, PT, R34, R32.reuse, P0 ;  /* 0x000000202200720c */ /* 0x080fe40000766670 */
[----:B------:R-:W-:-:S11]  /*1cd10*/  ISETP.GE.OR P0, PT, R33, R32, P0 ;  /* 0x000000202100720c */ /* 0x000fd60000706670 */
[----:B0-----:R0:W-:Y:S04]  /*1cd20*/  @!P3 ST.E desc[UR36][R12.64], R170 ;  /* 0x000000aa0c00b985 */ /* 0x0011e8000c101924 */
[----:B-1----:R0:W-:Y:S01]  /*1cd30*/  @!P0 ST.E desc[UR36][R14.64], R169 ;  /* 0x000000a90e008985 */ /* 0x0021e2000c101924 */
[----:B------:R-:W-:Y:S05]  /*1cd40*/  @P2 BRA `(.L_x_663) ;  /* 0x0000001000482947 */ /* 0x000fea0003800000 */
[----:B------:R-:W-:Y:S01]  /*1cd50*/  LEA R3, R219, R22, 0x6 ;  /* 0x00000016db037211 */ /* 0x000fe200078e30ff */
[----:B------:R-:W1:Y:S01]  /*1cd60*/  S2R R114, SR_TID.X ;  /* 0x0000000000727919 */ /* 0x000e620000002100 */
[----:B------:R-:W2:Y:S01]  /*1cd70*/  @P1 LDC R9, c[0x0][0xbec] ;  /* 0x0002fb00ff091b82 */ /* 0x000ea20000000800 */
[----:B------:R-:W-:Y:S02]  /*1cd80*/  ULDC.64 UR4, c[0x0][0xaa0] ;  /* 0x0002a80000047ab9 */ /* 0x000fe40000000a00 */
[----:B------:R-:W-:-:S03]  /*1cd90*/  IMAD.WIDE R20, R3, 0x2, R20 ;  /* 0x0000000203147825 */ /* 0x000fc600078e0214 */
[C---:B------:R-:W-:Y:S02]  /*1cda0*/  IADD3 R25, P0, R20.reuse, 0x1000, RZ ;  /* 0x0000100014197810 */ /* 0x040fe40007f1e0ff */
[C---:B------:R-:W-:Y:S02]  /*1cdb0*/  IADD3 R29, P2, R20.reuse, 0x2000, RZ ;  /* 0x00002000141d7810 */ /* 0x040fe40007f5e0ff */
[C---:B------:R-:W-:Y:S02]  /*1cdc0*/  IADD3 R37, P3, R20.reuse, 0x3000, RZ ;  /* 0x0000300014257810 */ /* 0x040fe40007f7e0ff */
[C---:B------:R-:W-:Y:S02]  /*1cdd0*/  IADD3 R45, P4, R20.reuse, 0x4000, RZ ;  /* 0x00004000142d7810 */ /* 0x040fe40007f9e0ff */
[----:B------:R-:W-:Y:S02]  /*1cde0*/  IADD3 R49, P5, R20, 0x5000, RZ ;  /* 0x0000500014317810 */ /* 0x000fe40007fbe0ff */
[----:B------:R-:W-:-:S02]  /*1cdf0*/  LOP3.LUT R24, R25, 0x380, RZ, 0xc0, !PT ;  /* 0x0000038019187812 */ /* 0x000fc400078ec0ff */
[----:B------:R-:W-:Y:S02]  /*1ce00*/  LOP3.LUT R28, R29, 0x380, RZ, 0xc0, !PT ;  /* 0x000003801d1c7812 */ /* 0x000fe400078ec0ff */
[----:B------:R-:W-:Y:S02]  /*1ce10*/  LOP3.LUT R36, R37, 0x380, RZ, 0xc0, !PT ;  /* 0x0000038025247812 */ /* 0x000fe400078ec0ff */
[----:B------:R-:W-:Y:S02]  /*1ce20*/  LOP3.LUT R44, R45, 0x380, RZ, 0xc0, !PT ;  /* 0x000003802d2c7812 */ /* 0x000fe400078ec0ff */
[----:B------:R-:W-:Y:S02]  /*1ce30*/  LOP3.LUT R48, R49, 0x380, RZ, 0xc0, !PT ;  /* 0x0000038031307812 */ /* 0x000fe400078ec0ff */
[----:B------:R-:W-:Y:S02]  /*1ce40*/  SHF.R.U64 R24, R24, 0x3, RZ ;  /* 0x0000000318187819 */ /* 0x000fe400000012ff */
[----:B------:R-:W-:-:S02]  /*1ce50*/  SHF.R.U64 R28, R28, 0x3, RZ ;  /* 0x000000031c1c7819 */ /* 0x000fc400000012ff */
[----:B------:R-:W-:Y:S02]  /*1ce60*/  SHF.R.U64 R36, R36, 0x3, RZ ;  /* 0x0000000324247819 */ /* 0x000fe400000012ff */
[----:B------:R-:W-:Y:S02]  /*1ce70*/  SHF.R.U64 R44, R44, 0x3, RZ ;  /* 0x000000032c2c7819 */ /* 0x000fe400000012ff */
[----:B------:R-:W-:Y:S02]  /*1ce80*/  SHF.R.U64 R48, R48, 0x3, RZ ;  /* 0x0000000330307819 */ /* 0x000fe400000012ff */
        /* <DEDUP_REMOVED lines=9> */
[----:B-1----:R-:W-:Y:S01]  /*1cf20*/  VIADD R8, R114, 0xffffff80 ;  /* 0xffffff8072087836 */ /* 0x002fe20000000000 */
[C---:B------:R-:W-:Y:S01]  /*1cf30*/  IADD3 R53, P0, R20.reuse, 0x6000, RZ ;  /* 0x0000600014357810 */ /* 0x040fe20007f1e0ff */
[----:B------:R-:W-:Y:S01]  /*1cf40*/  IMAD R11, R11, UR4, RZ ;  /* 0x000000040b0b7c24 */ /* 0x000fe2000f8e02ff */
[C---:B------:R-:W-:Y:S01]  /*1cf50*/  IADD3 R57, P2, R20.reuse, 0x7000, RZ ;  /* 0x0000700014397810 */ /* 0x040fe20007f5e0ff */
[----:B------:R-:W5:Y:S01]  /*1cf60*/  LD.E.128 R24, desc[UR36][R24.64] ;  /* 0x0000002418187980 */ /* 0x000f62000c101d00 */
[----:B------:R-:W-:-:S02]  /*1cf70*/  IADD3 R61, P3, R20, 0x8000, RZ ;  /* 0x00008000143d7810 */ /* 0x000fc40007f7e0ff */
[C---:B------:R-:W-:Y:S01]  /*1cf80*/  IADD3 R65, P4, R20.reuse, 0x9000, RZ ;  /* 0x0000900014417810 */ /* 0x040fe20007f9e0ff */
[----:B------:R-:W5:Y:S01]  /*1cf90*/  LD.E.128 R28, desc[UR36][R28.64] ;  /* 0x000000241c1c7980 */ /* 0x000f62000c101d00 */
[----:B------:R-:W-:Y:S02]  /*1cfa0*/  IADD3.X R49, RZ, R21, RZ, P5, !PT ;  /* 0x00000015ff317210 */ /* 0x000fe40002ffe4ff */
[----:B------:R-:W-:Y:S01]  /*1cfb0*/  IADD3 R69, P5, R20, 0xa000, RZ ;  /* 0x0000a00014457810 */ /* 0x000fe20007fbe0ff */
[----:B------:R-:W5:Y:S01]  /*1cfc0*/  LD.E.128 R36, desc[UR36][R36.64] ;  /* 0x0000002424247980 */ /* 0x000f62000c101d00 */
[----:B------:R-:W-:Y:S02]  /*1cfd0*/  LOP3.LUT R52, R53, 0x380, RZ, 0xc0, !PT ;  /* 0x0000038035347812 */ /* 0x000fe400078ec0ff */
[----:B------:R-:W-:Y:S01]  /*1cfe0*/  LOP3.LUT R56, R57, 0x380, RZ, 0xc0, !PT ;  /* 0x0000038039387812 */ /* 0x000fe200078ec0ff */
[----:B------:R-:W5:Y:S01]  /*1cff0*/  LD.E.128 R44, desc[UR36][R44.64] ;  /* 0x000000242c2c7980 */ /* 0x000f62000c101d00 */
[----:B------:R-:W-:-:S02]  /*1d000*/  LOP3.LUT R60, R61, 0x380, RZ, 0xc0, !PT ;  /* 0x000003803d3c7812 */ /* 0x000fc400078ec0ff */
[----:B------:R-:W-:Y:S02]  /*1d010*/  LOP3.LUT R64, R65, 0x380, RZ, 0xc0, !PT ;  /* 0x0000038041407812 */ /* 0x000fe400078ec0ff */
[----:B0-----:R-:W-:Y:S02]  /*1d020*/  SHF.R.S32.HI R13, RZ, 0x1f, R8 ;  /* 0x0000001fff0d7819 */ /* 0x001fe40000011408 */
[----:B------:R-:W-:Y:S01]  /*1d030*/  LOP3.LUT R5, R20, 0x380, RZ, 0xc0, !PT ;  /* 0x0000038014057812 */ /* 0x000fe200078ec0ff */
[----:B------:R-:W-:Y:S01]  /*1d040*/  IMAD R11, R2, UR5, R11 ;  /* 0x00000005020b7c24 */ /* 0x000fe2000f8e020b */
[----:B------:R-:W-:Y:S01]  /*1d050*/  LOP3.LUT R68, R69, 0x380, RZ, 0xc0, !PT ;  /* 0x0000038045447812 */ /* 0x000fe200078ec0ff */
[----:B------:R-:W5:Y:S01]  /*1d060*/  LD.E.128 R48, desc[UR36][R48.64] ;  /* 0x0000002430307980 */ /* 0x000f62000c101d00 */
        /* <DEDUP_REMOVED lines=14> */
[----:B------:R-:W5:Y:S01]  /*1d150*/  LD.E.128 R52, desc[UR36][R52.64] ;  /* 0x0000002434347980 */ /* 0x000f62000c101d00 */
[----:B------:R-:W-:-:S02]  /*1d160*/  IADD3 R73, P0, R20, 0xb000, RZ ;  /* 0x0000b00014497810 */ /* 0x000fc40007f1e0ff */
[C---:B------:R-:W-:Y:S01]  /*1d170*/  IADD3 R77, P2, R20.reuse, 0xc000, RZ ;  /* 0x0000c000144d7810 */ /* 0x040fe20007f5e0ff */
[----:B------:R-:W5:Y:S01]  /*1d180*/  LD.E.128 R56, desc[UR36][R56.64] ;  /* 0x0000002438387980 */ /* 0x000f62000c101d00 */
[C---:B------:R-:W-:Y:S02]  /*1d190*/  IADD3 R81, P3, R20.reuse, 0xd000, RZ ;  /* 0x0000d00014517810 */ /* 0x040fe40007f7e0ff */
[C---:B------:R-:W-:Y:S01]  /*1d1a0*/  IADD3 R85, P4, R20.reuse, 0xe000, RZ ;  /* 0x0000e00014557810 */ /* 0x040fe20007f9e0ff */
[----:B------:R-:W5:Y:S01]  /*1d1b0*/  LD.E.128 R60, desc[UR36][R60.64] ;  /* 0x000000243c3c7980 */ /* 0x000f62000c101d00 */
[----:B------:R-:W-:Y:S02]  /*1d1c0*/  IADD3.X R69, RZ, R21, RZ, P5, !PT ;  /* 0x00000015ff457210 */ /* 0x000fe40002ffe4ff */
[----:B------:R-:W-:Y:S01]  /*1d1d0*/  IADD3 R6, P5, R20, 0xf000, RZ ;  /* 0x0000f00014067810 */ /* 0x000fe20007fbe0ff */
[----:B------:R-:W5:Y:S01]  /*1d1e0*/  LD.E.128 R64, desc[UR36][R64.64] ;  /* 0x0000002440407980 */ /* 0x000f62000c101d00 */
[----:B------:R-:W-:-:S02]  /*1d1f0*/  LEA.HI R10, R13, R8, RZ, 0x3 ;  /* 0x000000080d0a7211 */ /* 0x000fc400078f18ff */
[----:B------:R-:W-:Y:S01]  /*1d200*/  LOP3.LUT R72, R73, 0x380, RZ, 0xc0, !PT ;  /* 0x0000038049487812 */ /* 0x000fe200078ec0ff */
[----:B------:R-:W0:Y:S01]  /*1d210*/  @P1 LDC R13, c[0x0][0xbf0] ;  /* 0x0002fc00ff0d1b82 */ /* 0x000e220000000800 */
[----:B------:R-:W-:Y:S01]  /*1d220*/  LOP3.LUT R76, R77, 0x380, RZ, 0xc0, !PT ;  /* 0x000003804d4c7812 */ /* 0x000fe200078ec0ff */
[----:B------:R-:W5:Y:S01]  /*1d230*/  LD.E.128 R68, desc[UR36][R68.64] ;  /* 0x0000002444447980 */ /* 0x000f62000c101d00 */
[----:B------:R-:W-:Y:S02]  /*1d240*/  LOP3.LUT R80, R81, 0x380, RZ, 0xc0, !PT ;  /* 0x0000038051507812 */ /* 0x000fe400078ec0ff */
[----:B------:R-:W-:Y:S02]  /*1d250*/  LOP3.LUT R84, R85, 0x380, RZ, 0xc0, !PT ;  /* 0x0000038055547812 */ /* 0x000fe400078ec0ff */
[----:B------:R-:W-:Y:S02]  /*1d260*/  LOP3.LUT R3, R6, 0x380, RZ, 0xc0, !PT ;  /* 0x0000038006037812 */ /* 0x000fe400078ec0ff */
[----:B------:R-:W-:-:S02]  /*1d270*/  LOP3.LUT R15, R10, 0xfffffff8, RZ, 0xc0, !PT ;  /* 0xfffffff80a0f7812 */ /* 0x000fc400078ec0ff */
[----:B------:R-:W-:Y:S02]  /*1d280*/  SHF.R.U64 R72, R72, 0x3, RZ ;  /* 0x0000000348487819 */ /* 0x000fe400000012ff */
[----:B------:R-:W-:Y:S02]  /*1d290*/  SHF.R.U64 R76, R76, 0x3, RZ ;  /* 0x000000034c4c7819 */ /* 0x000fe400000012ff */
[----:B------:R-:W-:Y:S02]  /*1d2a0*/  SHF.R.U64 R80, R80, 0x3, RZ ;  /* 0x0000000350507819 */ /* 0x000fe400000012ff */
[----:B------:R-:W-:Y:S02]  /*1d2b0*/  SHF.R.U64 R84, R84, 0x3, RZ ;  /* 0x0000000354547819 */ /* 0x000fe400000012ff */
[----:B------:R-:W-:Y:S02]  /*1d2c0*/  SHF.R.U64 R5, R5, 0x3, RZ ;  /* 0x0000000305057819 */ /* 0x000fe400000012ff */
[----:B------:R-:W-:Y:S01]  /*1d2d0*/  SHF.R.U64 R3, R3, 0x3, RZ ;  /* 0x0000000303037819 */ /* 0x000fe200000012ff */
[----:B------:R-:W-:Y:S01]  /*1d2e0*/  IMAD.IADD R12, R8, 0x1, -R15 ;  /* 0x00000001080c7824 */ /* 0x000fe200078e0a0f */
        /* <DEDUP_REMOVED lines=9> */
[----:B------:R-:W-:Y:S01]  /*1d380*/  IMAD.MOV.U32 R5, RZ, RZ, R21 ;  /* 0x000000ffff057224 */ /* 0x000fe200078e0015 */
[----:B------:R-:W-:Y:S01]  /*1d390*/  IADD3.X R89, RZ, R21, RZ, P5, !PT ;  /* 0x00000015ff597210 */ /* 0x000fe20002ffe4ff */
[----:B------:R-:W5:Y:S01]  /*1d3a0*/  LD.E.128 R72, desc[UR36][R72.64] ;  /* 0x0000002448487980 */ /* 0x000f62000c101d00 */
[----:B------:R-:W-:Y:S01]  /*1d3b0*/  LOP3.LUT R88, R3, R6, RZ, 0x3c, !PT ;  /* 0x0000000603587212 */ /* 0x000fe200078e3cff */
[----:B------:R-:W-:Y:S01]  /*1d3c0*/  IMAD.WIDE.U32 R2, R2, UR4, RZ ;  /* 0x0000000402027c25 */ /* 0x000fe2000f8e00ff */
[----:B------:R-:W-:Y:S01]  /*1d3d0*/  LEA R12, R12, R219, 0x5 ;  /* 0x000000db0c0c7211 */ /* 0x000fe200078e28ff */
[----:B------:R-:W5:Y:S01]  /*1d3e0*/  LD.E.128 R4, desc[UR36][R4.64] ;  /* 0x0000002404047980 */ /* 0x000f62000c101d00 */
[----:B------:R-:W-:Y:S01]  /*1d3f0*/  ULDC.64 UR4, c[0x0][0xae8] ;  /* 0x0002ba0000047ab9 */ /* 0x000fe20000000a00 */
[----:B------:R-:W-:-:S02]  /*1d400*/  IMAD.IADD R3, R3, 0x1, R11 ;  /* 0x0000000103037824 */ /* 0x000fc400078e020b */
[----:B------:R-:W5:Y:S01]  /*1d410*/  LD.E.128 R76, desc[UR36][R76.64] ;  /* 0x000000244c4c7980 */ /* 0x000f62000c101d00 */
[----:B------:R-:W-:-:S03]  /*1d420*/  IMAD R12, R113, 0x80, R12 ;  /* 0x00000080710c7824 */ /* 0x000fc600078e020c */
        /* <DEDUP_REMOVED lines=8> */
[----:B-1----:R-:W1:Y:S01]  /*1d4b0*/  FENCE.VIEW.ASYNC.S ;  /* 0x00000000000073c6 */ /* 0x002e620000000000 */
[----:B------:R-:W-:Y:S01]  /*1d4c0*/  IMAD.WIDE.U32 R2, R220, UR4, R2 ;  /* 0x00000004dc027c25 */ /* 0x000fe2000f8e0002 */
[----:B------:R-:W-:-:S03]  /*1d4d0*/  SHF.R.S32.HI R11, RZ, 0x1f, R0 ;  /* 0x0000001fff0b7819 */ /* 0x000fc60000011400 */
[----:B--2---:R-:W-:-:S04]  /*1d4e0*/  @P1 IMAD.HI.U32 R8, R12, R9, RZ ;  /* 0x000000090c081227 */ /* 0x004fc800078e00ff */
[----:B------:R-:W-:Y:S01]  /*1d4f0*/  IMAD R3, R220, UR5, R3 ;  /* 0x00000005dc037c24 */ /* 0x000fe2000f8e0203 */
[----:B------:R-:W-:Y:S01]  /*1d500*/  ULDC.64 UR4, c[0x0][0xaf0] ;  /* 0x0002bc0000047ab9 */ /* 0x000fe20000000a00 */
[----:B------:R-:W-:Y:S01]  /*1d510*/  IMAD.MOV.U32 R9, RZ, RZ, R12 ;  /* 0x000000ffff097224 */ /* 0x000fe200078e000c */
[----:B0-----:R-:W-:Y:S01]  /*1d520*/  @P1 SHF.R.U32.HI R9, RZ, R13, R8 ;  /* 0x0000000dff091219 */ /* 0x001fe20000011608 */
[----:B------:R-:W-:Y:S02]  /*1d530*/  IMAD R11, R11, UR4, RZ ;  /* 0x000000040b0b7c24 */ /* 0x000fe4000f8e02ff */
[----:B------:R-:W-:Y:S01]  /*1d540*/  IMAD.WIDE.U32 R2, R0, UR4, R2 ;  /* 0x0000000400027c25 */ /* 0x000fe2000f8e0002 */
[----:B------:R-:W-:-:S03]  /*1d550*/  SHF.R.S32.HI R8, RZ, 0x1f, R9 ;  /* 0x0000001fff087819 */ /* 0x000fc60000011409 */
[----:B------:R-:W-:Y:S01]  /*1d560*/  IMAD R11, R0, UR5, R11 ;  /* 0x00000005000b7c24 */ /* 0x000fe2000f8e020b */
[----:B------:R-:W-:Y:S01]  /*1d570*/  IADD3 R0, R19, 0x38820, RZ ;  /* 0x0003882013007810 */ /* 0x000fe20007ffe0ff */
[----:B------:R-:W-:Y:S01]  /*1d580*/  IMAD.MOV R10, RZ, RZ, -R9 ;  /* 0x000000ffff0a7224 */ /* 0x000fe200078e0a09 */
[----:B------:R-:W-:Y:S01]  /*1d590*/  ULDC.64 UR4, c[0x0][0xae0] ;  /* 0x0002b80000047ab9 */ /* 0x000fe20000000a00 */
[----:B------:R-:W-:Y:S01]  /*1d5a0*/  IMAD.IADD R3, R3, 0x1, R11 ;  /* 0x0000000103037824 */ /* 0x000fe200078e020b */
[----:B------:R-:W-:Y:S01]  /*1d5b0*/  PRMT R0, RZ, 0x654, R0 ;  /* 0x00000654ff007816 */ /* 0x000fe20000000000 */
[----:B------:R-:W-:Y:S02]  /*1d5c0*/  IMAD R107, R107, R10, R12 ;  /* 0x0000000a6b6b7224 */ /* 0x000fe400078e020c */
[----:B------:R-:W-:Y:S01]  /*1d5d0*/  IMAD R8, R8, UR4, RZ ;  /* 0x0000000408087c24 */ /* 0x000fe2000f8e02ff */
[----:B-1----:R0:W-:Y:S01]  /*1d5e0*/  SYNCS.ARRIVE.TRANS64.RED.A1T0 RZ, [R0+URZ], RZ ;  /* 0x000000ff00ff79a7 */ /* 0x0021e2000810043f */
[----:B------:R-:W-:-:S04]  /*1d5f0*/  IMAD.WIDE.U32 R2, R9, UR4, R2 ;  /* 0x0000000409027c25 */ /* 0x000fc8000f8e0002 */
[----:B------:R-:W-:Y:S01]  /*1d600*/  IMAD R9, R9, UR5, R8 ;  /* 0x0000000509097c24 */ /* 0x000fe2000f8e0208 */
[----:B------:R-:W-:Y:S01]  /*1d610*/  ULDC.64 UR4, c[0x0][0xad8] ;  /* 0x0002b60000047ab9 */ /* 0x000fe20000000a00 */
[----:B0-----:R-:W-:Y:S02]  /*1d620*/  SHF.R.S32.HI R0, RZ, 0x1f, R107 ;  /* 0x0000001fff007819 */ /* 0x001fe4000001146b */
[----:B------:R-:W-:-:S03]  /*1d630*/  IMAD.IADD R3, R3, 0x1, R9 ;  /* 0x0000000103037824 */ /* 0x000fc600078e0209 */
[----:B------:R-:W-:Y:S02]  /*1d640*/  IMAD R0, R0, UR4, RZ ;  /* 0x0000000400007c24 */ /* 0x000fe4000f8e02ff */
[----:B------:R-:W-:-:S04]  /*1d650*/  IMAD.WIDE.U32 R2, R107, UR4, R2 ;  /* 0x000000046b027c25 */ /* 0x000fc8000f8e0002 */
[----:B------:R-:W-:Y:S01]  /*1d660*/  IMAD R107, R107, UR5, R0 ;  /* 0x000000056b6b7c24 */ /* 0x000fe2000f8e0200 */
[----:B------:R-:W-:Y:S02]  /*1d670*/  ULDC.64 UR4, c[0x0][0xa80] ;  /* 0x0002a00000047ab9 */ /* 0x000fe40000000a00 */
[----:B------:R-:W-:Y:S01]  /*1d680*/  LEA R0, P0, R2, UR4, 0x1 ;  /* 0x0000000402007c11 */ /* 0x000fe2000f8008ff */
[----:B------:R-:W-:Y:S01]  /*1d690*/  IMAD.IADD R3, R3, 0x1, R107 ;  /* 0x0000000103037824 */ /* 0x000fe200078e026b */
[----:B------:R-:W-:Y:S01]  /*1d6a0*/  UMOV UR4, 0xffffffff ;  /* 0xffffffff00047882 */ /* 0x000fe20000000000 */
[----:B------:R-:W-:-:S03]  /*1d6b0*/  IMAD R33, R113, 0x80, R219 ;  /* 0x0000008071217824 */ /* 0x000fc600078e02db */
[----:B------:R-:W-:Y:S01]  /*1d6c0*/  LEA.HI.X R20, R2, UR5, R3, 0x1, P0 ;  /* 0x0000000502147c11 */ /* 0x000fe200080f0c03 */
[----:B------:R-:W-:Y:S06]  /*1d6d0*/  BRA.DIV UR4, `(.L_x_664) ;  /* 0x0000011204907947 */ /* 0x000fec000b800000 */
[----:B------:R0:W1:Y:S04]  /*1d6e0*/  SHFL.IDX PT, R21, R20, RZ, 0x181f ;  /* 0x00181fff14157589 */ /* 0x00006800000e0000 */
[----:B------:R0:W2:Y:S02]  /*1d6f0*/  SHFL.IDX PT, R14, R0, RZ, 0x181f ;  /* 0x00181fff000e7589 */ /* 0x0000a400000e0000 */
.L_x_1031:
[----:B------:R-:W-:Y:S01]  /*1d700*/  ISETP.GE.AND P0, PT, R33, R32, PT ;  /* 0x000000202100720c */ /* 0x000fe20003f06270 */
[----:B------:R-:W-:-:S12]  /*1d710*/  BSSY B1, `(.L_x_665) ;  /* 0x0000018000017945 */ /* 0x000fd80003800000 */
[----:B------:R-:W-:Y:S05]  /*1d720*/  @P0 BRA `(.L_x_666) ;  /* 0x0000000000580947 */ /* 0x000fea0003800000 */
[----:B------:R-:W3:Y:S01]  /*1d730*/  LDL R35, [R1+0x14] ;  /* 0x0000140001237983 */ /* 0x000ee20000100800 */
[----:B------:R-:W-:-:S03]  /*1d740*/  ULDC UR4, c[0x0][0xac8] ;  /* 0x0002b20000047ab9 */ /* 0x000fc60000000800 */
[----:B------:R-:W4:Y:S04]  /*1d750*/  LDL R15, [R1+0x1c] ;  /* 0x00001c00010f7983 */ /* 0x000f280000100800 */
[----:B------:R-:W4:Y:S04]  /*1d760*/  LDL R12, [R1+0x40] ;  /* 0x00004000010c7983 */ /* 0x000f280000100800 */
[----:B------:R-:W4:Y:S04]  /*1d770*/  LDL R40, [R1+0x5c] ;  /* 0x00005c0001287983 */ /* 0x000f280000100800 */
[----:B------:R-:W4:Y:S01]  /*1d780*/  LDL R34, [R1+0x58] ;  /* 0x0000580001227983 */ /* 0x000f220000100800 */
[----:B------:R-:W-:-:S02]  /*1d790*/  ISETP.GE.AND P3, PT, R22, UR4, PT ;  /* 0x0000000416007c0c */ /* 0x000fc4000bf66270 */
[----:B------:R-:W-:-:S11]  /*1d7a0*/  ISETP.GE.AND P2, PT, R218, UR4, PT ;  /* 0x00000004da007c0c */ /* 0x000fd6000bf46270 */
[-C--:B--2---:R-:W-:Y:S02]  /*1d7b0*/  @!P3 LEA R2, P5, R22, R14.reuse, 0x1 ;  /* 0x0000000e1602b211 */ /* 0x084fe400078a08ff */
[----:B------:R-:W-:Y:S02]  /*1d7c0*/  @!P2 LEA R8, P4, R218, R14, 0x1 ;  /* 0x0000000eda08a211 */ /* 0x000fe400078808ff */
[----:B-1----:R-:W-:-:S05]  /*1d7d0*/  @!P3 LEA.HI.X R3, R22, R21, R23, 0x1, P5 ;  /* 0x000000151603b211 */ /* 0x002fca00028f0c17 */
[----:B-----5:R1:W-:Y:S01]  /*1d7e0*/  @!P3 ST.E.128 desc[UR36][R2.64], R4 ;  /* 0x000000040200b985 */ /* 0x0203e2000c101d24 */
[----:B---3--:R-:W-:Y:S02]  /*1d7f0*/  ISETP.GE.AND P1, PT, R35, UR4, PT ;  /* 0x0000000423007c0c */ /* 0x008fe4000bf26270 */
[----:B----4-:R-:W-:Y:S02]  /*1d800*/  ISETP.GE.AND P0, PT, R15, UR4, PT ;  /* 0x000000040f007c0c */ /* 0x010fe4000bf06270 */
[----:B------:R-:W-:-:S09]  /*1d810*/  @!P2 LEA.HI.X R9, R218, R21, R12, 0x1, P4 ;  /* 0x00000015da09a211 */ /* 0x000fd200020f0c0c */
[-C--:B------:R-:W-:Y:S02]  /*1d820*/  @!P1 LEA R10, P5, R35, R14.reuse, 0x1 ;  /* 0x0000000e230a9211 */ /* 0x080fe400078a08ff */
[----:B------:R-:W-:Y:S02]  /*1d830*/  @!P0 LEA R12, P4, R15, R14, 0x1 ;  /* 0x0000000e0f0c8211 */ /* 0x000fe400078808ff */
[-C--:B------:R-:W-:Y:S02]  /*1d840*/  @!P1 LEA.HI.X R11, R35, R21.reuse, R40, 0x1, P5 ;  /* 0x00000015230b9211 */ /* 0x080fe400028f0c28 */
[----:B------:R-:W-:Y:S01]  /*1d850*/  @!P0 LEA.HI.X R13, R15, R21, R34, 0x1, P4 ;  /* 0x000000150f0d8211 */ /* 0x000fe200020f0c22 */
[----:B------:R1:W-:Y:S04]  /*1d860*/  @!P2 ST.E.128 desc[UR36][R8.64], R44 ;  /* 0x0000002c0800a985 */ /* 0x0003e8000c101d24 */
[----:B------:R1:W-:Y:S04]  /*1d870*/  @!P1 ST.E.128 desc[UR36][R10.64], R60 ;  /* 0x0000003c0a009985 */ /* 0x0003e8000c101d24 */
[----:B------:R1:W-:Y:S02]  /*1d880*/  @!P0 ST.E.128 desc[UR36][R12.64], R76 ;  /* 0x0000004c0c008985 */ /* 0x0003e4000c101d24 */
.L_x_666:
[----:B------:R-:W-:Y:S05]  /*1d890*/  BSYNC B1 ;  /* 0x0000000000017941 */ /* 0x000fea0003800000 */
.L_x_665:
[----:B------:R-:W-:-:S03]  /*1d8a0*/  UMOV UR4, 0xffffffff ;  /* 0xffffffff00047882 */ /* 0x000fc60000000000 */
[----:B------:R-:W-:Y:S05]  /*1d8b0*/  BRA.DIV UR4, `(.L_x_667) ;  /* 0x00000112044c7947 */ /* 0x000fea000b800000 */
[----:B-1----:R1:W3:Y:S04]  /*1d8c0*/  SHFL.IDX PT, R9, R20, 0x1, 0x181f ;  /* 0x00381f0014097f89 */ /* 0x0022e800000e0000 */
[----:B--2---:R1:W2:Y:S02]  /*1d8d0*/  SHFL.IDX PT, R14, R0, 0x1, 0x181f ;  /* 0x00381f00000e7f89 */ /* 0x0042a400000e0000 */
.L_x_1035:
[----:B------:R-:W-:Y:S01]  /*1d8e0*/  VIADD R3, R33, 0x20 ;  /* 0x0000002021037836 */ /* 0x000fe20000000000 */
[----:B------:R-:W-:Y:S04]  /*1d8f0*/  BSSY B1, `(.L_x_668) ;  /* 0x0000019000017945 */ /* 0x000fe80003800000 */
[----:B------:R-:W-:-:S13]  /*1d900*/  ISETP.GE.AND P0, PT, R3, R32, PT ;  /* 0x000000200300720c */ /* 0x000fda0003f06270 */
[----:B------:R-:W-:Y:S05]  /*1d910*/  @P0 BRA `(.L_x_669) ;  /* 0x0000000000580947 */ /* 0x000fea0003800000 */
[----:B------:R-:W4:Y:S01]  /*1d920*/  LDL R12, [R1+0x14] ;  /* 0x00001400010c7983 */ /* 0x000f220000100800 */
        /* <DEDUP_REMOVED lines=8> */
[----:B-----5:R-:W-:Y:S02]  /*1d9b0*/  @!P2 LEA R4, P4, R218, R14, 0x1 ;  /* 0x0000000eda04a211 */ /* 0x020fe400078808ff */
[----:B---3--:R-:W-:-:S05]  /*1d9c0*/  @!P3 LEA.HI.X R3, R22, R9, R23, 0x1, P5 ;  /* 0x000000091603b211 */ /* 0x008fca00028f0c17 */
[----:B------:R2:W-:Y:S01]  /*1d9d0*/  @!P3 ST.E.128 desc[UR36][R2.64], R24 ;  /* 0x000000180200b985 */ /* 0x0005e2000c101d24 */
[----:B----4-:R-:W-:Y:S02]  /*1d9e0*/  ISETP.GE.AND P1, PT, R12, UR4, PT ;  /* 0x000000040c007c0c */ /* 0x010fe4000bf26270 */
[----:B------:R-:W-:Y:S02]  /*1d9f0*/  ISETP.GE.AND P0, PT, R10, UR4, PT ;  /* 0x000000040a007c0c */ /* 0x000fe4000bf06270 */
        /* <DEDUP_REMOVED lines=8> */
.L_x_669:
[----:B------:R-:W-:Y:S05]  /*1da80*/  BSYNC B1 ;  /* 0x0000000000017941 */ /* 0x000fea0003800000 */
.L_x_668:
[----:B------:R-:W-:-:S03]  /*1da90*/  UMOV UR4, 0xffffffff ;  /* 0xffffffff00047882 */ /* 0x000fc60000000000 */
[----:B------:R-:W-:Y:S05]  /*1daa0*/  BRA.DIV UR4, `(.L_x_670) ;  /* 0x0000011204187947 */ /* 0x000fea000b800000 */
[----:B--23--:R2:W3:Y:S04]  /*1dab0*/  SHFL.IDX PT, R9, R20, 0x2, 0x181f ;  /* 0x00581f0014097f89 */ /* 0x00c4e800000e0000 */
[----:B------:R2:W4:Y:S02]  /*1dac0*/  SHFL.IDX PT, R14, R0, 0x2, 0x181f ;  /* 0x00581f00000e7f89 */ /* 0x00052400000e0000 */
.L_x_1039:
[----:B------:R-:W-:Y:S01]  /*1dad0*/  IADD3 R3, R33, 0x40, RZ ;  /* 0x0000004021037810 */ /* 0x000fe20007ffe0ff */
[----:B------:R-:W-:Y:S03]  /*1dae0*/  BSSY B1, `(.L_x_671) ;  /* 0x0000019000017945 */ /* 0x000fe60003800000 */
[----:B------:R-:W-:-:S13]  /*1daf0*/  ISETP.GE.AND P0, PT, R3, R32, PT ;  /* 0x000000200300720c */ /* 0x000fda0003f06270 */
[----:B------:R-:W-:Y:S05]  /*1db00*/  @P0 BRA `(.L_x_672) ;  /* 0x0000000000580947 */ /* 0x000fea0003800000 */
[----:B------:R-:W2:Y:S01]  /*1db10*/  LDL R12, [R1+0x14] ;  /* 0x00001400010c7983 */ /* 0x000ea20000100800 */
[----:B------:R-:W-:-:S03]  /*1db20*/  ULDC UR4, c[0x0][0xac8] ;  /* 0x0002b20000047ab9 */ /* 0x000fc60000000800 */
[----:B------:R-:W2:Y:S04]  /*1db30*/  LDL R10, [R1+0x1c] ;  /* 0x00001c00010a7983 */ /* 0x000ea80000100800 */
[----:B------:R-:W2:Y:S04]  /*1db40*/  LDL R8, [R1+0x40] ;  /* 0x0000400001087983 */ /* 0x000ea80000100800 */
[----:B------:R-:W2:Y:S04]  /*1db50*/  LDL R13, [R1+0x5c] ;  /* 0x00005c00010d7983 */ /* 0x000ea80000100800 */
[----:B------:R-:W2:Y:S01]  /*1db60*/  LDL R11, [R1+0x58] ;  /* 0x00005800010b7983 */ /* 0x000ea20000100800 */
[----:B------:R-:W-:-:S02]  /*1db70*/  ISETP.GE.AND P3, PT, R22, UR4, PT ;  /* 0x0000000416007c0c */ /* 0x000fc4000bf66270 */
[----:B------:R-:W-:-:S11]  /*1db80*/  ISETP.GE.AND P2, PT, R218, UR4, PT ;  /* 0x00000004da007c0c */ /* 0x000fd6000bf46270 */
[-C--:B----4-:R-:W-:Y:S02]  /*1db90*/  @!P3 LEA R2, P5, R22, R14.reuse, 0x1 ;  /* 0x0000000e1602b211 */ /* 0x090fe400078a08ff */
[----:B-----5:R-:W-:Y:S02]  /*1dba0*/  @!P2 LEA R4, P4, R218, R14, 0x1 ;  /* 0x0000000eda04a211 */ /* 0x020fe400078808ff */
[----:B---3--:R-:W-:-:S05]  /*1dbb0*/  @!P3 LEA.HI.X R3, R22, R9, R23, 0x1, P5 ;  /* 0x000000091603b211 */ /* 0x008fca00028f0c17 */
[----:B------:R3:W-:Y:S01]  /*1dbc0*/  @!P3 ST.E.128 desc[UR36][R2.64], R28 ;  /* 0x0000001c0200b985 */ /* 0x0007e2000c101d24 */
[----:B--2---:R-:W-:Y:S02]  /*1dbd0*/  ISETP.GE.AND P1, PT, R12, UR4, PT ;  /* 0x000000040c007c0c */ /* 0x004fe4000bf26270 */
        /* <DEDUP_REMOVED lines=9> */
.L_x_672:
[----:B------:R-:W-:Y:S05]  /*1dc70*/  BSYNC B1 ;  /* 0x0000000000017941 */ /* 0x000fea0003800000 */
.L_x_671:
[----:B------:R-:W-:-:S03]  /*1dc80*/  UMOV UR4, 0xffffffff ;  /* 0xffffffff00047882 */ /* 0x000fc60000000000 */
[----:B------:R-:W-:Y:S05]  /*1dc90*/  BRA.DIV UR4, `(.L_x_673) ;  /* 0x0000010e04e47947 */ /* 0x000fea000b800000 */
[----:B---3--:R3:W0:Y:S04]  /*1dca0*/  SHFL.IDX PT, R9, R20, 0x3, 0x181f ;  /* 0x00781f0014097f89 */ /* 0x00862800000e0000 */
[----:B----4-:R3:W4:Y:S02]  /*1dcb0*/  SHFL.IDX PT, R14, R0, 0x3, 0x181f ;  /* 0x00781f00000e7f89 */ /* 0x01072400000e0000 */
.L_x_1043:
[----:B------:R-:W-:-:S05]  /*1dcc0*/  VIADD R33, R33, 0x60 ;  /* 0x0000006021217836 */ /* 0x000fca0000000000 */
[----:B------:R-:W-:-:S13]  /*1dcd0*/  ISETP.GE.AND P0, PT, R33, R32, PT ;  /* 0x000000202100720c */ /* 0x000fda0003f06270 */
[----:B------:R-:W-:Y:S05]  /*1dce0*/  @P0 BRA `(.L_x_674) ;  /* 0x0000003400a00947 */ /* 0x000fea0003800000 */
[----:B------:R-:W4:Y:S01]  /*1dcf0*/  LDL R8, [R1+0x14] ;  /* 0x0000140001087983 */ /* 0x000f220000100800 */
[----:B------:R-:W-:-:S03]  /*1dd00*/  ULDC UR4, c[0x0][0xac8] ;  /* 0x0002b20000047ab9 */ /* 0x000fc60000000800 */
[----:B------:R-:W4:Y:S04]  /*1dd10*/  LDL R11, [R1+0x40] ;  /* 0x00004000010b7983 */ /* 0x000f280000100800 */
[----:B------:R-:W4:Y:S04]  /*1dd20*/  LDL R10, [R1+0x5c] ;  /* 0x00005c00010a7983 */ /* 0x000f280000100800 */
[----:B0123--:R-:W2:Y:S01]  /*1dd30*/  LDL R0, [R1+0x1c] ;  /* 0x00001c0001007983 */ /* 0x00fea20000100800 */
[----:B------:R-:W-:Y:S02]  /*1dd40*/  ISETP.GE.AND P3, PT, R22, UR4, PT ;  /* 0x0000000416007c0c */ /* 0x000fe4000bf66270 */
[----:B------:R-:W-:-:S11]  /*1dd50*/  ISETP.GE.AND P4, PT, R218, UR4, PT ;  /* 0x00000004da007c0c */ /* 0x000fd6000bf86270 */
[-C--:B----4-:R-:W-:Y:S02]  /*1dd60*/  @!P3 LEA R2, P0, R22, R14.reuse, 0x1 ;  /* 0x0000000e1602b211 */ /* 0x090fe400078008ff */
[----:B-----5:R-:W-:Y:S02]  /*1dd70*/  @!P4 LEA R4, P1, R218, R14, 0x1 ;  /* 0x0000000eda04c211 */ /* 0x020fe400078208ff */
[----:B------:R-:W-:-:S05]  /*1dd80*/  @!P3 LEA.HI.X R3, R22, R9, R23, 0x1, P0 ;  /* 0x000000091603b211 */ /* 0x000fca00000f0c17 */
[----:B------:R0:W-:Y:S01]  /*1dd90*/  @!P3 ST.E.128 desc[UR36][R2.64], R36 ;  /* 0x000000240200b985 */ /* 0x0001e2000c101d24 */
[----:B------:R-:W-:Y:S02]  /*1dda0*/  ISETP.GE.AND P5, PT, R8, UR4, PT ;  /* 0x0000000408007c0c */ /* 0x000fe4000bfa6270 */
[----:B------:R-:W-:-:S11]  /*1ddb0*/  @!P4 LEA.HI.X R5, R218, R9, R11, 0x1, P1 ;  /* 0x00000009da05c211 */ /* 0x000fd600008f0c0b */
[----:B------:R-:W-:-:S04]  /*1ddc0*/  @!P5 LEA R6, P2, R8, R14, 0x1 ;  /* 0x0000000e0806d211 */ /* 0x000fc800078408ff */
[----:B------:R-:W-:Y:S01]  /*1ddd0*/  @!P5 LEA.HI.X R7, R8, R9, R10, 0x1, P2 ;  /* 0x000000090807d211 */ /* 0x000fe200010f0c0a */
[----:B------:R0:W-:Y:S04]  /*1dde0*/  @!P4 ST.E.128 desc[UR36][R4.64], R56 ;  /* 0x000000380400c985 */ /* 0x0001e8000c101d24 */
[----:B------:R0:W-:Y:S01]  /*1ddf0*/  @!P5 ST.E.128 desc[UR36][R6.64], R72 ;  /* 0x000000480600d985 */ /* 0x0001e2000c101d24 */
[----:B--2---:R-:W-:-:S13]  /*1de00*/  ISETP.GE.AND P0, PT, R0, UR4, PT ;  /* 0x0000000400007c0c */ /* 0x004fda000bf06270 */
[----:B------:R-:W-:Y:S05]  /*1de10*/  @P0 BRA `(.L_x_674) ;  /* 0x0000003400540947 */ /* 0x000fea0003800000 */
[----:B------:R-:W2:Y:S01]  /*1de20*/  LDL R8, [R1+0x58] ;  /* 0x0000580001087983 */ /* 0x000ea20000100800 */
[----:B0-----:R-:W-:-:S04]  /*1de30*/  LEA R2, P0, R0, R14, 0x1 ;  /* 0x0000000e00027211 */ /* 0x001fc800078008ff */
[----:B--2---:R-:W-:-:S05]  /*1de40*/  LEA.HI.X R3, R0, R9, R8, 0x1, P0 ;  /* 0x0000000900037211 */ /* 0x004fca00000f0c08 */
[----:B------:R0:W-:Y:S01]  /*1de50*/  ST.E.128 desc[UR36][R2.64], R88 ;  /* 0x0000005802007985 */ /* 0x0001e2000c101d24 */
[----:B------:R-:W-:Y:S05]  /*1de60*/  BRA `(.L_x_674) ;  /* 0x0000003400407947 */ /* 0x000fea0003800000 */
.L_x_663:
[----:B0-----:R-:W0:Y:S01]  /*1de70*/  @P1 LDC R13, c[0x0][0xbec] ;  /* 0x0002fb00ff0d1b82 */ /* 0x001e220000000800 */
[----:B------:R-:W-:Y:S01]  /*1de80*/  ULDC.64 UR4, c[0x0][0xb08] ;  /* 0x0002c20000047ab9 */ /* 0x000fe20000000a00 */
[----:B------:R-:W-:Y:S02]  /*1de90*/  IMAD.MOV.U32 R14, RZ, RZ, R62 ;  /* 0x000000ffff0e7224 */ /* 0x000fe400078e003e */
[----:B------:R-:W-:-:S04]  /*1dea0*/  IMAD R11, R11, UR4, RZ ;  /* 0x000000040b0b7c24 */ /* 0x000fc8000f8e02ff */
[----:B------:R-:W1:Y:S01]  /*1deb0*/  @P1 LDC R12, c[0x0][0xbf0] ;  /* 0x0002fc00ff0c1b82 */ /* 0x000e620000000800 */
[----:B------:R-:W-:Y:S02]  /*1dec0*/  IMAD R11, R2, UR5, R11 ;  /* 0x00000005020b7c24 */ /* 0x000fe4000f8e020b */
[----:B0-----:R-:W-:-:S05]  /*1ded0*/  @P1 IMAD.HI.U32 R13, R62, R13, RZ ;  /* 0x0000000d3e0d1227 */ /* 0x001fca00078e00ff */
[----:B-1----:R-:W-:Y:S01]  /*1dee0*/  @P1 SHF.R.U32.HI R14, RZ, R12, R13 ;  /* 0x0000000cff0e1219 */ /* 0x002fe2000001160d */
[----:B------:R-:W-:Y:S01]  /*1def0*/  IMAD.WIDE.U32 R12, R2, UR4, RZ ;  /* 0x00000004020c7c25 */ /* 0x000fe2000f8e00ff */
[----:B------:R-:W-:Y:S01]  /*1df00*/  ULDC.64 UR4, c[0x0][0xb38] ;  /* 0x0002ce0000047ab9 */ /* 0x000fe20000000a00 */
[----:B------:R-:W-:Y:S02]  /*1df10*/  SHF.R.S32.HI R2, RZ, 0x1f, R0 ;  /* 0x0000001fff027819 */ /* 0x000fe40000011400 */
[----:B------:R-:W-:Y:S02]  /*1df20*/  IMAD.IADD R13, R13, 0x1, R11 ;  /* 0x000000010d0d7824 */ /* 0x000fe400078e020b */
[----:B------:R-:W-:Y:S02]  /*1df30*/  VIADD R11, R19, 0x38820 ;  /* 0x00038820130b7836 */ /* 0x000fe40000000000 */
[----:B------:R-:W-:-:S03]  /*1df40*/  IMAD.WIDE.U32 R12, R220, UR4, R12 ;  /* 0x00000004dc0c7c25 */ /* 0x000fc6000f8e000c */
[----:B------:R-:W-:Y:S01]  /*1df50*/  PRMT R11, RZ, 0x654, R11 ;  /* 0x00000654ff0b7816 */ /* 0x000fe2000000000b */
[----:B------:R-:W-:Y:S01]  /*1df60*/  IMAD R13, R220, UR5, R13 ;  /* 0x00000005dc0d7c24 */ /* 0x000fe2000f8e020d */
[----:B------:R-:W-:Y:S02]  /*1df70*/  ULDC.64 UR4, c[0x0][0xb40] ;  /* 0x0002d00000047ab9 */ /* 0x000fe40000000a00 */
[----:B------:R-:W-:Y:S01]  /*1df80*/  IMAD R2, R2, UR4, RZ ;  /* 0x0000000402027c24 */ /* 0x000fe2000f8e02ff */
[----:B------:R0:W-:Y:S01]  /*1df90*/  SYNCS.ARRIVE.TRANS64.RED.A1T0 RZ, [R11+URZ], RZ ;  /* 0x000000ff0bff79a7 */ /* 0x0001e2000810043f */
[----:B------:R-:W-:-:S04]  /*1dfa0*/  IMAD.WIDE.U32 R12, R0, UR4, R12 ;  /* 0x00000004000c7c25 */ /* 0x000fc8000f8e000c */
[----:B------:R-:W-:Y:S01]  /*1dfb0*/  IMAD R2, R0, UR5, R2 ;  /* 0x0000000500027c24 */ /* 0x000fe2000f8e0202 */
[----:B------:R-:W-:Y:S01]  /*1dfc0*/  ULDC.64 UR4, c[0x0][0xb48] ;  /* 0x0002d20000047ab9 */ /* 0x000fe20000000a00 */
[----:B------:R-:W-:Y:S02]  /*1dfd0*/  IADD3 R0, -R14, RZ, RZ ;  /* 0x000000ff0e007210 */ /* 0x000fe40007ffe1ff */
[----:B------:R-:W-:Y:S01]  /*1dfe0*/  IMAD.IADD R13, R13, 0x1, R2 ;  /* 0x000000010d0d7824 */ /* 0x000fe200078e0202 */
[----:B------:R-:W-:Y:S02]  /*1dff0*/  SHF.R.S32.HI R2, RZ, 0x1f, R14 ;  /* 0x0000001fff027819 */ /* 0x000fe4000001140e */
[----:B------:R-:W-:Y:S02]  /*1e000*/  IMAD R0, R107, R0, R62 ;  /* 0x000000006b007224 */ /* 0x000fe400078e023e */
[----:B------:R-:W-:-:S04]  /*1e010*/  IMAD.WIDE.U32 R12, R110, UR4, R12 ;  /* 0x000000046e0c7c25 */ /* 0x000fc8000f8e000c */
[----:B------:R-:W-:Y:S01]  /*1e020*/  IMAD R13, R110, UR5, R13 ;  /* 0x000000056e0d7c24 */ /* 0x000fe2000f8e020d */
[----:B------:R-:W-:Y:S02]  /*1e030*/  ULDC.64 UR4, c[0x0][0xb30] ;  /* 0x0002cc0000047ab9 */ /* 0x000fe40000000a00 */
[----:B------:R-:W-:Y:S02]  /*1e040*/  IMAD R2, R2, UR4, RZ ;  /* 0x0000000402027c24 */ /* 0x000fe4000f8e02ff */
[----:B------:R-:W-:-:S04]  /*1e050*/  IMAD.WIDE.U32 R12, R14, UR4, R12 ;  /* 0x000000040e0c7c25 */ /* 0x000fc8000f8e000c */
[----:B------:R-:W-:Y:S01]  /*1e060*/  IMAD R2, R14, UR5, R2 ;  /* 0x000000050e027c24 */ /* 0x000fe2000f8e0202 */
[----:B------:R-:W-:-:S03]  /*1e070*/  ULDC.64 UR4, c[0x0][0xb28] ;  /* 0x0002ca0000047ab9 */ /* 0x000fc60000000a00 */
[----:B------:R-:W-:Y:S01]  /*1e080*/  IMAD.IADD R13, R13, 0x1, R2 ;  /* 0x000000010d0d7824 */ /* 0x000fe200078e0202 */
[----:B------:R-:W-:Y:S01]  /*1e090*/  SHF.R.S32.HI R2, RZ, 0x1f, R0 ;  /* 0x0000001fff027819 */ /* 0x000fe20000011400 */
[----:B------:R-:W-:-:S04]  /*1e0a0*/  IMAD.WIDE.U32 R12, R0, UR4, R12 ;  /* 0x00000004000c7c25 */ /* 0x000fc8000f8e000c */
[----:B------:R-:W-:-:S04]  /*1e0b0*/  IMAD R2, R2, UR4, RZ ;  /* 0x0000000402027c24 */ /* 0x000fc8000f8e02ff */
[----:B------:R-:W-:Y:S01]  /*1e0c0*/  IMAD R2, R0, UR5, R2 ;  /* 0x0000000500027c24 */ /* 0x000fe2000f8e0202 */
[----:B------:R-:W-:Y:S02]  /*1e0d0*/  ULDC.64 UR4, c[0x0][0xb00] ;  /* 0x0002c00000047ab9 */ /* 0x000fe40000000a00 */
[----:B------:R-:W-:Y:S01]  /*1e0e0*/  LEA R0, P0, R12, UR4, 0x2 ;  /* 0x000000040c007c11 */ /* 0x000fe2000f8010ff */
[----:B------:R-:W-:Y:S01]  /*1e0f0*/  IMAD.IADD R2, R13, 0x1, R2 ;  /* 0x000000010d027824 */ /* 0x000fe200078e0202 */
[----:B------:R-:W-:-:S04]  /*1e100*/  UMOV UR4, 0xffffffff ;  /* 0xffffffff00047882 */ /* 0x000fc80000000000 */
[----:B------:R-:W-:Y:S01]  /*1e110*/  LEA.HI.X R2, R12, UR5, R2, 0x2, P0 ;  /* 0x000000050c027c11 */ /* 0x000fe200080f1402 */
[----:B0-----:R-:W-:Y:S06]  /*1e120*/  BRA.DIV UR4, `(.L_x_675) ;  /* 0x0000010e04087947 */ /* 0x001fec000b800000 */
[----:B------:R0:W1:Y:S04]  /*1e130*/  SHFL.IDX PT, R20, R2, RZ, 0x1c1f ;  /* 0x001c1fff02147589 */ /* 0x00006800000e0000 */
[----:B------:R0:W2:Y:S02]  /*1e140*/  SHFL.IDX PT, R11, R0, RZ, 0x1c1f ;  /* 0x001c1fff000b7589 */ /* 0x0000a400000e0000 */
.L_x_1046:
[----:B------:R-:W-:Y:S01]  /*1e150*/  ISETP.GE.AND P0, PT, R34, R32, PT ;  /* 0x000000202200720c */ /* 0x000fe20003f06270 */
[----:B------:R-:W-:-:S12]  /*1e160*/  BSSY B1, `(.L_x_676) ;  /* 0x0000102000017945 */ /* 0x000fd80003800000 */
[----:B------:R-:W-:Y:S05]  /*1e170*/  @P0 BRA `(.L_x_677) ;  /* 0x0000001000000947 */ /* 0x000fea0003800000 */
[----:B------:R-:W3:Y:S01]  /*1e180*/  LDL R14, [R1+0x64] ;  /* 0x00006400010e7983 */ /* 0x000ee20000100800 */
[----:B------:R-:W-:-:S03]  /*1e190*/  ULDC UR4, c[0x0][0xac8] ;  /* 0x0002b20000047ab9 */ /* 0x000fc60000000800 */
[----:B------:R-:W4:Y:S04]  /*1e1a0*/  LDL R62, [R1+0x100] ;  /* 0x00010000013e7983 */ /* 0x000f280000100800 */
[----:B------:R-:W5:Y:S04]  /*1e1b0*/  LDL R107, [R1+0x184] ;  /* 0x00018400016b7983 */ /* 0x000f680000100800 */
        /* <DEDUP_REMOVED lines=13> */
[----:B------:R-:W5:Y:S01]  /*1e290*/  LDL R117, [R1+0x150] ;  /* 0x0001500001757983 */ /* 0x000f620000100800 */
[----:B---3--:R-:W-:-:S13]  /*1e2a0*/  ISETP.GE.AND P0, PT, R14, UR4, PT ;  /* 0x000000040e007c0c */ /* 0x008fda000bf06270 */
[----:B-1----:R-:W-:Y:S01]  /*1e2b0*/  @!P0 MOV R13, R20 ;  /* 0x00000014000d8202 */ /* 0x002fe20000000f00 */
[----:B--2---:R-:W-:Y:S02]  /*1e2c0*/  @!P0 IMAD.MOV.U32 R12, RZ, RZ, R11 ;  /* 0x000000ffff0c8224 */ /* 0x004fe400078e000b */
[----:B------:R-:W-:Y:S02]  /*1e2d0*/  @!P0 IMAD.MOV.U32 R15, RZ, RZ, R204 ;  /* 0x000000ffff0f8224 */ /* 0x000fe400078e00cc */
[----:B------:R-:W-:-:S04]  /*1e2e0*/  @!P0 IMAD.WIDE R12, R14, 0x4, R12 ;  /* 0x000000040e0c8825 */ /* 0x000fc800078e020c */
[----:B------:R-:W-:-:S05]  /*1e2f0*/  @!P0 IMAD.MOV.U32 R14, RZ, RZ, R206 ;  /* 0x000000ffff0e8224 */ /* 0x000fca00078e00ce */
[----:B------:R1:W-:Y:S01]  /*1e300*/  @!P0 ST.E.64 desc[UR36][R12.64], R14 ;  /* 0x0000000e0c008985 */ /* 0x0003e2000c101b24 */
[----:B----4-:R-:W-:-:S13]  /*1e310*/  ISETP.GE.AND P0, PT, R62, UR4, PT ;  /* 0x000000043e007c0c */ /* 0x010fda000bf06270 */
[C---:B-1----:R-:W-:Y:S01]  /*1e320*/  @!P0 LEA R12, P1, R62.reuse, R11, 0x2 ;  /* 0x0000000b3e0c8211 */ /* 0x042fe200078210ff */
[----:B------:R-:W-:Y:S02]  /*1e330*/  @!P0 IMAD.MOV.U32 R14, RZ, RZ, R207 ;  /* 0x000000ffff0e8224 */ /* 0x000fe400078e00cf */
[----:B------:R-:W-:Y:S01]  /*1e340*/  @!P0 IMAD.MOV.U32 R15, RZ, RZ, R205 ;  /* 0x000000ffff0f8224 */ /* 0x000fe200078e00cd */
[----:B-----5:R-:W-:Y:S02]  /*1e350*/  @!P0 LEA.HI.X R13, R62, R20, R107, 0x2, P1 ;  /* 0x000000143e0d8211 */ /* 0x020fe400008f146b */
[----:B------:R-:W2:Y:S04]  /*1e360*/  LDL R62, [R1+0xe0] ;  /* 0x0000e000013e7983 */ /* 0x000ea80000100800 */
[----:B------:R1:W-:Y:S01]  /*1e370*/  @!P0 ST.E.64 desc[UR36][R12.64], R14 ;  /* 0x0000000e0c008985 */ /* 0x0003e2000c101b24 */
[----:B------:R-:W-:-:S02]  /*1e380*/  ISETP.GE.AND P0, PT, R86, UR4, PT ;  /* 0x0000000456007c0c */ /* 0x000fc4000bf06270 */
[----:B------:R-:W-:Y:S01]  /*1e390*/  ISETP.GE.AND P1, PT, R66, UR4, PT ;  /* 0x0000000442007c0c */ /* 0x000fe2000bf26270 */
[----:B------:R-:W3:Y:S10]  /*1e3a0*/  LDL R107, [R1+0x16c] ;  /* 0x00016c00016b7983 */ /* 0x000ef40000100800 */
[----:B-1----:R-:W-:Y:S01]  /*1e3b0*/  @!P0 LEA R12, P2, R86, R11, 0x2 ;  /* 0x0000000b560c8211 */ /* 0x002fe200078410ff */
[----:B------:R-:W-:Y:S01]  /*1e3c0*/  @!P0 IMAD.MOV.U32 R15, RZ, RZ, R200 ;  /* 0x000000ffff0f8224 */ /* 0x000fe200078e00c8 */
[----:B------:R-:W-:-:S02]  /*1e3d0*/  @!P0 MOV R14, R202 ;  /* 0x000000ca000e8202 */ /* 0x000fc40000000f00 */
[----:B------:R-:W-:Y:S02]  /*1e3e0*/  @!P0 LEA.HI.X R13, R86, R20, R103, 0x2, P2 ;  /* 0x00000014560d8211 */ /* 0x000fe400010f1467 */
[----:B------:R-:W4:Y:S04]  /*1e3f0*/  LDL R86, [R1+0xdc] ;  /* 0x0000dc0001567983 */ /* 0x000f280000100800 */
[----:B------:R1:W-:Y:S01]  /*1e400*/  @!P0 ST.E.64 desc[UR36][R12.64], R14 ;  /* 0x0000000e0c008985 */ /* 0x0003e2000c101b24 */
[----:B------:R-:W-:-:S03]  /*1e410*/  ISETP.GE.AND P0, PT, R90, UR4, PT ;  /* 0x000000045a007c0c */ /* 0x000fc6000bf06270 */
[----:B------:R-:W5:Y:S01]  /*1e420*/  LDL R103, [R1+0xcc] ;  /* 0x0000cc0001677983 */ /* 0x000f620000100800 */
[----:B-1----:R-:W-:-:S04]  /*1e430*/  @!P1 LEA R12, P2, R66, R11, 0x2 ;  /* 0x0000000b420c9211 */ /* 0x002fc800078410ff */
[----:B------:R-:W-:Y:S02]  /*1e440*/  @!P1 LEA.HI.X R13, R66, R20, R102, 0x2, P2 ;  /* 0x00000014420d9211 */ /* 0x000fe400010f1466 */
[----:B------:R-:W5:Y:S01]  /*1e450*/  LDL R66, [R1+0xd8] ;  /* 0x0000d80001427983 */ /* 0x000f620000100800 */
[----:B------:R-:W-:Y:S02]  /*1e460*/  @!P1 IMAD.MOV.U32 R14, RZ, RZ, R203 ;  /* 0x000000ffff0e9224 */ /* 0x000fe400078e00cb */
[----:B------:R-:W-:Y:S01]  /*1e470*/  @!P1 IMAD.MOV.U32 R15, RZ, RZ, R201 ;  /* 0x000000ffff0f9224 */ /* 0x000fe200078e00c9 */
[----:B------:R-:W5:Y:S04]  /*1e480*/  LDL R102, [R1+0x168] ;  /* 0x0001680001667983 */ /* 0x000f680000100800 */
[----:B------:R1:W-:Y:S01]  /*1e490*/  @!P1 ST.E.64 desc[UR36][R12.64], R14 ;  /* 0x0000000e0c009985 */ /* 0x0003e2000c101b24 */
[----:B------:R-:W-:-:S02]  /*1e4a0*/  ISETP.GE.AND P1, PT, R21, UR4, PT ;  /* 0x0000000415007c0c */ /* 0x000fc4000bf26270 */
[----:B-1----:R-:W-:-:S04]  /*1e4b0*/  @!P0 LEA R12, P2, R90, R11, 0x2 ;  /* 0x0000000b5a0c8211 */ /* 0x002fc800078410ff */
[----:B------:R-:W-:Y:S02]  /*1e4c0*/  @!P0 LEA.HI.X R13, R90, R20, R95, 0x2, P2 ;  /* 0x000000145a0d8211 */ /* 0x000fe400010f145f */
[----:B------:R-:W5:Y:S01]  /*1e4d0*/  LDL R90, [R1+0x164] ;  /* 0x00016400015a7983 */ /* 0x000f620000100800 */
[----:B------:R-:W-:Y:S01]  /*1e4e0*/  @!P0 IMAD.MOV.U32 R14, RZ, RZ, R198 ;  /* 0x000000ffff0e8224 */ /* 0x000fe200078e00c6 */
[----:B------:R-:W-:Y:S02]  /*1e4f0*/  @!P0 MOV R15, R196 ;  /* 0x000000c4000f8202 */ /* 0x000fe40000000f00 */
[----:B------:R-:W5:Y:S04]  /*1e500*/  LDL R95, [R1+0xd0] ;  /* 0x0000d000015f7983 */ /* 0x000f680000100800 */
[----:B------:R1:W-:Y:S01]  /*1e510*/  @!P0 ST.E.64 desc[UR36][R12.64], R14 ;  /* 0x0000000e0c008985 */ /* 0x0003e2000c101b24 */
[----:B------:R-:W-:-:S02]  /*1e520*/  ISETP.GE.AND P0, PT, R105, UR4, PT ;  /* 0x0000000469007c0c */ /* 0x000fc4000bf06270 */
[CC--:B-1----:R-:W-:Y:S01]  /*1e530*/  @!P1 LEA R12, P2, R21.reuse, R11.reuse, 0x2 ;  /* 0x0000000b150c9211 */ /* 0x0c2fe200078410ff */
[----:B------:R-:W-:Y:S02]  /*1e540*/  @!P1 IMAD.MOV.U32 R14, RZ, RZ, R199 ;  /* 0x000000ffff0e9224 */ /* 0x000fe400078e00c7 */
[----:B------:R-:W-:Y:S01]  /*1e550*/  @!P1 IMAD.MOV.U32 R15, RZ, RZ, R197 ;  /* 0x000000ffff0f9224 */ /* 0x000fe200078e00c5 */
[----:B------:R-:W-:Y:S02]  /*1e560*/  @!P1 LEA.HI.X R13, R21, R20, R35, 0x2, P2 ;  /* 0x00000014150d9211 */ /* 0x000fe400010f1423 */
[----:B------:R-:W5:Y:S04]  /*1e570*/  LDL R35, [R1+0x160] ;  /* 0x0001600001237983 */ /* 0x000f680000100800 */
[----:B------:R1:W-:Y:S04]  /*1e580*/  @!P1 ST.E.64 desc[UR36][R12.64], R14 ;  /* 0x0000000e0c009985 */ /* 0x0003e8000c101b24 */
        /* <DEDUP_REMOVED lines=8> */
[----:B--2---:R-:W-:-:S13]  /*1e610*/  ISETP.GE.AND P1, PT, R62, UR4, PT ;  /* 0x000000043e007c0c */ /* 0x004fda000bf26270 */
[C---:B-1----:R-:W-:Y:S01]  /*1e620*/  @!P1 LEA R12, P2, R62.reuse, R11, 0x2 ;  /* 0x0000000b3e0c9211 */ /* 0x042fe200078410ff */
[----:B------:R-:W-:Y:S01]  /*1e630*/  @!P1 IMAD.MOV.U32 R15, RZ, RZ, R193 ;  /* 0x000000ffff0f9224 */ /* 0x000fe200078e00c1 */
[----:B------:R-:W-:Y:S02]  /*1e640*/  @!P1 MOV R14, R195 ;  /* 0x000000c3000e9202 */ /* 0x000fe40000000f00 */
[----:B---3--:R-:W-:Y:S02]  /*1e650*/  @!P1 LEA.HI.X R13, R62, R20, R107, 0x2, P2 ;  /* 0x000000143e0d9211 */ /* 0x008fe400010f146b */
[----:B------:R-:W2:Y:S01]  /*1e660*/  LDL R62, [R1+0xb8] ;  /* 0x0000b800013e7983 */ /* 0x000ea20000100800 */
[----:B----4-:R-:W-:-:S03]  /*1e670*/  ISETP.GE.AND P0, PT, R86, UR4, PT ;  /* 0x0000000456007c0c */ /* 0x010fc6000bf06270 */
[----:B------:R1:W-:Y:S04]  /*1e680*/  @!P1 ST.E.64 desc[UR36][R12.64], R14 ;  /* 0x0000000e0c009985 */ /* 0x0003e8000c101b24 */
[----:B------:R-:W3:Y:S06]  /*1e690*/  LDL R107, [R1+0x148] ;  /* 0x00014800016b7983 */ /* 0x000eec0000100800 */
[----:B-1----:R-:W-:Y:S01]  /*1e6a0*/  @!P0 LEA R12, P1, R86, R11, 0x2 ;  /* 0x0000000b560c8211 */ /* 0x002fe200078210ff */
[----:B------:R-:W-:Y:S01]  /*1e6b0*/  @!P0 IMAD.MOV.U32 R14, RZ, RZ, R190 ;  /* 0x000000ffff0e8224 */ /* 0x000fe200078e00be */
[----:B-----5:R-:W-:Y:S01]  /*1e6c0*/  ISETP.GE.AND P2, PT, R66, UR4, PT ;  /* 0x0000000442007c0c */ /* 0x020fe2000bf46270 */
[----:B------:R-:W-:Y:S01]  /*1e6d0*/  @!P0 IMAD.MOV.U32 R15, RZ, RZ, R188 ;  /* 0x000000ffff0f8224 */ /* 0x000fe200078e00bc */
[----:B------:R-:W-:-:S02]  /*1e6e0*/  @!P0 LEA.HI.X R13, R86, R20, R102, 0x2, P1 ;  /* 0x00000014560d8211 */ /* 0x000fc400008f1466 */
[----:B------:R-:W4:Y:S04]  /*1e6f0*/  LDL R86, [R1+0x154] ;  /* 0x0001540001567983 */ /* 0x000f280000100800 */
[----:B------:R1:W-:Y:S01]  /*1e700*/  @!P0 ST.E.64 desc[UR36][R12.64], R14 ;  /* 0x0000000e0c008985 */ /* 0x0003e2000c101b24 */
[----:B------:R-:W-:-:S03]  /*1e710*/  ISETP.GE.AND P0, PT, R34, UR4, PT ;  /* 0x0000000422007c0c */ /* 0x000fc6000bf06270 */
[----:B------:R-:W5:Y:S01]  /*1e720*/  LDL R102, [R1+0xb0] ;  /* 0x0000b00001667983 */ /* 0x000f620000100800 */
[----:B-1----:R-:W-:-:S04]  /*1e730*/  @!P2 LEA R12, P1, R66, R11, 0x2 ;  /* 0x0000000b420ca211 */ /* 0x002fc800078210ff */
[----:B------:R-:W-:Y:S02]  /*1e740*/  @!P2 LEA.HI.X R13, R66, R20, R90, 0x2, P1 ;  /* 0x00000014420da211 */ /* 0x000fe400008f145a */
[----:B------:R-:W3:Y:S04]  /*1e750*/  LDL R66, [R1+0xb4] ;  /* 0x0000b40001427983 */ /* 0x000ee80000100800 */
[----:B------:R-:W3:Y:S01]  /*1e760*/  LDL R90, [R1+0x14c] ;  /* 0x00014c00015a7983 */ /* 0x000ee20000100800 */
[----:B------:R-:W-:Y:S01]  /*1e770*/  @!P2 IMAD.MOV.U32 R14, RZ, RZ, R191 ;  /* 0x000000ffff0ea224 */ /* 0x000fe200078e00bf */
[----:B------:R-:W-:Y:S02]  /*1e780*/  @!P2 MOV R15, R189 ;  /* 0x000000bd000fa202 */ /* 0x000fe40000000f00 */
[----:B------:R-:W-:-:S03]  /*1e790*/  ISETP.GE.AND P1, PT, R95, UR4, PT ;  /* 0x000000045f007c0c */ /* 0x000fc6000bf26270 */
[----:B------:R1:W-:Y:S01]  /*1e7a0*/  @!P2 ST.E.64 desc[UR36][R12.64], R14 ;  /* 0x0000000e0c00a985 */ /* 0x0003e2000c101b24 */
[----:B------:R-:W-:Y:S02]  /*1e7b0*/  ISETP.GE.AND P2, PT, R103, UR4, PT ;  /* 0x0000000467007c0c */ /* 0x000fe4000bf46270 */
[----:B-1----:R-:W-:-:S07]  /*1e7c0*/  @!P0 LEA R14, P3, R34, R11, 0x2 ;  /* 0x0000000b220e8211 */ /* 0x002fce00078610ff */
[----:B------:R-:W-:Y:S02]  /*1e7d0*/  @!P1 LEA R12, P4, R95, R11, 0x2 ;  /* 0x0000000b5f0c9211 */ /* 0x000fe400078810ff */
[----:B------:R-:W-:Y:S01]  /*1e7e0*/  @!P0 LEA.HI.X R15, R34, R20, R35, 0x2, P3 ;  /* 0x00000014220f8211 */ /* 0x000fe200018f1423 */
[----:B------:R-:W-:Y:S02]  /*1e7f0*/  @!P0 IMAD.MOV.U32 R34, RZ, RZ, R187 ;  /* 0x000000ffff228224 */ /* 0x000fe400078e00bb */
[----:B------:R-:W-:-:S05]  /*1e800*/  @!P0 IMAD.MOV.U32 R35, RZ, RZ, R185 ;  /* 0x000000ffff238224 */ /* 0x000fca00078e00b9 */
[----:B------:R1:W-:Y:S01]  /*1e810*/  @!P0 ST.E.64 desc[UR36][R14.64], R34 ;  /* 0x000000220e008985 */ /* 0x0003e2000c101b24 */
[----:B------:R-:W-:-:S03]  /*1e820*/  @!P1 LEA.HI.X R13, R95, R20, R105, 0x2, P4 ;  /* 0x000000145f0d9211 */ /* 0x000fc600020f1469 */
[----:B------:R-:W3:Y:S01]  /*1e830*/  LDL R105, [R1+0x144] ;  /* 0x0001440001697983 */ /* 0x000ee20000100800 */
[----:B-1----:R-:W-:Y:S02]  /*1e840*/  @!P2 LEA R14, P4, R103, R11, 0x2 ;  /* 0x0000000b670ea211 */ /* 0x002fe400078810ff */
[----:B------:R-:W-:Y:S01]  /*1e850*/  ISETP.GE.AND P3, PT, R21, UR4, PT ;  /* 0x0000000415007c0c */ /* 0x000fe2000bf66270 */
[----:B------:R-:W-:Y:S01]  /*1e860*/  @!P1 IMAD.MOV.U32 R34, RZ, RZ, R186 ;  /* 0x000000ffff229224 */ /* 0x000fe200078e00ba */
[----:B------:R-:W-:Y:S01]  /*1e870*/  @!P2 LEA.HI.X R15, R103, R20, R113, 0x2, P4 ;  /* 0x00000014670fa211 */ /* 0x000fe200020f1471 */
[----:B------:R-:W-:Y:S01]  /*1e880*/  @!P1 IMAD.MOV.U32 R35, RZ, RZ, R184 ;  /* 0x000000ffff239224 */ /* 0x000fe200078e00b8 */
[----:B------:R-:W3:Y:S04]  /*1e890*/  LDL R113, [R1+0x140] ;  /* 0x0001400001717983 */ /* 0x000ee80000100800 */
[----:B------:R-:W3:Y:S04]  /*1e8a0*/  LDL R95, [R1+0x98] ;  /* 0x00009800015f7983 */ /* 0x000ee80000100800 */
[----:B------:R1:W-:Y:S01]  /*1e8b0*/  @!P1 ST.E.64 desc[UR36][R12.64], R34 ;  /* 0x000000220c009985 */ /* 0x0003e2000c101b24 */
[----:B------:R-:W-:-:S03]  /*1e8c0*/  ISETP.GE.AND P0, PT, R114, UR4, PT ;  /* 0x0000000472007c0c */ /* 0x000fc6000bf06270 */
[----:B------:R-:W3:Y:S01]  /*1e8d0*/  LDL R103, [R1+0x13c] ;  /* 0x00013c0001677983 */ /* 0x000ee20000100800 */
[----:B-1----:R-:W-:Y:S01]  /*1e8e0*/  @!P3 LEA R12, P5, R21, R11, 0x2 ;  /* 0x0000000b150cb211 */ /* 0x002fe200078a10ff */
[----:B------:R-:W-:Y:S01]  /*1e8f0*/  @!P2 IMAD.MOV.U32 R35, RZ, RZ, R181 ;  /* 0x000000ffff23a224 */ /* 0x000fe200078e00b5 */
[----:B------:R-:W-:-:S05]  /*1e900*/  @!P2 MOV R34, R183 ;  /* 0x000000b70022a202 */ /* 0x000fca0000000f00 */
[----:B------:R1:W-:Y:S02]  /*1e910*/  @!P2 ST.E.64 desc[UR36][R14.64], R34 ;  /* 0x000000220e00a985 */ /* 0x0003e4000c101b24 */
[----:B-1----:R-:W-:Y:S02]  /*1e920*/  @!P3 IMAD.MOV.U32 R34, RZ, RZ, R182 ;  /* 0x000000ffff22b224 */ /* 0x002fe400078e00b6 */
[----:B------:R-:W-:Y:S01]  /*1e930*/  @!P3 IMAD.MOV.U32 R35, RZ, RZ, R180 ;  /* 0x000000ffff23b224 */ /* 0x000fe200078e00b4 */
[----:B------:R-:W-:-:S04]  /*1e940*/  @!P0 LEA R14, P4, R114, R11, 0x2 ;  /* 0x0000000b720e8211 */ /* 0x000fc800078810ff */
[-C--:B------:R-:W-:Y:S02]  /*1e950*/  @!P0 LEA.HI.X R15, R114, R20.reuse, R117, 0x2, P4 ;  /* 0x00000014720f8211 */ /* 0x080fe400020f1475 */
[----:B------:R-:W3:Y:S04]  /*1e960*/  LDL R114, [R1+0x8c] ;  /* 0x00008c0001727983 */ /* 0x000ee80000100800 */
[----:B------:R-:W3:Y:S01]  /*1e970*/  LDL R117, [R1+0x130] ;  /* 0x0001300001757983 */ /* 0x000ee20000100800 */
[----:B--2---:R-:W-:Y:S02]  /*1e980*/  ISETP.GE.AND P1, PT, R62, UR4, PT ;  /* 0x000000043e007c0c */ /* 0x004fe4000bf26270 */
[----:B----4-:R-:W-:Y:S02]  /*1e990*/  @!P3 LEA.HI.X R13, R21, R20, R86, 0x2, P5 ;  /* 0x00000014150db211 */ /* 0x010fe400028f1456 */
[----:B------:R-:W2:Y:S04]  /*1e9a0*/  LDL R86, [R1+0x94] ;  /* 0x0000940001567983 */ /* 0x000ea80000100800 */
[----:B------:R-:W4:Y:S04]  /*1e9b0*/  LDL R21, [R1+0x90] ;  /* 0x0000900001157983 */ /* 0x000f280000100800 */
[----:B------:R1:W-:Y:S01]  /*1e9c0*/  @!P3 ST.E.64 desc[UR36][R12.64], R34 ;  /* 0x000000220c00b985 */ /* 0x0003e2000c101b24 */
[----:B-----5:R-:W-:-:S02]  /*1e9d0*/  ISETP.GE.AND P3, PT, R102, UR4, PT ;  /* 0x0000000466007c0c */ /* 0x020fc4000bf66270 */
[----:B---3--:R-:W-:Y:S02]  /*1e9e0*/  ISETP.GE.AND P2, PT, R66, UR4, PT ;  /* 0x0000000442007c0c */ /* 0x008fe4000bf46270 */
[C---:B-1----:R-:W-:Y:S01]  /*1e9f0*/  @!P1 LEA R12, P5, R62.reuse, R11, 0x2 ;  /* 0x0000000b3e0c9211 */ /* 0x042fe200078a10ff */
[----:B------:R-:W-:Y:S01]  /*1ea00*/  @!P0 IMAD.MOV.U32 R34, RZ, RZ, R179 ;  /* 0x000000ffff228224 */ /* 0x000fe200078e00b3 */
[----:B------:R-:W-:Y:S02]  /*1ea10*/  @!P0 MOV R35, R177 ;  /* 0x000000b100238202 */ /* 0x000fe40000000f00 */
[----:B------:R-:W-:Y:S02]  /*1ea20*/  @!P1 LEA.HI.X R13, R62, R20, R90, 0x2, P5 ;  /* 0x000000143e0d9211 */ /* 0x000fe400028f145a */
[----:B------:R-:W3:Y:S04]  /*1ea30*/  LDL R90, [R1+0x138] ;  /* 0x00013800015a7983 */ /* 0x000ee80000100800 */
[----:B------:R1:W-:Y:S01]  /*1ea40*/  @!P0 ST.E.64 desc[UR36][R14.64], R34 ;  /* 0x000000220e008985 */ /* 0x0003e2000c101b24 */
[----:B------:R-:W-:-:S03]  /*1ea50*/  ISETP.GE.AND P0, PT, R110, UR4, PT ;  /* 0x000000046e007c0c */ /* 0x000fc6000bf06270 */
[----:B------:R-:W5:Y:S01]  /*1ea60*/  LDL R62, [R1+0x88] ;  /* 0x00008800013e7983 */ /* 0x000f620000100800 */
[----:B-1----:R-:W-:Y:S01]  /*1ea70*/  @!P2 LEA R14, P4, R66, R11, 0x2 ;  /* 0x0000000b420ea211 */ /* 0x002fe200078810ff */
[----:B------:R-:W-:-:S03]  /*1ea80*/  @!P1 IMAD.MOV.U32 R34, RZ, RZ, R178 ;  /* 0x000000ffff229224 */ /* 0x000fc600078e00b2 */
[----:B------:R-:W-:Y:S01]  /*1ea90*/  @!P2 LEA.HI.X R15, R66, R20, R107, 0x2, P4 ;  /* 0x00000014420fa211 */ /* 0x000fe200020f146b */
[----:B------:R-:W-:Y:S01]  /*1eaa0*/  @!P1 IMAD.MOV.U32 R35, RZ, RZ, R176 ;  /* 0x000000ffff239224 */ /* 0x000fe200078e00b0 */
[----:B------:R-:W5:Y:S04]  /*1eab0*/  LDL R66, [R1+0x134] ;  /* 0x0001340001427983 */ /* 0x000f680000100800 */
[----:B------:R1:W-:Y:S04]  /*1eac0*/  @!P1 ST.E.64 desc[UR36][R12.64], R34 ;  /* 0x000000220c009985 */ /* 0x0003e8000c101b24 */
[----:B------:R-:W5:Y:S01]  /*1ead0*/  LDL R107, [R1+0x80] ;  /* 0x00008000016b7983 */ /* 0x000f620000100800 */
[----:B-1----:R-:W-:Y:S01]  /*1eae0*/  @!P2 IMAD.MOV.U32 R34, RZ, RZ, R175 ;  /* 0x000000ffff22a224 */ /* 0x002fe200078e00af */
[----:B------:R-:W-:Y:S01]  /*1eaf0*/  @!P3 LEA R12, P5, R102, R11, 0x2 ;  /* 0x0000000b660cb211 */ /* 0x000fe200078a10ff */
[----:B------:R-:W-:-:S03]  /*1eb00*/  @!P2 IMAD.MOV.U32 R35, RZ, RZ, R173 ;  /* 0x000000ffff23a224 */ /* 0x000fc600078e00ad */
[----:B------:R-:W-:Y:S02]  /*1eb10*/  @!P3 LEA.HI.X R13, R102, R20, R105, 0x2, P5 ;  /* 0x00000014660db211 */ /* 0x000fe400028f1469 */
[----:B------:R1:W-:Y:S04]  /*1eb20*/  @!P2 ST.E.64 desc[UR36][R14.64], R34 ;  /* 0x000000220e00a985 */ /* 0x0003e8000c101b24 */
[----:B------:R-:W5:Y:S01]  /*1eb30*/  LDL R102, [R1+0x84] ;  /* 0x0000840001667983 */ /* 0x000f620000100800 */
[----:B------:R-:W-:-:S03]  /*1eb40*/  ISETP.GE.AND P1, PT, R95, UR4, PT ;  /* 0x000000045f007c0c */ /* 0x000fc6000bf26270 */
[----:B------:R-:W5:Y:S01]  /*1eb50*/  LDL R105, [R1+0x7c] ;  /* 0x00007c0001697983 */ /* 0x000f620000100800 */
[----:B-1----:R-:W-:-:S04]  /*1eb60*/  @!P0 LEA R14, P5, R110, R11, 0x2 ;  /* 0x0000000b6e0e8211 */ /* 0x002fc800078a10ff */
[----:B------:R-:W-:Y:S02]  /*1eb70*/  @!P0 LEA.HI.X R15, R110, R20, R113, 0x2, P5 ;  /* 0x000000146e0f8211 */ /* 0x000fe400028f1471 */
[----:B------:R-:W5:Y:S01]  /*1eb80*/  LDL R113, [R1+0x12c] ;  /* 0x00012c0001717983 */ /* 0x000f620000100800 */
[----:B------:R-:W-:Y:S01]  /*1eb90*/  @!P3 MOV R34, R174 ;  /* 0x000000ae0022b202 */ /* 0x000fe20000000f00 */
[----:B------:R-:W-:Y:S02]  /*1eba0*/  @!P3 IMAD.MOV.U32 R35, RZ, RZ, R172 ;  /* 0x000000ffff23b224 */ /* 0x000fe400078e00ac */
[----:B------:R-:W5:Y:S04]  /*1ebb0*/  LDL R110, [R1+0x124] ;  /* 0x00012400016e7983 */ /* 0x000f680000100800 */
[----:B------:R1:W-:Y:S02]  /*1ebc0*/  @!P3 ST.E.64 desc[UR36][R12.64], R34 ;  /* 0x000000220c00b985 */ /* 0x0003e4000c101b24 */
[----:B-1----:R-:W-:Y:S01]  /*1ebd0*/  @!P1 LEA R12, P3, R95, R11, 0x2 ;  /* 0x0000000b5f0c9211 */ /* 0x002fe200078610ff */
[----:B------:R-:W-:-:S02]  /*1ebe0*/  @!P0 IMAD.MOV.U32 R34, RZ, RZ, R171 ;  /* 0x000000ffff228224 */ /* 0x000fc400078e00ab */
[----:B------:R-:W-:Y:S01]  /*1ebf0*/  @!P0 IMAD.MOV.U32 R35, RZ, RZ, R147 ;  /* 0x000000ffff238224 */ /* 0x000fe200078e0093 */
[----:B------:R-:W-:Y:S02]  /*1ec00*/  @!P1 LEA.HI.X R13, R95, R20, R103, 0x2, P3 ;  /* 0x000000145f0d9211 */ /* 0x000fe400018f1467 */
[----:B------:R-:W5:Y:S04]  /*1ec10*/  LDL R103, [R1+0x128] ;  /* 0x0001280001677983 */ /* 0x000f680000100800 */
[----:B------:R1:W-:Y:S04]  /*1ec20*/  @!P0 ST.E.64 desc[UR36][R14.64], R34 ;  /* 0x000000220e008985 */ /* 0x0003e8000c101b24 */
[----:B------:R-:W5:Y:S01]  /*1ec30*/  LDL R95, [R1+0x78] ;  /* 0x00007800015f7983 */ /* 0x000f620000100800 */
[----:B-1----:R-:W-:Y:S01]  /*1ec40*/  @!P1 IMAD.MOV.U32 R34, RZ, RZ, R168 ;  /* 0x000000ffff229224 */ /* 0x002fe200078e00a8 */
[----:B------:R-:W-:-:S02]  /*1ec50*/  @!P1 MOV R35, R100 ;  /* 0x0000006400239202 */ /* 0x000fc40000000f00 */
[----:B------:R-:W5:Y:S04]  /*1ec60*/  LDL R100, [R1+0x120] ;  /* 0x0001200001647983 */ /* 0x000f680000100800 */
[----:B------:R1:W-:Y:S01]  /*1ec70*/  @!P1 ST.E.64 desc[UR36][R12.64], R34 ;  /* 0x000000220c009985 */ /* 0x0003e2000c101b24 */
[----:B------:R-:W-:Y:S02]  /*1ec80*/  ISETP.GE.AND P0, PT, R114, UR4, PT ;  /* 0x0000000472007c0c */ /* 0x000fe4000bf06270 */
[----:B--2---:R-:W-:Y:S02]  /*1ec90*/  ISETP.GE.AND P2, PT, R86, UR4, PT ;  /* 0x0000000456007c0c */ /* 0x004fe4000bf46270 */
[----:B----4-:R-:W-:-:S11]  /*1eca0*/  ISETP.GE.AND P4, PT, R21, UR4, PT ;  /* 0x0000000415007c0c */ /* 0x010fd6000bf86270 */
[CC--:B------:R-:W-:Y:S02]  /*1ecb0*/  @!P2 LEA R14, P3, R86.reuse, R11.reuse, 0x2 ;  /* 0x0000000b560ea211 */ /* 0x0c0fe400078610ff */
[----:B-1----:R-:W-:Y:S01]  /*1ecc0*/  @!P4 LEA R12, P5, R21, R11, 0x2 ;  /* 0x0000000b150cc211 */ /* 0x002fe200078a10ff */
[----:B------:R-:W-:Y:S02]  /*1ecd0*/  @!P2 IMAD.MOV.U32 R34, RZ, RZ, R96 ;  /* 0x000000ffff22a224 */ /* 0x000fe400078e0060 */
[----:B------:R-:W-:Y:S01]  /*1ece0*/  @!P2 IMAD.MOV.U32 R35, RZ, RZ, R93 ;  /* 0x000000ffff23a224 */ /* 0x000fe200078e005d */
[----:B------:R-:W2:Y:S04]  /*1ecf0*/  LDL R96, [R1+0x11c] ;  /* 0x00011c0001607983 */ /* 0x000ea80000100800 */
[----:B------:R-:W4:Y:S01]  /*1ed00*/  LDL R93, [R1+0x118] ;  /* 0x00011800015d7983 */ /* 0x000f220000100800 */
[----:B---3--:R-:W-:-:S03]  /*1ed10*/  @!P2 LEA.HI.X R15, R86, R20, R90, 0x2, P3 ;  /* 0x00000014560fa211 */ /* 0x008fc600018f145a */
[----:B------:R-:W3:Y:S04]  /*1ed20*/  LDL R90, [R1+0x74] ;  /* 0x00007400015a7983 */ /* 0x000ee80000100800 */
[----:B------:R-:W2:Y:S01]  /*1ed30*/  LDL R86, [R1+0x70] ;  /* 0x0000700001567983 */ /* 0x000ea20000100800 */
[----:B-----5:R-:W-:-:S03]  /*1ed40*/  ISETP.GE.AND P1, PT, R62, UR4, PT ;  /* 0x000000043e007c0c */ /* 0x020fc6000bf26270 */
[----:B------:R1:W-:Y:S01]  /*1ed50*/  @!P2 ST.E.64 desc[UR36][R14.64], R34 ;  /* 0x000000220e00a985 */ /* 0x0003e2000c101b24 */
[----:B------:R-:W-:-:S03]  /*1ed60*/  @!P4 LEA.HI.X R13, R21, R20, R66, 0x2, P5 ;  /* 0x00000014150dc211 */ /* 0x000fc600028f1442 */
[----:B------:R-:W5:Y:S04]  /*1ed70*/  LDL R66, [R1+0x6c] ;  /* 0x00006c0001427983 */ /* 0x000f680000100800 */
[----:B------:R-:W5:Y:S01]  /*1ed80*/  LDL R21, [R1+0x68] ;  /* 0x0000680001157983 */ /* 0x000f620000100800 */
[----:B-1----:R-:W-:Y:S02]  /*1ed90*/  @!P4 IMAD.MOV.U32 R34, RZ, RZ, R104 ;  /* 0x000000ffff22c224 */ /* 0x002fe400078e0068 */
[----:B------:R-:W-:-:S05]  /*1eda0*/  @!P4 IMAD.MOV.U32 R35, RZ, RZ, R108 ;  /* 0x000000ffff23c224 */ /* 0x000fca00078e006c */
[----:B------:R1:W-:Y:S02]  /*1edb0*/  @!P4 ST.E.64 desc[UR36][R12.64], R34 ;  /* 0x000000220c00c985 */ /* 0x0003e4000c101b24 */
[C---:B-1----:R-:W-:Y:S01]  /*1edc0*/  @!P1 LEA R12, P5, R62.reuse, R11, 0x2 ;  /* 0x0000000b3e0c9211 */ /* 0x042fe200078a10ff */
[----:B------:R-:W-:Y:S01]  /*1edd0*/  @!P0 IMAD.MOV.U32 R35, RZ, RZ, R84 ;  /* 0x000000ffff238224 */ /* 0x000fe200078e0054 */
[----:B------:R-:W-:Y:S01]  /*1ede0*/  @!P0 MOV R34, R88 ;  /* 0x0000005800228202 */ /* 0x000fe20000000f00 */
[----:B------:R-:W5:Y:S04]  /*1edf0*/  LDL R84, [R1+0x110] ;  /* 0x0001100001547983 */ /* 0x000f680000100800 */
[----:B------:R-:W5:Y:S01]  /*1ee00*/  LDL R88, [R1+0x114] ;  /* 0x0001140001587983 */ /* 0x000f620000100800 */
[----:B------:R-:W-:-:S03]  /*1ee10*/  @!P1 LEA.HI.X R13, R62, R20, R113, 0x2, P5 ;  /* 0x000000143e0d9211 */ /* 0x000fc600028f1471 */
[----:B------:R-:W5:Y:S01]  /*1ee20*/  LDL R62, [R1+0x10c] ;  /* 0x00010c00013e7983 */ /* 0x000f620000100800 */
[----:B------:R-:W-:Y:S02]  /*1ee30*/  ISETP.GE.AND P2, PT, R102, UR4, PT ;  /* 0x0000000466007c0c */ /* 0x000fe4000bf46270 */
[C---:B------:R-:W-:Y:S02]  /*1ee40*/  @!P0 LEA R14, P3, R114.reuse, R11, 0x2 ;  /* 0x0000000b720e8211 */ /* 0x040fe400078610ff */
[----:B------:R-:W-:Y:S02]  /*1ee50*/  ISETP.GE.AND P4, PT, R107, UR4, PT ;  /* 0x000000046b007c0c */ /* 0x000fe4000bf86270 */
[----:B------:R-:W-:Y:S02]  /*1ee60*/  @!P0 LEA.HI.X R15, R114, R20, R117, 0x2, P3 ;  /* 0x00000014720f8211 */ /* 0x000fe400018f1475 */
[----:B------:R-:W-:-:S03]  /*1ee70*/  ISETP.GE.AND P3, PT, R105, UR4, PT ;  /* 0x0000000469007c0c */ /* 0x000fc6000bf66270 */
[----:B------:R1:W-:Y:S02]  /*1ee80*/  @!P0 ST.E.64 desc[UR36][R14.64], R34 ;  /* 0x000000220e008985 */ /* 0x0003e4000c101b24 */
[----:B-1----:R-:W-:Y:S01]  /*1ee90*/  @!P1 IMAD.MOV.U32 R14, RZ, RZ, R112 ;  /* 0x000000ffff0e9224 */ /* 0x002fe200078e0070 */
[----:B------:R-:W-:Y:S01]  /*1eea0*/  @!P2 LEA R34, P0, R102, R11, 0x2 ;  /* 0x0000000b6622a211 */ /* 0x000fe200078010ff */
[----:B------:R-:W-:-:S03]  /*1eeb0*/  @!P1 IMAD.MOV.U32 R15, RZ, RZ, R116 ;  /* 0x000000ffff0f9224 */ /* 0x000fc600078e0074 */
[----:B------:R-:W-:Y:S02]  /*1eec0*/  @!P2 LEA.HI.X R35, R102, R20, R103, 0x2, P0 ;  /* 0x000000146623a211 */ /* 0x000fe400000f1467 */
[----:B------:R1:W-:Y:S01]  /*1eed0*/  @!P1 ST.E.64 desc[UR36][R12.64], R14 ;  /* 0x0000000e0c009985 */ /* 0x0003e2000c101b24 */
[----:B------:R-:W-:Y:S01]  /*1eee0*/  ISETP.GE.AND P0, PT, R95, UR4, PT ;  /* 0x000000045f007c0c */ /* 0x000fe2000bf06270 */
[----:B------:R-:W-:Y:S01]  /*1eef0*/  @!P4 IMAD.MOV.U32 R121, RZ, RZ, R54 ;  /* 0x000000ffff79c224 */ /* 0x000fe200078e0036 */
[-C--:B------:R-:W-:Y:S02]  /*1ef00*/  @!P3 LEA R102, P5, R105, R11.reuse, 0x2 ;  /* 0x0000000b6966b211 */ /* 0x080fe400078a10ff */
[CC--:B-1----:R-:W-:Y:S01]  /*1ef10*/  @!P4 LEA R12, P1, R107.reuse, R11.reuse, 0x2 ;  /* 0x0000000b6b0cc211 */ /* 0x0c2fe200078210ff */
[----:B------:R-:W-:Y:S01]  /*1ef20*/  @!P2 IMAD.MOV.U32 R14, RZ, RZ, R3 ;  /* 0x000000ffff0ea224 */ /* 0x000fe200078e0003 */
[----:B------:R-:W-:Y:S02]  /*1ef30*/  @!P2 MOV R15, R4 ;  /* 0x00000004000fa202 */ /* 0x000fe40000000f00 */
[-C--:B------:R-:W-:Y:S01]  /*1ef40*/  @!P4 LEA.HI.X R13, R107, R20.reuse, R110, 0x2, P1 ;  /* 0x000000146b0dc211 */ /* 0x080fe200008f146e */
[----:B------:R-:W-:Y:S01]  /*1ef50*/  @!P3 IMAD.MOV.U32 R4, RZ, RZ, R5 ;  /* 0x000000ffff04b224 */ /* 0x000fe200078e0005 */
[----:B------:R-:W-:Y:S01]  /*1ef60*/  @!P3 LEA.HI.X R103, R105, R20, R100, 0x2, P5 ;  /* 0x000000146967b211 */ /* 0x000fe200028f1464 */
[----:B------:R-:W-:Y:S01]  /*1ef70*/  @!P3 IMAD.MOV.U32 R5, RZ, RZ, R6 ;  /* 0x000000ffff05b224 */ /* 0x000fe200078e0006 */
[----:B------:R-:W-:Y:S04]  /*1ef80*/  @!P2 ST.E.64 desc[UR36][R34.64], R14 ;  /* 0x0000000e2200a985 */ /* 0x000fe8000c101b24 */
[----:B------:R1:W-:Y:S04]  /*1ef90*/  @!P4 ST.E.64 desc[UR36][R12.64], R120 ;  /* 0x000000780c00c985 */ /* 0x0003e8000c101b24 */
[----:B------:R0:W-:Y:S01]  /*1efa0*/  @!P3 ST.E.64 desc[UR36][R102.64], R4 ;  /* 0x000000046600b985 */ /* 0x0001e2000c101b24 */
[----:B-1----:R-:W-:Y:S01]  /*1efb0*/  @!P0 LEA R12, P2, R95, R11, 0x2 ;  /* 0x0000000b5f0c8211 */ /* 0x002fe200078410ff */
[----:B------:R-:W-:Y:S01]  /*1efc0*/  @!P0 IMAD.MOV.U32 R14, RZ, RZ, R55 ;  /* 0x000000ffff0e8224 */ /* 0x000fe200078e0037 */
[----:B------:R-:W-:-:S02]  /*1efd0*/  @!P0 MOV R15, R57 ;  /* 0x00000039000f8202 */ /* 0x000fc40000000f00 */
[----:B---3--:R-:W-:Y:S02]  /*1efe0*/  ISETP.GE.AND P1, PT, R90, UR4, PT ;  /* 0x000000045a007c0c */ /* 0x008fe4000bf26270 */
[----:B--2---:R-:W-:Y:S02]  /*1eff0*/  ISETP.GE.AND P4, PT, R86, UR4, PT ;  /* 0x0000000456007c0c */ /* 0x004fe4000bf86270 */
[----:B------:R-:W-:-:S09]  /*1f000*/  @!P0 LEA.HI.X R13, R95, R20, R96, 0x2, P2 ;  /* 0x000000145f0d8211 */ /* 0x000fd200010f1460 */
[CC--:B0-----:R-:W-:Y:S01]  /*1f010*/  @!P1 LEA R4, P2, R90.reuse, R11.reuse, 0x2 ;  /* 0x0000000b5a049211 */ /* 0x0c1fe200078410ff */
[----:B------:R-:W-:Y:S02]  /*1f020*/  @!P1 IMAD.MOV.U32 R6, RZ, RZ, R7 ;  /* 0x000000ffff069224 */ /* 0x000fe400078e0007 */
[----:B------:R-:W-:Y:S01]  /*1f030*/  @!P1 IMAD.MOV.U32 R7, RZ, RZ, R8 ;  /* 0x000000ffff079224 */ /* 0x000fe200078e0008 */
[----:B----4-:R-:W-:Y:S02]  /*1f040*/  @!P1 LEA.HI.X R5, R90, R20, R93, 0x2, P2 ;  /* 0x000000145a059211 */ /* 0x010fe400010f145d */
[----:B-----5:R-:W-:Y:S02]  /*1f050*/  ISETP.GE.AND P5, PT, R66, UR4, PT ;  /* 0x0000000442007c0c */ /* 0x020fe4000bfa6270 */
[----:B------:R-:W-:Y:S01]  /*1f060*/  ISETP.GE.AND P3, PT, R21, UR4, PT ;  /* 0x0000000415007c0c */ /* 0x000fe2000bf66270 */
[----:B------:R0:W-:Y:S04]  /*1f070*/  @!P0 ST.E.64 desc[UR36][R12.64], R14 ;  /* 0x0000000e0c008985 */ /* 0x0001e8000c101b24 */
[----:B------:R1:W-:Y:S01]  /*1f080*/  @!P1 ST.E.64 desc[UR36][R4.64], R6 ;  /* 0x0000000604009985 */ /* 0x0003e2000c101b24 */
[----:B0-----:R-:W-:Y:S01]  /*1f090*/  @!P4 LEA R12, P0, R86, R11, 0x2 ;  /* 0x0000000b560cc211 */ /* 0x001fe200078010ff */
[----:B------:R-:W-:-:S04]  /*1f0a0*/  @!P4 IMAD.MOV.U32 R14, RZ, RZ, R61 ;  /* 0x000000ffff0ec224 */ /* 0x000fc800078e003d */
[CC--:B-1----:R-:W-:Y:S02]  /*1f0b0*/  @!P5 LEA R4, P1, R66.reuse, R11.reuse, 0x2 ;  /* 0x0000000b4204d211 */ /* 0x0c2fe400078210ff */
[----:B------:R-:W-:Y:S01]  /*1f0c0*/  @!P3 LEA R6, P2, R21, R11, 0x2 ;  /* 0x0000000b1506b211 */ /* 0x000fe200078410ff */
[----:B------:R-:W-:Y:S01]  /*1f0d0*/  @!P4 IMAD.MOV.U32 R15, RZ, RZ, R65 ;  /* 0x000000ffff0fc224 */ /* 0x000fe200078e0041 */
[----:B------:R-:W-:Y:S01]  /*1f0e0*/  @!P5 MOV R11, R10 ;  /* 0x0000000a000bd202 */ /* 0x000fe20000000f00 */
[----:B------:R-:W-:Y:S01]  /*1f0f0*/  @!P5 IMAD.MOV.U32 R10, RZ, RZ, R9 ;  /* 0x000000ffff0ad224 */ /* 0x000fe200078e0009 */
[-C--:B------:R-:W-:Y:S01]  /*1f100*/  @!P5 LEA.HI.X R5, R66, R20.reuse, R84, 0x2, P1 ;  /* 0x000000144205d211 */ /* 0x080fe200008f1454 */
[----:B------:R-:W-:Y:S01]  /*1f110*/  @!P3 IMAD.MOV.U32 R8, RZ, RZ, R69 ;  /* 0x000000ffff08b224 */ /* 0x000fe200078e0045 */
[----:B------:R-:W-:Y:S01]  /*1f120*/  @!P4 LEA.HI.X R13, R86, R20, R88, 0x2, P0 ;  /* 0x00000014560dc211 */ /* 0x000fe200000f1458 */
[----:B------:R-:W-:-:S04]  /*1f130*/  @!P3 IMAD.MOV.U32 R9, RZ, RZ, R73 ;  /* 0x000000ffff09b224 */ /* 0x000fc800078e0049 */
[----:B------:R3:W-:Y:S01]  /*1f140*/  @!P4 ST.E.64 desc[UR36][R12.64], R14 ;  /* 0x0000000e0c00c985 */ /* 0x0007e2000c101b24 */
[----:B------:R-:W-:-:S03]  /*1f150*/  @!P3 LEA.HI.X R7, R21, R20, R62, 0x2, P2 ;  /* 0x000000141507b211 */ /* 0x000fc600010f143e */
[----:B------:R3:W-:Y:S04]  /*1f160*/  @!P5 ST.E.64 desc[UR36][R4.64], R10 ;  /* 0x0000000a0400d985 */ /* 0x0007e8000c101b24 */
[----:B------:R3:W-:Y:S02]  /*1f170*/  @!P3 ST.E.64 desc[UR36][R6.64], R8 ;  /* 0x000000080600b985 */ /* 0x0007e4000c101b24 */
.L_x_677:
[----:B------:R-:W-:Y:S05]  /*1f180*/  BSYNC B1 ;  /* 0x0000000000017941 */ /* 0x000fea0003800000 */
.L_x_676:
[----:B------:R-:W-:-:S03]  /*1f190*/  UMOV UR4, 0xffffffff ;  /* 0xffffffff00047882 */ /* 0x000fc60000000000 */
[----:B------:R-:W-:Y:S05]  /*1f1a0*/  BRA.DIV UR4, `(.L_x_678) ;  /* 0x000000fe04207947 */ /* 0x000fea000b800000 */
[----:B---3--:R3:W4:Y:S04]  /*1f1b0*/  SHFL.IDX PT, R8, R2, 0x1, 0x1c1f ;  /* 0x003c1f0002087f89 */ /* 0x00872800000e0000 */
[----:B0-----:R-:W0:Y:S02]  /*1f1c0*/  SHFL.IDX PT, R0, R0, 0x1, 0x1c1f ;  /* 0x003c1f0000007f89 */ /* 0x001e2400000e0000 */
.L_x_1050:
[----:B------:R-:W-:-:S13]  /*1f1d0*/  ISETP.GE.AND P0, PT, R33, R32, PT ;  /* 0x000000202100720c */ /* 0x000fda0003f06270 */
[----:B------:R-:W-:Y:S05]  /*1f1e0*/  @P0 BRA `(.L_x_674) ;  /* 0x0000002000600947 */ /* 0x000fea0003800000 */
[----:B------:R-:W5:Y:S01]  /*1f1f0*/  LDL R96, [R1+0x64] ;  /* 0x0000640001607983 */ /* 0x000f620000100800 */
[----:B------:R-:W-:-:S03]  /*1f200*/  ULDC UR4, c[0x0][0xac8] ;  /* 0x0002b20000047ab9 */ /* 0x000fc60000000800 */
[----:B------:R-:W4:Y:S04]  /*1f210*/  LDL R90, [R1+0xc0] ;  /* 0x0000c000015a7983 */ /* 0x000f280000100800 */
[----:B------:R-:W4:Y:S04]  /*1f220*/  LDL R88, [R1+0xb4] ;  /* 0x0000b40001587983 */ /* 0x000f280000100800 */
[----:B------:R-:W4:Y:S04]  /*1f230*/  LDL R73, [R1+0xb0] ;  /* 0x0000b00001497983 */ /* 0x000f280000100800 */
[----:B------:R-:W4:Y:S04]  /*1f240*/  LDL R34, [R1+0x94] ;  /* 0x0000940001227983 */ /* 0x000f280000100800 */
[----:B------:R-:W4:Y:S04]  /*1f250*/  LDL R12, [R1+0x98] ;  /* 0x00009800010c7983 */ /* 0x000f280000100800 */
[----:B------:R-:W4:Y:S04]  /*1f260*/  LDL R113, [R1+0xfc] ;  /* 0x0000fc0001717983 */ /* 0x000f280000100800 */
[----:B--2---:R-:W2:Y:S04]  /*1f270*/  LDL R11, [R1+0x6c] ;  /* 0x00006c00010b7983 */ /* 0x004ea80000100800 */
[----:B------:R-:W2:Y:S04]  /*1f280*/  LDL R9, [R1+0x78] ;  /* 0x0000780001097983 */ /* 0x000ea80000100800 */
[----:B------:R-:W2:Y:S04]  /*1f290*/  LDL R3, [R1+0x68] ;  /* 0x0000680001037983 */ /* 0x000ea80000100800 */
[----:B---3--:R-:W3:Y:S04]  /*1f2a0*/  LDL R2, [R1+0x12c] ;  /* 0x00012c0001027983 */ /* 0x008ee80000100800 */
[----:B------:R-:W3:Y:S04]  /*1f2b0*/  LDL R114, [R1+0x180] ;  /* 0x0001800001727983 */ /* 0x000ee80000100800 */
        /* <DEDUP_REMOVED lines=14> */
[----:B-1----:R-:W3:Y:S04]  /*1f3a0*/  LDL R20, [R1+0x144] ;  /* 0x0001440001147983 */ /* 0x002ee80000100800 */
        /* <DEDUP_REMOVED lines=16> */
[----:B------:R-:W3:Y:S01]  /*1f4b0*/  LDL R13, [R1+0x110] ;  /* 0x00011000010d7983 */ /* 0x000ee20000100800 */
[----:B-----5:R-:W-:Y:S01]  /*1f4c0*/  ISETP.GE.AND P0, PT, R96, UR4, PT ;  /* 0x0000000460007c0c */ /* 0x020fe2000bf06270 */
[----:B----4-:R-:W-:Y:S01]  /*1f4d0*/  IMAD.MOV.U32 R95, RZ, RZ, R90 ;  /* 0x000000ffff5f7224 */ /* 0x010fe200078e005a */
[----:B------:R-:W-:Y:S01]  /*1f4e0*/  MOV R93, R88 ;  /* 0x00000058005d7202 */ /* 0x000fe20000000f00 */
[----:B------:R-:W-:-:S02]  /*1f4f0*/  IMAD.MOV.U32 R90, RZ, RZ, R73 ;  /* 0x000000ffff5a7224 */ /* 0x000fc400078e0049 */
[----:B------:R-:W-:Y:S02]  /*1f500*/  IMAD.MOV.U32 R73, RZ, RZ, R34 ;  /* 0x000000ffff497224 */ /* 0x000fe400078e0022 */
[----:B------:R-:W-:Y:S01]  /*1f510*/  IMAD.MOV.U32 R88, RZ, RZ, R12 ;  /* 0x000000ffff587224 */ /* 0x000fe200078e000c */
[----:B------:R-:W-:Y:S01]  /*1f520*/  ISETP.GE.AND P3, PT, R113, UR4, PT ;  /* 0x0000000471007c0c */ /* 0x000fe2000bf66270 */
[----:B--2---:R-:W-:Y:S01]  /*1f530*/  IMAD.MOV.U32 R12, RZ, RZ, R11 ;  /* 0x000000ffff0c7224 */ /* 0x004fe200078e000b */
[----:B------:R-:W-:Y:S01]  /*1f540*/  MOV R34, R9 ;  /* 0x0000000900227202 */ /* 0x000fe20000000f00 */
[----:B------:R-:W-:Y:S02]  /*1f550*/  IMAD.MOV.U32 R9, RZ, RZ, R3 ;  /* 0x000000ffff097224 */ /* 0x000fe400078e0003 */
[----:B------:R-:W-:Y:S02]  /*1f560*/  @!P0 IMAD.MOV.U32 R3, RZ, RZ, R8 ;  /* 0x000000ffff038224 */ /* 0x000fe400078e0008 */
[----:B---3--:R-:W-:-:S02]  /*1f570*/  IMAD.MOV.U32 R11, RZ, RZ, R2 ;  /* 0x000000ffff0b7224 */ /* 0x008fc400078e0002 */
[----:B0-----:R-:W-:-:S04]  /*1f580*/  @!P0 IMAD.MOV.U32 R2, RZ, RZ, R0 ;  /* 0x000000ffff028224 */ /* 0x001fc800078e0000 */
[----:B------:R-:W-:-:S05]  /*1f590*/  @!P0 IMAD.WIDE R2, R96, 0x4, R2 ;  /* 0x0000000460028825 */ /* 0x000fca00078e0202 */
[----:B------:R0:W-:Y:S02]  /*1f5a0*/  @!P0 ST.E.64 desc[UR36][R2.64], R24 ;  /* 0x0000001802008985 */ /* 0x0001e4000c101b24 */
[----:B0-----:R-:W-:-:S04]  /*1f5b0*/  @!P3 LEA R2, P5, R113, R0, 0x2 ;  /* 0x000000007102b211 */ /* 0x001fc800078a10ff */
[----:B------:R-:W-:Y:S02]  /*1f5c0*/  @!P3 LEA.HI.X R3, R113, R8, R114, 0x2, P5 ;  /* 0x000000087103b211 */ /* 0x000fe400028f1472 */
[----:B------:R-:W2:Y:S01]  /*1f5d0*/  LDL R113, [R1+0x17c] ;  /* 0x00017c0001717983 */ /* 0x000ea20000100800 */
[----:B------:R-:W-:Y:S01]  /*1f5e0*/  ISETP.GE.AND P1, PT, R102, UR4, PT ;  /* 0x0000000466007c0c */ /* 0x000fe2000bf26270 */
[----:B------:R-:W-:Y:S02]  /*1f5f0*/  IMAD.MOV.U32 R96, RZ, RZ, R93 ;  /* 0x000000ffff607224 */ /* 0x000fe400078e005d */
[----:B------:R-:W-:Y:S01]  /*1f600*/  IMAD.MOV.U32 R93, RZ, RZ, R88 ;  /* 0x000000ffff5d7224 */ /* 0x000fe200078e0058 */
[----:B------:R-:W-:Y:S01]  /*1f610*/  MOV R88, R66 ;  /* 0x0000004200587202 */ /* 0x000fe20000000f00 */
[----:B------:R-:W-:Y:S01]  /*1f620*/  IMAD.MOV.U32 R66, RZ, RZ, R4 ;  /* 0x000000ffff427224 */ /* 0x000fe200078e0004 */
[----:B------:R-:W-:Y:S01]  /*1f630*/  MOV R100, R95 ;  /* 0x0000005f00647202 */ /* 0x000fe20000000f00 */
[----:B------:R-:W-:Y:S01]  /*1f640*/  IMAD.MOV.U32 R95, RZ, RZ, R90 ;  /* 0x000000ffff5f7224 */ /* 0x000fe200078e005a */
[----:B------:R-:W-:Y:S01]  /*1f650*/  ISETP.GE.AND P2, PT, R112, UR4, PT ;  /* 0x0000000470007c0c */ /* 0x000fe2000bf46270 */
[----:B------:R-:W-:Y:S01]  /*1f660*/  IMAD.MOV.U32 R90, RZ, RZ, R86 ;  /* 0x000000ffff5a7224 */ /* 0x000fe200078e0056 */
[----:B------:R-:W3:Y:S03]  /*1f670*/  LDL R114, [R1+0xd0] ;  /* 0x0000d00001727983 */ /* 0x000ee60000100800 */
[----:B------:R-:W-:Y:S01]  /*1f680*/  @!P1 LEA R4, P4, R102, R0, 0x2 ;  /* 0x0000000066049211 */ /* 0x000fe200078810ff */
[----:B------:R-:W-:-:S03]  /*1f690*/  IMAD.MOV.U32 R86, RZ, RZ, R5 ;  /* 0x000000ffff567224 */ /* 0x000fc600078e0005 */
[----:B------:R-:W-:Y:S01]  /*1f6a0*/  @!P1 LEA.HI.X R5, R102, R8, R103, 0x2, P4 ;  /* 0x0000000866059211 */ /* 0x000fe200020f1467 */
[----:B------:R-:W-:Y:S01]  /*1f6b0*/  IMAD.MOV.U32 R103, RZ, RZ, R100 ;  /* 0x000000ffff677224 */ /* 0x000fe200078e0064 */
[----:B------:R-:W-:Y:S01]  /*1f6c0*/  MOV R100, R95 ;  /* 0x0000005f00647202 */ /* 0x000fe20000000f00 */
[----:B------:R-:W-:Y:S02]  /*1f6d0*/  IMAD.MOV.U32 R102, RZ, RZ, R96 ;  /* 0x000000ffff667224 */ /* 0x000fe400078e0060 */
[----:B------:R-:W-:Y:S02]  /*1f6e0*/  IMAD.MOV.U32 R95, RZ, RZ, R93 ;  /* 0x000000ffff5f7224 */ /* 0x000fe400078e005d */
[----:B------:R-:W-:Y:S01]  /*1f6f0*/  IMAD.MOV.U32 R96, RZ, RZ, R90 ;  /* 0x000000ffff607224 */ /* 0x000fe200078e005a */
[----:B------:R-:W-:Y:S01]  /*1f700*/  MOV R90, R6 ;  /* 0x00000006005a7202 */ /* 0x000fe20000000f00 */
[----:B------:R-:W-:Y:S02]  /*1f710*/  IMAD.MOV.U32 R93, RZ, RZ, R88 ;  /* 0x000000ffff5d7224 */ /* 0x000fe400078e0058 */
[----:B------:R-:W-:-:S02]  /*1f720*/  IMAD.MOV.U32 R88, RZ, RZ, R7 ;  /* 0x000000ffff587224 */ /* 0x000fc400078e0007 */
[----:B------:R-:W-:Y:S02]  /*1f730*/  @!P1 IMAD.MOV.U32 R6, RZ, RZ, R77 ;  /* 0x000000ffff069224 */ /* 0x000fe400078e004d */
[----:B------:R-:W-:-:S05]  /*1f740*/  @!P1 IMAD.MOV.U32 R7, RZ, RZ, R81 ;  /* 0x000000ffff079224 */ /* 0x000fca00078e0051 */
[----:B------:R0:W-:Y:S02]  /*1f750*/  @!P1 ST.E.64 desc[UR36][R4.64], R6 ;  /* 0x0000000604009985 */ /* 0x0001e4000c101b24 */
[----:B0-----:R-:W-:-:S04]  /*1f760*/  @!P2 LEA R4, P4, R112, R0, 0x2 ;  /* 0x000000007004a211 */ /* 0x001fc800078810ff */
[----:B--2---:R-:W-:Y:S02]  /*1f770*/  @!P2 LEA.HI.X R5, R112, R8, R113, 0x2, P4 ;  /* 0x000000087005a211 */ /* 0x004fe400020f1471 */
[----:B------:R-:W2:Y:S01]  /*1f780*/  LDL R112, [R1+0x178] ;  /* 0x0001780001707983 */ /* 0x000ea20000100800 */
[----:B------:R-:W-:-:S03]  /*1f790*/  ISETP.GE.AND P0, PT, R108, UR4, PT ;  /* 0x000000046c007c0c */ /* 0x000fc6000bf06270 */
[----:B------:R0:W-:Y:S01]  /*1f7a0*/  @!P3 ST.E.64 desc[UR36][R2.64], R26 ;  /* 0x0000001a0200b985 */ /* 0x0001e2000c101b24 */
[----:B------:R-:W-:Y:S01]  /*1f7b0*/  ISETP.GE.AND P3, PT, R107, UR4, PT ;  /* 0x000000046b007c0c */ /* 0x000fe2000bf66270 */
[----:B------:R-:W-:Y:S02]  /*1f7c0*/  @!P2 IMAD.MOV.U32 R6, RZ, RZ, R85 ;  /* 0x000000ffff06a224 */ /* 0x000fe400078e0055 */
[----:B------:R-:W-:Y:S01]  /*1f7d0*/  @!P2 IMAD.MOV.U32 R7, RZ, RZ, R89 ;  /* 0x000000ffff07a224 */ /* 0x000fe200078e0059 */
[----:B------:R-:W-:Y:S01]  /*1f7e0*/  ISETP.GE.AND P1, PT, R104, UR4, PT ;  /* 0x0000000468007c0c */ /* 0x000fe2000bf26270 */
[----:B------:R-:W4:Y:S04]  /*1f7f0*/  LDL R113, [R1+0xcc] ;  /* 0x0000cc0001717983 */ /* 0x000f280000100800 */
[C---:B0-----:R-:W-:Y:S01]  /*1f800*/  @!P0 LEA R2, P5, R108.reuse, R0, 0x2 ;  /* 0x000000006c028211 */ /* 0x041fe200078a10ff */
[----:B------:R0:W-:Y:S03]  /*1f810*/  @!P2 ST.E.64 desc[UR36][R4.64], R6 ;  /* 0x000000060400a985 */ /* 0x0001e6000c101b24 */
[----:B--2---:R-:W-:-:S02]  /*1f820*/  @!P0 LEA.HI.X R3, R108, R8, R112, 0x2, P5 ;  /* 0x000000086c038211 */ /* 0x004fc400028f1470 */
[----:B------:R-:W2:Y:S04]  /*1f830*/  LDL R108, [R1+0x174] ;  /* 0x00017400016c7983 */ /* 0x000ea80000100800 */
[----:B------:R1:W-:Y:S01]  /*1f840*/  @!P0 ST.E.64 desc[UR36][R2.64], R36 ;  /* 0x0000002402008985 */ /* 0x0003e2000c101b24 */
[-C--:B0-----:R-:W-:Y:S02]  /*1f850*/  @!P1 LEA R4, P4, R104, R0.reuse, 0x2 ;  /* 0x0000000068049211 */ /* 0x081fe400078810ff */
[----:B------:R-:W-:Y:S01]  /*1f860*/  ISETP.GE.AND P2, PT, R105, UR4, PT ;  /* 0x0000000469007c0c */ /* 0x000fe2000bf46270 */
[----:B------:R-:W5:Y:S01]  /*1f870*/  LDL R112, [R1+0xc4] ;  /* 0x0000c40001707983 */ /* 0x000f620000100800 */
[----:B-1----:R-:W-:-:S04]  /*1f880*/  @!P3 LEA R2, P5, R107, R0, 0x2 ;  /* 0x000000006b02b211 */ /* 0x002fc800078a10ff */
[-C--:B------:R-:W-:Y:S02]  /*1f890*/  @!P3 LEA.HI.X R3, R107, R8.reuse, R118, 0x2, P5 ;  /* 0x000000086b03b211 */ /* 0x080fe400028f1476 */
[----:B------:R-:W3:Y:S01]  /*1f8a0*/  LDL R118, [R1+0x16c] ;  /* 0x00016c0001767983 */ /* 0x000ee20000100800 */
[----:B--2---:R-:W-:Y:S02]  /*1f8b0*/  @!P1 LEA.HI.X R5, R104, R8, R108, 0x2, P4 ;  /* 0x0000000868059211 */ /* 0x004fe400020f146c */
[----:B------:R-:W-:Y:S02]  /*1f8c0*/  ISETP.GE.AND P0, PT, R110, UR4, PT ;  /* 0x000000046e007c0c */ /* 0x000fe4000bf06270 */
[----:B------:R-:W-:Y:S01]  /*1f8d0*/  @!P2 IMAD.MOV.U32 R6, RZ, RZ, R97 ;  /* 0x000000ffff06a224 */ /* 0x000fe200078e0061 */
[----:B------:R-:W-:Y:S01]  /*1f8e0*/  MOV R108, R103 ;  /* 0x00000067006c7202 */ /* 0x000fe20000000f00 */
[----:B------:R-:W-:Y:S01]  /*1f8f0*/  IMAD.MOV.U32 R103, RZ, RZ, R102 ;  /* 0x000000ffff677224 */ /* 0x000fe200078e0066 */
[----:B------:R-:W2:Y:S01]  /*1f900*/  LDL R107, [R1+0xb8] ;  /* 0x0000b800016b7983 */ /* 0x000ea20000100800 */
[----:B------:R-:W-:-:S02]  /*1f910*/  IMAD.MOV.U32 R102, RZ, RZ, R100 ;  /* 0x000000ffff667224 */ /* 0x000fc400078e0064 */
[----:B------:R-:W-:Y:S02]  /*1f920*/  IMAD.MOV.U32 R100, RZ, RZ, R93 ;  /* 0x000000ffff647224 */ /* 0x000fe400078e005d */
[----:B------:R-:W-:Y:S01]  /*1f930*/  IMAD.MOV.U32 R93, RZ, RZ, R20 ;  /* 0x000000ffff5d7224 */ /* 0x000fe200078e0014 */
[----:B------:R-:W-:Y:S01]  /*1f940*/  MOV R104, R103 ;  /* 0x0000006700687202 */ /* 0x000fe20000000f00 */
[----:B------:R-:W-:Y:S01]  /*1f950*/  IMAD.MOV.U32 R103, RZ, RZ, R100 ;  /* 0x000000ffff677224 */ /* 0x000fe200078e0064 */
[----:B------:R-:W2:Y:S01]  /*1f960*/  LDL R20, [R1+0x74] ;  /* 0x0000740001147983 */ /* 0x000ea20000100800 */
[----:B------:R-:W-:Y:S02]  /*1f970*/  IMAD.MOV.U32 R100, RZ, RZ, R93 ;  /* 0x000000ffff647224 */ /* 0x000fe400078e005d */
[----:B------:R-:W-:-:S05]  /*1f980*/  @!P1 IMAD.MOV.U32 R93, RZ, RZ, R94 ;  /* 0x000000ffff5d9224 */ /* 0x000fca00078e005e */
[----:B------:R0:W-:Y:S02]  /*1f990*/  @!P1 ST.E.64 desc[UR36][R4.64], R92 ;  /* 0x0000005c04009985 */ /* 0x0001e4000c101b24 */
[----:B0-----:R-:W-:-:S04]  /*1f9a0*/  @!P2 LEA R4, P4, R105, R0, 0x2 ;  /* 0x000000006904a211 */ /* 0x001fc800078810ff */
[----:B---3--:R-:W-:Y:S02]  /*1f9b0*/  @!P2 LEA.HI.X R5, R105, R8, R118, 0x2, P4 ;  /* 0x000000086905a211 */ /* 0x008fe400020f1476 */
[----:B------:R-:W3:Y:S04]  /*1f9c0*/  LDL R118, [R1+0x168] ;  /* 0x0001680001767983 */ /* 0x000ee80000100800 */
[----:B------:R0:W-:Y:S02]  /*1f9d0*/  @!P3 ST.E.64 desc[UR36][R2.64], R38 ;  /* 0x000000260200b985 */ /* 0x0001e4000c101b24 */
[----:B0-----:R-:W-:-:S04]  /*1f9e0*/  @!P0 LEA R2, P5, R110, R0, 0x2 ;  /* 0x000000006e028211 */ /* 0x001fc800078a10ff */
[----:B---3--:R-:W-:Y:S02]  /*1f9f0*/  @!P0 LEA.HI.X R3, R110, R8, R118, 0x2, P5 ;  /* 0x000000086e038211 */ /* 0x008fe400028f1476 */
[----:B------:R-:W3:Y:S01]  /*1fa00*/  LDL R118, [R1+0x164] ;  /* 0x0001640001767983 */ /* 0x000ee20000100800 */
[----:B------:R-:W-:Y:S01]  /*1fa10*/  ISETP.GE.AND P1, PT, R117, UR4, PT ;  /* 0x0000000475007c0c */ /* 0x000fe2000bf26270 */
[----:B------:R-:W-:-:S05]  /*1fa20*/  @!P2 IMAD.MOV.U32 R7, RZ, RZ, R101 ;  /* 0x000000ffff07a224 */ /* 0x000fca00078e0065 */
[----:B------:R0:W-:Y:S07]  /*1fa30*/  @!P2 ST.E.64 desc[UR36][R4.64], R6 ;  /* 0x000000060400a985 */ /* 0x0001ee000c101b24 */
[----:B0-----:R-:W-:-:S04]  /*1fa40*/  @!P1 LEA R6, P4, R117, R0, 0x2 ;  /* 0x0000000075069211 */ /* 0x001fc800078810ff */
[----:B---3--:R-:W-:Y:S02]  /*1fa50*/  @!P1 LEA.HI.X R7, R117, R8, R118, 0x2, P4 ;  /* 0x0000000875079211 */ /* 0x008fe400020f1476 */
[----:B------:R-:W3:Y:S01]  /*1fa60*/  LDL R117, [R1+0x160] ;  /* 0x0001600001757983 */ /* 0x000ee20000100800 */
[----:B------:R-:W-:Y:S01]  /*1fa70*/  ISETP.GE.AND P3, PT, R116, UR4, PT ;  /* 0x0000000474007c0c */ /* 0x000fe2000bf66270 */
[----:B------:R-:W-:Y:S01]  /*1fa80*/  @!P0 IMAD.MOV.U32 R4, RZ, RZ, R40 ;  /* 0x000000ffff048224 */ /* 0x000fe200078e0028 */
[----:B------:R-:W-:-:S05]  /*1fa90*/  @!P0 MOV R5, R44 ;  /* 0x0000002c00058202 */ /* 0x000fca0000000f00 */
[----:B------:R0:W-:Y:S06]  /*1faa0*/  @!P0 ST.E.64 desc[UR36][R2.64], R4 ;  /* 0x0000000402008985 */ /* 0x0001ec000c101b24 */
[----:B0-----:R-:W-:-:S04]  /*1fab0*/  @!P3 LEA R2, P5, R116, R0, 0x2 ;  /* 0x000000007402b211 */ /* 0x001fc800078a10ff */
[----:B---3--:R-:W-:Y:S02]  /*1fac0*/  @!P3 LEA.HI.X R3, R116, R8, R117, 0x2, P5 ;  /* 0x000000087403b211 */ /* 0x008fe400028f1475 */
[----:B------:R-:W3:Y:S01]  /*1fad0*/  LDL R116, [R1+0x15c] ;  /* 0x00015c0001747983 */ /* 0x000ee20000100800 */
[-C--:B------:R-:W-:Y:S02]  /*1fae0*/  @!P1 LOP3.LUT R59, R59, R58.reuse, RZ, 0x3c, !PT ;  /* 0x0000003a3b3b9212 */ /* 0x080fe400078e3cff */
[----:B------:R-:W-:Y:S02]  /*1faf0*/  ISETP.GE.AND P2, PT, R114, UR4, PT ;  /* 0x0000000472007c0c */ /* 0x000fe4000bf46270 */
[----:B------:R-:W-:-:S04]  /*1fb00*/  @!P1 LOP3.LUT R58, R59, R58, RZ, 0x3c, !PT ;  /* 0x0000003a3b3a9212 */ /* 0x000fc800078e3cff */
[----:B------:R-:W-:-:S05]  /*1fb10*/  @!P1 LOP3.LUT R59, R59, R58, RZ, 0x3c, !PT ;  /* 0x0000003a3b3b9212 */ /* 0x000fca00078e3cff */
[----:B------:R0:W-:Y:S02]  /*1fb20*/  @!P1 ST.E.64 desc[UR36][R6.64], R58 ;  /* 0x0000003a06009985 */ /* 0x0001e4000c101b24 */
[----:B0-----:R-:W-:-:S04]  /*1fb30*/  @!P2 LEA R6, P4, R114, R0, 0x2 ;  /* 0x000000007206a211 */ /* 0x001fc800078810ff */
[----:B---3--:R-:W-:Y:S02]  /*1fb40*/  @!P2 LEA.HI.X R7, R114, R8, R116, 0x2, P4 ;  /* 0x000000087207a211 */ /* 0x008fe400020f1474 */
[----:B------:R-:W3:Y:S01]  /*1fb50*/  LDL R114, [R1+0x158] ;  /* 0x0001580001727983 */ /* 0x000ee20000100800 */
[----:B----4-:R-:W-:Y:S01]  /*1fb60*/  ISETP.GE.AND P0, PT, R113, UR4, PT ;  /* 0x0000000471007c0c */ /* 0x010fe2000bf06270 */
[----:B------:R-:W-:Y:S02]  /*1fb70*/  @!P3 IMAD.MOV.U32 R4, RZ, RZ, R45 ;  /* 0x000000ffff04b224 */ /* 0x000fe400078e002d */
[----:B------:R-:W-:-:S05]  /*1fb80*/  @!P3 IMAD.MOV.U32 R5, RZ, RZ, R46 ;  /* 0x000000ffff05b224 */ /* 0x000fca00078e002e */
[----:B------:R0:W-:Y:S01]  /*1fb90*/  @!P3 ST.E.64 desc[UR36][R2.64], R4 ;  /* 0x000000040200b985 */ /* 0x0001e2000c101b24 */
[----:B------:R-:W-:Y:S01]  /*1fba0*/  ISETP.GE.AND P3, PT, R108, UR4, PT ;  /* 0x000000046c007c0c */ /* 0x000fe2000bf66270 */
[----:B------:R-:W-:-:S03]  /*1fbb0*/  IMAD.MOV.U32 R105, RZ, RZ, R103 ;  /* 0x000000ffff697224 */ /* 0x000fc600078e0067 */
[----:B0-----:R-:W-:Y:S01]  /*1fbc0*/  @!P0 LEA R2, P5, R113, R0, 0x2 ;  /* 0x0000000071028211 */ /* 0x001fe200078a10ff */
[----:B------:R-:W-:Y:S02]  /*1fbd0*/  @!P2 IMAD.MOV.U32 R4, RZ, RZ, R109 ;  /* 0x000000ffff04a224 */ /* 0x000fe400078e006d */
[----:B------:R-:W-:-:S05]  /*1fbe0*/  @!P2 IMAD.MOV.U32 R5, RZ, RZ, R70 ;  /* 0x000000ffff05a224 */ /* 0x000fca00078e0046 */
[----:B------:R0:W-:Y:S01]  /*1fbf0*/  @!P2 ST.E.64 desc[UR36][R6.64], R4 ;  /* 0x000000040600a985 */ /* 0x0001e2000c101b24 */
[----:B------:R-:W-:-:S03]  /*1fc00*/  IMAD.MOV.U32 R110, RZ, RZ, R105 ;  /* 0x000000ffff6e7224 */ /* 0x000fc600078e0069 */
[----:B------:R-:W4:Y:S01]  /*1fc10*/  LDL R105, [R1+0x148] ;  /* 0x0001480001697983 */ /* 0x000f220000100800 */
[----:B0-----:R-:W-:Y:S01]  /*1fc20*/  @!P0 MOV R4, R47 ;  /* 0x0000002f00048202 */ /* 0x001fe20000000f00 */
[----:B------:R-:W-:Y:S01]  /*1fc30*/  @!P0 IMAD.MOV.U32 R5, RZ, RZ, R48 ;  /* 0x000000ffff058224 */ /* 0x000fe200078e0030 */
[----:B------:R-:W-:Y:S02]  /*1fc40*/  MOV R103, R100 ;  /* 0x0000006400677202 */ /* 0x000fe40000000f00 */
[----:B------:R-:W4:Y:S01]  /*1fc50*/  LDL R100, [R1+0x140] ;  /* 0x0001400001647983 */ /* 0x000f220000100800 */
[----:B---3--:R-:W-:-:S03]  /*1fc60*/  @!P0 LEA.HI.X R3, R113, R8, R114, 0x2, P5 ;  /* 0x0000000871038211 */ /* 0x008fc600028f1472 */
[----:B------:R-:W3:Y:S04]  /*1fc70*/  LDL R113, [R1+0x154] ;  /* 0x0001540001717983 */ /* 0x000ee80000100800 */
[----:B------:R0:W-:Y:S02]  /*1fc80*/  @!P0 ST.E.64 desc[UR36][R2.64], R4 ;  /* 0x0000000402008985 */ /* 0x0001e4000c101b24 */
[----:B0-----:R-:W-:-:S04]  /*1fc90*/  @!P3 LEA R2, P5, R108, R0, 0x2 ;  /* 0x000000006c02b211 */ /* 0x001fc800078a10ff */
[----:B------:R-:W-:Y:S02]  /*1fca0*/  @!P3 LEA.HI.X R3, R108, R8, R110, 0x2, P5 ;  /* 0x000000086c03b211 */ /* 0x000fe400028f146e */
[----:B------:R-:W4:Y:S01]  /*1fcb0*/  LDL R108, [R1+0x14c] ;  /* 0x00014c00016c7983 */ /* 0x000f220000100800 */
[----:B-----5:R-:W-:Y:S02]  /*1fcc0*/  ISETP.GE.AND P1, PT, R112, UR4, PT ;  /* 0x0000000470007c0c */ /* 0x020fe4000bf26270 */
[----:B--2---:R-:W-:Y:S02]  /*1fcd0*/  ISETP.GE.AND P2, PT, R107, UR4, PT ;  /* 0x000000046b007c0c */ /* 0x004fe4000bf46270 */
[----:B------:R-:W-:-:S09]  /*1fce0*/  ISETP.GE.AND P0, PT, R104, UR4, PT ;  /* 0x0000000468007c0c */ /* 0x000fd2000bf06270 */
[C---:B------:R-:W-:Y:S01]  /*1fcf0*/  @!P1 LEA R6, P4, R112.reuse, R0, 0x2 ;  /* 0x0000000070069211 */ /* 0x040fe200078810ff */
[----:B------:R-:W-:Y:S02]  /*1fd00*/  @!P1 IMAD.MOV.U32 R4, RZ, RZ, R67 ;  /* 0x000000ffff049224 */ /* 0x000fe400078e0043 */
[----:B------:R-:W-:Y:S01]  /*1fd10*/  @!P1 IMAD.MOV.U32 R5, RZ, RZ, R71 ;  /* 0x000000ffff059224 */ /* 0x000fe200078e0047 */
[----:B---3--:R-:W-:-:S05]  /*1fd20*/  @!P1 LEA.HI.X R7, R112, R8, R113, 0x2, P4 ;  /* 0x0000000870079211 */ /* 0x008fca00020f1471 */
[----:B------:R0:W-:Y:S01]  /*1fd30*/  @!P1 ST.E.64 desc[UR36][R6.64], R4 ;  /* 0x0000000406009985 */ /* 0x0001e2000c101b24 */
[----:B------:R-:W-:Y:S01]  /*1fd40*/  ISETP.GE.AND P1, PT, R102, UR4, PT ;  /* 0x0000000466007c0c */ /* 0x000fe2000bf26270 */
[----:B0-----:R-:W-:Y:S01]  /*1fd50*/  @!P3 IMAD.MOV.U32 R4, RZ, RZ, R49 ;  /* 0x000000ffff04b224 */ /* 0x001fe200078e0031 */
[----:B------:R-:W-:Y:S02]  /*1fd60*/  @!P3 MOV R5, R50 ;  /* 0x000000320005b202 */ /* 0x000fe40000000f00 */
[----:B------:R-:W-:-:S03]  /*1fd70*/  @!P2 LEA R6, P4, R107, R0, 0x2 ;  /* 0x000000006b06a211 */ /* 0x000fc600078810ff */
[----:B------:R0:W-:Y:S01]  /*1fd80*/  @!P3 ST.E.64 desc[UR36][R2.64], R4 ;  /* 0x000000040200b985 */ /* 0x0001e2000c101b24 */
[----:B------:R-:W-:Y:S02]  /*1fd90*/  ISETP.GE.AND P3, PT, R88, UR4, PT ;  /* 0x0000000458007c0c */ /* 0x000fe4000bf66270 */
[----:B----4-:R-:W-:Y:S01]  /*1fda0*/  @!P2 LEA.HI.X R7, R107, R8, R108, 0x2, P4 ;  /* 0x000000086b07a211 */ /* 0x010fe200020f146c */
[----:B0-----:R-:W-:Y:S02]  /*1fdb0*/  @!P2 IMAD.MOV.U32 R4, RZ, RZ, R75 ;  /* 0x000000ffff04a224 */ /* 0x001fe400078e004b */
[----:B------:R-:W-:Y:S01]  /*1fdc0*/  @!P2 IMAD.MOV.U32 R5, RZ, RZ, R79 ;  /* 0x000000ffff05a224 */ /* 0x000fe200078e004f */
[----:B------:R-:W-:-:S04]  /*1fdd0*/  @!P0 LEA R2, P5, R104, R0, 0x2 ;  /* 0x0000000068028211 */ /* 0x000fc800078a10ff */
[----:B------:R0:W-:Y:S01]  /*1fde0*/  @!P2 ST.E.64 desc[UR36][R6.64], R4 ;  /* 0x000000040600a985 */ /* 0x0001e2000c101b24 */
[----:B------:R-:W-:Y:S02]  /*1fdf0*/  @!P0 LEA.HI.X R3, R104, R8, R105, 0x2, P5 ;  /* 0x0000000868038211 */ /* 0x000fe400028f1469 */
[----:B------:R-:W-:Y:S01]  /*1fe00*/  ISETP.GE.AND P2, PT, R95, UR4, PT ;  /* 0x000000045f007c0c */ /* 0x000fe2000bf46270 */
[----:B0-----:R-:W-:Y:S02]  /*1fe10*/  @!P0 IMAD.MOV.U32 R4, RZ, RZ, R51 ;  /* 0x000000ffff048224 */ /* 0x001fe400078e0033 */
[----:B------:R-:W-:Y:S01]  /*1fe20*/  @!P0 IMAD.MOV.U32 R5, RZ, RZ, R52 ;  /* 0x000000ffff058224 */ /* 0x000fe200078e0034 */
[----:B------:R-:W-:-:S04]  /*1fe30*/  @!P1 LEA R6, P4, R102, R0, 0x2 ;  /* 0x0000000066069211 */ /* 0x000fc800078810ff */
[----:B------:R0:W-:Y:S01]  /*1fe40*/  @!P0 ST.E.64 desc[UR36][R2.64], R4 ;  /* 0x0000000402008985 */ /* 0x0001e2000c101b24 */
[----:B------:R-:W-:Y:S02]  /*1fe50*/  ISETP.GE.AND P0, PT, R73, UR4, PT ;  /* 0x0000000449007c0c */ /* 0x000fe4000bf06270 */
[----:B------:R-:W-:Y:S02]  /*1fe60*/  @!P1 LEA.HI.X R7, R102, R8, R103, 0x2, P4 ;  /* 0x0000000866079211 */ /* 0x000fe400020f1467 */
[----:B0-----:R-:W-:Y:S01]  /*1fe70*/  @!P3 LEA R2, P5, R88, R0, 0x2 ;  /* 0x000000005802b211 */ /* 0x001fe200078a10ff */
[----:B------:R-:W-:-:S03]  /*1fe80*/  @!P1 IMAD.MOV.U32 R5, RZ, RZ, R87 ;  /* 0x000000ffff059224 */ /* 0x000fc600078e0057 */
[----:B------:R-:W-:Y:S01]  /*1fe90*/  @!P3 LEA.HI.X R3, R88, R8, R100, 0x2, P5 ;  /* 0x000000085803b211 */ /* 0x000fe200028f1464 */
[----:B------:R-:W-:Y:S01]  /*1fea0*/  IMAD.MOV.U32 R88, RZ, RZ, R84 ;  /* 0x000000ffff587224 */ /* 0x000fe200078e0054 */
[----:B------:R-:W-:Y:S01]  /*1feb0*/  @!P1 MOV R4, R83 ;  /* 0x0000005300049202 */ /* 0x000fe20000000f00 */
[----:B------:R-:W-:Y:S02]  /*1fec0*/  IMAD.MOV.U32 R84, RZ, RZ, R57 ;  /* 0x000000ffff547224 */ /* 0x000fe400078e0039 */
[----:B------:R-:W-:Y:S01]  /*1fed0*/  @!P3 IMAD.MOV.U32 R57, RZ, RZ, R56 ;  /* 0x000000ffff39b224 */ /* 0x000fe200078e0038 */
[----:B------:R-:W-:Y:S01]  /*1fee0*/  @!P3 MOV R56, R53 ;  /* 0x000000350038b202 */ /* 0x000fe20000000f00 */
[----:B------:R0:W-:Y:S01]  /*1fef0*/  @!P1 ST.E.64 desc[UR36][R6.64], R4 ;  /* 0x0000000406009985 */ /* 0x0001e2000c101b24 */
[----:B------:R-:W-:-:S03]  /*1ff00*/  ISETP.GE.AND P1, PT, R86, UR4, PT ;  /* 0x0000000456007c0c */ /* 0x000fc6000bf26270 */
[----:B------:R1:W-:Y:S01]  /*1ff10*/  @!P3 ST.E.64 desc[UR36][R2.64], R56 ;  /* 0x000000380200b985 */ /* 0x0003e2000c101b24 */
[----:B------:R-:W-:Y:S02]  /*1ff20*/  ISETP.GE.AND P3, PT, R65, UR4, PT ;  /* 0x0000000441007c0c */ /* 0x000fe4000bf66270 */
[-C--:B0-----:R-:W-:Y:S01]  /*1ff30*/  @!P2 LEA R4, P4, R95, R0.reuse, 0x2 ;  /* 0x000000005f04a211 */ /* 0x081fe200078810ff */
[----:B------:R-:W-:Y:S01]  /*1ff40*/  @!P2 IMAD.MOV.U32 R6, RZ, RZ, R99 ;  /* 0x000000ffff06a224 */ /* 0x000fe200078e0063 */
[----:B-1----:R-:W-:Y:S01]  /*1ff50*/  @!P0 LEA R2, P5, R73, R0, 0x2 ;  /* 0x0000000049028211 */ /* 0x002fe200078a10ff */
[----:B------:R-:W-:Y:S01]  /*1ff60*/  @!P2 IMAD.MOV.U32 R7, RZ, RZ, R91 ;  /* 0x000000ffff07a224 */ /* 0x000fe200078e005b */
[-C--:B------:R-:W-:Y:S02]  /*1ff70*/  @!P2 LEA.HI.X R5, R95, R8.reuse, R96, 0x2, P4 ;  /* 0x000000085f05a211 */ /* 0x080fe400020f1460 */
[----:B------:R-:W-:Y:S01]  /*1ff80*/  @!P0 LEA.HI.X R3, R73, R8, R90, 0x2, P5 ;  /* 0x0000000849038211 */ /* 0x000fe200028f145a */
[----:B------:R-:W-:-:S02]  /*1ff90*/  IMAD.MOV.U32 R73, RZ, RZ, R66 ;  /* 0x000000ffff497224 */ /* 0x000fc400078e0042 */
[----:B------:R-:W-:Y:S01]  /*1ffa0*/  IMAD.MOV.U32 R66, RZ, RZ, R61 ;  /* 0x000000ffff427224 */ /* 0x000fe200078e003d */
[----:B------:R-:W-:Y:S01]  /*1ffb0*/  @!P0 MOV R61, R63 ;  /* 0x0000003f003d8202 */ /* 0x000fe20000000f00 */
[----:B------:R0:W-:Y:S01]  /*1ffc0*/  @!P2 ST.E.64 desc[UR36][R4.64], R6 ;  /* 0x000000060400a985 */ /* 0x0001e2000c101b24 */
[----:B------:R-:W-:-:S03]  /*1ffd0*/  ISETP.GE.AND P2, PT, R10, UR4, PT ;  /* 0x000000040a007c0c */ /* 0x000fc6000bf46270 */
[----:B------:R1:W-:Y:S01]  /*1ffe0*/  @!P0 ST.E.64 desc[UR36][R2.64], R60 ;  /* 0x0000003c02008985 */ /* 0x0003e2000c101b24 */
[----:B------:R-:W-:Y:S01]  /*1fff0*/  ISETP.GE.AND P0, PT, R69, UR4, PT ;  /* 0x0000000445007c0c */ /* 0x000fe2000bf06270 */
[----:B------:R-:W-:Y:S02]  /*20000*/  @!P1 IMAD.MOV.U32 R99, RZ, RZ, R98 ;  /* 0x000000ffff639224 */ /* 0x000fe400078e0062 */
[----:B------:R-:W-:Y:S01]  /*20010*/  @!P1 IMAD.MOV.U32 R98, RZ, RZ, R106 ;  /* 0x000000ffff629224 */ /* 0x000fe200078e006a */
[CC--:B0-----:R-:W-:Y:S02]  /*20020*/  @!P1 LEA R4, P4, R86.reuse, R0.reuse, 0x2 ;  /* 0x0000000056049211 */ /* 0x0c1fe400078810ff */
[C---:B-1----:R-:W-:Y:S02]  /*20030*/  @!P3 LEA R2, P5, R65.reuse, R0, 0x2 ;  /* 0x000000004102b211 */ /* 0x042fe400078a10ff */
[-C--:B------:R-:W-:Y:S02]  /*20040*/  @!P1 LEA.HI.X R5, R86, R8.reuse, R88, 0x2, P4 ;  /* 0x0000000856059211 */ /* 0x080fe400020f1458 */
[----:B------:R-:W-:Y:S01]  /*20050*/  @!P3 LEA.HI.X R3, R65, R8, R84, 0x2, P5 ;  /* 0x000000084103b211 */ /* 0x000fe200028f1454 */
[----:B------:R-:W-:Y:S01]  /*20060*/  @!P3 IMAD.MOV.U32 R65, RZ, RZ, R68 ;  /* 0x000000ffff41b224 */ /* 0x000fe200078e0044 */
[----:B------:R-:W-:Y:S01]  /*20070*/  ISETP.GE.AND P4, PT, R62, UR4, PT ;  /* 0x000000043e007c0c */ /* 0x000fe2000bf86270 */
[----:B------:R0:W-:Y:S01]  /*20080*/  @!P1 ST.E.64 desc[UR36][R4.64], R98 ;  /* 0x0000006204009985 */ /* 0x0001e2000c101b24 */
[----:B------:R-:W-:Y:S01]  /*20090*/  @!P2 IMAD.MOV.U32 R6, RZ, RZ, R111 ;  /* 0x000000ffff06a224 */ /* 0x000fe200078e006f */
[----:B------:R-:W-:-:S02]  /*200a0*/  @!P2 MOV R7, R115 ;  /* 0x000000730007a202 */ /* 0x000fc40000000f00 */
[----:B------:R1:W-:Y:S01]  /*200b0*/  @!P3 ST.E.64 desc[UR36][R2.64], R64 ;  /* 0x000000400200b985 */ /* 0x0003e2000c101b24 */
[CC--:B0-----:R-:W-:Y:S02]  /*200c0*/  @!P2 LEA R4, P1, R10.reuse, R0.reuse, 0x2 ;  /* 0x000000000a04a211 */ /* 0x0c1fe400078210ff */
[C---:B-1----:R-:W-:Y:S02]  /*200d0*/  @!P0 LEA R2, P5, R69.reuse, R0, 0x2 ;  /* 0x0000000045028211 */ /* 0x042fe400078a10ff */
[-C--:B------:R-:W-:Y:S02]  /*200e0*/  @!P2 LEA.HI.X R5, R10, R8.reuse, R11, 0x2, P1 ;  /* 0x000000080a05a211 */ /* 0x080fe400008f140b */
[----:B------:R-:W-:Y:S02]  /*200f0*/  ISETP.GE.AND P1, PT, R54, UR4, PT ;  /* 0x0000000436007c0c */ /* 0x000fe4000bf26270 */
[----:B------:R-:W-:Y:S01]  /*20100*/  @!P0 LEA.HI.X R3, R69, R8, R73, 0x2, P5 ;  /* 0x0000000845038211 */ /* 0x000fe200028f1449 */
[----:B------:R0:W-:Y:S01]  /*20110*/  @!P2 ST.E.64 desc[UR36][R4.64], R6 ;  /* 0x000000060400a985 */ /* 0x0001e2000c101b24 */
[----:B------:R-:W-:Y:S01]  /*20120*/  @!P0 IMAD.MOV.U32 R73, RZ, RZ, R74 ;  /* 0x000000ffff498224 */ /* 0x000fe200078e004a */
[----:B------:R-:W-:-:S02]  /*20130*/  ISETP.GE.AND P2, PT, R34, UR4, PT ;  /* 0x0000000422007c0c */ /* 0x000fc4000bf46270 */
[C---:B------:R-:W-:Y:S02]  /*20140*/  @!P4 LEA R10, P3, R62.reuse, R0, 0x2 ;  /* 0x000000003e0ac211 */ /* 0x040fe400078610ff */
[----:B------:R1:W-:Y:S02]  /*20150*/  @!P0 ST.E.64 desc[UR36][R2.64], R72 ;  /* 0x0000004802008985 */ /* 0x0003e4000c101b24 */
[----:B------:R-:W-:Y:S02]  /*20160*/  @!P4 LEA.HI.X R11, R62, R8, R66, 0x2, P3 ;  /* 0x000000083e0bc211 */ /* 0x000fe400018f1442 */
[----:B------:R-:W-:Y:S02]  /*20170*/  ISETP.GE.AND P3, PT, R20, UR4, PT ;  /* 0x0000000414007c0c */ /* 0x000fe4000bf66270 */
[----:B------:R-:W-:Y:S02]  /*20180*/  ISETP.GE.AND P5, PT, R14, UR4, PT ;  /* 0x000000040e007c0c */ /* 0x000fe4000bfa6270 */
[----:B0-----:R-:W-:Y:S01]  /*20190*/  @!P1 LEA R4, P0, R54, R0, 0x2 ;  /* 0x0000000036049211 */ /* 0x001fe200078010ff */
[----:B-1----:R-:W-:-:S02]  /*201a0*/  @!P4 IMAD.MOV.U32 R2, RZ, RZ, R119 ;  /* 0x000000ffff02c224 */ /* 0x002fc400078e0077 */
[----:B------:R-:W-:Y:S01]  /*201b0*/  @!P4 IMAD.MOV.U32 R3, RZ, RZ, R122 ;  /* 0x000000ffff03c224 */ /* 0x000fe200078e007a */
[----:B------:R-:W-:-:S04]  /*201c0*/  @!P1 LEA.HI.X R5, R54, R8, R55, 0x2, P0 ;  /* 0x0000000836059211 */ /* 0x000fc800000f1437 */
[----:B------:R0:W-:Y:S01]  /*201d0*/  @!P4 ST.E.64 desc[UR36][R10.64], R2 ;  /* 0x000000020a00c985 */ /* 0x0001e2000c101b24 */
[----:B------:R-:W-:Y:S01]  /*201e0*/  ISETP.GE.AND P4, PT, R12, UR4, PT ;  /* 0x000000040c007c0c */ /* 0x000fe2000bf86270 */
[----:B------:R-:W-:Y:S01]  /*201f0*/  @!P1 IMAD.MOV.U32 R77, RZ, RZ, R78 ;  /* 0x000000ffff4d9224 */ /* 0x000fe200078e004e */
[----:B------:R-:W-:Y:S01]  /*20200*/  @!P2 MOV R6, R123 ;  /* 0x0000007b0006a202 */ /* 0x000fe20000000f00 */
[----:B------:R-:W-:Y:S01]  /*20210*/  @!P2 IMAD.MOV.U32 R7, RZ, RZ, R125 ;  /* 0x000000ffff07a224 */ /* 0x000fe200078e007d */
[----:B0-----:R-:W-:-:S04]  /*20220*/  @!P2 LEA R2, P0, R34, R0, 0x2 ;  /* 0x000000002202a211 */ /* 0x001fc800078010ff */
[----:B------:R-:W-:Y:S01]  /*20230*/  @!P2 LEA.HI.X R3, R34, R8, R35, 0x2, P0 ;  /* 0x000000082203a211 */ /* 0x000fe200000f1423 */
[----:B------:R0:W-:Y:S04]  /*20240*/  @!P1 ST.E.64 desc[UR36][R4.64], R76 ;  /* 0x0000004c04009985 */ /* 0x0001e8000c101b24 */
[----:B------:R1:W-:Y:S01]  /*20250*/  @!P2 ST.E.64 desc[UR36][R2.64], R6 ;  /* 0x000000060200a985 */ /* 0x0003e2000c101b24 */
[----:B------:R-:W-:Y:S02]  /*20260*/  @!P3 IMAD.MOV.U32 R81, RZ, RZ, R82 ;  /* 0x000000ffff51b224 */ /* 0x000fe400078e0052 */
[----:B------:R-:W-:Y:S02]  /*20270*/  @!P5 IMAD.MOV.U32 R131, RZ, RZ, R130 ;  /* 0x000000ffff83d224 */ /* 0x000fe400078e0082 */
[----:B------:R-:W-:Y:S01]  /*20280*/  @!P5 IMAD.MOV.U32 R130, RZ, RZ, R129 ;  /* 0x000000ffff82d224 */ /* 0x000fe200078e0081 */
[----:B0-----:R-:W-:-:S02]  /*20290*/  @!P3 LEA R4, P0, R20, R0, 0x2 ;  /* 0x000000001404b211 */ /* 0x001fc400078010ff */
[-C--:B-1----:R-:W-:Y:S02]  /*202a0*/  @!P5 LEA R2, P1, R14, R0.reuse, 0x2 ;  /* 0x000000000e02d211 */ /* 0x082fe400078210ff */
[----:B------:R-:W-:Y:S02]  /*202b0*/  @!P4 LEA R6, P2, R12, R0, 0x2 ;  /* 0x000000000c06c211 */ /* 0x000fe400078410ff */
[-C--:B------:R-:W-:Y:S02]  /*202c0*/  @!P3 LEA.HI.X R5, R20, R8.reuse, R21, 0x2, P0 ;  /* 0x000000081405b211 */ /* 0x080fe400000f1415 */
[-C--:B------:R-:W-:Y:S02]  /*202d0*/  @!P5 LEA.HI.X R3, R14, R8.reuse, R15, 0x2, P1 ;  /* 0x000000080e03d211 */ /* 0x080fe400008f140f */
[----:B------:R-:W-:Y:S01]  /*202e0*/  @!P4 LEA.HI.X R7, R12, R8, R13, 0x2, P2 ;  /* 0x000000080c07c211 */ /* 0x000fe200010f140d */
[----:B------:R0:W-:Y:S04]  /*202f0*/  @!P3 ST.E.64 desc[UR36][R4.64], R80 ;  /* 0x000000500400b985 */ /* 0x0001e8000c101b24 */
[----:B------:R0:W-:Y:S04]  /*20300*/  @!P5 ST.E.64 desc[UR36][R2.64], R130 ;  /* 0x000000820200d985 */ /* 0x0001e8000c101b24 */
[----:B------:R0:W-:Y:S01]  /*20310*/  @!P4 ST.E.64 desc[UR36][R6.64], R28 ;  /* 0x0000001c0600c985 */ /* 0x0001e2000c101b24 */
[----:B------:R-:W-:-:S13]  /*20320*/  ISETP.GE.AND P0, PT, R9, UR4, PT ;  /* 0x0000000409007c0c */ /* 0x000fda000bf06270 */
[----:B0-----:R-:W-:Y:S05]  /*20330*/  @P0 BRA `(.L_x_674) ;  /* 0x00000010000c0947 */ /* 0x001fea0003800000 */
[----:B------:R-:W2:Y:S01]  /*20340*/  LDL R12, [R1+0x10c] ;  /* 0x00010c00010c7983 */ /* 0x000ea20000100800 */
[----:B------:R-:W-:-:S04]  /*20350*/  LEA R2, P0, R9, R0, 0x2 ;  /* 0x0000000009027211 */ /* 0x000fc800078010ff */
[----:B--2---:R-:W-:-:S05]  /*20360*/  LEA.HI.X R3, R9, R8, R12, 0x2, P0 ;  /* 0x0000000809037211 */ /* 0x004fca00000f140c */
[----:B------:R0:W-:Y:S01]  /*20370*/  ST.E.64 desc[UR36][R2.64], R30 ;  /* 0x0000001e02007985 */ /* 0x0001e2000c101b24 */
[----:B------:R-:W-:Y:S05]  /*20380*/  BRA `(.L_x_674) ;  /* 0x0000000c00f87947 */ /* 0x000fea0003800000 */
.L_x_660:
[----:B------:R-:W2:Y:S01]  /*20390*/  LDL.LU R4, [R1+0x44] ;  /* 0x0000440001047983 */ /* 0x000ea20000300800 */
[----:B------:R-:W-:Y:S01]  /*203a0*/  ULDC.64 UR6, c[0x0][0xc08] ;  /* 0x0003020000067ab9 */ /* 0x000fe20000000a00 */
[----:B------:R-:W-:Y:S02]  /*203b0*/  ULDC.64 UR4, c[0x0][0xc00] ;  /* 0x0003000000047ab9 */ /* 0x000fe40000000a00 */
[----:B0-----:R-:W3:Y:S01]  /*203c0*/  LDL.LU R0, [R1+0x48] ;  /* 0x0000480001007983 */ /* 0x001ee20000300800 */
[----:B------:R-:W-:Y:S02]  /*203d0*/  ISETP.NE.U32.AND P1, PT, RZ, UR6, PT ;  /* 0x00000006ff007c0c */ /* 0x000fe4000bf25070 */
[----:B------:R-:W-:Y:S01]  /*203e0*/  ISETP.NE.U32.AND P0, PT, RZ, UR4, PT ;  /* 0x00000004ff007c0c */ /* 0x000fe2000bf05070 */
[----:B------:R-:W4:Y:S01]  /*203f0*/  LDL R6, [R1+0x3c] ;  /* 0x00003c0001067983 */ /* 0x000f220000100800 */
[----:B------:R-:W-:Y:S02]  /*20400*/  ISETP.NE.AND.EX P1, PT, RZ, UR7, PT, P1 ;  /* 0x00000007ff007c0c */ /* 0x000fe4000bf25310 */
[----:B------:R-:W-:-:S02]  /*20410*/  ISETP.NE.AND.EX P0, PT, RZ, UR5, PT, P0 ;  /* 0x00000005ff007c0c */ /* 0x000fc4000bf05300 */
[----:B------:R-:W-:Y:S01]  /*20420*/  MOV R15, RZ ;  /* 0x000000ff000f7202 */ /* 0x000fe20000000f00 */
[----:B------:R-:W0:Y:S01]  /*20430*/  S2R R7, SR_TID.X ;  /* 0x0000000000077919 */ /* 0x000e220000002100 */
[----:B--2---:R-:W-:Y:S01]  /*20440*/  IADD3 R2, P2, R4, UR4, RZ ;  /* 0x0000000404027c10 */ /* 0x004fe2000ff5e0ff */
[----:B------:R-:W-:-:S03]  /*20450*/  ULDC UR4, c[0x0][0xa88] ;  /* 0x0002a20000047ab9 */ /* 0x000fc60000000800 */
[----:B---3--:R-:W-:-:S03]  /*20460*/  IADD3.X R3, R0, UR5, RZ, P2, !PT ;  /* 0x0000000500037c10 */ /* 0x008fc600097fe4ff */
[----:B------:R-:W-:Y:S01]  /*20470*/  @P1 IADD3 R4, P2, R4, UR6, RZ ;  /* 0x0000000604041c10 */ /* 0x000fe2000ff5e0ff */
[----:B------:R-:W-:Y:S01]  /*20480*/  IMAD.U32 R20, RZ, RZ, UR4 ;  /* 0x00000004ff147e24 */ /* 0x000fe2000f8e00ff */
[----:B------:R1:W5:Y:S02]  /*20490*/  @P0 LDG.E R15, desc[UR36][R2.64] ;  /* 0x00000024020f0981 */ /* 0x000364000c1e1900 */
[----:B------:R-:W-:-:S05]  /*204a0*/  @P1 IADD3.X R5, R0, UR7, RZ, P2, !PT ;  /* 0x0000000700051c10 */ /* 0x000fca00097fe4ff */
[----:B------:R1:W5:Y:S01]  /*204b0*/  @P1 LDG.E R20, desc[UR36][R4.64] ;  /* 0x0000002404141981 */ /* 0x000362000c1e1900 */
[----:B0-----:R-:W-:Y:S01]  /*204c0*/  VIADD R28, R7, 0xffffff80 ;  /* 0xffffff80071c7836 */ /* 0x001fe20000000000 */
[----:B----4-:R-:W-:-:S04]  /*204d0*/  ISETP.GT.AND P2, PT, R6, 0x1, PT ;  /* 0x000000010600780c */ /* 0x010fc80003f44270 */
[----:B------:R-:W-:Y:S01]  /*204e0*/  ISETP.GT.AND P3, PT, R28, 0x7f, PT ;  /* 0x0000007f1c00780c */ /* 0x000fe20003f64270 */
[----:B------:R-:W-:-:S12]  /*204f0*/  @P1 BRA `(.L_x_679) ;  /* 0x0000000000101947 */ /* 0x000fd80003800000 */
[----:B------:R-:W-:Y:S05]  /*20500*/  @!P0 BRA `(.L_x_679) ;  /* 0x00000000000c8947 */ /* 0x000fea0003800000 */
[----:B-1----:R-:W2:Y:S04]  /*20510*/  LDG.E R5, desc[UR36][R2.64] ;  /* 0x0000002402057981 */ /* 0x002ea8000c1e1900 */
[----:B-----5:R-:W2:Y:S02]  /*20520*/  LDG.E R20, desc[UR36][R2.64+0x4] ;  /* 0x0000042402147981 */ /* 0x020ea4000c1e1900 */
[----:B--2---:R-:W-:-:S07]  /*20530*/  IMAD.IADD R20, R20, 0x1, -R5 ;  /* 0x0000000114147824 */ /* 0x004fce00078e0a05 */
.L_x_679:
[----:B-1----:R-:W2:Y:S04]  /*20540*/  LDL.LU R2, [R1+0x38] ;  /* 0x0000380001027983 */ /* 0x002ea80000300800 */
[----:B------:R-:W3:Y:S01]  /*20550*/  LDL.LU R0, [R1+0x4c] ;  /* 0x00004c0001007983 */ /* 0x000ee20000300800 */
[----:B------:R-:W-:Y:S01]  /*20560*/  BSSY B1, `(.L_x_680) ;  /* 0x0000038000017945 */ /* 0x000fe20003800000 */
[----:B-----5:R-:W-:Y:S02]  /*20570*/  SHF.R.S32.HI R14, RZ, 0x1f, R15 ;  /* 0x0000001fff0e7819 */ /* 0x020fe4000001140f */
[----:B--2---:R-:W-:Y:S02]  /*20580*/  SEL R25, R2, RZ, !P0 ;  /* 0x000000ff02197207 */ /* 0x004fe40004000000 */
[----:B---3--:R-:W-:Y:S01]  /*20590*/  SEL R24, R0, RZ, !P0 ;  /* 0x000000ff00187207 */ /* 0x008fe20004000000 */
[----:B------:R-:W-:Y:S06]  /*205a0*/  @P3 BRA `(.L_x_681) ;  /* 0x0000000000cc3947 */ /* 0x000fec0003800000 */
[----:B------:R-:W2:Y:S01]  /*205b0*/  LDL R0, [R1+0x50] ;  /* 0x0000500001007983 */ /* 0x000ea20000100800 */
[----:B------:R-:W0:Y:S02]  /*205c0*/  LDC R29, c[0x0][0xbe8] ;  /* 0x0002fa00ff1d7b82 */ /* 0x000e240000000800 */
[----:B0-----:R-:W-:Y:S02]  /*205d0*/  IMAD R2, R20, R29, RZ ;  /* 0x0000001d14027224 */ /* 0x001fe400078e02ff */
[----:B--2---:R-:W-:-:S05]  /*205e0*/  IMAD R0, R0, 0x80, R7 ;  /* 0x0000008000007824 */ /* 0x004fca00078e0207 */
[----:B------:R-:W-:-:S04]  /*205f0*/  IADD3 R27, R0, -0x80, RZ ;  /* 0xffffff80001b7810 */ /* 0x000fc80007ffe0ff */
[----:B------:R-:W-:-:S13]  /*20600*/  ISETP.GE.AND P0, PT, R27, R2, PT ;  /* 0x000000021b00720c */ /* 0x000fda0003f06270 */
[----:B------:R-:W-:Y:S05]  /*20610*/  @P0 BRA `(.L_x_681) ;  /* 0x0000000000b00947 */ /* 0x000fea0003800000 */
[----:B------:R-:W2:Y:S01]  /*20620*/  LDL.LU R30, [R1+0x60] ;  /* 0x00006000011e7983 */ /* 0x000ea20000300800 */
[----:B------:R-:W-:Y:S01]  /*20630*/  IMAD.MOV.U32 R0, RZ, RZ, 0x9b8 ;  /* 0x000009b8ff007424 */ /* 0x000fe200078e00ff */
[----:B------:R-:W-:Y:S01]  /*20640*/  ISETP.GT.AND P3, PT, R6, 0x1, PT ;  /* 0x000000010600780c */ /* 0x000fe20003f64270 */
[----:B------:R-:W0:Y:S01]  /*20650*/  LDC.64 R8, c[0x0][0xba8] ;  /* 0x0002ea00ff087b82 */ /* 0x000e220000000a00 */
[----:B------:R-:W-:Y:S01]  /*20660*/  ISETP.NE.AND P0, PT, R29, 0x1, PT ;  /* 0x000000011d00780c */ /* 0x000fe20003f05270 */
[----:B------:R-:W-:Y:S01]  /*20670*/  IMAD.MOV.U32 R21, RZ, RZ, R27 ;  /* 0x000000ffff157224 */ /* 0x000fe200078e001b */
[----:B------:R-:W-:-:S05]  /*20680*/  SEL R26, R0, 0x978, P3 ;  /* 0x00000978001a7807 */ /* 0x000fca0001800000 */
[----:B------:R-:W1:Y:S08]  /*20690*/  LDC.64 R2, c[0x0][R26+0x220] ;  /* 0x000088001a027b82 */ /* 0x000e700000000a00 */
[----:B------:R-:W3:Y:S08]  /*206a0*/  LDC.64 R10, c[0x0][R26+0x218] ;  /* 0x000086001a0a7b82 */ /* 0x000ef00000000a00 */
[----:B------:R-:W4:Y:S08]  /*206b0*/  LDC.64 R4, c[0x0][R26+0x228] ;  /* 0x00008a001a047b82 */ /* 0x000f300000000a00 */
[----:B------:R-:W5:Y:S08]  /*206c0*/  LDC.64 R6, c[0x0][R26+0x210] ;  /* 0x000084001a067b82 */ /* 0x000f700000000a00 */
[----:B------:R-:W3:Y:S08]  /*206d0*/  @P0 LDC R0, c[0x0][0xbec] ;  /* 0x0002fb00ff000b82 */ /* 0x000ef00000000800 */
[----:B------:R-:W4:Y:S01]  /*206e0*/  @P0 LDC R33, c[0x0][0xbf0] ;  /* 0x0002fc00ff210b82 */ /* 0x000f220000000800 */
[----:B-1----:R-:W-:-:S07]  /*206f0*/  IMAD R3, R3, R25, RZ ;  /* 0x0000001903037224 */ /* 0x002fce00078e02ff */
[----:B0-----:R-:W0:Y:S01]  /*20700*/  @!P3 LDC R8, c[0x0][0xb50] ;  /* 0x0002d400ff08bb82 */ /* 0x001e220000000800 */
[----:B------:R-:W-:-:S04]  /*20710*/  IMAD.WIDE.U32 R12, R2, R25, RZ ;  /* 0x00000019020c7225 */ /* 0x000fc800078e00ff */
[----:B------:R-:W-:Y:S02]  /*20720*/  IMAD R3, R2, R24, R3 ;  /* 0x0000001802037224 */ /* 0x000fe400078e0203 */
[----:B---3--:R-:W-:Y:S01]  /*20730*/  @P0 IMAD.HI.U32 R0, R27, R0, RZ ;  /* 0x000000001b000227 */ /* 0x008fe200078e00ff */
[----:B------:R-:W1:Y:S03]  /*20740*/  @!P3 LDC R9, c[0x0][0xb54] ;  /* 0x0002d500ff09bb82 */ /* 0x000e660000000800 */
[-C--:B------:R-:W-:Y:S02]  /*20750*/  IMAD R31, R11, R220.reuse, RZ ;  /* 0x000000dc0b1f7224 */ /* 0x080fe400078e02ff */
[----:B------:R-:W-:Y:S01]  /*20760*/  IMAD.WIDE.U32 R10, R10, R220, RZ ;  /* 0x000000dc0a0a7225 */ /* 0x000fe200078e00ff */
[----:B----4-:R-:W-:-:S03]  /*20770*/  @P0 SHF.R.U32.HI R21, RZ, R33, R0 ;  /* 0x00000021ff150219 */ /* 0x010fc60000011600 */
[----:B------:R-:W-:Y:S01]  /*20780*/  IMAD.IADD R11, R31, 0x1, R11 ;  /* 0x000000011f0b7824 */ /* 0x000fe200078e020b */
[----:B------:R-:W-:Y:S02]  /*20790*/  IADD3 R10, P0, P1, R12, R10, R15 ;  /* 0x0000000a0c0a7210 */ /* 0x000fe4000791e00f */
[----:B------:R-:W-:Y:S01]  /*207a0*/  IADD3 R12, R13, R3, RZ ;  /* 0x000000030d0c7210 */ /* 0x000fe20007ffe0ff */
[----:B------:R-:W-:-:S04]  /*207b0*/  IMAD.MOV R0, RZ, RZ, -R21 ;  /* 0x000000ffff007224 */ /* 0x000fc800078e0a15 */
[----:B------:R-:W-:Y:S01]  /*207c0*/  IMAD R3, R29, R0, R27 ;  /* 0x000000001d037224 */ /* 0x000fe200078e021b */
[----:B------:R-:W-:-:S04]  /*207d0*/  IADD3.X R0, R12, R11, R14, P0, P1 ;  /* 0x0000000b0c007210 */ /* 0x000fc800007e240e */
[----:B------:R-:W-:Y:S02]  /*207e0*/  SHF.R.S32.HI R11, RZ, 0x1f, R3 ;  /* 0x0000001fff0b7819 */ /* 0x000fe40000011403 */
[----:B--2---:R-:W-:-:S05]  /*207f0*/  SEL R33, R30, RZ, P3 ;  /* 0x000000ff1e217207 */ /* 0x004fca0001800000 */
[-C--:B------:R-:W-:Y:S02]  /*20800*/  IMAD R13, R5, R33.reuse, RZ ;  /* 0x00000021050d7224 */ /* 0x080fe400078e02ff */
[----:B------:R-:W-:-:S04]  /*20810*/  IMAD.WIDE.U32 R4, R4, R33, RZ ;  /* 0x0000002104047225 */ /* 0x000fc800078e00ff */
[----:B------:R-:W-:Y:S01]  /*20820*/  IMAD.IADD R2, R13, 0x1, R5 ;  /* 0x000000010d027824 */ /* 0x000fe200078e0205 */
[----:B------:R-:W-:Y:S02]  /*20830*/  IADD3 R4, P0, P1, R21, R10, R4 ;  /* 0x0000000a15047210 */ /* 0x000fe4000791e004 */
[----:B------:R-:W-:-:S04]  /*20840*/  SHF.R.S32.HI R21, RZ, 0x1f, R21 ;  /* 0x0000001fff157819 */ /* 0x000fc80000011415 */
[----:B------:R-:W-:Y:S01]  /*20850*/  IADD3.X R5, R21, R0, R2, P0, P1 ;  /* 0x0000000015057210 */ /* 0x000fe200007e2402 */
[----:B-----5:R-:W-:-:S04]  /*20860*/  IMAD R0, R7, R3, RZ ;  /* 0x0000000307007224 */ /* 0x020fc800078e02ff */
[C---:B------:R-:W-:Y:S02]  /*20870*/  IMAD R11, R6.reuse, R11, R0 ;  /* 0x0000000b060b7224 */ /* 0x040fe400078e0200 */
[----:B------:R-:W-:-:S04]  /*20880*/  IMAD.WIDE.U32 R4, R6, R3, R4 ;  /* 0x0000000306047225 */ /* 0x000fc800078e0004 */
[----:B------:R-:W-:Y:S01]  /*20890*/  IMAD.IADD R0, R5, 0x1, R11 ;  /* 0x0000000105007824 */ /* 0x000fe200078e020b */
[----:B0-----:R-:W-:Y:S01]  /*208a0*/  LEA R8, P0, R4, R8, 0x2 ;  /* 0x0000000804087211 */ /* 0x001fe200078010ff */
[----:B------:R-:W-:-:S03]  /*208b0*/  IMAD.MOV.U32 R3, RZ, RZ, -0x800000 ;  /* 0xff800000ff037424 */ /* 0x000fc600078e00ff */
[----:B-1----:R-:W-:-:S05]  /*208c0*/  LEA.HI.X R9, R4, R9, R0, 0x2, P0 ;  /* 0x0000000904097211 */ /* 0x002fca00000f1400 */
[----:B------:R0:W-:Y:S04]  /*208d0*/  STG.E desc[UR36][R8.64], R3 ;  /* 0x0000000308007986 */ /* 0x0001e8000c101924 */
.L_x_681:
[----:B------:R-:W-:Y:S05]  /*208e0*/  BSYNC B1 ;  /* 0x0000000000017941 */ /* 0x000fea0003800000 */
.L_x_680:
[----:B------:R-:W-:Y:S05]  /*208f0*/  @P2 BRA `(.L_x_674) ;  /* 0x00000008009c2947 */ /* 0x000fea0003800000 */
[----:B0-----:R-:W2:Y:S01]  /*20900*/  LDL.LU R8, [R1+0x50] ;  /* 0x0000500001087983 */ /* 0x001ea20000300800 */
[----:B------:R-:W0:Y:S01]  /*20910*/  LDC R21, c[0x0][0xbe8] ;  /* 0x0002fa00ff157b82 */ /* 0x000e220000000800 */
[----:B------:R-:W-:Y:S01]  /*20920*/  SHF.R.S32.HI R3, RZ, 0x1f, R28 ;  /* 0x0000001fff037819 */ /* 0x000fe2000001141c */
[----:B------:R-:W-:Y:S01]  /*20930*/  ULDC.64 UR4, c[0x0][0xaa0] ;  /* 0x0002a80000047ab9 */ /* 0x000fe20000000a00 */
[----:B------:R-:W-:Y:S01]  /*20940*/  ULDC.64 UR6, c[0x0][0xaf0] ;  /* 0x0002bc0000067ab9 */ /* 0x000fe20000000a00 */
[----:B------:R-:W-:Y:S01]  /*20950*/  IMAD R0, R14, UR4, RZ ;  /* 0x000000040e007c24 */ /* 0x000fe2000f8e02ff */
[----:B------:R-:W-:Y:S01]  /*20960*/  LEA.HI R4, R3, R28, RZ, 0x3 ;  /* 0x0000001c03047211 */ /* 0x000fe200078f18ff */
[----:B------:R-:W-:-:S03]  /*20970*/  IMAD.WIDE.U32 R2, R15, UR4, RZ ;  /* 0x000000040f027c25 */ /* 0x000fc6000f8e00ff */
[----:B------:R-:W-:Y:S01]  /*20980*/  LOP3.LUT R7, R4, 0xfffffff8, RZ, 0xc0, !PT ;  /* 0xfffffff804077812 */ /* 0x000fe200078ec0ff */
[----:B------:R-:W-:Y:S01]  /*20990*/  IMAD R5, R15, UR5, R0 ;  /* 0x000000050f057c24 */ /* 0x000fe2000f8e0200 */
[----:B------:R-:W-:Y:S01]  /*209a0*/  ULDC.64 UR4, c[0x0][0xae8] ;  /* 0x0002ba0000047ab9 */ /* 0x000fe20000000a00 */
[----:B------:R-:W-:Y:S02]  /*209b0*/  IMAD R4, R24, UR6, RZ ;  /* 0x0000000618047c24 */ /* 0x000fe4000f8e02ff */
[----:B------:R-:W-:Y:S01]  /*209c0*/  IMAD.IADD R0, R28, 0x1, -R7 ;  /* 0x000000011c007824 */ /* 0x000fe200078e0a07 */
[----:B------:R-:W-:Y:S01]  /*209d0*/  IADD3 R3, R3, R5, RZ ;  /* 0x0000000503037210 */ /* 0x000fe20007ffe0ff */
[----:B------:R-:W-:Y:S02]  /*209e0*/  IMAD R7, R25, UR7, R4 ;  /* 0x0000000719077c24 */ /* 0x000fe4000f8e0204 */
[----:B------:R-:W-:Y:S02]  /*209f0*/  IMAD R0, R0, 0x20, R219 ;  /* 0x0000002000007824 */ /* 0x000fe400078e02db */
[----:B------:R-:W-:Y:S01]  /*20a00*/  IMAD.WIDE.U32 R2, R220, UR4, R2 ;  /* 0x00000004dc027c25 */ /* 0x000fe2000f8e0002 */
[----:B0-----:R-:W-:-:S03]  /*20a10*/  ISETP.NE.AND P0, PT, R21, 0x1, PT ;  /* 0x000000011500780c */ /* 0x001fc60003f05270 */
[----:B------:R-:W-:Y:S01]  /*20a20*/  IMAD R3, R220, UR5, R3 ;  /* 0x00000005dc037c24 */ /* 0x000fe2000f8e0203 */
[----:B------:R-:W-:Y:S01]  /*20a30*/  ULDC.64 UR4, c[0x0][0xae0] ;  /* 0x0002b80000047ab9 */ /* 0x000fe20000000a00 */
[----:B------:R-:W-:-:S05]  /*20a40*/  IMAD.WIDE.U32 R2, R25, UR6, R2 ;  /* 0x0000000619027c25 */ /* 0x000fca000f8e0002 */
[----:B------:R-:W-:-:S03]  /*20a50*/  IADD3 R3, R3, R7, RZ ;  /* 0x0000000703037210 */ /* 0x000fc60007ffe0ff */
[----:B------:R-:W0:Y:S08]  /*20a60*/  @P0 LDC R6, c[0x0][0xbec] ;  /* 0x0002fb00ff060b82 */ /* 0x000e300000000800 */
[----:B------:R-:W1:Y:S01]  /*20a70*/  @P0 LDC R11, c[0x0][0xbf0] ;  /* 0x0002fc00ff0b0b82 */ /* 0x000e620000000800 */
[C---:B--2---:R-:W-:Y:S02]  /*20a80*/  IMAD R9, R8.reuse, 0x80, R0 ;  /* 0x0000008008097824 */ /* 0x044fe400078e0200 */
[----:B------:R-:W-:-:S02]  /*20a90*/  IMAD R24, R8, 0x80, R219 ;  /* 0x0000008008187824 */ /* 0x000fc400078e02db */
[----:B0-----:R-:W-:-:S04]  /*20aa0*/  @P0 IMAD.HI.U32 R0, R9, R6, RZ ;  /* 0x0000000609000227 */ /* 0x001fc800078e00ff */
[----:B------:R-:W-:Y:S01]  /*20ab0*/  IMAD.MOV.U32 R5, RZ, RZ, R9 ;  /* 0x000000ffff057224 */ /* 0x000fe200078e0009 */
[----:B-1----:R-:W-:-:S04]  /*20ac0*/  @P0 SHF.R.U32.HI R5, RZ, R11, R0 ;  /* 0x0000000bff050219 */ /* 0x002fc80000011600 */
[--C-:B------:R-:W-:Y:S01]  /*20ad0*/  SHF.R.S32.HI R0, RZ, 0x1f, R5.reuse ;  /* 0x0000001fff007819 */ /* 0x100fe20000011405 */
[----:B------:R-:W-:Y:S02]  /*20ae0*/  IMAD.MOV R4, RZ, RZ, -R5 ;  /* 0x000000ffff047224 */ /* 0x000fe400078e0a05 */
[----:B------:R-:W-:-:S04]  /*20af0*/  IMAD.WIDE.U32 R2, R5, UR4, R2 ;  /* 0x0000000405027c25 */ /* 0x000fc8000f8e0002 */
[----:B------:R-:W-:Y:S02]  /*20b00*/  IMAD R0, R0, UR4, RZ ;  /* 0x0000000400007c24 */ /* 0x000fe4000f8e02ff */
[----:B------:R-:W-:Y:S02]  /*20b10*/  IMAD R7, R21, R4, R9 ;  /* 0x0000000415077224 */ /* 0x000fe400078e0209 */
[----:B------:R-:W-:Y:S01]  /*20b20*/  IMAD R9, R5, UR5, R0 ;  /* 0x0000000505097c24 */ /* 0x000fe2000f8e0200 */
[----:B------:R-:W-:Y:S02]  /*20b30*/  ULDC.64 UR4, c[0x0][0xad8] ;  /* 0x0002b60000047ab9 */ /* 0x000fe40000000a00 */
[----:B------:R-:W-:Y:S01]  /*20b40*/  SHF.R.S32.HI R0, RZ, 0x1f, R7 ;  /* 0x0000001fff007819 */ /* 0x000fe20000011407 */
[----:B------:R-:W-:-:S04]  /*20b50*/  IMAD.IADD R3, R3, 0x1, R9 ;  /* 0x0000000103037824 */ /* 0x000fc800078e0209 */
[----:B------:R-:W-:Y:S02]  /*20b60*/  IMAD R0, R0, UR4, RZ ;  /* 0x0000000400007c24 */ /* 0x000fe4000f8e02ff */
[----:B------:R-:W-:-:S04]  /*20b70*/  IMAD.WIDE.U32 R2, R7, UR4, R2 ;  /* 0x0000000407027c25 */ /* 0x000fc8000f8e0002 */
[----:B------:R-:W-:Y:S01]  /*20b80*/  IMAD R7, R7, UR5, R0 ;  /* 0x0000000507077c24 */ /* 0x000fe2000f8e0200 */
[----:B------:R-:W-:Y:S02]  /*20b90*/  ULDC.64 UR4, c[0x0][0xa80] ;  /* 0x0002a00000047ab9 */ /* 0x000fe40000000a00 */
[----:B------:R-:W-:Y:S01]  /*20ba0*/  LEA R0, P0, R2, UR4, 0x1 ;  /* 0x0000000402007c11 */ /* 0x000fe2000f8008ff */
[----:B------:R-:W-:Y:S01]  /*20bb0*/  IMAD.IADD R3, R3, 0x1, R7 ;  /* 0x0000000103037824 */ /* 0x000fe200078e0207 */
[----:B------:R-:W-:-:S04]  /*20bc0*/  UMOV UR4, 0xffffffff ;  /* 0xffffffff00047882 */ /* 0x000fc80000000000 */
[----:B------:R-:W-:Y:S01]  /*20bd0*/  LEA.HI.X R10, R2, UR5, R3, 0x1, P0 ;  /* 0x00000005020a7c11 */ /* 0x000fe200080f0c03 */
[----:B------:R-:W-:Y:S06]  /*20be0*/  BRA.DIV UR4, `(.L_x_682) ;  /* 0x000000e204dc7947 */ /* 0x000fec000b800000 */
[----:B------:R0:W1:Y:S04]  /*20bf0*/  SHFL.IDX PT, R9, R10, RZ, 0x181f ;  /* 0x00181fff0a097589 */ /* 0x00006800000e0000 */
[----:B------:R0:W2:Y:S02]  /*20c00*/  SHFL.IDX PT, R14, R0, RZ, 0x181f ;  /* 0x00181fff000e7589 */ /* 0x0000a400000e0000 */
.L_x_1053:
[----:B------:R-:W-:Y:S01]  /*20c10*/  IMAD R21, R20, R21, RZ ;  /* 0x0000001514157224 */ /* 0x000fe200078e02ff */
[----:B------:R-:W-:Y:S04]  /*20c20*/  BSSY B1, `(.L_x_683) ;  /* 0x0000019000017945 */ /* 0x000fe80003800000 */
[----:B------:R-:W-:-:S13]  /*20c30*/  ISETP.GE.AND P0, PT, R24, R21, PT ;  /* 0x000000151800720c */ /* 0x000fda0003f06270 */
[----:B------:R-:W-:Y:S05]  /*20c40*/  @P0 BRA `(.L_x_684) ;  /* 0x0000000000580947 */ /* 0x000fea0003800000 */
[----:B------:R-:W3:Y:S01]  /*20c50*/  LDL R13, [R1+0x14] ;  /* 0x00001400010d7983 */ /* 0x000ee20000100800 */
[----:B------:R-:W-:-:S03]  /*20c60*/  ULDC UR4, c[0x0][0xac8] ;  /* 0x0002b20000047ab9 */ /* 0x000fc60000000800 */
[----:B------:R-:W4:Y:S04]  /*20c70*/  LDL R11, [R1+0x1c] ;  /* 0x00001c00010b7983 */ /* 0x000f280000100800 */
[----:B------:R-:W5:Y:S04]  /*20c80*/  LDL R8, [R1+0x40] ;  /* 0x0000400001087983 */ /* 0x000f680000100800 */
[----:B------:R-:W5:Y:S04]  /*20c90*/  LDL R15, [R1+0x5c] ;  /* 0x00005c00010f7983 */ /* 0x000f680000100800 */
[----:B------:R-:W5:Y:S01]  /*20ca0*/  LDL R12, [R1+0x58] ;  /* 0x00005800010c7983 */ /* 0x000f620000100800 */
[----:B------:R-:W-:-:S02]  /*20cb0*/  ISETP.GE.AND P3, PT, R22, UR4, PT ;  /* 0x0000000416007c0c */ /* 0x000fc4000bf66270 */
[----:B------:R-:W-:-:S11]  /*20cc0*/  ISETP.GE.AND P2, PT, R218, UR4, PT ;  /* 0x00000004da007c0c */ /* 0x000fd6000bf46270 */
[-C--:B--2---:R-:W-:Y:S02]  /*20cd0*/  @!P3 LEA R2, P5, R22, R14.reuse, 0x1 ;  /* 0x0000000e1602b211 */ /* 0x084fe400078a08ff */
[----:B------:R-:W-:Y:S02]  /*20ce0*/  @!P2 LEA R4, P4, R218, R14, 0x1 ;  /* 0x0000000eda04a211 */ /* 0x000fe400078808ff */
[----:B-1----:R-:W-:-:S05]  /*20cf0*/  @!P3 LEA.HI.X R3, R22, R9, R23, 0x1, P5 ;  /* 0x000000091603b211 */ /* 0x002fca00028f0c17 */
[----:B------:R1:W-:Y:S01]  /*20d00*/  @!P3 ST.E.128 desc[UR36][R2.64], RZ ;  /* 0x000000ff0200b985 */ /* 0x0003e2000c101d24 */
[----:B---3--:R-:W-:Y:S02]  /*20d10*/  ISETP.GE.AND P1, PT, R13, UR4, PT ;  /* 0x000000040d007c0c */ /* 0x008fe4000bf26270 */
[----:B----4-:R-:W-:Y:S02]  /*20d20*/  ISETP.GE.AND P0, PT, R11, UR4, PT ;  /* 0x000000040b007c0c */ /* 0x010fe4000bf06270 */
[----:B-----5:R-:W-:-:S09]  /*20d30*/  @!P2 LEA.HI.X R5, R218, R9, R8, 0x1, P4 ;  /* 0x00000009da05a211 */ /* 0x020fd200020f0c08 */
[-C--:B------:R-:W-:Y:S02]  /*20d40*/  @!P1 LEA R6, P5, R13, R14.reuse, 0x1 ;  /* 0x0000000e0d069211 */ /* 0x080fe400078a08ff */
[----:B------:R-:W-:Y:S02]  /*20d50*/  @!P0 LEA R8, P4, R11, R14, 0x1 ;  /* 0x0000000e0b088211 */ /* 0x000fe400078808ff */
[-C--:B------:R-:W-:Y:S02]  /*20d60*/  @!P1 LEA.HI.X R7, R13, R9.reuse, R15, 0x1, P5 ;  /* 0x000000090d079211 */ /* 0x080fe400028f0c0f */
[----:B------:R-:W-:Y:S01]  /*20d70*/  @!P0 LEA.HI.X R9, R11, R9, R12, 0x1, P4 ;  /* 0x000000090b098211 */ /* 0x000fe200020f0c0c */
[----:B------:R1:W-:Y:S04]  /*20d80*/  @!P2 ST.E.128 desc[UR36][R4.64], RZ ;  /* 0x000000ff0400a985 */ /* 0x0003e8000c101d24 */
[----:B------:R1:W-:Y:S04]  /*20d90*/  @!P1 ST.E.128 desc[UR36][R6.64], RZ ;  /* 0x000000ff06009985 */ /* 0x0003e8000c101d24 */
[----:B------:R1:W-:Y:S02]  /*20da0*/  @!P0 ST.E.128 desc[UR36][R8.64], RZ ;  /* 0x000000ff08008985 */ /* 0x0003e4000c101d24 */
.L_x_684:
[----:B------:R-:W-:Y:S05]  /*20db0*/  BSYNC B1 ;  /* 0x0000000000017941 */ /* 0x000fea0003800000 */
.L_x_683:
[----:B------:R-:W-:-:S03]  /*20dc0*/  UMOV UR4, 0xffffffff ;  /* 0xffffffff00047882 */ /* 0x000fc60000000000 */
[----:B------:R-:W-:Y:S05]  /*20dd0*/  BRA.DIV UR4, `(.L_x_685) ;  /* 0x000000e204947947 */ /* 0x000fea000b800000 */
[----:B-1----:R1:W3:Y:S04]  /*20de0*/  SHFL.IDX PT, R9, R10, 0x1, 0x181f ;  /* 0x00381f000a097f89 */ /* 0x0022e800000e0000 */
[----:B--2---:R1:W2:Y:S02]  /*20df0*/  SHFL.IDX PT, R14, R0, 0x1, 0x181f ;  /* 0x00381f00000e7f89 */ /* 0x0042a400000e0000 */
.L_x_1057:
[----:B------:R-:W-:Y:S01]  /*20e00*/  VIADD R2, R24, 0x20 ;  /* 0x0000002018027836 */ /* 0x000fe20000000000 */
[----:B------:R-:W-:Y:S04]  /*20e10*/  BSSY B1, `(.L_x_686) ;  /* 0x0000019000017945 */ /* 0x000fe80003800000 */
[----:B------:R-:W-:-:S13]  /*20e20*/  ISETP.GE.AND P0, PT, R2, R21, PT ;  /* 0x000000150200720c */ /* 0x000fda0003f06270 */
[----:B------:R-:W-:Y:S05]  /*20e30*/  @P0 BRA `(.L_x_687) ;  /* 0x0000000000580947 */ /* 0x000fea0003800000 */
[----:B------:R-:W4:Y:S01]  /*20e40*/  LDL R13, [R1+0x14] ;  /* 0x00001400010d7983 */ /* 0x000f220000100800 */
[----:B------:R-:W-:-:S03]  /*20e50*/  ULDC UR4, c[0x0][0xac8] ;  /* 0x0002b20000047ab9 */ /* 0x000fc60000000800 */
[----:B------:R-:W5:Y:S04]  /*20e60*/  LDL R11, [R1+0x1c] ;  /* 0x00001c00010b7983 */ /* 0x000f680000100800 */
[----:B------:R-:W5:Y:S04]  /*20e70*/  LDL R8, [R1+0x40] ;  /* 0x0000400001087983 */ /* 0x000f680000100800 */
[----:B------:R-:W5:Y:S04]  /*20e80*/  LDL R15, [R1+0x5c] ;  /* 0x00005c00010f7983 */ /* 0x000f680000100800 */
[----:B------:R-:W5:Y:S01]  /*20e90*/  LDL R12, [R1+0x58] ;  /* 0x00005800010c7983 */ /* 0x000f620000100800 */
[----:B------:R-:W-:-:S02]  /*20ea0*/  ISETP.GE.AND P3, PT, R22, UR4, PT ;  /* 0x0000000416007c0c */ /* 0x000fc4000bf66270 */
[----:B------:R-:W-:-:S11]  /*20eb0*/  ISETP.GE.AND P2, PT, R218, UR4, PT ;  /* 0x00000004da007c0c */ /* 0x000fd6000bf46270 */
[-C--:B--2---:R-:W-:Y:S02]  /*20ec0*/  @!P3 LEA R2, P5, R22, R14.reuse, 0x1 ;  /* 0x0000000e1602b211 */ /* 0x084fe400078a08ff */
[----:B------:R-:W-:Y:S02]  /*20ed0*/  @!P2 LEA R4, P4, R218, R14, 0x1 ;  /* 0x0000000eda04a211 */ /* 0x000fe400078808ff */
[----:B---3--:R-:W-:-:S05]  /*20ee0*/  @!P3 LEA.HI.X R3, R22, R9, R23, 0x1, P5 ;  /* 0x000000091603b211 */ /* 0x008fca00028f0c17 */
[----:B------:R2:W-:Y:S01]  /*20ef0*/  @!P3 ST.E.128 desc[UR36][R2.64], RZ ;  /* 0x000000ff0200b985 */ /* 0x0005e2000c101d24 */
[----:B----4-:R-:W-:Y:S02]  /*20f00*/  ISETP.GE.AND P1, PT, R13, UR4, PT ;  /* 0x000000040d007c0c */ /* 0x010fe4000bf26270 */
[----:B-----5:R-:W-:Y:S02]  /*20f10*/  ISETP.GE.AND P0, PT, R11, UR4, PT ;  /* 0x000000040b007c0c */ /* 0x020fe4000bf06270 */
[----:B------:R-:W-:-:S09]  /*20f20*/  @!P2 LEA.HI.X R5, R218, R9, R8, 0x1, P4 ;  /* 0x00000009da05a211 */ /* 0x000fd200020f0c08 */
[-C--:B------:R-:W-:Y:S02]  /*20f30*/  @!P1 LEA R6, P5, R13, R14.reuse, 0x1 ;  /* 0x0000000e0d069211 */ /* 0x080fe400078a08ff */
[----:B------:R-:W-:Y:S02]  /*20f40*/  @!P0 LEA R8, P4, R11, R14, 0x1 ;  /* 0x0000000e0b088211 */ /* 0x000fe400078808ff */
[-C--:B------:R-:W-:Y:S02]  /*20f50*/  @!P1 LEA.HI.X R7, R13, R9.reuse, R15, 0x1, P5 ;  /* 0x000000090d079211 */ /* 0x080fe400028f0c0f */
[----:B------:R-:W-:Y:S01]  /*20f60*/  @!P0 LEA.HI.X R9, R11, R9, R12, 0x1, P4 ;  /* 0x000000090b098211 */ /* 0x000fe200020f0c0c */
[----:B------:R2:W-:Y:S04]  /*20f70*/  @!P2 ST.E.128 desc[UR36][R4.64], RZ ;  /* 0x000000ff0400a985 */ /* 0x0005e8000c101d24 */
[----:B------:R2:W-:Y:S04]  /*20f80*/  @!P1 ST.E.128 desc[UR36][R6.64], RZ ;  /* 0x000000ff06009985 */ /* 0x0005e8000c101d24 */
[----:B------:R2:W-:Y:S02]  /*20f90*/  @!P0 ST.E.128 desc[UR36][R8.64], RZ ;  /* 0x000000ff08008985 */ /* 0x0005e4000c101d24 */
.L_x_687:
[----:B------:R-:W-:Y:S05]  /*20fa0*/  BSYNC B1 ;  /* 0x0000000000017941 */ /* 0x000fea0003800000 */
.L_x_686:
[----:B------:R-:W-:-:S03]  /*20fb0*/  UMOV UR4, 0xffffffff ;  /* 0xffffffff00047882 */ /* 0x000fc60000000000 */
[----:B------:R-:W-:Y:S05]  /*20fc0*/  BRA.DIV UR4, `(.L_x_688) ;  /* 0x000000e204607947 */ /* 0x000fea000b800000 */
[----:B--23--:R2:W3:Y:S04]  /*20fd0*/  SHFL.IDX PT, R9, R10, 0x2, 0x181f ;  /* 0x00581f000a097f89 */ /* 0x00c4e800000e0000 */
[----:B------:R2:W4:Y:S02]  /*20fe0*/  SHFL.IDX PT, R14, R0, 0x2, 0x181f ;  /* 0x00581f00000e7f89 */ /* 0x00052400000e0000 */
.L_x_1061:
[----:B------:R-:W-:Y:S01]  /*20ff0*/  IADD3 R2, R24, 0x40, RZ ;  /* 0x0000004018027810 */ /* 0x000fe20007ffe0ff */
[----:B------:R-:W-:Y:S03]  /*21000*/  BSSY B1, `(.L_x_689) ;  /* 0x0000019000017945 */ /* 0x000fe60003800000 */
[----:B------:R-:W-:-:S13]  /*21010*/  ISETP.GE.AND P0, PT, R2, R21, PT ;  /* 0x000000150200720c */ /* 0x000fda0003f06270 */
[----:B------:R-:W-:Y:S05]  /*21020*/  @P0 BRA `(.L_x_690) ;  /* 0x0000000000580947 */ /* 0x000fea0003800000 */
[----:B------:R-:W5:Y:S01]  /*21030*/  LDL R13, [R1+0x14] ;  /* 0x00001400010d7983 */ /* 0x000f620000100800 */
        /* <DEDUP_REMOVED lines=8> */
[----:B------:R-:W-:Y:S02]  /*210c0*/  @!P2 LEA R4, P4, R218, R14, 0x1 ;  /* 0x0000000eda04a211 */ /* 0x000fe400078808ff */
[----:B---3--:R-:W-:-:S05]  /*210d0*/  @!P3 LEA.HI.X R3, R22, R9, R23, 0x1, P5 ;  /* 0x000000091603b211 */ /* 0x008fca00028f0c17 */
[----:B------:R3:W-:Y:S01]  /*210e0*/  @!P3 ST.E.128 desc[UR36][R2.64], RZ ;  /* 0x000000ff0200b985 */ /* 0x0007e2000c101d24 */
[----:B-----5:R-:W-:Y:S02]  /*210f0*/  ISETP.GE.AND P1, PT, R13, UR4, PT ;  /* 0x000000040d007c0c */ /* 0x020fe4000bf26270 */
[----:B--2---:R-:W-:Y:S02]  /*21100*/  ISETP.GE.AND P0, PT, R11, UR4, PT ;  /* 0x000000040b007c0c */ /* 0x004fe4000bf06270 */
        /* <DEDUP_REMOVED lines=8> */
.L_x_690:
[----:B------:R-:W-:Y:S05]  /*21190*/  BSYNC B1 ;  /* 0x0000000000017941 */ /* 0x000fea0003800000 */
.L_x_689:
[----:B------:R-:W-:-:S03]  /*211a0*/  UMOV UR4, 0xffffffff ;  /* 0xffffffff00047882 */ /* 0x000fc60000000000 */
[----:B------:R-:W-:Y:S05]  /*211b0*/  BRA.DIV UR4, `(.L_x_691) ;  /* 0x000000e2042c7947 */ /* 0x000fea000b800000 */
[----:B---3--:R3:W0:Y:S04]  /*211c0*/  SHFL.IDX PT, R9, R10, 0x3, 0x181f ;  /* 0x00781f000a097f89 */ /* 0x00862800000e0000 */
[----:B----4-:R3:W4:Y:S02]  /*211d0*/  SHFL.IDX PT, R14, R0, 0x3, 0x181f ;  /* 0x00781f00000e7f89 */ /* 0x01072400000e0000 */
.L_x_1065:
[----:B0123--:R-:W-:-:S05]  /*211e0*/  VIADD R0, R24, 0x60 ;  /* 0x0000006018007836 */ /* 0x00ffca0000000000 */
[----:B------:R-:W-:-:S13]  /*211f0*/  ISETP.GE.AND P0, PT, R0, R21, PT ;  /* 0x000000150000720c */ /* 0x000fda0003f06270 */
[----:B------:R-:W-:Y:S05]  /*21200*/  @P0 BRA `(.L_x_674) ;  /* 0x0000000000580947 */ /* 0x000fea0003800000 */
[----:B------:R-:W2:Y:S01]  /*21210*/  LDL R12, [R1+0x14] ;  /* 0x00001400010c7983 */ /* 0x000ea20000100800 */
[----:B------:R-:W-:-:S03]  /*21220*/  ULDC UR4, c[0x0][0xac8] ;  /* 0x0002b20000047ab9 */ /* 0x000fc60000000800 */
[----:B------:R-:W3:Y:S04]  /*21230*/  LDL R10, [R1+0x1c] ;  /* 0x00001c00010a7983 */ /* 0x000ee80000100800 */
[----:B------:R-:W5:Y:S04]  /*21240*/  LDL R8, [R1+0x40] ;  /* 0x0000400001087983 */ /* 0x000f680000100800 */
[----:B------:R-:W5:Y:S04]  /*21250*/  LDL R13, [R1+0x5c] ;  /* 0x00005c00010d7983 */ /* 0x000f680000100800 */
[----:B------:R-:W5:Y:S01]  /*21260*/  LDL R11, [R1+0x58] ;  /* 0x00005800010b7983 */ /* 0x000f620000100800 */
[----:B------:R-:W-:-:S02]  /*21270*/  ISETP.GE.AND P3, PT, R22, UR4, PT ;  /* 0x0000000416007c0c */ /* 0x000fc4000bf66270 */
[----:B------:R-:W-:-:S11]  /*21280*/  ISETP.GE.AND P2, PT, R218, UR4, PT ;  /* 0x00000004da007c0c */ /* 0x000fd6000bf46270 */
[-C--:B----4-:R-:W-:Y:S02]  /*21290*/  @!P3 LEA R2, P5, R22, R14.reuse, 0x1 ;  /* 0x0000000e1602b211 */ /* 0x090fe400078a08ff */
[----:B------:R-:W-:Y:S02]  /*212a0*/  @!P2 LEA R4, P4, R218, R14, 0x1 ;  /* 0x0000000eda04a211 */ /* 0x000fe400078808ff */
[----:B------:R-:W-:-:S05]  /*212b0*/  @!P3 LEA.HI.X R3, R22, R9, R23, 0x1, P5 ;  /* 0x000000091603b211 */ /* 0x000fca00028f0c17 */
[----:B------:R0:W-:Y:S01]  /*212c0*/  @!P3 ST.E.128 desc[UR36][R2.64], RZ ;  /* 0x000000ff0200b985 */ /* 0x0001e2000c101d24 */
[----:B--2---:R-:W-:Y:S02]  /*212d0*/  ISETP.GE.AND P1, PT, R12, UR4, PT ;  /* 0x000000040c007c0c */ /* 0x004fe4000bf26270 */
[----:B---3--:R-:W-:Y:S02]  /*212e0*/  ISETP.GE.AND P0, PT, R10, UR4, PT ;  /* 0x000000040a007c0c */ /* 0x008fe4000bf06270 */
        /* <DEDUP_REMOVED lines=8> */
.L_x_674:
[----:B------:R-:W-:Y:S05]  /*21370*/  BSYNC B0 ;  /* 0x0000000000007941 */ /* 0x000fea0003800000 */
.L_x_659:
[----:B------:R-:W-:Y:S02]  /*21380*/  ULDC UR4, c[0x0][0xc3c] ;  /* 0x00030f0000047ab9 */ /* 0x000fe40000000800 */
[----:B------:R-:W-:-:S13]  /*21390*/  ISETP.GE.AND P0, PT, R43, UR4, PT ;  /* 0x000000042b007c0c */ /* 0x000fda000bf06270 */
[----:B------:R-:W-:Y:S05]  /*213a0*/  @!P0 BRA `(.L_x_692) ;  /* 0xfffffe0400d88947 */ /* 0x000fea000383ffff */
[----:B------:R-:W-:Y:S05]  /*213b0*/  BRA `(.L_x_483) ;  /* 0x00000084000c7947 */ /* 0x000fea0003800000 */
.L_x_481:
[----:B------:R-:W-:-:S08]  /*213c0*/  NOP ;  /* 0x0000000000007918 */ /* 0x000fd00000000000 */
[----:B0-----:R-:W0:-:S00]  /*213d0*/  USETMAXREG.DEALLOC.CTAPOOL 0x28 ;  /* 0x00000028000079c8 */ /* 0x001e0000080e0500 */
[----:B0-----:R-:W2:Y:S01]  /*213e0*/  LDL.LU R3, [R1] ;  /* 0x0000000001037983 */ /* 0x001ea20000300800 */
[----:B------:R-:W-:-:S06]  /*213f0*/  LOP3.LUT R0, R0, 0x3, RZ, 0xc0, !PT ;  /* 0x0000000300007812 */ /* 0x000fcc00078ec0ff */
[----:B------:R-:W0:Y:S02]  /*21400*/  SHFL.IDX PT, R0, R0, RZ, 0x1f ;  /* 0x00001fff00007589 */ /* 0x000e2400000e0000 */
[----:B0-----:R-:W-:-:S13]  /*21410*/  ISETP.NE.AND P0, PT, R0, RZ, PT ;  /* 0x000000ff0000720c */ /* 0x001fda0003f05270 */
[----:B------:R-:W-:Y:S01]  /*21420*/  @P0 BAR.SYNC.DEFER_BLOCKING 0x5, 0x180 ;  /* 0x0146000000000b1d */ /* 0x000fe20000010000 */
[----:B--2---:R-:W-:-:S04]  /*21430*/  LOP3.LUT R3, R3, 0xffffff7f, RZ, 0xc0, !PT ;  /* 0xffffff7f03037812 */ /* 0x004fc800078ec0ff */
[----:B------:R-:W-:-:S05]  /*21440*/  @P0 LOP3.LUT R3, R3, 0x80, RZ, 0xfc, !PT ;  /* 0x0000008003030812 */ /* 0x000fca00078efcff */
[----:B------:R0:W-:Y:S02]  /*21450*/  STL [R1], R3 ;  /* 0x0000000301007387 */ /* 0x0001e40000100800 */
[----:B0-----:R-:W-:-:S04]  /*21460*/  @P0 MOV R3, 0x400 ;  /* 0x0000040000030802 */ /* 0x001fc80000000f00 */
[----:B------:R-:W-:-:S05]  /*21470*/  @P0 LEA R2, R2, R3, 0x18 ;  /* 0x0000000302020211 */ /* 0x000fca00078ec0ff */
[----:B------:R0:W1:Y:S01]  /*21480*/  @P0 LDS.128 R24, [R2+0x388d0] ;  /* 0x0388d00002180984 */ /* 0x0000620000000c00 */
[----:B------:R-:W-:Y:S06]  /*21490*/  @P0 BAR.ARV 0x4, 0x180 ;  /* 0x0106000000000b1d */ /* 0x000fec0000002000 */
[----:B------:R-:W-:Y:S05]  /*214a0*/  @P0 BRA `(.L_x_693) ;  /* 0x0000000800980947 */ /* 0x000fea0003800000 */
[----:B------:R-:W2:Y:S01]  /*214b0*/  S2R R4, SR_TID.X ;  /* 0x0000000000047919 */ /* 0x000ea20000002100 */
[----:B------:R-:W-:Y:S01]  /*214c0*/  ULDC UR4, c[0x0][0xc3c] ;  /* 0x00030f0000047ab9 */ /* 0x000fe20000000800 */
[----:B------:R-:W-:Y:S02]  /*214d0*/  IMAD.MOV.U32 R0, RZ, RZ, RZ ;  /* 0x000000ffff007224 */ /* 0x000fe400078e00ff */
[----:B------:R-:W-:Y:S01]  /*214e0*/  IMAD.MOV.U32 R9, RZ, RZ, RZ ;  /* 0x000000ffff097224 */ /* 0x000fe200078e00ff */
[----:B------:R-:W3:Y:S01]  /*214f0*/  S2UR UR6, SR_CTAID.X ;  /* 0x00000000000679c3 */ /* 0x000ee20000002500 */
[----:B------:R-:W-:Y:S01]  /*21500*/  ULDC UR5, c[0x0][0xc38] ;  /* 0x00030e0000057ab9 */ /* 0x000fe20000000800 */
[----:B--2---:R-:W-:-:S04]  /*21510*/  LOP3.LUT R7, R4, 0x1f, RZ, 0xc0, !PT ;  /* 0x0000001f04077812 */ /* 0x004fc800078ec0ff */
[----:B------:R-:W-:-:S04]  /*21520*/  ISETP.NE.AND P0, PT, R7, 0x1f, PT ;  /* 0x0000001f0700780c */ /* 0x000fc80003f05270 */
[----:B------:R-:W-:-:S13]  /*21530*/  ISETP.GE.OR P1, PT, R7, UR4, !P0 ;  /* 0x0000000407007c0c */ /* 0x000fda000c726670 */
[----:B------:R-:W2:Y:S08]  /*21540*/  @!P1 LDC.64 R4, c[0x0][0xc80] ;  /* 0x00032000ff049b82 */ /* 0x000eb00000000a00 */
[----:B0-----:R-:W0:Y:S01]  /*21550*/  @!P1 LDC.64 R2, c[0x0][0xc78] ;  /* 0x00031e00ff029b82 */ /* 0x001e220000000a00 */
[----:B--2---:R-:W-:-:S05]  /*21560*/  @!P1 IMAD.WIDE.U32 R4, R7, 0x4, R4 ;  /* 0x0000000407049825 */ /* 0x004fca00078e0004 */
[----:B------:R-:W2:Y:S01]  /*21570*/  @!P1 LDG.E R0, desc[UR36][R4.64] ;  /* 0x0000002404009981 */ /* 0x000ea2000c1e1900 */
[----:B0-----:R-:W-:-:S05]  /*21580*/  @!P1 IMAD.WIDE.U32 R2, R7, 0x4, R2 ;  /* 0x0000000407029825 */ /* 0x001fca00078e0002 */
[----:B------:R-:W2:Y:S01]  /*21590*/  @!P1 LDG.E R9, desc[UR36][R2.64] ;  /* 0x0000002402099981 */ /* 0x000ea2000c1e1900 */
[C---:B------:R-:W-:Y:S02]  /*215a0*/  ISETP.NE.AND P1, PT, R7.reuse, RZ, PT ;  /* 0x000000ff0700720c */ /* 0x040fe40003f25270 */
[C---:B------:R-:W-:Y:S02]  /*215b0*/  ISETP.GE.U32.AND P2, PT, R7.reuse, 0x2, PT ;  /* 0x000000020700780c */ /* 0x040fe40003f46070 */
[C---:B------:R-:W-:Y:S02]  /*215c0*/  ISETP.GE.U32.AND P3, PT, R7.reuse, 0x4, PT ;  /* 0x000000040700780c */ /* 0x040fe40003f66070 */
[C---:B------:R-:W-:Y:S02]  /*215d0*/  ISETP.GE.U32.AND P4, PT, R7.reuse, 0x8, PT ;  /* 0x000000080700780c */ /* 0x040fe40003f86070 */
[----:B------:R-:W-:Y:S01]  /*215e0*/  ISETP.GE.U32.AND P5, PT, R7, 0x10, PT ;  /* 0x000000100700780c */ /* 0x000fe20003fa6070 */
[----:B------:R-:W-:Y:S01]  /*215f0*/  UMOV UR4, URZ ;  /* 0x0000003f00047c82 */ /* 0x000fe20008000000 */
[----:B--2---:R-:W-:-:S05]  /*21600*/  IMAD R6, R0, R9, RZ ;  /* 0x0000000900067224 */ /* 0x004fca00078e02ff */
[----:B------:R-:W0:Y:S02]  /*21610*/  SHFL.UP PT, R8, R6, 0x1, RZ ;  /* 0x0420000006087989 */ /* 0x000e2400000e00ff */
[----:B0-----:R-:W-:-:S05]  /*21620*/  SEL R11, R8, RZ, P1 ;  /* 0x000000ff080b7207 */ /* 0x001fca0000800000 */
[----:B------:R-:W-:-:S05]  /*21630*/  IMAD.IADD R11, R6, 0x1, R11 ;  /* 0x00000001060b7824 */ /* 0x000fca00078e020b */
[----:B------:R-:W0:Y:S02]  /*21640*/  SHFL.UP PT, R8, R11, 0x2, RZ ;  /* 0x044000000b087989 */ /* 0x000e2400000e00ff */
[----:B0-----:R-:W-:-:S04]  /*21650*/  SEL R8, R8, RZ, P2 ;  /* 0x000000ff08087207 */ /* 0x001fc80001000000 */
[----:B------:R-:W-:-:S05]  /*21660*/  IADD3 R8, R11, R8, RZ ;  /* 0x000000080b087210 */ /* 0x000fca0007ffe0ff */
        /* <DEDUP_REMOVED lines=9> */
[----:B------:R-:W0:Y:S02]  /*21700*/  SHFL.IDX PT, R6, R5, 0x1f, 0x1f ;  /* 0x03e01f0005067f89 */ /* 0x000e2400000e0000 */
[----:B0-----:R-:W-:-:S05]  /*21710*/  IMAD R6, R6, UR5, RZ ;  /* 0x0000000506067c24 */ /* 0x001fca000f8e02ff */
[----:B---3--:R-:W-:Y:S01]  /*21720*/  ISETP.GT.AND P6, PT, R6, UR6, PT ;  /* 0x0000000606007c0c */ /* 0x008fe2000bfc4270 */
[----:B------:R-:W-:-:S12]  /*21730*/  IMAD.MOV.U32 R3, RZ, RZ, R6 ;  /* 0x000000ffff037224 */ /* 0x000fd800078e0006 */
[----:B------:R-:W-:Y:S05]  /*21740*/  @P6 BRA `(.L_x_694) ;  /* 0x0000000000a06947 */ /* 0x000fea0003800000 */
[----:B------:R-:W-:Y:S01]  /*21750*/  MOV R6, R3 ;  /* 0x0000000300067202 */ /* 0x000fe20000000f00 */
[----:B------:R-:W-:Y:S01]  /*21760*/  UMOV UR4, URZ ;  /* 0x0000003f00047c82 */ /* 0x000fe20008000000 */
[----:B------:R-:W-:-:S05]  /*21770*/  ULDC UR5, c[0x0][0xc38] ;  /* 0x00030e0000057ab9 */ /* 0x000fca0000000800 */
.L_x_696:
[----:B------:R-:W0:Y:S01]  /*21780*/  LDC R0, c[0x0][0xc3c] ;  /* 0x00030f00ff007b82 */ /* 0x000e220000000800 */
[----:B------:R-:W-:Y:S01]  /*21790*/  UIADD3 UR4, UR4, 0x1f, URZ ;  /* 0x0000001f04047890 */ /* 0x000fe2000fffe03f */
[----:B------:R-:W-:Y:S02]  /*217a0*/  ULDC UR7, c[0x0][0xc3c] ;  /* 0x00030f0000077ab9 */ /* 0x000fe40000000800 */
[----:B-1----:R-:W-:-:S03]  /*217b0*/  IMAD.U32 R27, RZ, RZ, UR7 ;  /* 0x00000007ff1b7e24 */ /* 0x002fc6000f8e00ff */
[----:B0-----:R-:W-:-:S13]  /*217c0*/  ISETP.LE.AND P6, PT, R0, UR4, PT ;  /* 0x0000000400007c0c */ /* 0x001fda000bfc3270 */
[----:B------:R-:W-:Y:S05]  /*217d0*/  @P6 BRA `(.L_x_695) ;  /* 0x0000000400a86947 */ /* 0x000fea0003800000 */
[----:B------:R-:W-:-:S05]  /*217e0*/  VIADD R9, R7, UR4 ;  /* 0x0000000407097c36 */ /* 0x000fca0008000000 */
[----:B------:R-:W-:Y:S01]  /*217f0*/  ISETP.GE.OR P6, PT, R9, R0, !P0 ;  /* 0x000000000900720c */ /* 0x000fe200047c6670 */
[----:B------:R-:W-:-:S12]  /*21800*/  IMAD.MOV.U32 R0, RZ, RZ, RZ ;  /* 0x000000ffff007224 */ /* 0x000fd800078e00ff */
[----:B------:R-:W0:Y:S08]  /*21810*/  @!P6 LDC.64 R4, c[0x0][0xc80] ;  /* 0x00032000ff04eb82 */ /* 0x000e300000000a00 */
[----:B------:R-:W1:Y:S01]  /*21820*/  @!P6 LDC.64 R2, c[0x0][0xc78] ;  /* 0x00031e00ff02eb82 */ /* 0x000e620000000a00 */
[----:B0-----:R-:W-:-:S05]  /*21830*/  @!P6 IMAD.WIDE R4, R9, 0x4, R4 ;  /* 0x000000040904e825 */ /* 0x001fca00078e0204 */
[----:B------:R-:W2:Y:S01]  /*21840*/  @!P6 LDG.E R0, desc[UR36][R4.64] ;  /* 0x000000240400e981 */ /* 0x000ea2000c1e1900 */
[----:B-1----:R-:W-:-:S04]  /*21850*/  @!P6 IMAD.WIDE R2, R9, 0x4, R2 ;  /* 0x000000040902e825 */ /* 0x002fc800078e0202 */
[----:B------:R-:W-:-:S06]  /*21860*/  IMAD.MOV.U32 R9, RZ, RZ, RZ ;  /* 0x000000ffff097224 */ /* 0x000fcc00078e00ff */
[----:B------:R-:W2:Y:S02]  /*21870*/  @!P6 LDG.E R9, desc[UR36][R2.64] ;  /* 0x000000240209e981 */ /* 0x000ea4000c1e1900 */
[----:B--2---:R-:W-:-:S05]  /*21880*/  IMAD R13, R0, R9, RZ ;  /* 0x00000009000d7224 */ /* 0x004fca00078e02ff */
        /* <DEDUP_REMOVED lines=17> */
[----:B------:R-:W-:-:S04]  /*219a0*/  IADD3 R6, R3, R6, RZ ;  /* 0x0000000603067210 */ /* 0x000fc80007ffe0ff */
[----:B------:R-:W-:-:S13]  /*219b0*/  ISETP.GT.AND P6, PT, R6, UR6, PT ;  /* 0x0000000606007c0c */ /* 0x000fda000bfc4270 */
[----:B------:R-:W-:Y:S05]  /*219c0*/  @!P6 BRA `(.L_x_696) ;  /* 0xfffffffc006ce947 */ /* 0x000fea000383ffff */
.L_x_694:
[----:B------:R-:W-:Y:S02]  /*219d0*/  IMAD.IADD R10, R6, 0x1, -R3 ;  /* 0x00000001060a7824 */ /* 0x000fe400078e0a03 */
[----:B-1----:R-:W-:Y:S02]  /*219e0*/  IMAD.MOV.U32 R24, RZ, RZ, RZ ;  /* 0x000000ffff187224 */ /* 0x002fe400078e00ff */
[----:B------:R-:W-:-:S05]  /*219f0*/  IMAD R2, R5, UR5, R10 ;  /* 0x0000000505027c24 */ /* 0x000fca000f8e020a */
[----:B------:R-:W-:-:S13]  /*21a00*/  ISETP.GT.AND P0, PT, R2, UR6, PT ;  /* 0x0000000602007c0c */ /* 0x000fda000bf04270 */
[----:B------:R-:W-:-:S04]  /*21a10*/  VOTE.ANY R6, PT, !P0 ;  /* 0x0000000000067806 */ /* 0x000fc800040e0100 */
[----:B------:R-:W0:Y:S01]  /*21a20*/  POPC R27, R6 ;  /* 0x00000006001b7309 */ /* 0x000e220000000000 */
[----:B------:R-:W-:Y:S01]  /*21a30*/  ISETP.NE.AND P0, PT, R6, RZ, PT ;  /* 0x000000ff0600720c */ /* 0x000fe20003f05270 */
[----:B0-----:R-:W0:Y:S04]  /*21a40*/  SHFL.IDX PT, R0, R0, R27, 0x1f ;  /* 0x00001f1b00007589 */ /* 0x001e2800000e0000 */
        /* <DEDUP_REMOVED lines=8> */
[----:B------:R-:W-:-:S06]  /*21ad0*/  IADD3 R24, R27, -0x1, RZ ;  /* 0xffffffff1b187810 */ /* 0x000fcc0007ffe0ff */
[----:B------:R0:W1:Y:S02]  /*21ae0*/  SHFL.IDX PT, R24, R5, R24, 0x1f ;  /* 0x00001f1805187589 */ /* 0x00006400000e0000 */
.L_x_697:
[----:B-1----:R-:W-:Y:S01]  /*21af0*/  IMAD R24, R24, UR5, R10 ;  /* 0x0000000518187c24 */ /* 0x002fe2000f8e020a */
[----:B0-----:R-:W-:Y:S01]  /*21b00*/  IABS R5, R9 ;  /* 0x0000000900057213 */ /* 0x001fe20000000000 */
[----:B------:R-:W-:Y:S01]  /*21b10*/  IMAD R11, R11, R4, RZ ;  /* 0x000000040b0b7224 */ /* 0x000fe200078e02ff */
[----:B------:R-:W-:Y:S01]  /*21b20*/  IABS R10, R0 ;  /* 0x00000000000a7213 */ /* 0x000fe20000000000 */
[----:B------:R-:W-:Y:S01]  /*21b30*/  IMAD.MOV.U32 R2, RZ, RZ, RZ ;  /* 0x000000ffff027224 */ /* 0x000fe200078e00ff */
[----:B------:R-:W-:Y:S01]  /*21b40*/  IADD3 R25, -R24, UR6, RZ ;  /* 0x0000000618197c10 */ /* 0x000fe2000fffe1ff */
[----:B------:R-:W0:Y:S01]  /*21b50*/  I2F.RP R6, R5 ;  /* 0x0000000500067306 */ /* 0x000e220000209400 */
[----:B------:R-:W-:Y:S02]  /*21b60*/  VIADD R27, R27, UR4 ;  /* 0x000000041b1b7c36 */ /* 0x000fe40008000000 */
[----:B------:R-:W-:Y:S01]  /*21b70*/  IABS R8, R25 ;  /* 0x0000001900087213 */ /* 0x000fe20000000000 */
[----:B------:R-:W-:-:S04]  /*21b80*/  IMAD.HI.U32 R2, R3, R11, R2 ;  /* 0x0000000b03027227 */ /* 0x000fc800078e0002 */
[----:B------:R-:W-:Y:S02]  /*21b90*/  IMAD.MOV R10, RZ, RZ, -R10 ;  /* 0x000000ffff0a7224 */ /* 0x000fe400078e0a0a */
[----:B------:R-:W-:Y:S02]  /*21ba0*/  IMAD.MOV.U32 R3, RZ, RZ, R8 ;  /* 0x000000ffff037224 */ /* 0x000fe400078e0008 */
[----:B------:R-:W-:Y:S02]  /*21bb0*/  IMAD.MOV.U32 R8, RZ, RZ, R10 ;  /* 0x000000ffff087224 */ /* 0x000fe400078e000a */
[----:B------:R-:W-:Y:S01]  /*21bc0*/  IMAD.HI.U32 R2, R2, R3, RZ ;  /* 0x0000000302027227 */ /* 0x000fe200078e00ff */
[----:B0-----:R-:W0:Y:S03]  /*21bd0*/  MUFU.RCP R6, R6 ;  /* 0x0000000600067308 */ /* 0x001e260000001000 */
[----:B------:R-:W-:-:S05]  /*21be0*/  IMAD R3, R2, R8, R3 ;  /* 0x0000000802037224 */ /* 0x000fca00078e0203 */
[----:B------:R-:W-:Y:S01]  /*21bf0*/  ISETP.GT.U32.AND P1, PT, R4, R3, PT ;  /* 0x000000030400720c */ /* 0x000fe20003f24070 */
[----:B0-----:R-:W-:-:S12]  /*21c00*/  VIADD R8, R6, 0xffffffe ;  /* 0x0ffffffe06087836 */ /* 0x001fd80000000000 */
[-C--:B------:R-:W-:Y:S01]  /*21c10*/  @!P1 IADD3 R3, R3, -R4.reuse, RZ ;  /* 0x8000000403039210 */ /* 0x080fe20007ffe0ff */
[----:B------:R-:W-:Y:S01]  /*21c20*/  @!P1 VIADD R2, R2, 0x1 ;  /* 0x0000000102029836 */ /* 0x000fe20000000000 */
[----:B------:R-:W-:Y:S02]  /*21c30*/  ISETP.NE.AND P1, PT, R0, RZ, PT ;  /* 0x000000ff0000720c */ /* 0x000fe40003f25270 */
[----:B------:R-:W-:Y:S02]  /*21c40*/  ISETP.GE.U32.AND P0, PT, R3, R4, PT ;  /* 0x000000040300720c */ /* 0x000fe40003f06070 */
[----:B------:R0:W1:Y:S01]  /*21c50*/  F2I.FTZ.U32.TRUNC.NTZ R3, R8 ;  /* 0x0000000800037305 */ /* 0x000062000021f000 */
[----:B------:R-:W-:-:S04]  /*21c60*/  LOP3.LUT R4, R25, R0, RZ, 0x3c, !PT ;  /* 0x0000000019047212 */ /* 0x000fc800078e3cff */
[----:B------:R-:W-:Y:S02]  /*21c70*/  ISETP.GE.AND P2, PT, R4, RZ, PT ;  /* 0x000000ff0400720c */ /* 0x000fe40003f46270 */
[----:B0-----:R-:W-:-:S04]  /*21c80*/  IABS R8, R9 ;  /* 0x0000000900087213 */ /* 0x001fc80000000000 */
[----:B------:R-:W-:Y:S02]  /*21c90*/  @P0 VIADD R2, R2, 0x1 ;  /* 0x0000000102020836 */ /* 0x000fe40000000000 */
[----:B------:R-:W-:Y:S02]  /*21ca0*/  IMAD.MOV R8, RZ, RZ, -R8 ;  /* 0x000000ffff087224 */ /* 0x000fe400078e0a08 */
[----:B------:R-:W-:Y:S01]  /*21cb0*/  IMAD.MOV.U32 R6, RZ, RZ, R2 ;  /* 0x000000ffff067224 */ /* 0x000fe200078e0002 */
[----:B-1----:R-:W-:-:S03]  /*21cc0*/  IADD3 R2, RZ, -R3, RZ ;  /* 0x80000003ff027210 */ /* 0x002fc60007ffe0ff */
[----:B------:R-:W-:Y:S01]  /*21cd0*/  @!P2 IMAD.MOV R6, RZ, RZ, -R6 ;  /* 0x000000ffff06a224 */ /* 0x000fe200078e0a06 */
[----:B------:R-:W-:Y:S01]  /*21ce0*/  @!P1 LOP3.LUT R6, RZ, R0, RZ, 0x33, !PT ;  /* 0x00000000ff069212 */ /* 0x000fe200078e33ff */
[----:B------:R-:W-:Y:S02]  /*21cf0*/  IMAD R11, R2, R5, RZ ;  /* 0x00000005020b7224 */ /* 0x000fe400078e02ff */
[----:B------:R-:W-:Y:S01]  /*21d00*/  IMAD.MOV.U32 R2, RZ, RZ, RZ ;  /* 0x000000ffff027224 */ /* 0x000fe200078e00ff */
[-C--:B------:R-:W-:Y:S01]  /*21d10*/  IABS R4, R6.reuse ;  /* 0x0000000600047213 */ /* 0x080fe20000000000 */
[----:B------:R-:W-:Y:S02]  /*21d20*/  IMAD R0, R0, R6, RZ ;  /* 0x0000000600007224 */ /* 0x000fe400078e02ff */
[----:B------:R-:W-:-:S04]  /*21d30*/  IMAD.HI.U32 R2, R3, R11, R2 ;  /* 0x0000000b03027227 */ /* 0x000fc800078e0002 */
[----:B------:R-:W-:Y:S01]  /*21d40*/  IMAD.MOV.U32 R3, RZ, RZ, R4 ;  /* 0x000000ffff037224 */ /* 0x000fe200078e0004 */
[----:B------:R-:W-:Y:S01]  /*21d50*/  MOV R4, R8 ;  /* 0x0000000800047202 */ /* 0x000fe20000000f00 */
[----:B------:R-:W-:Y:S02]  /*21d60*/  IMAD.IADD R25, R25, 0x1, -R0 ;  /* 0x0000000119197824 */ /* 0x000fe400078e0a00 */
[----:B------:R-:W-:-:S04]  /*21d70*/  IMAD.HI.U32 R2, R2, R3, RZ ;  /* 0x0000000302027227 */ /* 0x000fc800078e00ff */
[----:B------:R-:W-:Y:S01]  /*21d80*/  IMAD R4, R2, R4, R3 ;  /* 0x0000000402047224 */ /* 0x000fe200078e0203 */
[----:B------:R-:W-:-:S04]  /*21d90*/  LOP3.LUT R3, R6, R9, RZ, 0x3c, !PT ;  /* 0x0000000906037212 */ /* 0x000fc800078e3cff */
[----:B------:R-:W-:Y:S02]  /*21da0*/  ISETP.GT.U32.AND P1, PT, R5, R4, PT ;  /* 0x000000040500720c */ /* 0x000fe40003f24070 */
[----:B------:R-:W-:-:S11]  /*21db0*/  ISETP.GE.AND P2, PT, R3, RZ, PT ;  /* 0x000000ff0300720c */ /* 0x000fd60003f46270 */
[----:B------:R-:W-:Y:S02]  /*21dc0*/  @!P1 IMAD.IADD R4, R4, 0x1, -R5 ;  /* 0x0000000104049824 */ /* 0x000fe400078e0a05 */
[----:B------:R-:W-:Y:S01]  /*21dd0*/  @!P1 VIADD R2, R2, 0x1 ;  /* 0x0000000102029836 */ /* 0x000fe20000000000 */
[----:B------:R-:W-:Y:S02]  /*21de0*/  ISETP.NE.AND P1, PT, R9, RZ, PT ;  /* 0x000000ff0900720c */ /* 0x000fe40003f25270 */
[----:B------:R-:W-:-:S13]  /*21df0*/  ISETP.GE.U32.AND P0, PT, R4, R5, PT ;  /* 0x000000050400720c */ /* 0x000fda0003f06070 */
[----:B------:R-:W-:-:S04]  /*21e00*/  @P0 VIADD R2, R2, 0x1 ;  /* 0x0000000102020836 */ /* 0x000fc80000000000 */
[----:B------:R-:W-:Y:S01]  /*21e10*/  @!P2 IMAD.MOV R2, RZ, RZ, -R2 ;  /* 0x000000ffff02a224 */ /* 0x000fe200078e0a02 */
[----:B------:R-:W-:-:S04]  /*21e20*/  @!P1 LOP3.LUT R2, RZ, R9, RZ, 0x33, !PT ;  /* 0x00000009ff029212 */ /* 0x000fc800078e33ff */
[----:B------:R-:W-:-:S05]  /*21e30*/  IADD3 R26, -R2, RZ, RZ ;  /* 0x000000ff021a7210 */ /* 0x000fca0007ffe1ff */
[C---:B------:R-:W-:Y:S02]  /*21e40*/  IMAD R26, R9.reuse, R26, R6 ;  /* 0x0000001a091a7224 */ /* 0x040fe400078e0206 */
[----:B------:R-:W-:-:S04]  /*21e50*/  IMAD R9, R9, 0x1000000, R2 ;  /* 0x0100000009097824 */ /* 0x000fc800078e0202 */
[----:B------:R-:W-:Y:S01]  /*21e60*/  IMAD R26, R26, 0x10000, R9 ;  /* 0x000100001a1a7824 */ /* 0x000fe200078e0209 */
[----:B------:R-:W-:Y:S06]  /*21e70*/  BRA `(.L_x_698) ;  /* 0x00000000000c7947 */ /* 0x000fec0003800000 */
.L_x_695:
[----:B------:R-:W-:Y:S01]  /*21e80*/  MOV R25, RZ ;  /* 0x000000ff00197202 */ /* 0x000fe20000000f00 */
[----:B------:R-:W-:Y:S02]  /*21e90*/  IMAD.U32 R24, RZ, RZ, UR6 ;  /* 0x00000006ff187e24 */ /* 0x000fe4000f8e00ff */
[----:B------:R-:W-:-:S07]  /*21ea0*/  IMAD.MOV.U32 R26, RZ, RZ, RZ ;  /* 0x000000ffff1a7224 */ /* 0x000fce00078e00ff */
.L_x_698:
[----:B------:R-:W-:-:S13]  /*21eb0*/  ISETP.NE.AND P0, PT, R7, RZ, PT ;  /* 0x000000ff0700720c */ /* 0x000fda0003f05270 */
[----:B------:R-:W0:Y:S01]  /*21ec0*/  @!P0 S2R R3, SR_CgaCtaId ;  /* 0x0000000000038919 */ /* 0x000e220000008800 */
[----:B------:R-:W-:-:S04]  /*21ed0*/  @!P0 MOV R0, 0x400 ;  /* 0x0000040000008802 */ /* 0x000fc80000000f00 */
[----:B0-----:R-:W-:-:S05]  /*21ee0*/  @!P0 LEA R0, R3, R0, 0x18 ;  /* 0x0000000003008211 */ /* 0x001fca00078ec0ff */
[----:B------:R2:W-:Y:S01]  /*21ef0*/  @!P0 STS.128 [R0+0x388d0], R24 ;  /* 0x0388d01800008388 */ /* 0x0005e20000000c00 */
[----:B------:R-:W-:Y:S06]  /*21f00*/  BAR.ARV 0x5, 0x180 ;  /* 0x0146000000007b1d */ /* 0x000fec0000002000 */
.L_x_693:
[----:B------:R3:W-:Y:S01]  /*21f10*/  STL [R1+0x28], RZ ;  /* 0x000028ff01007387 */ /* 0x0007e20000100800 */
[----:B------:R-:W-:Y:S01]  /*21f20*/  ULDC UR4, c[0x0][0xc3c] ;  /* 0x00030f0000047ab9 */ /* 0x000fe20000000800 */
[----:B------:R-:W-:Y:S01]  /*21f30*/  IMAD.MOV.U32 R31, RZ, RZ, 0x1 ;  /* 0x00000001ff1f7424 */ /* 0x000fe200078e00ff */
[----:B-1----:R-:W-:Y:S01]  /*21f40*/  ISETP.GE.AND P0, PT, R27, UR4, PT ;  /* 0x000000041b007c0c */ /* 0x002fe2000bf06270 */
[----:B------:R-:W-:-:S12]  /*21f50*/  IMAD.MOV.U32 R28, RZ, RZ, RZ ;  /* 0x000000ffff1c7224 */ /* 0x000fd800078e00ff */
[----:B---3--:R-:W-:Y:S05]  /*21f60*/  @P0 BRA `(.L_x_699) ;  /* 0x00000074001c0947 */ /* 0x008fea0003800000 */
[----:B--2---:R-:W2:Y:S01]  /*21f70*/  LDL R0, [R1+0x1a4] ;  /* 0x0001a40001007983 */ /* 0x004ea20000100800 */
[----:B------:R-:W1:Y:S01]  /*21f80*/  S2UR UR4, SR_CgaCtaId ;  /* 0x00000000000479c3 */ /* 0x000e620000008800 */
[----:B------:R-:W-:Y:S01]  /*21f90*/  MOV R16, 0x400 ;  /* 0x0000040000107802 */ /* 0x000fe20000000f00 */
[----:B------:R-:W-:Y:S01]  /*21fa0*/  IMAD.MOV.U32 R33, RZ, RZ, 0x20 ;  /* 0x00000020ff217424 */ /* 0x000fe200078e00ff */
[----:B------:R-:W0:Y:S01]  /*21fb0*/  S2R R11, SR_TID.X ;  /* 0x00000000000b7919 */ /* 0x000e220000002100 */
[----:B------:R-:W-:Y:S01]  /*21fc0*/  MOV R34, 0x40 ;  /* 0x0000004000227802 */ /* 0x000fe20000000f00 */
[----:B------:R-:W-:Y:S01]  /*21fd0*/  BSSY B7, `(.L_x_699) ;  /* 0x0000740000077945 */ /* 0x000fe20003800000 */
[----:B------:R-:W-:Y:S01]  /*21fe0*/  IMAD.MOV.U32 R32, RZ, RZ, 0x1 ;  /* 0x00000001ff207424 */ /* 0x000fe200078e00ff */
[----:B------:R-:W-:Y:S01]  /*21ff0*/  CS2R R28, SRZ ;  /* 0x00000000001c7805 */ /* 0x000fe2000001ff00 */
[----:B------:R-:W-:Y:S01]  /*22000*/  IMAD.MOV.U32 R31, RZ, RZ, 0x1 ;  /* 0x00000001ff1f7424 */ /* 0x000fe200078e00ff */
[----:B------:R-:W-:Y:S01]  /*22010*/  ULDC.64 UR40, c[0x0][0x198] ;  /* 0x0000660000287ab9 */ /* 0x000fe20000000a00 */
[----:B------:R-:W-:Y:S01]  /*22020*/  ULDC UR39, c[0x0][0xc] ;  /* 0x0000030000277ab9 */ /* 0x000fe20000000800 */
[C---:B0-----:R-:W-:Y:S01]  /*22030*/  IMAD.SHL.U32 R2, R11.reuse, 0x80, RZ ;  /* 0x000000800b027824 */ /* 0x041fe200078e00ff */
[----:B------:R-:W-:Y:S01]  /*22040*/  SHF.R.U32.HI R4, RZ, 0x1, R11 ;  /* 0x00000001ff047819 */ /* 0x000fe2000001160b */
[C---:B------:R-:W-:Y:S01]  /*22050*/  IMAD.SHL.U32 R6, R11.reuse, 0x2, RZ ;  /* 0x000000020b067824 */ /* 0x040fe200078e00ff */
[----:B------:R-:W-:-:S02]  /*22060*/  LOP3.LUT R10, R11, 0x7f, RZ, 0xc0, !PT ;  /* 0x0000007f0b0a7812 */ /* 0x000fc400078ec0ff */
[----:B------:R-:W-:Y:S02]  /*22070*/  LOP3.LUT R3, R2, 0x380, RZ, 0xc0, !PT ;  /* 0x0000038002037812 */ /* 0x000fe400078ec0ff */
[----:B------:R-:W-:Y:S01]  /*22080*/  R2P PR, R11, 0x6 ;  /* 0x000000060b007804 */ /* 0x000fe20000000000 */
[----:B------:R-:W-:-:S04]  /*22090*/  IMAD.SHL.U32 R7, R10, 0x40, RZ ;  /* 0x000000400a077824 */ /* 0x000fc800078e00ff */
[----:B------:R-:W-:Y:S02]  /*220a0*/  SEL R34, R34, 0xffffffc0, !P2 ;  /* 0xffffffc022227807 */ /* 0x000fe40005000000 */
[----:B------:R-:W-:Y:S02]  /*220b0*/  SEL R33, R33, 0xffffffe0, !P1 ;  /* 0xffffffe021217807 */ /* 0x000fe40004800000 */
[----:B--2---:R-:W-:Y:S02]  /*220c0*/  R2UR UR5, R0 ;  /* 0x00000000000572ca */ /* 0x004fe400000e0000 */
[----:B------:R-:W-:-:S04]  /*220d0*/  SHF.L.U32 R0, R11, 0x4, RZ ;  /* 0x000000040b007819 */ /* 0x000fc800000006ff */
[C---:B------:R-:W-:Y:S02]  /*220e0*/  LOP3.LUT R5, R0.reuse, 0x3f0, RZ, 0xc0, !PT ;  /* 0x000003f000057812 */ /* 0x040fe400078ec0ff */
[----:B------:R-:W-:Y:S02]  /*220f0*/  LOP3.LUT R30, R0, 0x70, RZ, 0xc0, !PT ;  /* 0x00000070001e7812 */ /* 0x000fe400078ec0ff */
[----:B------:R-:W-:Y:S01]  /*22100*/  LOP3.LUT R9, R5, 0x70, R6, 0x78, !PT ;  /* 0x0000007005097812 */ /* 0x000fe200078e7806 */
[----:B------:R-:W-:Y:S01]  /*22110*/  IMAD.SHL.U32 R6, R10, 0x10, RZ ;  /* 0x000000100a067824 */ /* 0x000fe200078e00ff */
[C---:B------:R-:W-:Y:S01]  /*22120*/  LOP3.LUT R5, R3.reuse, 0x30, R4, 0xf8, !PT ;  /* 0x0000003003057812 */ /* 0x040fe200078ef804 */
[----:B------:R-:W-:Y:S01]  /*22130*/  ULOP3.LUT UR42, UR5, 0x2, URZ, 0xfc, !UPT ;  /* 0x00000002052a7892 */ /* 0x000fe2000f8efc3f */
[----:B------:R-:W-:Y:S01]  /*22140*/  LOP3.LUT R4, R2, 0x400, RZ, 0xc0, !PT ;  /* 0x0000040002047812 */ /* 0x000fe200078ec0ff */
[----:B------:R-:W-:Y:S01]  /*22150*/  ULOP3.LUT UR38, UR5, 0x1, URZ, 0xfc, !UPT ;  /* 0x0000000105267892 */ /* 0x000fe2000f8efc3f */
[----:B------:R-:W-:-:S02]  /*22160*/  LOP3.LUT R3, R3, 0x10, R11, 0xf8, !PT ;  /* 0x0000001003037812 */ /* 0x000fc400078ef80b */
[--C-:B------:R-:W-:Y:S02]  /*22170*/  LOP3.LUT R5, R5, 0x70, R0.reuse, 0x78, !PT ;  /* 0x0000007005057812 */ /* 0x100fe400078e7800 */
[----:B------:R-:W-:Y:S02]  /*22180*/  LOP3.LUT R4, R4, 0x1800, R7, 0xf8, !PT ;  /* 0x0000180004047812 */ /* 0x000fe400078ef807 */
[----:B------:R-:W-:Y:S02]  /*22190*/  LOP3.LUT R3, R3, 0x70, R0, 0x78, !PT ;  /* 0x0000007003037812 */ /* 0x000fe400078e7800 */
[----:B------:R-:W-:Y:S02]  /*221a0*/  LOP3.LUT R5, R5, 0xc00, R2, 0xf8, !PT ;  /* 0x00000c0005057812 */ /* 0x000fe400078ef802 */
[----:B------:R-:W-:Y:S02]  /*221b0*/  LOP3.LUT R8, R9, 0x400, R6, 0xf8, !PT ;  /* 0x0000040009087812 */ /* 0x000fe400078ef806 */
[----:B------:R-:W-:Y:S01]  /*221c0*/  LOP3.LUT R2, R4, R3, RZ, 0xfc, !PT ;  /* 0x0000000304027212 */ /* 0x000fe200078efcff */
[----:B------:R-:W-:Y:S01]  /*221d0*/  STL [R1+0x10], R5 ;  /* 0x0000100501007387 */ /* 0x000fe20000100800 */
[----:B------:R-:W-:-:S03]  /*221e0*/  SHF.R.U32.HI R3, RZ, 0x3, R10 ;  /* 0x00000003ff037819 */ /* 0x000fc6000001160a */
[----:B------:R-:W-:Y:S01]  /*221f0*/  STL [R1+0x8], R8 ;  /* 0x0000080801007387 */ /* 0x000fe20000100800 */
[----:B------:R-:W-:-:S03]  /*22200*/  LOP3.LUT R0, R3, 0x70, R0, 0xf8, !PT ;  /* 0x0000007003007812 */ /* 0x000fc600078ef800 */
[----:B------:R1:W-:Y:S04]  /*22210*/  STL [R1+0xc], R2 ;  /* 0x00000c0201007387 */ /* 0x0003e80000100800 */
[----:B------:R-:W-:Y:S01]  /*22220*/  STL [R1+0x28], RZ ;  /* 0x000028ff01007387 */ /* 0x000fe20000100800 */
[----:B-1----:R-:W-:-:S05]  /*22230*/  IMAD.U32 R2, RZ, RZ, UR4 ;  /* 0x00000004ff027e24 */ /* 0x002fca000f8e00ff */
[----:B------:R-:W-:Y:S01]  /*22240*/  LEA R16, R2, R16, 0x18 ;  /* 0x0000001002107211 */ /* 0x000fe200078ec0ff */
[----:B------:R0:W-:Y:S03]  /*22250*/  STL [R1+0x4], R2 ;  /* 0x0000040201007387 */ /* 0x0001e60000100800 */
[----:B------:R-:W-:-:S05]  /*22260*/  IADD3 R0, R16, R8, RZ ;  /* 0x0000000810007210 */ /* 0x000fca0007ffe0ff */
[----:B------:R1:W-:Y:S01]  /*22270*/  STL [R1+0x14], R0 ;  /* 0x0000140001007387 */ /* 0x0003e20000100800 */
[----:B0-----:R-:W-:-:S07]  /*22280*/  LOP3.LUT R2, R30, 0x80, RZ, 0xfc, !PT ;  /* 0x000000801e027812 */ /* 0x001fce00078efcff */
.L_x_815:
[----:B01----:R-:W0:Y:S02]  /*22290*/  LDC.64 R18, c[0x0][0xc88] ;  /* 0x00032200ff127b82 */ /* 0x003e240000000a00 */
[----:B0-----:R-:W-:-:S06]  /*222a0*/  IMAD.WIDE R18, R27, 0x4, R18 ;  /* 0x000000041b127825 */ /* 0x001fcc00078e0212 */
[----:B------:R-:W1:Y:S01]  /*222b0*/  LDG.E R18, desc[UR36][R18.64] ;  /* 0x0000002412127981 */ /* 0x000e62000c1e1900 */
[----:B------:R-:W-:Y:S05]  /*222c0*/  YIELD ;  /* 0x0000000000007946 */ /* 0x000fea0003800000 */
[----:B------:R-:W-:Y:S01]  /*222d0*/  ULDC.64 UR4, c[0x0][0xa28] ;  /* 0x00028a0000047ab9 */ /* 0x000fe20000000a00 */
[----:B------:R-:W-:Y:S01]  /*222e0*/  IMAD.MOV.U32 R36, RZ, RZ, RZ ;  /* 0x000000ffff247224 */ /* 0x000fe200078e00ff */
[----:B------:R-:W-:Y:S01]  /*222f0*/  ISETP.NE.U32.AND P0, PT, RZ, UR4, PT ;  /* 0x00000004ff007c0c */ /* 0x000fe2000bf05070 */
[----:B------:R-:W-:Y:S01]  /*22300*/  IMAD.MOV.U32 R6, RZ, RZ, RZ ;  /* 0x000000ffff067224 */ /* 0x000fe200078e00ff */
[----:B------:R-:W-:Y:S01]  /*22310*/  ULDC.64 UR8, c[0x0][0xa18] ;  /* 0x0002860000087ab9 */ /* 0x000fe20000000a00 */
[----:B------:R-:W-:Y:S01]  /*22320*/  ULDC.64 UR6, c[0x0][0xa10] ;  /* 0x0002840000067ab9 */ /* 0x000fe20000000a00 */
[----:B------:R-:W-:-:S02]  /*22330*/  ISETP.NE.AND.EX P0, PT, RZ, UR5, PT, P0 ;  /* 0x00000005ff007c0c */ /* 0x000fc4000bf05300 */
[----:B-1----:R-:W-:-:S11]  /*22340*/  SHF.R.S32.HI R0, RZ, 0x1f, R18 ;  /* 0x0000001fff007819 */ /* 0x002fd60000011412 */
[C---:B---3--:R-:W-:Y:S01]  /*22350*/  @P0 LEA R2, P1, R18.reuse, UR4, 0x2 ;  /* 0x0000000412020c11 */ /* 0x048fe2000f8210ff */
[C---:B------:R-:W-:Y:S01]  /*22360*/  IMAD.SHL.U32 R19, R18.reuse, 0x4, RZ ;  /* 0x0000000412137824 */ /* 0x040fe200078e00ff */
[C-C-:B------:R-:W-:Y:S01]  /*22370*/  SHF.L.U64.HI R22, R18.reuse, 0x2, R0.reuse ;  /* 0x0000000212167819 */ /* 0x140fe20000010200 */
[----:B------:R0:W-:Y:S01]  /*22380*/  STL [R1+0x20], R0 ;  /* 0x0000200001007387 */ /* 0x0001e20000100800 */
[----:B------:R-:W-:Y:S01]  /*22390*/  @P0 LEA.HI.X R3, R18, UR5, R0, 0x2, P1 ;  /* 0x0000000512030c11 */ /* 0x000fe200088f1400 */
[----:B------:R-:W-:-:S04]  /*223a0*/  ULDC.64 UR4, c[0x0][0xa00] ;  /* 0x0002800000047ab9 */ /* 0x000fc80000000a00 */
[----:B------:R1:W5:Y:S01]  /*223b0*/  @P0 LDG.E R36, desc[UR36][R2.64] ;  /* 0x0000002402240981 */ /* 0x000362000c1e1900 */
[----:B------:R-:W-:Y:S02]  /*223c0*/  ISETP.NE.U32.AND P0, PT, RZ, UR4, PT ;  /* 0x00000004ff007c0c */ /* 0x000fe4000bf05070 */
[----:B------:R-:W-:Y:S01]  /*223d0*/  ISETP.NE.U32.AND P1, PT, RZ, UR8, PT ;  /* 0x00000008ff007c0c */ /* 0x000fe2000bf25070 */
[----:B0-----:R-:W-:Y:S01]  /*223e0*/  IMAD.MOV.U32 R0, RZ, RZ, RZ ;  /* 0x000000ffff007224 */ /* 0x001fe200078e00ff */
[----:B------:R-:W-:Y:S02]  /*223f0*/  ISETP.NE.AND.EX P0, PT, RZ, UR5, PT, P0 ;  /* 0x00000005ff007c0c */ /* 0x000fe4000bf05300 */
[----:B------:R-:W-:Y:S02]  /*22400*/  ISETP.NE.AND.EX P1, PT, RZ, UR9, PT, P1 ;  /* 0x00000009ff007c0c */ /* 0x000fe4000bf25310 */
[----:B------:R-:W-:Y:S02]  /*22410*/  ISETP.NE.U32.AND P2, PT, RZ, UR6, PT ;  /* 0x00000006ff007c0c */ /* 0x000fe4000bf45070 */
[----:B-1----:R-:W-:-:S02]  /*22420*/  IADD3 R2, P3, R19, UR4, RZ ;  /* 0x0000000413027c10 */ /* 0x002fc4000ff7e0ff */
[----:B------:R-:W-:Y:S02]  /*22430*/  ISETP.NE.AND.EX P2, PT, RZ, UR7, PT, P2 ;  /* 0x00000007ff007c0c */ /* 0x000fe4000bf45320 */
[----:B------:R-:W-:Y:S02]  /*22440*/  IADD3.X R3, R22, UR5, RZ, P3, !PT ;  /* 0x0000000516037c10 */ /* 0x000fe40009ffe4ff */
[----:B------:R-:W-:-:S03]  /*22450*/  IADD3 R4, P4, R19, UR6, RZ ;  /* 0x0000000613047c10 */ /* 0x000fc6000ff9e0ff */
[----:B------:R-:W2:Y:S01]  /*22460*/  @P0 LDG.E R6, desc[UR36][R2.64] ;  /* 0x0000002402060981 */ /* 0x000ea2000c1e1900 */
[----:B------:R-:W-:Y:S01]  /*22470*/  ULDC UR4, c[0x0][0x288] ;  /* 0x0000a20000047ab9 */ /* 0x000fe20000000800 */
[----:B------:R-:W-:Y:S02]  /*22480*/  IADD3.X R5, R22, UR7, RZ, P4, !PT ;  /* 0x0000000716057c10 */ /* 0x000fe4000a7fe4ff */
[----:B------:R-:W-:Y:S01]  /*22490*/  MOV R8, UR4 ;  /* 0x0000000400087c02 */ /* 0x000fe20008000f00 */
[----:B------:R-:W-:Y:S02]  /*224a0*/  ULDC.64 UR4, c[0x0][0x418] ;  /* 0x0001060000047ab9 */ /* 0x000fe40000000a00 */
[----:B------:R-:W5:Y:S04]  /*224b0*/  @P2 LDG.E R0, desc[UR36][R4.64] ;  /* 0x0000002404002981 */ /* 0x000f68000c1e1900 */
[----:B--2---:R0:W-:Y:S02]  /*224c0*/  STL [R1+0x18], R6 ;  /* 0x0000180601007387 */ /* 0x0041e40000100800 */
[----:B0-----:R-:W-:-:S04]  /*224d0*/  @P1 IADD3 R6, P3, R19, UR8, RZ ;  /* 0x0000000813061c10 */ /* 0x001fc8000ff7e0ff */
[----:B------:R-:W-:-:S05]  /*224e0*/  @P1 IADD3.X R7, R22, UR9, RZ, P3, !PT ;  /* 0x0000000916071c10 */ /* 0x000fca0009ffe4ff */
[----:B------:R0:W2:Y:S01]  /*224f0*/  @P1 LDG.E R8, desc[UR36][R6.64] ;  /* 0x0000002406081981 */ /* 0x0000a2000c1e1900 */
[----:B------:R-:W-:-:S03]  /*22500*/  UISETP.NE.U32.AND UP0, UPT, UR4, URZ, UPT ;  /* 0x0000003f0400728c */ /* 0x000fc6000bf05070 */
[----:B------:R-:W-:Y:S01]  /*22510*/  ULDC UR4, c[0x0][0x424] ;  /* 0x0001090000047ab9 */ /* 0x000fe20000000800 */
[----:B------:R-:W-:-:S03]  /*22520*/  UISETP.NE.AND.EX UP0, UPT, UR5, URZ, UPT, UP0 ;  /* 0x0000003f0500728c */ /* 0x000fc6000bf05300 */
[----:B------:R-:W-:Y:S01]  /*22530*/  ULDC UR5, c[0x0][0x2f0] ;  /* 0x0000bc0000057ab9 */ /* 0x000fe20000000800 */
[----:B------:R-:W-:-:S04]  /*22540*/  USEL UR4, UR4, 0x1, UP0 ;  /* 0x0000000104047887 */ /* 0x000fc80008000000 */
[----:B------:R-:W-:-:S03]  /*22550*/  UIMAD UR4, UR4, UR5, URZ ;  /* 0x00000005040472a4 */ /* 0x000fc6000f8e023f */
[----:B------:R-:W-:Y:S02]  /*22560*/  ULDC UR5, c[0x0][0x348] ;  /* 0x0000d20000057ab9 */ /* 0x000fe40000000800 */
[----:B0-----:R-:W-:Y:S01]  /*22570*/  IMAD.U32 R6, RZ, RZ, UR5 ;  /* 0x00000005ff067e24 */ /* 0x001fe2000f8e00ff */
[----:B--2---:R0:W-:Y:S02]  /*22580*/  STL [R1+0x24], R8 ;  /* 0x0000240801007387 */ /* 0x0041e40000100800 */
[----:B0-----:R-:W-:Y:S01]  /*22590*/  IMAD.U32 R8, RZ, RZ, UR4 ;  /* 0x00000004ff087e24 */ /* 0x001fe2000f8e00ff */
[----:B------:R-:W-:Y:S06]  /*225a0*/  @P1 BRA `(.L_x_700) ;  /* 0x0000000000141947 */ /* 0x000fec0003800000 */
[----:B------:R-:W-:Y:S05]  /*225b0*/  @!P0 BRA `(.L_x_700) ;  /* 0x0000000000108947 */ /* 0x000fea0003800000 */
[----:B------:R-:W2:Y:S04]  /*225c0*/  LDG.E R7, desc[UR36][R2.64] ;  /* 0x0000002402077981 */ /* 0x000ea8000c1e1900 */
[----:B------:R-:W2:Y:S02]  /*225d0*/  LDG.E R2, desc[UR36][R2.64+0x4] ;  /* 0x0000042402027981 */ /* 0x000ea4000c1e1900 */
[----:B--2---:R-:W-:-:S05]  /*225e0*/  IMAD.IADD R2, R2, 0x1, -R7 ;  /* 0x0000000102027824 */ /* 0x004fca00078e0a07 */
[----:B------:R0:W-:Y:S02]  /*225f0*/  STL [R1+0x24], R2 ;  /* 0x0000240201007387 */ /* 0x0001e40000100800 */
.L_x_700:
[----:B------:R-:W-:Y:S01]  /*22600*/  ULDC.64 UR4, c[0x0][0xa20] ;  /* 0x0002880000047ab9 */ /* 0x000fe20000000a00 */
[C---:B------:R-:W-:Y:S02]  /*22610*/  LOP3.LUT R7, R26.reuse, 0xff000000, RZ, 0xc0, !PT ;  /* 0xff0000001a077812 */ /* 0x040fe400078ec0ff */
[----:B------:R-:W-:Y:S02]  /*22620*/  ISETP.NE.U32.AND P0, PT, RZ, UR4, PT ;  /* 0x00000004ff007c0c */ /* 0x000fe4000bf05070 */
[----:B------:R-:W-:Y:S02]  /*22630*/  SHF.R.U32.HI R7, RZ, 0x8, R7 ;  /* 0x00000008ff077819 */ /* 0x000fe40000011607 */
[----:B------:R-:W-:Y:S02]  /*22640*/  ISETP.NE.AND.EX P0, PT, RZ, UR5, PT, P0 ;  /* 0x00000005ff007c0c */ /* 0x000fe4000bf05300 */
[C---:B0-----:R-:W-:Y:S02]  /*22650*/  LOP3.LUT R2, R26.reuse, 0xff0000, RZ, 0xc0, !PT ;  /* 0x00ff00001a027812 */ /* 0x041fe400078ec0ff */
[----:B------:R-:W-:Y:S01]  /*22660*/  LOP3.LUT R17, R26, 0xffff, RZ, 0xc0, !PT ;  /* 0x0000ffff1a117812 */ /* 0x000fe200078ec0ff */
[----:B------:R-:W-:Y:S01]  /*22670*/  IMAD.MOV.U32 R26, RZ, RZ, R18 ;  /* 0x000000ffff1a7224 */ /* 0x000fe200078e0012 */
[----:B------:R-:W-:-:S07]  /*22680*/  LEA.HI R7, R2, R7, RZ, 0x10 ;  /* 0x0000000702077211 */ /* 0x000fce00078f80ff */
[----:B------:R-:W-:Y:S05]  /*22690*/  @!P0 BRA `(.L_x_701) ;  /* 0x0000000000108947 */ /* 0x000fea0003800000 */
[----:B------:R-:W-:-:S04]  /*226a0*/  IADD3 R2, P0, R19, UR4, RZ ;  /* 0x0000000413027c10 */ /* 0x000fc8000ff1e0ff */
[----:B------:R-:W-:-:S05]  /*226b0*/  IADD3.X R3, R22, UR5, RZ, P0, !PT ;  /* 0x0000000516037c10 */ /* 0x000fca00087fe4ff */
[----:B------:R0:W5:Y:S01]  /*226c0*/  LDG.E R8, desc[UR36][R2.64] ;  /* 0x0000002402087981 */ /* 0x000162000c1e1900 */
[----:B------:R-:W-:Y:S05]  /*226d0*/  BRA `(.L_x_702) ;  /* 0x0000000000247947 */ /* 0x000fea0003800000 */
.L_x_701:
[----:B------:R-:W-:Y:S02]  /*226e0*/  ULDC.64 UR4, c[0x0][0xa08] ;  /* 0x0002820000047ab9 */ /* 0x000fe40000000a00 */
[----:B------:R-:W-:-:S04]  /*226f0*/  ISETP.NE.U32.AND P0, PT, RZ, UR4, PT ;  /* 0x00000004ff007c0c */ /* 0x000fc8000bf05070 */
[----:B------:R-:W-:-:S13]  /*22700*/  ISETP.NE.AND.EX P0, PT, RZ, UR5, PT, P0 ;  /* 0x00000005ff007c0c */ /* 0x000fda000bf05300 */
[----:B------:R-:W-:Y:S05]  /*22710*/  @!P0 BRA `(.L_x_702) ;  /* 0x0000000000148947 */ /* 0x000fea0003800000 */
[----:B------:R-:W0:Y:S02]  /*22720*/  LDC.64 R2, c[0x0][0xa08] ;  /* 0x00028200ff027b82 */ /* 0x000e240000000a00 */
[----:B0-----:R-:W-:-:S05]  /*22730*/  IMAD.WIDE R2, R26, 0x4, R2 ;  /* 0x000000041a027825 */ /* 0x001fca00078e0202 */
[----:B------:R-:W2:Y:S04]  /*22740*/  LDG.E R8, desc[UR36][R2.64] ;  /* 0x0000002402087981 */ /* 0x000ea8000c1e1900 */
[----:B------:R-:W2:Y:S02]  /*22750*/  LDG.E R2, desc[UR36][R2.64+0x4] ;  /* 0x0000042402027981 */ /* 0x000ea4000c1e1900 */
[----:B--2---:R-:W-:-:S07]  /*22760*/  IADD3 R8, -R8, R2, RZ ;  /* 0x0000000208087210 */ /* 0x004fce0007ffe1ff */
.L_x_702:
[----:B0-----:R-:W2:Y:S04]  /*22770*/  @P2 LDG.E R2, desc[UR36][R4.64] ;  /* 0x0000002404022981 */ /* 0x001ea8000c1e1900 */
[----:B------:R0:W2:Y:S01]  /*22780*/  @P2 LDG.E R4, desc[UR36][R4.64+0x4] ;  /* 0x0000042404042981 */ /* 0x0000a2000c1e1900 */
[----:B-----5:R-:W-:Y:S01]  /*22790*/  IMAD.IADD R8, R8, 0x1, -R36 ;  /* 0x0000000108087824 */ /* 0x020fe200078e0a24 */
[----:B------:R-:W-:Y:S01]  /*227a0*/  BSSY B0, `(.L_x_703) ;  /* 0x0000029000007945 */ /* 0x000fe20003800000 */
[----:B------:R-:W-:Y:S02]  /*227b0*/  LOP3.LUT R35, R7, 0xff, RZ, 0xc0, !PT ;  /* 0x000000ff07237812 */ /* 0x000fe400078ec0ff */
[----:B------:R-:W-:Y:S02]  /*227c0*/  MOV R3, RZ ;  /* 0x000000ff00037202 */ /* 0x000fe40000000f00 */
[----:B0-----:R-:W-:Y:S01]  /*227d0*/  SHF.R.U32.HI R5, RZ, 0x10, R7 ;  /* 0x00000010ff057819 */ /* 0x001fe20000011607 */
[----:B--2---:R-:W-:-:S04]  /*227e0*/  @P2 IMAD.IADD R6, R4, 0x1, -R2 ;  /* 0x0000000104062824 */ /* 0x004fc800078e0a02 */
[----:B------:R-:W-:-:S04]  /*227f0*/  IMAD.IADD R23, R8, 0x1, R6 ;  /* 0x0000000108177824 */ /* 0x000fc800078e0206 */
[C---:B------:R-:W-:Y:S01]  /*22800*/  VIADD R4, R23.reuse, 0x7f ;  /* 0x0000007f17047836 */ /* 0x040fe20000000000 */
[----:B------:R-:W-:-:S04]  /*22810*/  ISETP.GE.AND P1, PT, R23, 0x1, PT ;  /* 0x000000011700780c */ /* 0x000fc80003f26270 */
[----:B------:R-:W-:-:S04]  /*22820*/  SHF.R.S32.HI R2, RZ, 0x1f, R4 ;  /* 0x0000001fff027819 */ /* 0x000fc80000011404 */
[----:B------:R-:W-:-:S04]  /*22830*/  LEA.HI R4, R2, R4, RZ, 0x7 ;  /* 0x0000000402047211 */ /* 0x000fc800078f38ff */
[----:B------:R-:W-:Y:S01]  /*22840*/  SHF.R.S32.HI R4, RZ, 0x7, R4 ;  /* 0x00000007ff047819 */ /* 0x000fe20000011404 */
[----:B------:R-:W-:Y:S06]  /*22850*/  @!P1 BRA `(.L_x_704) ;  /* 0x0000000000749947 */ /* 0x000fec0003800000 */
[----:B------:R-:W-:Y:S01]  /*22860*/  ISETP.NE.AND P0, PT, R5, RZ, PT ;  /* 0x000000ff0500720c */ /* 0x000fe20003f05270 */
[----:B------:R-:W-:-:S03]  /*22870*/  ULDC UR4, c[0x0][0x9f0] ;  /* 0x00027c0000047ab9 */ /* 0x000fc60000000800 */
[----:B------:R-:W-:-:S04]  /*22880*/  SEL R7, R5, UR4, P0 ;  /* 0x0000000405077c07 */ /* 0x000fc80008000000 */
[----:B------:R-:W-:Y:S02]  /*22890*/  IABS R9, R7 ;  /* 0x0000000700097213 */ /* 0x000fe40000000000 */
[----:B------:R-:W-:Y:S02]  /*228a0*/  IADD3 R10, R7, -0x1, R4 ;  /* 0xffffffff070a7810 */ /* 0x000fe40007ffe004 */
[----:B------:R-:W0:Y:S08]  /*228b0*/  I2F.RP R2, R9 ;  /* 0x0000000900027306 */ /* 0x000e300000209400 */
[----:B0-----:R-:W0:Y:S02]  /*228c0*/  MUFU.RCP R2, R2 ;  /* 0x0000000200027308 */ /* 0x001e240000001000 */
[----:B0-----:R-:W-:-:S06]  /*228d0*/  VIADD R2, R2, 0xffffffe ;  /* 0x0ffffffe02027836 */ /* 0x001fcc0000000000 */
[----:B------:R0:W1:Y:S02]  /*228e0*/  F2I.FTZ.U32.TRUNC.NTZ R3, R2 ;  /* 0x0000000200037305 */ /* 0x000064000021f000 */
[----:B0-----:R-:W-:-:S04]  /*228f0*/  LOP3.LUT R2, R10, R7, RZ, 0x3c, !PT ;  /* 0x000000070a027212 */ /* 0x001fc800078e3cff */
[----:B------:R-:W-:Y:S01]  /*22900*/  ISETP.GE.AND P4, PT, R2, RZ, PT ;  /* 0x000000ff0200720c */ /* 0x000fe20003f86270 */
[----:B-1----:R-:W-:-:S04]  /*22910*/  IMAD.MOV R2, RZ, RZ, -R3 ;  /* 0x000000ffff027224 */ /* 0x002fc800078e0a03 */
[----:B------:R-:W-:Y:S02]  /*22920*/  IMAD R11, R2, R9, RZ ;  /* 0x00000009020b7224 */ /* 0x000fe400078e02ff */
[----:B------:R-:W-:-:S04]  /*22930*/  IMAD.MOV.U32 R2, RZ, RZ, RZ ;  /* 0x000000ffff027224 */ /* 0x000fc800078e00ff */
[----:B------:R-:W-:Y:S01]  /*22940*/  IMAD.HI.U32 R2, R3, R11, R2 ;  /* 0x0000000b03027227 */ /* 0x000fe200078e0002 */
[----:B------:R-:W-:Y:S02]  /*22950*/  IABS R3, R10 ;  /* 0x0000000a00037213 */ /* 0x000fe40000000000 */
[----:B------:R-:W-:-:S03]  /*22960*/  IABS R10, R7 ;  /* 0x00000007000a7213 */ /* 0x000fc60000000000 */
[----:B------:R-:W-:-:S04]  /*22970*/  IMAD.HI.U32 R2, R2, R3, RZ ;  /* 0x0000000302027227 */ /* 0x000fc800078e00ff */
[----:B------:R-:W-:-:S04]  /*22980*/  IMAD.MOV R10, RZ, RZ, -R10 ;  /* 0x000000ffff0a7224 */ /* 0x000fc800078e0a0a */
        /* <DEDUP_REMOVED lines=10> */
.L_x_704:
[----:B------:R-:W-:Y:S05]  /*22a30*/  BSYNC B0 ;  /* 0x0000000000007941 */ /* 0x000fea0003800000 */
.L_x_703:
[-C--:B------:R-:W-:Y:S01]  /*22a40*/  IMAD R2, R35, R3.reuse, RZ ;  /* 0x0000000323027224 */ /* 0x080fe200078e02ff */
[----:B------:R-:W-:Y:S04]  /*22a50*/  BSSY B0, `(.L_x_705) ;  /* 0x0000112000007945 */ /* 0x000fe80003800000 */
[C---:B------:R-:W-:Y:S02]  /*22a60*/  VIADDMNMX R3, R2.reuse, R3, R4, PT ;  /* 0x0000000302037246 */ /* 0x040fe40003800104 */
[----:B------:R-:W-:-:S03]  /*22a70*/  LEA R2, R2, -R8, 0x7 ;  /* 0x8000000802027211 */ /* 0x000fc600078e38ff */
[----:B------:R-:W-:-:S05]  /*22a80*/  IMAD R3, R3, 0x80, -R8 ;  /* 0x0000008003037824 */ /* 0x000fca00078e0a08 */
[----:B------:R-:W-:Y:S02]  /*22a90*/  VIMNMX R3, R3, R6, PT ;  /* 0x0000000603037248 */ /* 0x000fe40003fe0100 */
[----:B------:R-:W-:-:S04]  /*22aa0*/  VIMNMX R6, RZ, R2, !PT ;  /* 0x00000002ff067248 */ /* 0x000fc80007fe0100 */
[----:B------:R-:W-:Y:S02]  /*22ab0*/  ISETP.GT.AND P0, PT, R3, R6, PT ;  /* 0x000000060300720c */ /* 0x000fe40003f04270 */
[----:B------:R-:W-:-:S11]  /*22ac0*/  SHF.R.U32.HI R6, RZ, 0x7, R6 ;  /* 0x00000007ff067819 */ /* 0x000fd60000011606 */
[----:B------:R-:W-:-:S05]  /*22ad0*/  @P0 VIADD R2, R3, 0x7f ;  /* 0x0000007f03020836 */ /* 0x000fca0000000000 */
[----:B------:R-:W-:-:S04]  /*22ae0*/  @P0 SHF.R.S32.HI R3, RZ, 0x1f, R2 ;  /* 0x0000001fff030819 */ /* 0x000fc80000011402 */
[----:B------:R-:W-:Y:S01]  /*22af0*/  @P0 LEA.HI R2, R3, R2, RZ, 0x7 ;  /* 0x0000000203020211 */ /* 0x000fe200078f38ff */
[----:B------:R-:W-:-:S03]  /*22b00*/  IMAD.MOV.U32 R3, RZ, RZ, R6 ;  /* 0x000000ffff037224 */ /* 0x000fc600078e0006 */
[----:B------:R-:W-:Y:S02]  /*22b10*/  @P0 SHF.R.S32.HI R3, RZ, 0x7, R2 ;  /* 0x00000007ff030819 */ /* 0x000fe40000011402 */
[----:B------:R-:W-:Y:S02]  /*22b20*/  PLOP3.LUT P0, PT, PT, PT, PT, 0x80, 0x0 ;  /* 0x000000000000781c */ /* 0x000fe40003f0f070 */
[----:B------:R-:W-:-:S13]  /*22b30*/  ISETP.GT.AND P3, PT, R3, R6, PT ;  /* 0x000000060300720c */ /* 0x000fda0003f64270 */
[----:B------:R-:W-:Y:S05]  /*22b40*/  @!P3 BRA `(.L_x_706) ;  /* 0x000000100008b947 */ /* 0x000fea0003800000 */
[----:B------:R-:W-:Y:S01]  /*22b50*/  UMOV UR4, 0xffffffff ;  /* 0xffffffff00047882 */ /* 0x000fe20000000000 */
[----:B------:R-:W-:Y:S02]  /*22b60*/  SEL R2, R26, RZ, !P2 ;  /* 0x000000ff1a027207 */ /* 0x000fe40005000000 */
[----:B------:R-:W-:Y:S05]  /*22b70*/  BRA.DIV UR4, `(.L_x_707) ;  /* 0x000000ca04047947 */ /* 0x000fea000b800000 */
[----:B------:R-:W0:Y:S02]  /*22b80*/  S2R R7, SR_TID.X ;  /* 0x0000000000077919 */ /* 0x000e240000002100 */
[----:B0-----:R-:W-:-:S04]  /*22b90*/  SHF.R.U32.HI R7, RZ, 0x5, R7 ;  /* 0x00000005ff077819 */ /* 0x001fc80000011607 */
[----:B------:R-:W-:-:S05]  /*22ba0*/  LOP3.LUT R7, R7, 0x3, RZ, 0xc0, !PT ;  /* 0x0000000307077812 */ /* 0x000fca00078ec0ff */
[----:B------:R0:W1:Y:S02]  /*22bb0*/  SHFL.IDX PT, R14, R7, RZ, 0x1f ;  /* 0x00001fff070e7589 */ /* 0x00006400000e0000 */
.L_x_1068:
[----:B-1----:R-:W-:Y:S02]  /*22bc0*/  ISETP.NE.AND P0, PT, R14, RZ, PT ;  /* 0x000000ff0e00720c */ /* 0x002fe40003f05270 */
[----:B------:R-:W-:-:S11]  /*22bd0*/  PLOP3.LUT P6, PT, PT, PT, PT, 0x8, 0x0 ;  /* 0x000000000000781c */ /* 0x000fd60003fce170 */
[----:B------:R-:W-:Y:S05]  /*22be0*/  @P0 BRA `(.L_x_708) ;  /* 0x00000000000c0947 */ /* 0x000fea0003800000 */
[----:B------:R-:W-:-:S03]  /*22bf0*/  UMOV UR4, 0xffffffff ;  /* 0xffffffff00047882 */ /* 0x000fc60000000000 */
[----:B------:R-:W-:Y:S05]  /*22c00*/  BRA.DIV UR4, `(.L_x_709) ;  /* 0x000000ca04147947 */ /* 0x000fea000b800000 */
[----:B------:R-:W-:-:S13]  /*22c10*/  ELECT P6, URZ, PT ;  /* 0x00000000003f782f */ /* 0x000fda00038c0000 */
.L_x_708:
[----:B0-----:R-:W2:Y:S01]  /*22c20*/  LDL R7, [R1+0x28] ;  /* 0x0000280001077983 */ /* 0x001ea20000100800 */
[----:B------:R-:W-:Y:S01]  /*22c30*/  BSSY B1, `(.L_x_710) ;  /* 0x0000008000017945 */ /* 0x000fe20003800000 */
[----:B--2---:R-:W-:-:S05]  /*22c40*/  VIADD R7, R7, 0x1 ;  /* 0x0000000107077836 */ /* 0x004fca0000000000 */
[----:B------:R-:W-:-:S04]  /*22c50*/  LEA.HI R8, R7, R7, RZ, 0x1 ;  /* 0x0000000707087211 */ /* 0x000fc800078f08ff */
[----:B------:R-:W-:-:S04]  /*22c60*/  LOP3.LUT R8, R8, 0xfffffffe, RZ, 0xc0, !PT ;  /* 0xfffffffe08087812 */ /* 0x000fc800078ec0ff */
[----:B------:R-:W-:-:S04]  /*22c70*/  IADD3 R7, R7, -R8, RZ ;  /* 0x8000000807077210 */ /* 0x000fc80007ffe0ff */
[----:B------:R-:W-:-:S04]  /*22c80*/  SHF.L.U32 R7, R7, 0x1f, RZ ;  /* 0x0000001f07077819 */ /* 0x000fc800000006ff */
[----:B------:R-:W0:Y:S02]  /*22c90*/  SYNCS.PHASECHK.TRANS64.TRYWAIT P0, [R16+URZ+0x38820], R7 ;  /* 0x03882007100075a7 */ /* 0x000e24000800017f */
[----:B0-----:R-:W-:Y:S05]  /*22ca0*/  @!P0 BRA `(.L_x_711) ;  /* 0x000000c8000c8947 */ /* 0x001fea0003800000 */
.L_x_1071:
[----:B------:R-:W-:Y:S05]  /*22cb0*/  BSYNC B1 ;  /* 0x0000000000017941 */ /* 0x000fea0003800000 */
.L_x_710:
[----:B------:R-:W-:Y:S04]  /*22cc0*/  BSSY B1, `(.L_x_712) ;  /* 0x000006c000017945 */ /* 0x000fe80003800000 */
[----:B------:R-:W-:Y:S05]  /*22cd0*/  @!P6 BRA `(.L_x_713) ;  /* 0x0000000400a8e947 */ /* 0x000fea0003800000 */
[----:B------:R-:W-:Y:S01]  /*22ce0*/  IMAD R11, R29, 0x8, R16 ;  /* 0x000000081d0b7824 */ /* 0x000fe200078e0210 */
[----:B------:R-:W-:Y:S01]  /*22cf0*/  SHF.L.U32 R10, R32, 0x1f, RZ ;  /* 0x0000001f200a7819 */ /* 0x000fe200000006ff */
[----:B------:R-:W1:Y:S01]  /*22d00*/  S2R R8, SR_TID.X ;  /* 0x0000000000087919 */ /* 0x000e620000002100 */
[----:B------:R-:W-:Y:S02]  /*22d10*/  BSSY B2, `(.L_x_714) ;  /* 0x0000005000027945 */ /* 0x000fe40003800000 */
[----:B------:R-:W2:Y:S01]  /*22d20*/  SYNCS.PHASECHK.TRANS64.TRYWAIT P0, [R11+URZ+0x388a0], R10 ;  /* 0x0388a00a0b0075a7 */ /* 0x000ea2000800017f */
[----:B-1----:R-:W-:-:S04]  /*22d30*/  LOP3.LUT R8, R8, 0x7f, RZ, 0xc0, !PT ;  /* 0x0000007f08087812 */ /* 0x002fc800078ec0ff */
[----:B------:R-:W-:Y:S01]  /*22d40*/  ISETP.NE.AND P2, PT, R8, RZ, PT ;  /* 0x000000ff0800720c */ /* 0x000fe20003f45270 */
[----:B--2---:R-:W-:-:S12]  /*22d50*/  @!P0 BRA `(.L_x_715) ;  /* 0x000000c400f48947 */ /* 0x004fd80003800000 */
.L_x_1072:
[----:B------:R-:W-:Y:S05]  /*22d60*/  BSYNC B2 ;  /* 0x0000000000027941 */ /* 0x000fea0003800000 */
.L_x_714:
[----:B------:R-:W-:Y:S04]  /*22d70*/  BSSY B2, `(.L_x_716) ;  /* 0x0000009000027945 */ /* 0x000fe80003800000 */
[----:B------:R-:W-:Y:S05]  /*22d80*/  @P2 BRA `(.L_x_717) ;  /* 0x00000000001c2947 */ /* 0x000fea0003800000 */
[----:B0-----:R-:W0:Y:S02]  /*22d90*/  S2R R7, SR_TID.X ;  /* 0x0000000000077919 */ /* 0x001e240000002100 */
[----:B0-----:R-:W-:Y:S01]  /*22da0*/  LOP3.LUT R8, R7, 0x1f, RZ, 0xc0, !PT ;  /* 0x0000001f07087812 */ /* 0x001fe200078ec0ff */
[----:B------:R-:W-:-:S03]  /*22db0*/  IMAD.MOV.U32 R7, RZ, RZ, 0x8000 ;  /* 0x00008000ff077424 */ /* 0x000fc600078e00ff */
[----:B------:R-:W-:Y:S01]  /*22dc0*/  ISETP.NE.AND P0, PT, R8, RZ, PT ;  /* 0x000000ff0800720c */ /* 0x000fe20003f05270 */
[----:B------:R2:W-:-:S12]  /*22dd0*/  SYNCS.ARRIVE.TRANS64 RZ, [R11+URZ+0x38890], R7 ;  /* 0x038890070bff79a7 */ /* 0x0005d8000800003f */
[----:B--2---:R-:W-:Y:S05]  /*22de0*/  @!P0 BRA `(.L_x_717) ;  /* 0x0000000000048947 */ /* 0x004fea0003800000 */
[----:B------:R-:W-:Y:S01]  /*22df0*/  BPT.TRAP 0x1 ;  /* 0x000000040000795c */ /* 0x000fe20000300000 */
.L_x_717:
[----:B------:R-:W-:Y:S05]  /*22e00*/  BSYNC B2 ;  /* 0x0000000000027941 */ /* 0x000fea0003800000 */
.L_x_716:
[----:B------:R-:W-:Y:S01]  /*22e10*/  IMAD.MOV.U32 R15, RZ, RZ, RZ ;  /* 0x000000ffff0f7224 */ /* 0x000fe200078e00ff */
[----:B------:R-:W-:Y:S01]  /*22e20*/  LEA R9, R29, R16, 0xf ;  /* 0x000000101d097211 */ /* 0x000fe200078e78ff */
[----:B------:R-:W-:Y:S01]  /*22e30*/  IMAD R8, R3, 0x80, R0 ;  /* 0x0000008003087824 */ /* 0x000fe200078e0200 */
[----:B------:R-:W-:Y:S01]  /*22e40*/  UIADD3 UR4, UP0, UR40, 0x570, URZ ;  /* 0x0000057028047890 */ /* 0x000fe2000ff1e03f */
[----:B------:R-:W-:Y:S01]  /*22e50*/  PLOP3.LUT P0, PT, PT, PT, PT, 0x80, 0x0 ;  /* 0x000000000000781c */ /* 0x000fe20003f0f070 */
[----:B0-----:R-:W-:Y:S01]  /*22e60*/  VIADD R7, R11, 0x38890 ;  /* 0x000388900b077836 */ /* 0x001fe20000000000 */
[----:B------:R-:W-:Y:S01]  /*22e70*/  R2UR UR10, R15 ;  /* 0x000000000f0a72ca */ /* 0x000fe200000e0000 */
[----:B------:R-:W-:Y:S01]  /*22e80*/  VIADD R8, R8, 0xffffff80 ;  /* 0xffffff8008087836 */ /* 0x000fe20000000000 */
[----:B------:R-:W-:Y:S01]  /*22e90*/  UIADD3.X UR5, URZ, UR41, URZ, UP0, !UPT ;  /* 0x000000293f057290 */ /* 0x000fe200087fe43f */
[----:B------:R-:W-:Y:S01]  /*22ea0*/  VIADD R12, R9, 0x28400 ;  /* 0x00028400090c7836 */ /* 0x000fe20000000000 */
[----:B------:R-:W-:Y:S01]  /*22eb0*/  UMOV UR6, 0x0 ;  /* 0x0000000000067882 */ /* 0x000fe20000000000 */
[----:B------:R-:W-:-:S10]  /*22ec0*/  UMOV UR7, 0x12f00000 ;  /* 0x12f0000000077882 */ /* 0x000fd40000000000 */
.L_x_718:
[----:B------:R-:W-:-:S13]  /*22ed0*/  @P0 ELECT P3, URZ, PT ;  /* 0x00000000003f082f */ /* 0x000fda0003860000 */
[----:B------:R-:W-:Y:S02]  /*22ee0*/  @P3 R2UR UR13, R2 ;  /* 0x00000000020d32ca */ /* 0x000fe400000e0000 */
[----:B------:R-:W-:Y:S02]  /*22ef0*/  @P3 R2UR UR12, R17 ;  /* 0x00000000110c32ca */ /* 0x000fe400000e0000 */
[----:B------:R-:W-:Y:S02]  /*22f00*/  @P3 R2UR UR11, R8 ;  /* 0x00000000080b32ca */ /* 0x000fe400000e0000 */
[----:B------:R-:W-:Y:S02]  /*22f10*/  @P3 R2UR UR9, R7 ;  /* 0x00000000070932ca */ /* 0x000fe400000e0000 */
[----:B------:R-:W-:Y:S02]  /*22f20*/  @P3 R2UR UR8, R12 ;  /* 0x000000000c0832ca */ /* 0x000fe400000e0000 */
[----:B------:R-:W-:-:S02]  /*22f30*/  @P3 PLOP3.LUT P0, PT, P3, PT, PT, 0x8, 0x0 ;  /* 0x000000000000381c */ /* 0x000fc40001f0e170 */
[----:B------:R-:W-:-:S09]  /*22f40*/  PLOP3.LUT P3, PT, PT, PT, PT, 0x8, 0x0 ;  /* 0x000000000000781c */ /* 0x000fd20003f6e170 */
[----:B------:R0:W-:Y:S02]  /*22f50*/  UTMALDG.4D [UR8], [UR4], desc[UR6] ;  /* 0x00000608040075b4 */ /* 0x0001e40008019000 */
[----:B0-----:R-:W-:Y:S05]  /*22f60*/  @P0 BRA.U.ANY `(.L_x_718) ;  /* 0xfffffffd00d80947 */ /* 0x001fea000393ffff */
[----:B------:R-:W-:Y:S01]  /*22f70*/  IMAD.MOV.U32 R14, RZ, RZ, 0x80 ;  /* 0x00000080ff0e7424 */ /* 0x000fe200078e00ff */
[----:B------:R-:W-:Y:S01]  /*22f80*/  PLOP3.LUT P0, PT, PT, PT, PT, 0x80, 0x0 ;  /* 0x000000000000781c */ /* 0x000fe20003f0f070 */
[----:B------:R-:W-:Y:S01]  /*22f90*/  UMOV UR6, 0x0 ;  /* 0x0000000000067882 */ /* 0x000fe20000000000 */
[----:B------:R-:W-:Y:S01]  /*22fa0*/  IADD3 R12, R9, 0x2c400, RZ ;  /* 0x0002c400090c7810 */ /* 0x000fe20007ffe0ff */
[----:B------:R-:W-:Y:S01]  /*22fb0*/  UMOV UR7, 0x12f00000 ;  /* 0x12f0000000077882 */ /* 0x000fe20000000000 */
[----:B------:R-:W-:-:S15]  /*22fc0*/  R2UR UR10, R14 ;  /* 0x000000000e0a72ca */ /* 0x000fde00000e0000 */
.L_x_719:
        /* <DEDUP_REMOVED lines=10> */
[----:B------:R-:W0:Y:S01]  /*23070*/  SYNCS.PHASECHK.TRANS64.TRYWAIT P0, [R11+URZ+0x388c0], R10 ;  /* 0x0388c00a0b0075a7 */ /* 0x000e22000800017f */
[----:B------:R-:W-:Y:S04]  /*23080*/  BSSY B2, `(.L_x_720) ;  /* 0x0000002000027945 */ /* 0x000fe80003800000 */
[----:B0-----:R-:W-:Y:S05]  /*23090*/  @!P0 BRA `(.L_x_721) ;  /* 0x000000c400388947 */ /* 0x001fea0003800000 */
.L_x_1073:
[----:B------:R-:W-:Y:S05]  /*230a0*/  BSYNC B2 ;  /* 0x0000000000027941 */ /* 0x000fea0003800000 */
.L_x_720:
[----:B------:R-:W-:Y:S01]  /*230b0*/  BSSY B2, `(.L_x_722) ;  /* 0x000000b000027945 */ /* 0x000fe20003800000 */
[----:B------:R-:W-:Y:S02]  /*230c0*/  IMAD.MOV.U32 R12, RZ, RZ, 0x0 ;  /* 0x00000000ff0c7424 */ /* 0x000fe400078e00ff */
[----:B------:R-:W-:Y:S01]  /*230d0*/  IMAD.MOV.U32 R13, RZ, RZ, 0x12f00000 ;  /* 0x12f00000ff0d7424 */ /* 0x000fe200078e00ff */
[----:B------:R-:W-:Y:S06]  /*230e0*/  @P2 BRA `(.L_x_723) ;  /* 0x00000000001c2947 */ /* 0x000fec0003800000 */
[----:B------:R-:W2:Y:S02]  /*230f0*/  S2R R7, SR_TID.X ;  /* 0x0000000000077919 */ /* 0x000ea40000002100 */
[----:B--2---:R-:W-:Y:S01]  /*23100*/  LOP3.LUT R20, R7, 0x1f, RZ, 0xc0, !PT ;  /* 0x0000001f07147812 */ /* 0x004fe200078ec0ff */
[----:B------:R-:W-:-:S03]  /*23110*/  IMAD.MOV.U32 R7, RZ, RZ, 0x8000 ;  /* 0x00008000ff077424 */ /* 0x000fc600078e00ff */
[----:B------:R-:W-:Y:S01]  /*23120*/  ISETP.NE.AND P0, PT, R20, RZ, PT ;  /* 0x000000ff1400720c */ /* 0x000fe20003f05270 */
[----:B------:R2:W-:-:S12]  /*23130*/  SYNCS.ARRIVE.TRANS64 RZ, [R11+URZ+0x388b0], R7 ;  /* 0x0388b0070bff79a7 */ /* 0x0005d8000800003f */
[----:B--2---:R-:W-:Y:S05]  /*23140*/  @!P0 BRA `(.L_x_723) ;  /* 0x0000000000048947 */ /* 0x004fea0003800000 */
[----:B------:R-:W-:Y:S01]  /*23150*/  BPT.TRAP 0x1 ;  /* 0x000000040000795c */ /* 0x000fe20000300000 */
.L_x_723:
[----:B------:R-:W-:Y:S05]  /*23160*/  BSYNC B2 ;  /* 0x0000000000027941 */ /* 0x000fea0003800000 */
.L_x_722:
[----:B------:R-:W-:Y:S01]  /*23170*/  R2UR UR10, R15 ;  /* 0x000000000f0a72ca */ /* 0x000fe200000e0000 */
[----:B------:R-:W-:Y:S01]  /*23180*/  UIADD3 UR4, UP0, UR40, 0x670, URZ ;  /* 0x0000067028047890 */ /* 0x000fe2000ff1e03f */
[----:B------:R-:W-:Y:S01]  /*23190*/  R2UR UR6, R12 ;  /* 0x000000000c0672ca */ /* 0x000fe200000e0000 */
[----:B01----:R-:W-:Y:S01]  /*231a0*/  VIADD R11, R11, 0x388b0 ;  /* 0x000388b00b0b7836 */ /* 0x003fe20000000000 */
[----:B------:R-:W-:Y:S01]  /*231b0*/  R2UR UR7, R13 ;  /* 0x000000000d0772ca */ /* 0x000fe200000e0000 */
[----:B------:R-:W-:Y:S01]  /*231c0*/  UIADD3.X UR5, URZ, UR41, URZ, UP0, !UPT ;  /* 0x000000293f057290 */ /* 0x000fe200087fe43f */
[----:B------:R-:W-:Y:S02]  /*231d0*/  PLOP3.LUT P0, PT, PT, PT, PT, 0x80, 0x0 ;  /* 0x000000000000781c */ /* 0x000fe40003f0f070 */
[----:B------:R-:W-:-:S11]  /*231e0*/  IADD3 R7, R9, 0x10400, RZ ;  /* 0x0001040009077810 */ /* 0x000fd60007ffe0ff */
.L_x_724:
        /* <DEDUP_REMOVED lines=10> */
[----:B------:R-:W-:Y:S01]  /*23290*/  R2UR UR10, R14 ;  /* 0x000000000e0a72ca */ /* 0x000fe200000e0000 */
[----:B------:R-:W-:Y:S01]  /*232a0*/  VIADD R9, R9, 0x14400 ;  /* 0x0001440009097836 */ /* 0x000fe20000000000 */
[----:B------:R-:W-:Y:S02]  /*232b0*/  R2UR UR6, R12 ;  /* 0x000000000c0672ca */ /* 0x000fe400000e0000 */
[----:B------:R-:W-:Y:S02]  /*232c0*/  R2UR UR7, R13 ;  /* 0x000000000d0772ca */ /* 0x000fe400000e0000 */
[----:B------:R-:W-:-:S13]  /*232d0*/  PLOP3.LUT P0, PT, PT, PT, PT, 0x80, 0x0 ;  /* 0x000000000000781c */ /* 0x000fda0003f0f070 */
.L_x_725:
        /* <DEDUP_REMOVED lines=9> */
[----:B-1----:R-:W-:Y:S05]  /*23370*/  @P0 BRA.U.ANY `(.L_x_725) ;  /* 0xfffffffd00d80947 */ /* 0x002fea000393ffff */
.L_x_713:
[----:B------:R-:W-:Y:S05]  /*23380*/  BSYNC B1 ;  /* 0x0000000000017941 */ /* 0x000fea0003800000 */
.L_x_712:
[----:B------:R-:W-:Y:S01]  /*23390*/  VIADD R11, R3, 0xfffffffe ;  /* 0xfffffffe030b7836 */ /* 0x000fe20000000000 */
[----:B------:R-:W-:Y:S01]  /*233a0*/  PLOP3.LUT P0, PT, PT, PT, PT, 0x8, 0x0 ;  /* 0x000000000000781c */ /* 0x000fe20003f0e170 */
[----:B------:R-:W-:-:S03]  /*233b0*/  VIADD R29, R29, 0x1 ;  /* 0x000000011d1d7836 */ /* 0x000fc60000000000 */
[----:B------:R-:W-:Y:S02]  /*233c0*/  ISETP.GE.AND P3, PT, R11, R6, PT ;  /* 0x000000060b00720c */ /* 0x000fe40003f66270 */
[----:B------:R-:W-:-:S04]  /*233d0*/  ISETP.NE.AND P2, PT, R29, 0x2, PT ;  /* 0x000000021d00780c */ /* 0x000fc80003f45270 */
[----:B------:R-:W-:Y:S02]  /*233e0*/  SEL R3, RZ, 0x1, P2 ;  /* 0x00000001ff037807 */ /* 0x000fe40001000000 */
[----:B------:R-:W-:Y:S02]  /*233f0*/  SEL R29, R29, RZ, P2 ;  /* 0x000000ff1d1d7207 */ /* 0x000fe40001000000 */
[----:B------:R-:W-:-:S03]  /*23400*/  LOP3.LUT R32, R32, R3, RZ, 0x3c, !PT ;  /* 0x0000000320207212 */ /* 0x000fc600078e3cff */
[----:B------:R-:W-:Y:S05]  /*23410*/  @!P3 BRA `(.L_x_706) ;  /* 0x0000000400d4b947 */ /* 0x000fea0003800000 */
.L_x_740:
[----:B------:R-:W-:Y:S05]  /*23420*/  YIELD ;  /* 0x0000000000007946 */ /* 0x000fea0003800000 */
        /* <DEDUP_REMOVED lines=10> */
.L_x_1074:
[----:B------:R-:W-:Y:S05]  /*234d0*/  BSYNC B2 ;  /* 0x0000000000027941 */ /* 0x000fea0003800000 */
.L_x_728:
[----:B------:R-:W-:Y:S04]  /*234e0*/  BSSY B2, `(.L_x_730) ;  /* 0x0000009000027945 */ /* 0x000fe80003800000 */
[----:B------:R-:W-:Y:S05]  /*234f0*/  @P3 BRA `(.L_x_731) ;  /* 0x00000000001c3947 */ /* 0x000fea0003800000 */
[----:B------:R-:W0:Y:S02]  /*23500*/  S2R R3, SR_TID.X ;  /* 0x0000000000037919 */ /* 0x000e240000002100 */
[----:B0-----:R-:W-:Y:S02]  /*23510*/  LOP3.LUT R7, R3, 0x1f, RZ, 0xc0, !PT ;  /* 0x0000001f03077812 */ /* 0x001fe400078ec0ff */
[----:B------:R-:W-:Y:S02]  /*23520*/  MOV R3, 0x8000 ;  /* 0x0000800000037802 */ /* 0x000fe40000000f00 */
[----:B------:R-:W-:Y:S02]  /*23530*/  ISETP.NE.AND P2, PT, R7, RZ, PT ;  /* 0x000000ff0700720c */ /* 0x000fe40003f45270 */
[----:B------:R2:W-:Y:S11]  /*23540*/  SYNCS.ARRIVE.TRANS64 RZ, [R10+URZ+0x38890], R3 ;  /* 0x038890030aff79a7 */ /* 0x0005f6000800003f */
[----:B--2---:R-:W-:Y:S05]  /*23550*/  @!P2 BRA `(.L_x_731) ;  /* 0x000000000004a947 */ /* 0x004fea0003800000 */
[----:B------:R-:W-:Y:S01]  /*23560*/  BPT.TRAP 0x1 ;  /* 0x000000040000795c */ /* 0x000fe20000300000 */
.L_x_731:
[----:B------:R-:W-:Y:S05]  /*23570*/  BSYNC B2 ;  /* 0x0000000000027941 */ /* 0x000fea0003800000 */
.L_x_730:
[----:B------:R-:W-:Y:S01]  /*23580*/  IMAD.MOV.U32 R14, RZ, RZ, RZ ;  /* 0x000000ffff0e7224 */ /* 0x000fe200078e00ff */
[----:B------:R-:W-:Y:S01]  /*23590*/  UIADD3 UR4, UP0, UR40, 0x570, URZ ;  /* 0x0000057028047890 */ /* 0x000fe2000ff1e03f */
[----:B------:R-:W-:Y:S01]  /*235a0*/  IMAD R8, R29, 0x8000, R16 ;  /* 0x000080001d087824 */ /* 0x000fe200078e0210 */
[----:B------:R-:W-:Y:S01]  /*235b0*/  PLOP3.LUT P2, PT, PT, PT, PT, 0x80, 0x0 ;  /* 0x000000000000781c */ /* 0x000fe20003f4f070 */
[----:B0-----:R-:W-:Y:S01]  /*235c0*/  IMAD R7, R11, 0x80, R0 ;  /* 0x000000800b077824 */ /* 0x001fe200078e0200 */
[----:B------:R-:W-:Y:S01]  /*235d0*/  R2UR UR10, R14 ;  /* 0x000000000e0a72ca */ /* 0x000fe200000e0000 */
[----:B------:R-:W-:Y:S01]  /*235e0*/  VIADD R3, R10, 0x38890 ;  /* 0x000388900a037836 */ /* 0x000fe20000000000 */
[----:B------:R-:W-:Y:S01]  /*235f0*/  IADD3 R12, R8, 0x28400, RZ ;  /* 0x00028400080c7810 */ /* 0x000fe20007ffe0ff */
[----:B------:R-:W-:Y:S01]  /*23600*/  UIADD3.X UR5, URZ, UR41, URZ, UP0, !UPT ;  /* 0x000000293f057290 */ /* 0x000fe200087fe43f */
[----:B------:R-:W-:Y:S01]  /*23610*/  UMOV UR6, 0x0 ;  /* 0x0000000000067882 */ /* 0x000fe20000000000 */
[----:B------:R-:W-:-:S10]  /*23620*/  UMOV UR7, 0x12f00000 ;  /* 0x12f0000000077882 */ /* 0x000fd40000000000 */
.L_x_732:
        /* <DEDUP_REMOVED lines=12> */
[----:B------:R-:W-:Y:S01]  /*236f0*/  VIADD R12, R8, 0x2c400 ;  /* 0x0002c400080c7836 */ /* 0x000fe20000000000 */
[----:B------:R-:W-:Y:S01]  /*23700*/  UMOV UR6, 0x0 ;  /* 0x0000000000067882 */ /* 0x000fe20000000000 */
[----:B------:R-:W-:Y:S01]  /*23710*/  UMOV UR7, 0x12f00000 ;  /* 0x12f0000000077882 */ /* 0x000fe20000000000 */
[----:B------:R-:W-:-:S15]  /*23720*/  R2UR UR10, R15 ;  /* 0x000000000f0a72ca */ /* 0x000fde00000e0000 */
.L_x_733:
        /* <DEDUP_REMOVED lines=13> */
.L_x_1075:
[----:B------:R-:W-:Y:S05]  /*23800*/  BSYNC B2 ;  /* 0x0000000000027941 */ /* 0x000fea0003800000 */
.L_x_734:
[----:B------:R-:W-:Y:S01]  /*23810*/  BSSY B2, `(.L_x_736) ;  /* 0x000000b000027945 */ /* 0x000fe20003800000 */
[----:B------:R-:W-:Y:S02]  /*23820*/  IMAD.MOV.U32 R12, RZ, RZ, 0x0 ;  /* 0x00000000ff0c7424 */ /* 0x000fe400078e00ff */
[----:B------:R-:W-:Y:S01]  /*23830*/  IMAD.MOV.U32 R13, RZ, RZ, 0x12f00000 ;  /* 0x12f00000ff0d7424 */ /* 0x000fe200078e00ff */
[----:B------:R-:W-:Y:S06]  /*23840*/  @P3 BRA `(.L_x_737) ;  /* 0x00000000001c3947 */ /* 0x000fec0003800000 */
[----:B------:R-:W2:Y:S02]  /*23850*/  S2R R3, SR_TID.X ;  /* 0x0000000000037919 */ /* 0x000ea40000002100 */
[----:B--2---:R-:W-:Y:S02]  /*23860*/  LOP3.LUT R20, R3, 0x1f, RZ, 0xc0, !PT ;  /* 0x0000001f03147812 */ /* 0x004fe400078ec0ff */
[----:B------:R-:W-:Y:S02]  /*23870*/  MOV R3, 0x8000 ;  /* 0x0000800000037802 */ /* 0x000fe40000000f00 */
[----:B------:R-:W-:Y:S02]  /*23880*/  ISETP.NE.AND P2, PT, R20, RZ, PT ;  /* 0x000000ff1400720c */ /* 0x000fe40003f45270 */
[----:B------:R2:W-:Y:S11]  /*23890*/  SYNCS.ARRIVE.TRANS64 RZ, [R10+URZ+0x388b0], R3 ;  /* 0x0388b0030aff79a7 */ /* 0x0005f6000800003f */
[----:B--2---:R-:W-:Y:S05]  /*238a0*/  @!P2 BRA `(.L_x_737) ;  /* 0x000000000004a947 */ /* 0x004fea0003800000 */
[----:B------:R-:W-:Y:S01]  /*238b0*/  BPT.TRAP 0x1 ;  /* 0x000000040000795c */ /* 0x000fe20000300000 */
.L_x_737:
[----:B------:R-:W-:Y:S05]  /*238c0*/  BSYNC B2 ;  /* 0x0000000000027941 */ /* 0x000fea0003800000 */
.L_x_736:
[----:B------:R-:W-:Y:S01]  /*238d0*/  R2UR UR10, R14 ;  /* 0x000000000e0a72ca */ /* 0x000fe200000e0000 */
[----:B------:R-:W-:Y:S01]  /*238e0*/  UIADD3 UR4, UP0, UR40, 0x670, URZ ;  /* 0x0000067028047890 */ /* 0x000fe2000ff1e03f */
[----:B------:R-:W-:Y:S01]  /*238f0*/  R2UR UR6, R12 ;  /* 0x000000000c0672ca */ /* 0x000fe200000e0000 */
[----:B01----:R-:W-:Y:S01]  /*23900*/  VIADD R10, R10, 0x388b0 ;  /* 0x000388b00a0a7836 */ /* 0x003fe20000000000 */
[----:B------:R-:W-:Y:S01]  /*23910*/  R2UR UR7, R13 ;  /* 0x000000000d0772ca */ /* 0x000fe200000e0000 */
[----:B------:R-:W-:Y:S01]  /*23920*/  VIADD R3, R8, 0x10400 ;  /* 0x0001040008037836 */ /* 0x000fe20000000000 */
[----:B------:R-:W-:Y:S01]  /*23930*/  PLOP3.LUT P2, PT, PT, PT, PT, 0x80, 0x0 ;  /* 0x000000000000781c */ /* 0x000fe20003f4f070 */
[----:B------:R-:W-:-:S12]  /*23940*/  UIADD3.X UR5, URZ, UR41, URZ, UP0, !UPT ;  /* 0x000000293f057290 */ /* 0x000fd800087fe43f */
.L_x_738:
        /* <DEDUP_REMOVED lines=15> */
.L_x_739:
        /* <DEDUP_REMOVED lines=10> */
.L_x_727:
[----:B------:R-:W-:Y:S05]  /*23ae0*/  BSYNC B1 ;  /* 0x0000000000017941 */ /* 0x000fea0003800000 */
.L_x_726:
[----:B------:R-:W-:Y:S01]  /*23af0*/  ISETP.GT.AND P3, PT, R11, R6, PT ;  /* 0x000000060b00720c */ /* 0x000fe20003f64270 */
[----:B------:R-:W-:Y:S01]  /*23b00*/  VIADD R29, R29, 0x1 ;  /* 0x000000011d1d7836 */ /* 0x000fe20000000000 */
[----:B------:R-:W-:-:S04]  /*23b10*/  IADD3 R11, R11, -0x1, RZ ;  /* 0xffffffff0b0b7810 */ /* 0x000fc80007ffe0ff */
[----:B------:R-:W-:-:S04]  /*23b20*/  ISETP.NE.AND P2, PT, R29, 0x2, PT ;  /* 0x000000021d00780c */ /* 0x000fc80003f45270 */
[----:B------:R-:W-:Y:S02]  /*23b30*/  SEL R3, RZ, 0x1, P2 ;  /* 0x00000001ff037807 */ /* 0x000fe40001000000 */
[----:B------:R-:W-:Y:S02]  /*23b40*/  SEL R29, R29, RZ, P2 ;  /* 0x000000ff1d1d7207 */ /* 0x000fe40001000000 */
[----:B------:R-:W-:Y:S01]  /*23b50*/  LOP3.LUT R32, R32, R3, RZ, 0x3c, !PT ;  /* 0x0000000320207212 */ /* 0x000fe200078e3cff */
[----:B------:R-:W-:Y:S06]  /*23b60*/  @P3 BRA `(.L_x_740) ;  /* 0xfffffff8002c3947 */ /* 0x000fec000383ffff */
.L_x_706:
[----:B------:R-:W-:Y:S05]  /*23b70*/  BSYNC B0 ;  /* 0x0000000000007941 */ /* 0x000fea0003800000 */
.L_x_705:
[----:B------:R-:W-:Y:S05]  /*23b80*/  @!P0 WARPSYNC.ALL ;  /* 0x0000000000008948 */ /* 0x000fea0003800000 */
[----:B------:R-:W-:Y:S01]  /*23b90*/  @!P0 BAR.SYNC.DEFER_BLOCKING 0xc, 0x180 ;  /* 0x0306000000008b1d */ /* 0x000fe20000010000 */
[----:B------:R-:W-:-:S05]  /*23ba0*/  IMAD.MOV.U32 R0, RZ, RZ, RZ ;  /* 0x000000ffff007224 */ /* 0x000fca00078e00ff */
[----:B------:R-:W-:Y:S04]  /*23bb0*/  BSSY B0, `(.L_x_741) ;  /* 0x000001e000007945 */ /* 0x000fe80003800000 */
[----:B------:R-:W-:Y:S05]  /*23bc0*/  @!P1 BRA `(.L_x_742) ;  /* 0x0000000000709947 */ /* 0x000fea0003800000 */
[----:B------:R-:W-:-:S13]  /*23bd0*/  ISETP.NE.AND P0, PT, R5, RZ, PT ;  /* 0x000000ff0500720c */ /* 0x000fda0003f05270 */
[----:B------:R-:W1:Y:S02]  /*23be0*/  @!P0 LDC R5, c[0x0][0x9f0] ;  /* 0x00027c00ff058b82 */ /* 0x000e640000000800 */
[-C--:B-1----:R-:W-:Y:S02]  /*23bf0*/  IABS R0, R5.reuse ;  /* 0x0000000500007213 */ /* 0x082fe40000000000 */
[----:B0-----:R-:W-:Y:S02]  /*23c00*/  IABS R7, R5 ;  /* 0x0000000500077213 */ /* 0x001fe40000000000 */
[----:B------:R-:W0:Y:S02]  /*23c10*/  I2F.RP R2, R0 ;  /* 0x0000000000027306 */ /* 0x000e240000209400 */
[----:B------:R-:W-:-:S06]  /*23c20*/  IADD3 R7, RZ, -R7, RZ ;  /* 0x80000007ff077210 */ /* 0x000fcc0007ffe0ff */
[----:B0-----:R-:W0:Y:S02]  /*23c30*/  MUFU.RCP R2, R2 ;  /* 0x0000000200027308 */ /* 0x001e240000001000 */
[----:B0-----:R-:W-:-:S06]  /*23c40*/  VIADD R2, R2, 0xffffffe ;  /* 0x0ffffffe02027836 */ /* 0x001fcc0000000000 */
[----:B------:R-:W0:Y:S02]  /*23c50*/  F2I.FTZ.U32.TRUNC.NTZ R3, R2 ;  /* 0x0000000200037305 */ /* 0x000e24000021f000 */
[----:B0-----:R-:W-:-:S04]  /*23c60*/  IMAD.MOV R2, RZ, RZ, -R3 ;  /* 0x000000ffff027224 */ /* 0x001fc800078e0a03 */
[----:B------:R-:W-:Y:S02]  /*23c70*/  IMAD R6, R2, R0, RZ ;  /* 0x0000000002067224 */ /* 0x000fe400078e02ff */
[----:B------:R-:W-:-:S04]  /*23c80*/  IMAD.MOV.U32 R2, RZ, RZ, RZ ;  /* 0x000000ffff027224 */ /* 0x000fc800078e00ff */
[----:B------:R-:W-:Y:S01]  /*23c90*/  IMAD.HI.U32 R6, R3, R6, R2 ;  /* 0x0000000603067227 */ /* 0x000fe200078e0002 */
[----:B------:R-:W-:-:S04]  /*23ca0*/  IADD3 R3, R4, -0x1, R5 ;  /* 0xffffffff04037810 */ /* 0x000fc80007ffe005 */
[----:B------:R-:W-:Y:S02]  /*23cb0*/  IABS R2, R3 ;  /* 0x0000000300027213 */ /* 0x000fe40000000000 */
[----:B------:R-:W-:-:S03]  /*23cc0*/  LOP3.LUT R3, R3, R5, RZ, 0x3c, !PT ;  /* 0x0000000503037212 */ /* 0x000fc600078e3cff */
[----:B------:R-:W-:Y:S01]  /*23cd0*/  IMAD.HI.U32 R6, R6, R2, RZ ;  /* 0x0000000206067227 */ /* 0x000fe200078e00ff */
[----:B------:R-:W-:-:S03]  /*23ce0*/  ISETP.GE.AND P2, PT, R3, RZ, PT ;  /* 0x000000ff0300720c */ /* 0x000fc60003f46270 */
[----:B------:R-:W-:-:S05]  /*23cf0*/  IMAD R2, R6, R7, R2 ;  /* 0x0000000706027224 */ /* 0x000fca00078e0202 */
[----:B------:R-:W-:-:S13]  /*23d00*/  ISETP.GT.U32.AND P1, PT, R0, R2, PT ;  /* 0x000000020000720c */ /* 0x000fda0003f24070 */
[----:B------:R-:W-:Y:S02]  /*23d10*/  @!P1 IMAD.IADD R2, R2, 0x1, -R0 ;  /* 0x0000000102029824 */ /* 0x000fe400078e0a00 */
[----:B------:R-:W-:Y:S01]  /*23d20*/  @!P1 VIADD R6, R6, 0x1 ;  /* 0x0000000106069836 */ /* 0x000fe20000000000 */
[----:B------:R-:W-:Y:S02]  /*23d30*/  ISETP.NE.AND P1, PT, R5, RZ, PT ;  /* 0x000000ff0500720c */ /* 0x000fe40003f25270 */
[----:B------:R-:W-:-:S13]  /*23d40*/  ISETP.GE.U32.AND P0, PT, R2, R0, PT ;  /* 0x000000000200720c */ /* 0x000fda0003f06070 */
[----:B------:R-:W-:-:S04]  /*23d50*/  @P0 VIADD R6, R6, 0x1 ;  /* 0x0000000106060836 */ /* 0x000fc80000000000 */
[----:B------:R-:W-:-:S05]  /*23d60*/  IMAD.MOV.U32 R0, RZ, RZ, R6 ;  /* 0x000000ffff007224 */ /* 0x000fca00078e0006 */
[----:B------:R-:W-:Y:S02]  /*23d70*/  @!P2 IADD3 R0, -R0, RZ, RZ ;  /* 0x000000ff0000a210 */ /* 0x000fe40007ffe1ff */
[----:B------:R-:W-:-:S07]  /*23d80*/  @!P1 LOP3.LUT R0, RZ, R5, RZ, 0x33, !PT ;  /* 0x00000005ff009212 */ /* 0x000fce00078e33ff */
.L_x_742:
[----:B------:R-:W-:Y:S05]  /*23d90*/  BSYNC B0 ;  /* 0x0000000000007941 */ /* 0x000fea0003800000 */
.L_x_741:
[----:B------:R-:W-:-:S05]  /*23da0*/  IMAD R35, R35, R0, RZ ;  /* 0x0000000023237224 */ /* 0x000fca00078e02ff */
[----:B------:R-:W-:-:S04]  /*23db0*/  VIADDMNMX R2, R35, R0, R4, PT ;  /* 0x0000000023027246 */ /* 0x000fc80003800104 */
[----:B------:R-:W-:Y:S01]  /*23dc0*/  ISETP.GT.AND P0, PT, R2, R35, PT ;  /* 0x000000230200720c */ /* 0x000fe20003f04270 */
[----:B------:R1:W-:-:S12]  /*23dd0*/  STL [R1+0x1c], R2 ;  /* 0x00001c0201007387 */ /* 0x0003d80000100800 */
[----:B-1----:R-:W-:Y:S05]  /*23de0*/  @P0 BRA `(.L_x_743) ;  /* 0x0000000000440947 */ /* 0x002fea0003800000 */
        /* <DEDUP_REMOVED lines=13> */
[----:B0-----:R-:W0:Y:S01]  /*23ec0*/  POPC R7, R4 ;  /* 0x0000000400077309 */ /* 0x001e220000000000 */
[----:B--2---:R-:W0:Y:S02]  /*23ed0*/  SHFL.IDX PT, R0, R3, R0, 0x1f ;  /* 0x00001f0003007589 */ /* 0x004e2400000e0000 */
[----:B0-----:R-:W-:Y:S01]  /*23ee0*/  IADD3 R24, R0, UR39, R7 ;  /* 0x0000002700187c10 */ /* 0x001fe2000fffe007 */
[----:B------:R-:W-:Y:S06]  /*23ef0*/  BRA `(.L_x_744) ;  /* 0x00000048001c7947 */ /* 0x000fec0003800000 */
.L_x_743:
        /* <DEDUP_REMOVED lines=8> */
[----:B------:R-:W-:Y:S01]  /*23f80*/  IMAD.U32 R4, RZ, RZ, UR6 ;  /* 0x00000006ff047e24 */ /* 0x000fe2000f8e00ff */
[----:B0-----:R-:W-:Y:S01]  /*23f90*/  MOV R7, UR9 ;  /* 0x0000000900077c02 */ /* 0x001fe20008000f00 */
[----:B------:R-:W0:Y:S01]  /*23fa0*/  LDC.64 R2, c[0x4][R2] ;  /* 0x0100000002027b82 */ /* 0x000e220000000a00 */
[----:B------:R-:W-:Y:S01]  /*23fb0*/  IMAD.U32 R5, RZ, RZ, UR7 ;  /* 0x00000007ff057e24 */ /* 0x000fe2000f8e00ff */
[----:B------:R-:W-:Y:S01]  /*23fc0*/  MOV R13, RZ ;  /* 0x000000ff000d7202 */ /* 0x000fe20000000f00 */
[----:B------:R-:W-:Y:S02]  /*23fd0*/  IMAD.U32 R6, RZ, RZ, UR8 ;  /* 0x00000008ff067e24 */ /* 0x000fe4000f8e00ff */
[----:B------:R-:W-:-:S02]  /*23fe0*/  IMAD.U32 R10, RZ, RZ, UR4 ;  /* 0x00000004ff0a7e24 */ /* 0x000fc4000f8e00ff */
[----:B------:R-:W-:Y:S02]  /*23ff0*/  IMAD.U32 R11, RZ, RZ, UR5 ;  /* 0x00000005ff0b7e24 */ /* 0x000fe4000f8e00ff */
[----:B------:R-:W-:Y:S02]  /*24000*/  IMAD.MOV.U32 R8, RZ, RZ, 0x70 ;  /* 0x00000070ff087424 */ /* 0x000fe400078e00ff */
[----:B------:R-:W-:-:S07]  /*24010*/  IMAD.MOV.U32 R12, RZ, RZ, 0x1 ;  /* 0x00000001ff0c7424 */ /* 0x000fce00078e00ff */
[----:B------:R-:W-:-:S07]  /*24020*/  LEPC R20, `(.L_x_746) ;  /* 0x000000001014794e */ /* 0x000fce0000000000 */
[----:B0-----:R-:W-:Y:S05]  /*24030*/  CALL.ABS.NOINC R2 ;  /* 0x0000000002007343 */ /* 0x001fea0003c00000 */
.L_x_746:
[----:B------:R-:W-:Y:S05]  /*24040*/  BSYNC B6 ;  /* 0x0000000000067941 */ /* 0x000fea0003800000 */
.L_x_745:
[----:B------:R-:W2:Y:S01]  /*24050*/  LDL.LU R2, [R1] ;  /* 0x0000000001027983 */ /* 0x000ea20000300800 */
[----:B------:R-:W-:Y:S01]  /*24060*/  VIADD R0, R16, 0x10400 ;  /* 0x0001040010007836 */ /* 0x000fe20000000000 */
[----:B------:R-:W-:Y:S04]  /*24070*/  BSSY B6, `(.L_x_747) ;  /* 0x0000016000067945 */ /* 0x000fe80003800000 */
[----:B------:R-:W-:Y:S02]  /*24080*/  LOP3.LUT P0, RZ, R0, 0x3ff, RZ, 0xc0, !PT ;  /* 0x000003ff00ff7812 */ /* 0x000fe4000780c0ff */
[----:B--2---:R-:W-:-:S11]  /*24090*/  LOP3.LUT R2, R2, 0xfffffffe, RZ, 0xc0, !PT ;  /* 0xfffffffe02027812 */ /* 0x004fd600078ec0ff */
[----:B------:R-:W-:-:S05]  /*240a0*/  @P0 LOP3.LUT R2, R2, 0x1, RZ, 0xfc, !PT ;  /* 0x0000000102020812 */ /* 0x000fca00078efcff */
[----:B------:R1:W-:Y:S01]  /*240b0*/  STL [R1], R2 ;  /* 0x0000000201007387 */ /* 0x0003e20000100800 */
[----:B------:R-:W-:Y:S05]  /*240c0*/  @!P0 BRA `(.L_x_748) ;  /* 0x0000000000408947 */ /* 0x000fea0003800000 */
[----:B-1----:R-:W-:Y:S01]  /*240d0*/  MOV R2, 0x0 ;  /* 0x0000000000027802 */ /* 0x002fe20000000f00 */
        /* <DEDUP_REMOVED lines=15> */
.L_x_748:
[----:B------:R-:W-:Y:S05]  /*241d0*/  BSYNC B6 ;  /* 0x0000000000067941 */ /* 0x000fea0003800000 */
.L_x_747:
[----:B------:R-:W-:Y:S01]  /*241e0*/  VIADD R0, R16, 0x400 ;  /* 0x0000040010007836 */ /* 0x000fe20000000000 */
[----:B------:R-:W-:Y:S04]  /*241f0*/  BSSY B6, `(.L_x_749) ;  /* 0x0000013000067945 */ /* 0x000fe80003800000 */
[----:B------:R-:W-:-:S13]  /*24200*/  LOP3.LUT P0, RZ, R0, 0x3ff, RZ, 0xc0, !PT ;  /* 0x000003ff00ff7812 */ /* 0x000fda000780c0ff */
        /* <DEDUP_REMOVED lines=17> */
.L_x_750:
[----:B------:R-:W-:Y:S05]  /*24320*/  BSYNC B6 ;  /* 0x0000000000067941 */ /* 0x000fea0003800000 */
.L_x_749:
[----:B-1----:R-:W2:Y:S01]  /*24330*/  LDL R2, [R1] ;  /* 0x0000000001027983 */ /* 0x002ea20000100800 */
[----:B------:R-:W-:Y:S01]  /*24340*/  BSSY B6, `(.L_x_751) ;  /* 0x0000013000067945 */ /* 0x000fe20003800000 */
[----:B--2---:R-:W-:-:S13]  /*24350*/  LOP3.LUT P6, RZ, R2, 0x1, RZ, 0xc0, !PT ;  /* 0x0000000102ff7812 */ /* 0x004fda00078cc0ff */
[----:B------:R-:W-:Y:S05]  /*24360*/  @!P6 BRA `(.L_x_752) ;  /* 0x000000000040e947 */ /* 0x000fea0003800000 */
[----:B------:R-:W-:Y:S01]  /*24370*/  MOV R2, 0x0 ;  /* 0x0000000000027802 */ /* 0x000fe20000000f00 */
[----:B------:R-:W-:Y:S01]  /*24380*/  ULDC.64 UR4, c[0x4][0xc0] ;  /* 0x0100300000047ab9 */ /* 0x000fe20000000a00 */
[----:B------:R-:W-:Y:S01]  /*24390*/  ULDC.64 UR6, c[0x4][0xc8] ;  /* 0x0100320000067ab9 */ /* 0x000fe20000000a00 */
[----:B------:R-:W-:Y:S01]  /*243a0*/  ULDC.64 UR8, c[0x4][0x20] ;  /* 0x0100080000087ab9 */ /* 0x000fe20000000a00 */
[----:B------:R-:W-:Y:S01]  /*243b0*/  IMAD.U32 R4, RZ, RZ, UR4 ;  /* 0x00000004ff047e24 */ /* 0x000fe2000f8e00ff */
[----:B------:R-:W-:Y:S01]  /*243c0*/  MOV R10, UR8 ;  /* 0x00000008000a7c02 */ /* 0x000fe20008000f00 */
[----:B------:R-:W1:Y:S01]  /*243d0*/  LDC.64 R2, c[0x4][R2] ;  /* 0x0100000002027b82 */ /* 0x000e620000000a00 */
[----:B------:R-:W-:Y:S02]  /*243e0*/  IMAD.U32 R5, RZ, RZ, UR5 ;  /* 0x00000005ff057e24 */ /* 0x000fe4000f8e00ff */
[----:B------:R-:W-:Y:S02]  /*243f0*/  IMAD.U32 R6, RZ, RZ, UR6 ;  /* 0x00000006ff067e24 */ /* 0x000fe4000f8e00ff */
[----:B0-----:R-:W-:-:S02]  /*24400*/  IMAD.U32 R7, RZ, RZ, UR7 ;  /* 0x00000007ff077e24 */ /* 0x001fc4000f8e00ff */
[----:B------:R-:W-:Y:S02]  /*24410*/  IMAD.U32 R11, RZ, RZ, UR9 ;  /* 0x00000009ff0b7e24 */ /* 0x000fe4000f8e00ff */
[----:B------:R-:W-:Y:S02]  /*24420*/  IMAD.MOV.U32 R8, RZ, RZ, 0x70 ;  /* 0x00000070ff087424 */ /* 0x000fe400078e00ff */
[----:B------:R-:W-:Y:S02]  /*24430*/  IMAD.MOV.U32 R12, RZ, RZ, 0x1 ;  /* 0x00000001ff0c7424 */ /* 0x000fe400078e00ff */
[----:B------:R-:W-:-:S07]  /*24440*/  IMAD.MOV.U32 R13, RZ, RZ, RZ ;  /* 0x000000ffff0d7224 */ /* 0x000fce00078e00ff */
[----:B------:R-:W-:-:S07]  /*24450*/  LEPC R20, `(.L_x_752) ;  /* 0x000000001014794e */ /* 0x000fce0000000000 */
[----:B-1----:R-:W-:Y:S05]  /*24460*/  CALL.ABS.NOINC R2 ;  /* 0x0000000002007343 */ /* 0x002fea0003c00000 */
.L_x_752:
[----:B------:R-:W-:Y:S05]  /*24470*/  BSYNC B6 ;  /* 0x0000000000067941 */ /* 0x000fea0003800000 */
.L_x_751:
[----:B------:R-:W2:Y:S01]  /*24480*/  LDL.LU R2, [R1] ;  /* 0x0000000001027983 */ /* 0x000ea20000300800 */
[----:B------:R-:W-:Y:S01]  /*24490*/  ULDC.64 UR4, c[0x0][0x9f8] ;  /* 0x00027e0000047ab9 */ /* 0x000fe20000000a00 */
[----:B------:R-:W1:Y:S02]  /*244a0*/  LDC R8, c[0x0][0x430] ;  /* 0x00010c00ff087b82 */ /* 0x000e640000000800 */
[----:B------:R-:W0:Y:S01]  /*244b0*/  LDL R0, [R1+0x1c] ;  /* 0x00001c0001007983 */ /* 0x000e220000100800 */
[----:B------:R-:W-:Y:S01]  /*244c0*/  ISETP.NE.U32.AND P0, PT, RZ, UR4, PT ;  /* 0x00000004ff007c0c */ /* 0x000fe2000bf05070 */
[----:B------:R-:W3:Y:S03]  /*244d0*/  S2R R21, SR_TID.X ;  /* 0x0000000000157919 */ /* 0x000ee60000002100 */
[----:B------:R-:W-:Y:S01]  /*244e0*/  ISETP.NE.AND.EX P0, PT, RZ, UR5, PT, P0 ;  /* 0x00000005ff007c0c */ /* 0x000fe2000bf05300 */
[----:B------:R-:W4:Y:S01]  /*244f0*/  LDC R10, c[0x0][0x2f4] ;  /* 0x0000bd00ff0a7b82 */ /* 0x000f220000000800 */
[----:B--2---:R-:W-:-:S02]  /*24500*/  MOV R20, R2 ;  /* 0x0000000200147202 */ /* 0x004fc40000000f00 */
[----:B------:R-:W2:Y:S02]  /*24510*/  S2R R2, SR_TID.X ;  /* 0x0000000000027919 */ /* 0x000ea40000002100 */
[----:B--2---:R-:W-:-:S07]  /*24520*/  LOP3.LUT R4, R2, 0x7f, RZ, 0xc0, !PT ;  /* 0x0000007f02047812 */ /* 0x004fce00078ec0ff */
[----:B------:R-:W-:Y:S01]  /*24530*/  @P0 IADD3 R2, P1, R19, UR4, RZ ;  /* 0x0000000413020c10 */ /* 0x000fe2000ff3e0ff */
[----:B---3--:R-:W-:Y:S01]  /*24540*/  IMAD.SHL.U32 R21, R21, 0x10, RZ ;  /* 0x0000001015157824 */ /* 0x008fe200078e00ff */
[----:B------:R-:W-:Y:S02]  /*24550*/  SHF.R.U32.HI R4, RZ, 0x3, R4 ;  /* 0x00000003ff047819 */ /* 0x000fe40000011604 */
[----:B------:R-:W-:-:S05]  /*24560*/  @P0 IADD3.X R3, R22, UR5, RZ, P1, !PT ;  /* 0x0000000516030c10 */ /* 0x000fca0008ffe4ff */
[----:B------:R2:W3:Y:S01]  /*24570*/  @P0 LDG.E R26, desc[UR36][R2.64] ;  /* 0x00000024021a0981 */ /* 0x0004e2000c1e1900 */
[----:B-1----:R-:W-:Y:S02]  /*24580*/  ISETP.NE.AND P1, PT, R8, 0x1, PT ;  /* 0x000000010800780c */ /* 0x002fe40003f25270 */
[----:B------:R-:W-:Y:S02]  /*24590*/  LOP3.LUT R21, R4, 0x70, R21, 0xf8, !PT ;  /* 0x0000007004157812 */ /* 0x000fe400078ef815 */
[----:B0-----:R-:W-:-:S04]  /*245a0*/  LEA R7, R0, 0xffffff80, 0x7 ;  /* 0xffffff8000077811 */ /* 0x001fc800078e38ff */
[----:B------:R-:W-:-:S04]  /*245b0*/  LOP3.LUT R5, R21, R7, RZ, 0xfc, !PT ;  /* 0x0000000715057212 */ /* 0x000fc800078efcff */
[C---:B------:R-:W-:Y:S01]  /*245c0*/  ISETP.GE.AND P0, PT, R5.reuse, R23, PT ;  /* 0x000000170500720c */ /* 0x040fe20003f06270 */
[----:B------:R-:W0:Y:S01]  /*245d0*/  @P1 LDC R6, c[0x0][0x434] ;  /* 0x00010d00ff061b82 */ /* 0x000e220000000800 */
[----:B------:R-:W-:-:S04]  /*245e0*/  IMAD.IADD R5, R5, 0x1, R36 ;  /* 0x0000000105057824 */ /* 0x000fc800078e0224 */
[----:B------:R-:W-:-:S03]  /*245f0*/  IMAD.MOV.U32 R4, RZ, RZ, R5 ;  /* 0x000000ffff047224 */ /* 0x000fc600078e0005 */
[----:B------:R-:W1:Y:S08]  /*24600*/  @P1 LDC R0, c[0x0][0x438] ;  /* 0x00010e00ff001b82 */ /* 0x000e700000000800 */
[----:B--2---:R-:W2:Y:S01]  /*24610*/  @!P0 LDC.64 R2, c[0x0][0x428] ;  /* 0x00010a00ff028b82 */ /* 0x004ea20000000a00 */
[----:B0-----:R-:W-:-:S05]  /*24620*/  @P1 IMAD.HI.U32 R6, R5, R6, RZ ;  /* 0x0000000605061227 */ /* 0x001fca00078e00ff */
[----:B-1----:R-:W-:-:S05]  /*24630*/  @P1 SHF.R.U32.HI R4, RZ, R0, R6 ;  /* 0x00000000ff041219 */ /* 0x002fca0000011606 */
[----:B------:R-:W-:-:S04]  /*24640*/  IMAD.MOV R0, RZ, RZ, -R4 ;  /* 0x000000ffff007224 */ /* 0x000fc800078e0a04 */
[----:B------:R-:W-:Y:S01]  /*24650*/  IMAD R0, R8, R0, R5 ;  /* 0x0000000008007224 */ /* 0x000fe200078e0205 */
[----:B------:R-:W-:Y:S02]  /*24660*/  @!P0 SHF.R.S32.HI R5, RZ, 0x1f, R4 ;  /* 0x0000001fff058819 */ /* 0x000fe40000011404 */
[----:B------:R-:W-:Y:S02]  /*24670*/  LOP3.LUT R9, R30, 0x80, RZ, 0xfc, !PT ;  /* 0x000000801e097812 */ /* 0x000fe400078efcff */
[----:B------:R-:W-:Y:S01]  /*24680*/  LOP3.LUT R20, R20, 0xfffffffd, RZ, 0xc0, !PT ;  /* 0xfffffffd14147812 */ /* 0x000fe200078ec0ff */
[----:B------:R-:W-:Y:S01]  /*24690*/  UMOV UR4, 0xffffffff ;  /* 0xffffffff00047882 */ /* 0x000fe20000000000 */
[----:B---3--:R-:W-:Y:S01]  /*246a0*/  SHF.R.S32.HI R37, RZ, 0x1f, R26 ;  /* 0x0000001fff257819 */ /* 0x008fe2000001141a */
[----:B--2---:R-:W-:-:S04]  /*246b0*/  @!P0 IMAD.WIDE.U32 R4, R26, R2, R4 ;  /* 0x000000021a048225 */ /* 0x004fc800078e0004 */
[----:B------:R-:W-:-:S04]  /*246c0*/  @!P0 IMAD R6, R37, R2, RZ ;  /* 0x0000000225068224 */ /* 0x000fc800078e02ff */
[----:B------:R-:W-:Y:S02]  /*246d0*/  @!P0 IMAD R6, R26, R3, R6 ;  /* 0x000000031a068224 */ /* 0x000fe400078e0206 */
[----:B------:R-:W0:Y:S03]  /*246e0*/  @!P0 LDC.64 R2, c[0x0][0x418] ;  /* 0x00010600ff028b82 */ /* 0x000e260000000a00 */
[----:B------:R-:W-:Y:S02]  /*246f0*/  @!P0 IADD3 R6, R5, R6, RZ ;  /* 0x0000000605068210 */ /* 0x000fe40007ffe0ff */
[----:B0-----:R-:W-:-:S04]  /*24700*/  @!P0 LEA R2, P1, R4, R2, 0x2 ;  /* 0x0000000204028211 */ /* 0x001fc800078210ff */
[----:B------:R-:W-:Y:S01]  /*24710*/  @!P0 LEA.HI.X R3, R4, R3, R6, 0x2, P1 ;  /* 0x0000000304038211 */ /* 0x000fe200008f1406 */
[----:B------:R-:W-:Y:S01]  /*24720*/  IMAD.MOV.U32 R4, RZ, RZ, RZ ;  /* 0x000000ffff047224 */ /* 0x000fe200078e00ff */
[----:B----4-:R-:W-:-:S05]  /*24730*/  ISETP.GE.AND P1, PT, R30, R10, PT ;  /* 0x0000000a1e00720c */ /* 0x010fca0003f26270 */
[----:B------:R0:W5:Y:S01]  /*24740*/  @!P0 LDG.E R4, desc[UR36][R2.64] ;  /* 0x0000002402048981 */ /* 0x000162000c1e1900 */
[----:B------:R-:W-:-:S07]  /*24750*/  ISETP.GE.AND P0, PT, R9, R10, PT ;  /* 0x0000000a0900720c */ /* 0x000fce0003f06270 */
[----:B------:R-:W-:Y:S01]  /*24760*/  @P1 LOP3.LUT R20, R20, 0x2, RZ, 0xfc, !PT ;  /* 0x0000000214141812 */ /* 0x000fe200078efcff */
[----:B0-----:R-:W-:-:S03]  /*24770*/  IMAD.U32 R2, RZ, RZ, UR42 ;  /* 0x0000002aff027e24 */ /* 0x001fc6000f8e00ff */
[----:B------:R-:W-:Y:S02]  /*24780*/  LOP3.LUT R20, R20, 0xfffffffb, RZ, 0xc0, !PT ;  /* 0xfffffffb14147812 */ /* 0x000fe400078ec0ff */
[----:B------:R-:W-:Y:S02]  /*24790*/  ISETP.NE.AND P2, PT, R2, 0x3, PT ;  /* 0x000000030200780c */ /* 0x000fe40003f45270 */
[----:B------:R-:W-:-:S04]  /*247a0*/  LOP3.LUT R20, R20, 0xfffffffe, RZ, 0xc0, !PT ;  /* 0xfffffffe14147812 */ /* 0x000fc800078ec0ff */
[----:B------:R-:W-:-:S07]  /*247b0*/  @P0 LOP3.LUT R20, R20, 0x1, RZ, 0xfc, !PT ;  /* 0x0000000114140812 */ /* 0x000fce00078efcff */
[----:B------:R-:W-:-:S05]  /*247c0*/  @P2 LOP3.LUT R20, R20, 0x4, RZ, 0xfc, !PT ;  /* 0x0000000414142812 */ /* 0x000fca00078efcff */
[----:B------:R0:W-:Y:S01]  /*247d0*/  STL [R1], R20 ;  /* 0x0000001401007387 */ /* 0x0001e20000100800 */
[----:B------:R-:W-:Y:S05]  /*247e0*/  BRA.DIV UR4, `(.L_x_753) ;  /* 0x000000ae04a07947 */ /* 0x000fea000b800000 */
.L_x_1078:
[----:B------:R-:W-:Y:S05]  /*247f0*/  @!P2 BRA `(.L_x_754) ;  /* 0x000000000004a947 */ /* 0x000fea0003800000 */
[----:B------:R-:W-:Y:S01]  /*24800*/  BPT.TRAP 0x1 ;  /* 0x000000040000795c */ /* 0x000fe20000300000 */
.L_x_754:
        /* <DEDUP_REMOVED lines=10> */
.L_x_1079:
[----:B------:R-:W-:Y:S05]  /*248b0*/  BSYNC B0 ;  /* 0x0000000000007941 */ /* 0x000fea0003800000 */
.L_x_755:
[----:B------:R-:W2:Y:S01]  /*248c0*/  LDL R12, [R1+0x8] ;  /* 0x00000800010c7983 */ /* 0x000ea20000100800 */
[----:B------:R-:W-:Y:S01]  /*248d0*/  ULDC.64 UR4, c[0x0][0x328] ;  /* 0x0000ca0000047ab9 */ /* 0x000fe20000000a00 */
[----:B-----5:R-:W-:Y:S01]  /*248e0*/  SHF.R.S32.HI R10, RZ, 0x1f, R4 ;  /* 0x0000001fff0a7819 */ /* 0x020fe20000011404 */
[----:B------:R-:W-:Y:S01]  /*248f0*/  ULDC.64 UR6, c[0x0][0x318] ;  /* 0x0000c60000067ab9 */ /* 0x000fe20000000a00 */
[----:B------:R-:W3:Y:S01]  /*24900*/  LDL.LU R11, [R1] ;  /* 0x00000000010b7983 */ /* 0x000ee20000300800 */
[----:B------:R-:W-:Y:S01]  /*24910*/  ISETP.GE.AND P1, PT, R23, 0x1, PT ;  /* 0x000000011700780c */ /* 0x000fe20003f26270 */
[----:B------:R-:W-:Y:S02]  /*24920*/  IMAD R5, R9, UR4, RZ ;  /* 0x0000000409057c24 */ /* 0x000fe4000f8e02ff */
[----:B------:R-:W-:-:S04]  /*24930*/  IMAD.WIDE.U32 R2, R0, UR4, RZ ;  /* 0x0000000400027c25 */ /* 0x000fc8000f8e00ff */
[----:B------:R-:W-:Y:S01]  /*24940*/  IMAD R5, R0, UR5, R5 ;  /* 0x0000000500057c24 */ /* 0x000fe2000f8e0205 */
[----:B------:R-:W-:-:S03]  /*24950*/  ULDC.64 UR4, c[0x0][0x338] ;  /* 0x0000ce0000047ab9 */ /* 0x000fc60000000a00 */
[----:B------:R-:W-:Y:S02]  /*24960*/  IMAD.IADD R3, R3, 0x1, R5 ;  /* 0x0000000103037824 */ /* 0x000fe400078e0205 */
[----:B------:R-:W-:Y:S02]  /*24970*/  IMAD R5, R10, UR4, RZ ;  /* 0x000000040a057c24 */ /* 0x000fe4000f8e02ff */
[----:B------:R-:W-:-:S04]  /*24980*/  IMAD.WIDE.U32 R2, R4, UR4, R2 ;  /* 0x0000000404027c25 */ /* 0x000fc8000f8e0002 */
[----:B------:R-:W-:Y:S01]  /*24990*/  IMAD R5, R4, UR5, R5 ;  /* 0x0000000504057c24 */ /* 0x000fe2000f8e0205 */
[----:B------:R-:W-:-:S04]  /*249a0*/  ULDC.64 UR4, c[0x0][0x330] ;  /* 0x0000cc0000047ab9 */ /* 0x000fc80000000a00 */
[----:B------:R-:W-:-:S03]  /*249b0*/  IADD3 R3, R3, R5, RZ ;  /* 0x0000000503037210 */ /* 0x000fc60007ffe0ff */
[----:B------:R-:W-:Y:S01]  /*249c0*/  IMAD.WIDE.U32 R2, R17, UR4, R2 ;  /* 0x0000000411027c25 */ /* 0x000fe2000f8e0002 */
[----:B------:R-:W-:-:S03]  /*249d0*/  UMOV UR4, 0xffffffff ;  /* 0xffffffff00047882 */ /* 0x000fc60000000000 */
[----:B------:R-:W-:Y:S01]  /*249e0*/  IMAD R8, R17, UR5, R3 ;  /* 0x0000000511087c24 */ /* 0x000fe2000f8e0203 */
[----:B------:R-:W-:-:S04]  /*249f0*/  IADD3 R7, P0, R2, UR6, RZ ;  /* 0x0000000602077c10 */ /* 0x000fc8000ff1e0ff */
[----:B------:R-:W-:Y:S01]  /*24a00*/  IADD3.X R8, R8, UR7, RZ, P0, !PT ;  /* 0x0000000708087c10 */ /* 0x000fe200087fe4ff */
[----:B--2---:R-:W-:Y:S01]  /*24a10*/  IMAD R5, R28, 0x8000, R12 ;  /* 0x000080001c057824 */ /* 0x004fe200078e020c */
[----:B---3--:R-:W-:-:S04]  /*24a20*/  LOP3.LUT R11, R11, 0xffffffdf, RZ, 0xc0, !PT ;  /* 0xffffffdf0b0b7812 */ /* 0x008fc800078ec0ff */
[----:B------:R-:W-:-:S05]  /*24a30*/  @P1 LOP3.LUT R11, R11, 0x20, RZ, 0xfc, !PT ;  /* 0x000000200b0b1812 */ /* 0x000fca00078efcff */
[----:B------:R2:W-:Y:S01]  /*24a40*/  STL [R1], R11 ;  /* 0x0000000b01007387 */ /* 0x0005e20000100800 */
[----:B------:R-:W-:Y:S05]  /*24a50*/  BRA.DIV UR4, `(.L_x_757) ;  /* 0x000000ae044c7947 */ /* 0x000fea000b800000 */
[----:B------:R-:W3:Y:S01]  /*24a60*/  LDC R12, c[0x0][0x2f4] ;  /* 0x0000bd00ff0c7b82 */ /* 0x000ee20000000800 */
[----:B------:R-:W4:Y:S01]  /*24a70*/  SHFL.IDX PT, R2, R7, RZ, 0x181f ;  /* 0x00181fff07027589 */ /* 0x000f2200000e0000 */
[----:B--2---:R-:W-:-:S03]  /*24a80*/  LOP3.LUT R11, R30, 0x80, RZ, 0xfc, !PT ;  /* 0x000000801e0b7812 */ /* 0x004fc600078efcff */
[----:B------:R-:W2:Y:S01]  /*24a90*/  SHFL.IDX PT, R3, R8, RZ, 0x181f ;  /* 0x00181fff08037589 */ /* 0x000ea200000e0000 */
[----:B------:R-:W-:Y:S01]  /*24aa0*/  IMAD.IADD R5, R16, 0x1, R5 ;  /* 0x0000000110057824 */ /* 0x000fe200078e0205 */
[C---:B---3--:R-:W-:Y:S02]  /*24ab0*/  ISETP.GE.AND P1, PT, R30.reuse, R12, PT ;  /* 0x0000000c1e00720c */ /* 0x048fe40003f26270 */
[----:B----4-:R-:W-:Y:S02]  /*24ac0*/  IADD3 R2, P0, R30, R2, RZ ;  /* 0x000000021e027210 */ /* 0x010fe40007f1e0ff */
[----:B------:R-:W-:-:S03]  /*24ad0*/  ISETP.LT.OR P2, PT, R23, 0x1, P1 ;  /* 0x000000011700780c */ /* 0x000fc60000f41670 */
[----:B--2---:R-:W-:Y:S01]  /*24ae0*/  IMAD.X R3, RZ, RZ, R3, P0 ;  /* 0x000000ffff037224 */ /* 0x004fe200000e0603 */
[----:B------:R-:W-:Y:S02]  /*24af0*/  ISETP.GE.AND P0, PT, R11, R12, PT ;  /* 0x0000000c0b00720c */ /* 0x000fe40003f06270 */
[----:B------:R-:W2:Y:S01]  /*24b00*/  LDL.LU R11, [R1] ;  /* 0x00000000010b7983 */ /* 0x000ea20000300800 */
[C---:B------:R-:W-:Y:S02]  /*24b10*/  ISETP.GE.AND P3, PT, R23.reuse, 0x11, PT ;  /* 0x000000111700780c */ /* 0x040fe40003f66270 */
[C---:B------:R-:W-:Y:S02]  /*24b20*/  ISETP.GE.AND P6, PT, R23.reuse, 0x71, PT ;  /* 0x000000711700780c */ /* 0x040fe40003fc6270 */
[C---:B------:R-:W-:Y:S02]  /*24b30*/  ISETP.GE.AND P5, PT, R23.reuse, 0x31, PT ;  /* 0x000000311700780c */ /* 0x040fe40003fa6270 */
[----:B------:R-:W-:Y:S01]  /*24b40*/  @!PT LDS RZ, [RZ] ;  /* 0x00000000fffff984 */ /* 0x000fe20000000800 */
[----:B------:R-:W-:Y:S01]  /*24b50*/  LDGSTS.E.BYPASS.LTC128B.128 [R5+0x10400], desc[UR36][R2.64], !P2 ;  /* 0x1040000002057fae */ /* 0x000fe2000d101d64 */
[----:B------:R-:W-:-:S02]  /*24b60*/  ISETP.LT.OR P2, PT, R23, 0x1, P0 ;  /* 0x000000011700780c */ /* 0x000fc40000741670 */
[----:B------:R-:W-:-:S11]  /*24b70*/  ISETP.GE.AND P4, PT, R23, 0x41, PT ;  /* 0x000000411700780c */ /* 0x000fd60003f86270 */
[----:B------:R3:W-:Y:S04]  /*24b80*/  LDGSTS.E.BYPASS.LTC128B.128 [R5+0x14400], desc[UR36][R2.64+0x80], !P2 ;  /* 0x1440008002057fae */ /* 0x0007e8000d101d64 */
[----:B---3--:R-:W3:Y:S04]  /*24b90*/  SHFL.IDX PT, R2, R7, 0x1, 0x181f ;  /* 0x00381f0007027f89 */ /* 0x008ee800000e0000 */
[----:B------:R-:W4:Y:S01]  /*24ba0*/  SHFL.IDX PT, R3, R8, 0x1, 0x181f ;  /* 0x00381f0008037f89 */ /* 0x000f2200000e0000 */
[----:B---3--:R-:W-:-:S05]  /*24bb0*/  IADD3 R2, P2, R30, R2, RZ ;  /* 0x000000021e027210 */ /* 0x008fca0007f5e0ff */
[----:B----4-:R-:W-:Y:S01]  /*24bc0*/  IMAD.X R3, RZ, RZ, R3, P2 ;  /* 0x000000ffff037224 */ /* 0x010fe200010e0603 */
[----:B------:R-:W-:-:S13]  /*24bd0*/  ISETP.LT.OR P2, PT, R23, 0x11, P1 ;  /* 0x000000111700780c */ /* 0x000fda0000f41670 */
[----:B------:R-:W-:Y:S01]  /*24be0*/  LDGSTS.E.BYPASS.LTC128B.128 [R5+0x10c00], desc[UR36][R2.64], !P2 ;  /* 0x10c0000002057fae */ /* 0x000fe2000d101d64 */
[----:B------:R-:W-:-:S13]  /*24bf0*/  ISETP.LT.OR P2, PT, R23, 0x11, P0 ;  /* 0x000000111700780c */ /* 0x000fda0000741670 */
[----:B------:R3:W-:Y:S04]  /*24c00*/  LDGSTS.E.BYPASS.LTC128B.128 [R5+0x14c00], desc[UR36][R2.64+0x80], !P2 ;  /* 0x14c0008002057fae */ /* 0x0007e8000d101d64 */
[----:B---3--:R-:W3:Y:S04]  /*24c10*/  SHFL.IDX PT, R2, R7, 0x2, 0x181f ;  /* 0x00581f0007027f89 */ /* 0x008ee800000e0000 */
[----:B------:R-:W4:Y:S01]  /*24c20*/  SHFL.IDX PT, R3, R8, 0x2, 0x181f ;  /* 0x00581f0008037f89 */ /* 0x000f2200000e0000 */
[----:B---3--:R-:W-:-:S04]  /*24c30*/  IADD3 R2, P2, R30, R2, RZ ;  /* 0x000000021e027210 */ /* 0x008fc80007f5e0ff */
[----:B----4-:R-:W-:Y:S02]  /*24c40*/  IADD3.X R3, RZ, R3, RZ, P2, !PT ;  /* 0x00000003ff037210 */ /* 0x010fe400017fe4ff */
[----:B------:R-:W-:-:S13]  /*24c50*/  ISETP.LT.OR P2, PT, R23, 0x21, P1 ;  /* 0x000000211700780c */ /* 0x000fda0000f41670 */
[----:B------:R-:W-:Y:S01]  /*24c60*/  LDGSTS.E.BYPASS.LTC128B.128 [R5+0x11400], desc[UR36][R2.64], !P2 ;  /* 0x1140000002057fae */ /* 0x000fe2000d101d64 */
[----:B------:R-:W-:-:S13]  /*24c70*/  ISETP.LT.OR P2, PT, R23, 0x21, P0 ;  /* 0x000000211700780c */ /* 0x000fda0000741670 */
        /* <DEDUP_REMOVED lines=16> */
[----:B------:R3:W-:Y:S01]  /*24d80*/  LDGSTS.E.BYPASS.LTC128B.128 [R5+0x16400], desc[UR36][R2.64+0x80], !P2 ;  /* 0x1640008002057fae */ /* 0x0007e2000d101d64 */
[----:B--2---:R-:W-:-:S04]  /*24d90*/  LOP3.LUT R11, R11, 0xffffffef, RZ, 0xc0, !PT ;  /* 0xffffffef0b0b7812 */ /* 0x004fc800078ec0ff */
[----:B------:R-:W-:Y:S02]  /*24da0*/  @P3 LOP3.LUT R11, R11, 0x10, RZ, 0xfc, !PT ;  /* 0x000000100b0b3812 */ /* 0x000fe400078efcff */
[----:B------:R-:W-:Y:S02]  /*24db0*/  ISETP.GE.AND P3, PT, R23, 0x51, PT ;  /* 0x000000511700780c */ /* 0x000fe40003f66270 */
[----:B------:R-:W-:Y:S01]  /*24dc0*/  LOP3.LUT R11, R11, 0xfffffff7, RZ, 0xc0, !PT ;  /* 0xfffffff70b0b7812 */ /* 0x000fe200078ec0ff */
[----:B---3--:R-:W2:Y:S04]  /*24dd0*/  SHFL.IDX PT, R2, R7, 0x5, 0x181f ;  /* 0x00b81f0007027f89 */ /* 0x008ea800000e0000 */
        /* <DEDUP_REMOVED lines=21> */
[----:B------:R-:W-:-:S05]  /*24f30*/  @P6 LOP3.LUT R11, R11, 0x40, RZ, 0xfc, !PT ;  /* 0x000000400b0b6812 */ /* 0x000fca00078efcff */
[----:B----4-:R2:W-:Y:S02]  /*24f40*/  STL [R1], R11 ;  /* 0x0000000b01007387 */ /* 0x0105e40000100800 */
.L_x_1097:
[C---:B------:R-:W-:Y:S02]  /*24f50*/  ISETP.LT.OR P1, PT, R23.reuse, 0x71, P1 ;  /* 0x000000711700780c */ /* 0x040fe40000f21670 */
[----:B------:R-:W-:Y:S02]  /*24f60*/  ISETP.LT.OR P0, PT, R23, 0x71, P0 ;  /* 0x000000711700780c */ /* 0x000fe40000701670 */
[----:B---3--:R-:W-:-:S04]  /*24f70*/  IADD3 R2, P6, R30, R2, RZ ;  /* 0x000000021e027210 */ /* 0x008fc80007fde0ff */
[----:B------:R-:W-:-:S05]  /*24f80*/  IADD3.X R3, RZ, R8, RZ, P6, !PT ;  /* 0x00000008ff037210 */ /* 0x000fca00037fe4ff */
[----:B------:R-:W-:Y:S01]  /*24f90*/  @!PT LDS RZ, [RZ] ;  /* 0x00000000fffff984 */ /* 0x000fe20000000800 */
[----:B------:R-:W-:Y:S01]  /*24fa0*/  @!PT LDS RZ, [RZ] ;  /* 0x00000000fffff984 */ /* 0x000fe20000000800 */
[----:B------:R-:W-:Y:S01]  /*24fb0*/  @!PT LDS RZ, [RZ] ;  /* 0x00000000fffff984 */ /* 0x000fe20000000800 */
[----:B------:R3:W-:Y:S04]  /*24fc0*/  LDGSTS.E.BYPASS.LTC128B.128 [R5+0x13c00], desc[UR36][R2.64], !P1 ;  /* 0x13c0000002057fae */ /* 0x0007e8000c901d64 */
[----:B------:R3:W-:Y:S01]  /*24fd0*/  LDGSTS.E.BYPASS.LTC128B.128 [R5+0x17c00], desc[UR36][R2.64+0x80], !P0 ;  /* 0x17c0008002057fae */ /* 0x0007e2000c101d64 */
[----:B------:R-:W-:Y:S01]  /*24fe0*/  PLOP3.LUT P0, PT, PT, PT, PT, 0x80, 0x0 ;  /* 0x000000000000781c */ /* 0x000fe20003f0f070 */
[----:B------:R-:W-:-:S12]  /*24ff0*/  NOP ;  /* 0x0000000000007918 */ /* 0x000fd80000000000 */
.L_x_758:
[----:B------:R-:W-:Y:S02]  /*25000*/  PLOP3.LUT P1, PT, P1, P0, PT, 0xa2, 0x0 ;  /* 0x000000000000781c */ /* 0x000fe40000f21472 */
[----:B------:R-:W-:-:S08]  /*25010*/  @P0 R2UR P1, UR4, R6 ;  /* 0x00000000060402ca */ /* 0x000fd00000020000 */
[----:B------:R-:W-:-:S05]  /*25020*/  @P0 PLOP3.LUT P0, PT, P1, PT, PT, 0x80, 0x0 ;  /* 0x000000000000081c */ /* 0x000fca0000f0f070 */
[----:B------:R-:W-:Y:S01]  /*25030*/  @!P1 SYNCS.ARRIVE.TRANS64.RED.A0T1 RZ, [UR4+0x38870], RZ ;  /* 0x038870ffffff99a7 */ /* 0x000fe20008200404 */
[----:B------:R-:W-:Y:S07]  /*25040*/  @!P1 ARRIVES.LDGSTSBAR.64.TRANSCNT [UR4+0x38870] ;  /* 0x03887000ff0099b0 */ /* 0x000fee0008000a84 */
[----:B------:R-:W-:Y:S05]  /*25050*/  @P0 BRA.U.ANY `(.L_x_758) ;  /* 0xfffffffd00e80947 */ /* 0x000fea000393ffff */
[----:B------:R-:W-:Y:S01]  /*25060*/  NOP ;  /* 0x0000000000007918 */ /* 0x000fe20000000000 */
[----:B---3--:R-:W3:Y:S02]  /*25070*/  LDL R2, [R1] ;  /* 0x0000000001027983 */ /* 0x008ee40000100800 */
[----:B---3--:R-:W-:-:S13]  /*25080*/  LOP3.LUT P6, RZ, R2, 0x4, RZ, 0xc0, !PT ;  /* 0x0000000402ff7812 */ /* 0x008fda00078cc0ff */
[----:B------:R-:W-:Y:S05]  /*25090*/  @!P6 BRA `(.L_x_759) ;  /* 0x000000000004e947 */ /* 0x000fea0003800000 */
[----:B------:R-:W-:Y:S01]  /*250a0*/  BPT.TRAP 0x1 ;  /* 0x000000040000795c */ /* 0x000fe20000300000 */
.L_x_759:
[----:B------:R3:W-:Y:S01]  /*250b0*/  SYNCS.ARRIVE.TRANS64.A1T0 RZ, [R6+URZ+0x38870], RZ ;  /* 0x038870ff06ff79a7 */ /* 0x0007e2000810003f */
[----:B------:R-:W-:Y:S05]  /*250c0*/  @!P6 BRA `(.L_x_760) ;  /* 0x000000000004e947 */ /* 0x000fea0003800000 */
[----:B------:R-:W-:Y:S01]  /*250d0*/  BPT.TRAP 0x1 ;  /* 0x000000040000795c */ /* 0x000fe20000300000 */
.L_x_760:
[----:B------:R-:W4:Y:S01]  /*250e0*/  SYNCS.PHASECHK.TRANS64.TRYWAIT P0, [R6+URZ+0x38840], R19 ;  /* 0x03884013060075a7 */ /* 0x000f22000800017f */
[----:B------:R-:W-:Y:S04]  /*250f0*/  BSSY B0, `(.L_x_761) ;  /* 0x0000002000007945 */ /* 0x000fe80003800000 */
[----:B----4-:R-:W-:Y:S05]  /*25100*/  @!P0 BRA `(.L_x_762) ;  /* 0x000000b000788947 */ /* 0x010fea0003800000 */
.L_x_1098:
[----:B------:R-:W-:Y:S05]  /*25110*/  BSYNC B0 ;  /* 0x0000000000007941 */ /* 0x000fea0003800000 */
.L_x_761:
[----:B0-----:R0:W5:Y:S01]  /*25120*/  LDL R20, [R1] ;  /* 0x0000000001147983 */ /* 0x0011620000100800 */
[----:B------:R-:W-:Y:S01]  /*25130*/  ULDC.64 UR4, c[0x0][0x300] ;  /* 0x0000c00000047ab9 */ /* 0x000fe20000000a00 */
[----:B------:R-:W1:Y:S01]  /*25140*/  LDC R8, c[0x0][0x2f4] ;  /* 0x0000bd00ff087b82 */ /* 0x000e620000000800 */
[----:B--2---:R-:W-:Y:S01]  /*25150*/  IMAD R7, R9, UR4, RZ ;  /* 0x0000000409077c24 */ /* 0x004fe2000f8e02ff */
        /* <DEDUP_REMOVED lines=13> */
[----:B-1----:R-:W-:Y:S02]  /*25230*/  ISETP.GE.AND P1, PT, R11, R8, PT ;  /* 0x000000080b00720c */ /* 0x002fe40003f26270 */
[----:B------:R-:W-:Y:S01]  /*25240*/  IMAD R0, R17, UR5, R3 ;  /* 0x0000000511007c24 */ /* 0x000fe2000f8e0203 */
[----:B------:R-:W-:-:S04]  /*25250*/  IADD3 R4, P0, R2, UR6, RZ ;  /* 0x0000000602047c10 */ /* 0x000fc8000ff1e0ff */
[----:B------:R-:W-:Y:S01]  /*25260*/  IADD3.X R0, R0, UR7, RZ, P0, !PT ;  /* 0x0000000700007c10 */ /* 0x000fe200087fe4ff */
[----:B0-----:R-:W-:Y:S08]  /*25270*/  BRA.DIV UR4, `(.L_x_763) ;  /* 0x000000b204307947 */ /* 0x001ff0000b800000 */
[----:B------:R-:W0:Y:S01]  /*25280*/  SHFL.IDX PT, R3, R4, RZ, 0x181f ;  /* 0x00181fff04037589 */ /* 0x000e2200000e0000 */
[----:B-----5:R-:W-:Y:S02]  /*25290*/  LOP3.LUT R20, R20, 0xfffffbff, RZ, 0xc0, !PT ;  /* 0xfffffbff14147812 */ /* 0x020fe400078ec0ff */
[----:B------:R-:W-:Y:S01]  /*252a0*/  ISETP.GE.AND P6, PT, R30, R8, PT ;  /* 0x000000081e00720c */ /* 0x000fe20003fc6270 */
[----:B------:R-:W1:Y:S01]  /*252b0*/  SHFL.IDX PT, R2, R0, RZ, 0x181f ;  /* 0x00181fff00027589 */ /* 0x000e6200000e0000 */
[----:B------:R-:W-:-:S04]  /*252c0*/  @P4 LOP3.LUT R20, R20, 0x400, RZ, 0xfc, !PT ;  /* 0x0000040014144812 */ /* 0x000fc800078efcff */
[C---:B------:R-:W-:Y:S02]  /*252d0*/  LOP3.LUT P4, RZ, R20.reuse, 0x20, RZ, 0xc0, !PT ;  /* 0x0000002014ff7812 */ /* 0x040fe4000788c0ff */
[----:B------:R-:W-:-:S04]  /*252e0*/  LOP3.LUT R20, R20, 0xfffffdff, RZ, 0xc0, !PT ;  /* 0xfffffdff14147812 */ /* 0x000fc800078ec0ff */
[----:B------:R-:W-:-:S04]  /*252f0*/  @P3 LOP3.LUT R20, R20, 0x200, RZ, 0xfc, !PT ;  /* 0x0000020014143812 */ /* 0x000fc800078efcff */
[C---:B------:R-:W-:Y:S02]  /*25300*/  LOP3.LUT P3, RZ, R20.reuse, 0x10, RZ, 0xc0, !PT ;  /* 0x0000001014ff7812 */ /* 0x040fe4000786c0ff */
[----:B------:R-:W-:Y:S02]  /*25310*/  LOP3.LUT R20, R20, 0xfffffeff, RZ, 0xc0, !PT ;  /* 0xfffffeff14147812 */ /* 0x000fe400078ec0ff */
[----:B0-----:R-:W-:Y:S02]  /*25320*/  @P4 IADD3 R3, P0, R30, R3, RZ ;  /* 0x000000031e034210 */ /* 0x001fe40007f1e0ff */
[----:B------:R-:W-:-:S03]  /*25330*/  @P2 LOP3.LUT R20, R20, 0x100, RZ, 0xfc, !PT ;  /* 0x0000010014142812 */ /* 0x000fc600078efcff */
[----:B-1----:R-:W-:Y:S01]  /*25340*/  @P4 IMAD.X R2, RZ, RZ, R2, P0 ;  /* 0x000000ffff024224 */ /* 0x002fe200000e0602 */
[----:B------:R-:W-:Y:S01]  /*25350*/  LOP3.LUT P2, RZ, R20, 0x8, RZ, 0xc0, !PT ;  /* 0x0000000814ff7812 */ /* 0x000fe2000784c0ff */
[----:B------:R-:W-:Y:S03]  /*25360*/  STL [R1], R20 ;  /* 0x0000001401007387 */ /* 0x000fe60000100800 */
[----:B------:R-:W-:-:S04]  /*25370*/  @P4 LOP3.LUT R3, R3, R2, RZ, 0x3c, !PT ;  /* 0x0000000203034212 */ /* 0x000fc800078e3cff */
[----:B------:R-:W-:-:S04]  /*25380*/  @P4 LOP3.LUT R2, R3, R2, RZ, 0x3c, !PT ;  /* 0x0000000203024212 */ /* 0x000fc800078e3cff */
[----:B------:R-:W-:-:S05]  /*25390*/  @P4 LOP3.LUT R3, R3, R2, RZ, 0x3c, !PT ;  /* 0x0000000203034212 */ /* 0x000fca00078e3cff */
[----:B------:R-:W-:Y:S01]  /*253a0*/  @!PT LDS RZ, [RZ] ;  /* 0x00000000fffff984 */ /* 0x000fe20000000800 */
[----:B------:R-:W-:Y:S04]  /*253b0*/  @P4 LDGSTS.E.BYPASS.LTC128B.128 [R5+0x28400], desc[UR36][R2.64], !P6 ;  /* 0x2840000002054fae */ /* 0x000fe8000f101d64 */
[----:B------:R0:W-:Y:S01]  /*253c0*/  @P4 LDGSTS.E.BYPASS.LTC128B.128 [R5+0x2c400], desc[UR36][R2.64+0x80], !P1 ;  /* 0x2c40008002054fae */ /* 0x0001e2000c901d64 */
[----:B------:R-:W-:-:S03]  /*253d0*/  LOP3.LUT P4, RZ, R20, 0x400, RZ, 0xc0, !PT ;  /* 0x0000040014ff7812 */ /* 0x000fc6000788c0ff */
[----:B0-----:R-:W0:Y:S04]  /*253e0*/  SHFL.IDX PT, R3, R4, 0x1, 0x181f ;  /* 0x00381f0004037f89 */ /* 0x001e2800000e0000 */
[----:B------:R-:W1:Y:S01]  /*253f0*/  SHFL.IDX PT, R2, R0, 0x1, 0x181f ;  /* 0x00381f0000027f89 */ /* 0x000e6200000e0000 */
[----:B0-----:R-:W-:-:S05]  /*25400*/  @P3 IADD3 R3, P0, R30, R3, RZ ;  /* 0x000000031e033210 */ /* 0x001fca0007f1e0ff */
[----:B-1----:R-:W-:-:S05]  /*25410*/  @P3 IMAD.X R2, RZ, RZ, R2, P0 ;  /* 0x000000ffff023224 */ /* 0x002fca00000e0602 */
[----:B------:R-:W-:-:S04]  /*25420*/  @P3 LOP3.LUT R3, R3, R2, RZ, 0x3c, !PT ;  /* 0x0000000203033212 */ /* 0x000fc800078e3cff */
[----:B------:R-:W-:-:S04]  /*25430*/  @P3 LOP3.LUT R2, R3, R2, RZ, 0x3c, !PT ;  /* 0x0000000203023212 */ /* 0x000fc800078e3cff */
[----:B------:R-:W-:-:S05]  /*25440*/  @P3 LOP3.LUT R3, R3, R2, RZ, 0x3c, !PT ;  /* 0x0000000203033212 */ /* 0x000fca00078e3cff */
[----:B------:R-:W-:Y:S04]  /*25450*/  @P3 LDGSTS.E.BYPASS.LTC128B.128 [R5+0x28c00], desc[UR36][R2.64], !P6 ;  /* 0x28c0000002053fae */ /* 0x000fe8000f101d64 */
[----:B------:R0:W-:Y:S01]  /*25460*/  @P3 LDGSTS.E.BYPASS.LTC128B.128 [R5+0x2cc00], desc[UR36][R2.64+0x80], !P1 ;  /* 0x2cc0008002053fae */ /* 0x0001e2000c901d64 */
[----:B------:R-:W-:-:S03]  /*25470*/  LOP3.LUT P3, RZ, R20, 0x200, RZ, 0xc0, !PT ;  /* 0x0000020014ff7812 */ /* 0x000fc6000786c0ff */
[----:B0-----:R-:W0:Y:S04]  /*25480*/  SHFL.IDX PT, R3, R4, 0x2, 0x181f ;  /* 0x00581f0004037f89 */ /* 0x001e2800000e0000 */
[----:B------:R-:W1:Y:S01]  /*25490*/  SHFL.IDX PT, R2, R0, 0x2, 0x181f ;  /* 0x00581f0000027f89 */ /* 0x000e6200000e0000 */
[----:B0-----:R-:W-:-:S04]  /*254a0*/  @P2 IADD3 R3, P0, R30, R3, RZ ;  /* 0x000000031e032210 */ /* 0x001fc80007f1e0ff */
[----:B-1----:R-:W-:-:S04]  /*254b0*/  @P2 IADD3.X R2, RZ, R2, RZ, P0, !PT ;  /* 0x00000002ff022210 */ /* 0x002fc800007fe4ff */
        /* <DEDUP_REMOVED lines=14> */
[----:B------:R0:W-:Y:S04]  /*255a0*/  @P5 LDGSTS.E.BYPASS.LTC128B.128 [R5+0x2dc00], desc[UR36][R2.64+0x80], !P1 ;  /* 0x2dc0008002055fae */ /* 0x0001e8000c901d64 */
        /* <DEDUP_REMOVED lines=19> */
[----:B------:R-:W1:Y:S04]  /*256e0*/  SHFL.IDX PT, R2, R0, 0x6, 0x181f ;  /* 0x00d81f0000027f89 */ /* 0x000e6800000e0000 */
[----:B------:R-:W2:Y:S04]  /*256f0*/  SHFL.IDX PT, R4, R4, 0x7, 0x181f ;  /* 0x00f81f0004047f89 */ /* 0x000ea800000e0000 */
[----:B------:R-:W2:Y:S01]  /*25700*/  SHFL.IDX PT, R0, R0, 0x7, 0x181f ;  /* 0x00f81f0000007f89 */ /* 0x000ea200000e0000 */
[----:B0-----:R-:W-:-:S05]  /*25710*/  @P2 IADD3 R3, P0, R30, R3, RZ ;  /* 0x000000031e032210 */ /* 0x001fca0007f1e0ff */
[----:B-1----:R-:W-:-:S05]  /*25720*/  @P2 IMAD.X R2, RZ, RZ, R2, P0 ;  /* 0x000000ffff022224 */ /* 0x002fca00000e0602 */
[----:B------:R-:W-:-:S04]  /*25730*/  @P2 LOP3.LUT R3, R3, R2, RZ, 0x3c, !PT ;  /* 0x0000000203032212 */ /* 0x000fc800078e3cff */
[----:B------:R-:W-:-:S04]  /*25740*/  @P2 LOP3.LUT R2, R3, R2, RZ, 0x3c, !PT ;  /* 0x0000000203022212 */ /* 0x000fc800078e3cff */
[----:B------:R-:W-:-:S05]  /*25750*/  @P2 LOP3.LUT R3, R3, R2, RZ, 0x3c, !PT ;  /* 0x0000000203032212 */ /* 0x000fca00078e3cff */
[----:B------:R0:W-:Y:S04]  /*25760*/  @P2 LDGSTS.E.BYPASS.LTC128B.128 [R5+0x2b400], desc[UR36][R2.64], !P6 ;  /* 0x2b40000002052fae */ /* 0x0001e8000f101d64 */
[----:B--2---:R0:W-:Y:S02]  /*25770*/  @P2 LDGSTS.E.BYPASS.LTC128B.128 [R5+0x2f400], desc[UR36][R2.64+0x80], !P1 ;  /* 0x2f40008002052fae */ /* 0x0041e4000c901d64 */
.L_x_1116:
[----:B------:R-:W-:Y:S02]  /*25780*/  LOP3.LUT P2, RZ, R20, 0x40, RZ, 0xc0, !PT ;  /* 0x0000004014ff7812 */ /* 0x000fe4000784c0ff */
[----:B------:R-:W-:-:S11]  /*25790*/  ISETP.GE.AND P3, PT, R30, R8, PT ;  /* 0x000000081e00720c */ /* 0x000fd60003f66270 */
[----:B01----:R-:W-:-:S04]  /*257a0*/  @P2 IADD3 R2, P0, R30, R4, RZ ;  /* 0x000000041e022210 */ /* 0x003fc80007f1e0ff */
[----:B------:R-:W-:Y:S02]  /*257b0*/  @P2 IADD3.X R0, RZ, R0, RZ, P0, !PT ;  /* 0x00000000ff002210 */ /* 0x000fe400007fe4ff */
[----:B------:R-:W-:-:S03]  /*257c0*/  PLOP3.LUT P0, PT, PT, PT, PT, 0x80, 0x0 ;  /* 0x000000000000781c */ /* 0x000fc60003f0f070 */
[----:B------:R-:W-:-:S05]  /*257d0*/  @P2 IMAD.MOV.U32 R3, RZ, RZ, R0 ;  /* 0x000000ffff032224 */ /* 0x000fca00078e0000 */
[----:B------:R-:W-:Y:S01]  /*257e0*/  @!PT LDS RZ, [RZ] ;  /* 0x00000000fffff984 */ /* 0x000fe20000000800 */
[----:B------:R-:W-:Y:S01]  /*257f0*/  @!PT LDS RZ, [RZ] ;  /* 0x00000000fffff984 */ /* 0x000fe20000000800 */
[----:B------:R-:W-:Y:S01]  /*25800*/  @!PT LDS RZ, [RZ] ;  /* 0x00000000fffff984 */ /* 0x000fe20000000800 */
[----:B------:R0:W-:Y:S04]  /*25810*/  @P2 LDGSTS.E.BYPASS.LTC128B.128 [R5+0x2bc00], desc[UR36][R2.64], !P3 ;  /* 0x2bc0000002052fae */ /* 0x0001e8000d901d64 */
[----:B------:R0:W-:Y:S01]  /*25820*/  @P2 LDGSTS.E.BYPASS.LTC128B.128 [R5+0x2fc00], desc[UR36][R2.64+0x80], !P1 ;  /* 0x2fc0008002052fae */ /* 0x0001e2000c901d64 */
[----:B------:R-:W-:Y:S01]  /*25830*/  NOP ;  /* 0x0000000000007918 */ /* 0x000fe20000000000 */
.L_x_764:
[----:B------:R-:W-:Y:S02]  /*25840*/  PLOP3.LUT P1, PT, P1, P0, PT, 0xa2, 0x0 ;  /* 0x000000000000781c */ /* 0x000fe40000f21472 */
[----:B------:R-:W-:-:S08]  /*25850*/  @P0 R2UR P1, UR4, R6 ;  /* 0x00000000060402ca */ /* 0x000fd00000020000 */
[----:B------:R-:W-:-:S05]  /*25860*/  @P0 PLOP3.LUT P0, PT, P1, PT, PT, 0x80, 0x0 ;  /* 0x000000000000081c */ /* 0x000fca0000f0f070 */
[----:B------:R-:W-:Y:S01]  /*25870*/  @!P1 SYNCS.ARRIVE.TRANS64.RED.A0T1 RZ, [UR4+0x38830], RZ ;  /* 0x038830ffffff99a7 */ /* 0x000fe20008200404 */
[----:B------:R-:W-:Y:S07]  /*25880*/  @!P1 ARRIVES.LDGSTSBAR.64.TRANSCNT [UR4+0x38830] ;  /* 0x03883000ff0099b0 */ /* 0x000fee0008000a84 */
[----:B------:R-:W-:Y:S05]  /*25890*/  @P0 BRA.U.ANY `(.L_x_764) ;  /* 0xfffffffd00e80947 */ /* 0x000fea000393ffff */
[----:B------:R-:W-:Y:S01]  /*258a0*/  NOP ;  /* 0x0000000000007918 */ /* 0x000fe20000000000 */
[----:B------:R-:W2:Y:S02]  /*258b0*/  LDL R0, [R1] ;  /* 0x0000000001007983 */ /* 0x000ea40000100800 */
[----:B--2---:R-:W-:-:S13]  /*258c0*/  LOP3.LUT P2, RZ, R0, 0x4, RZ, 0xc0, !PT ;  /* 0x0000000400ff7812 */ /* 0x004fda000784c0ff */
[----:B------:R-:W-:Y:S05]  /*258d0*/  @!P2 BRA `(.L_x_765) ;  /* 0x000000000004a947 */ /* 0x000fea0003800000 */
[----:B------:R-:W-:Y:S01]  /*258e0*/  BPT.TRAP 0x1 ;  /* 0x000000040000795c */ /* 0x000fe20000300000 */
.L_x_765:
[----:B------:R1:W5:Y:S01]  /*258f0*/  LDL.LU R4, [R1+0x18] ;  /* 0x0000180001047983 */ /* 0x0003620000300800 */
[----:B------:R1:W-:Y:S03]  /*25900*/  SYNCS.ARRIVE.TRANS64.A1T0 RZ, [R6+URZ+0x38830], RZ ;  /* 0x038830ff06ff79a7 */ /* 0x0003e6000810003f */
[----:B0-----:R1:W5:Y:S02]  /*25910*/  LDL.LU R3, [R1+0x20] ;  /* 0x0000200001037983 */ /* 0x0013640000300800 */
[----:B------:R-:W-:Y:S05]  /*25920*/  WARPSYNC.ALL ;  /* 0x0000000000007948 */ /* 0x000fea0003800000 */
[----:B------:R-:W-:Y:S01]  /*25930*/  ULDC.64 UR6, c[0x0][0xa00] ;  /* 0x0002800000067ab9 */ /* 0x000fe20000000a00 */
[----:B------:R-:W-:Y:S01]  /*25940*/  VIADD R0, R16, 0x20400 ;  /* 0x0002040010007836 */ /* 0x000fe20000000000 */
[----:B------:R-:W-:Y:S01]  /*25950*/  BAR.SYNC.DEFER_BLOCKING 0x8, 0x180 ;  /* 0x0206000000007b1d */ /* 0x000fe20000010000 */
[----:B------:R-:W-:-:S03]  /*25960*/  ISETP.NE.U32.AND P0, PT, RZ, UR6, PT ;  /* 0x00000006ff007c0c */ /* 0x000fc6000bf05070 */
[----:B------:R-:W-:Y:S02]  /*25970*/  LOP3.LUT P1, RZ, R0, 0x3ff, RZ, 0xc0, !PT ;  /* 0x000003ff00ff7812 */ /* 0x000fe4000782c0ff */
[----:B------:R-:W-:Y:S01]  /*25980*/  ISETP.NE.AND.EX P0, PT, RZ, UR7, PT, P0 ;  /* 0x00000007ff007c0c */ /* 0x000fe2000bf05300 */
[----:B------:R-:W-:Y:S01]  /*25990*/  ULDC.64 UR4, c[0x0][0x298] ;  /* 0x0000a60000047ab9 */ /* 0x000fe20000000a00 */
[----:B------:R-:W-:Y:S02]  /*259a0*/  BSSY B6, `(.L_x_766) ;  /* 0x000001a000067945 */ /* 0x000fe40003800000 */
[----:B------:R-:W-:Y:S02]  /*259b0*/  SEL R18, R18, RZ, !P0 ;  /* 0x000000ff12127207 */ /* 0x000fe40004000000 */
[----:B-----5:R-:W-:Y:S01]  /*259c0*/  SHF.R.S32.HI R2, RZ, 0x1f, R4 ;  /* 0x0000001fff027819 */ /* 0x020fe20000011404 */
[----:B------:R-:W-:Y:S01]  /*259d0*/  IMAD.WIDE.U32 R22, R4, UR4, RZ ;  /* 0x0000000404167c25 */ /* 0x000fe2000f8e00ff */
[----:B------:R-:W-:-:S03]  /*259e0*/  SEL R0, R3, RZ, !P0 ;  /* 0x000000ff03007207 */ /* 0x000fc60004000000 */
[----:B------:R-:W-:Y:S02]  /*259f0*/  IMAD R2, R2, UR4, RZ ;  /* 0x0000000402027c24 */ /* 0x000fe4000f8e02ff */
[----:B------:R0:W-:Y:S02]  /*25a00*/  STL [R1+0x18], R0 ;  /* 0x0000180001007387 */ /* 0x0001e40000100800 */
[----:B----4-:R-:W-:-:S04]  /*25a10*/  IMAD R19, R4, UR5, R2 ;  /* 0x0000000504137c24 */ /* 0x010fc8000f8e0202 */
[----:B------:R-:W-:Y:S01]  /*25a20*/  IMAD.IADD R19, R23, 0x1, R19 ;  /* 0x0000000117137824 */ /* 0x000fe200078e0213 */
[----:B------:R-:W-:Y:S06]  /*25a30*/  @!P1 BRA `(.L_x_767) ;  /* 0x0000000000409947 */ /* 0x000fec0003800000 */
[----:B------:R-:W-:Y:S01]  /*25a40*/  MOV R2, 0x0 ;  /* 0x0000000000027802 */ /* 0x000fe20000000f00 */
[----:B------:R-:W-:Y:S01]  /*25a50*/  ULDC.64 UR4, c[0x4][0xc0] ;  /* 0x0100300000047ab9 */ /* 0x000fe20000000a00 */
[----:B------:R-:W-:Y:S01]  /*25a60*/  ULDC.64 UR6, c[0x4][0xc8] ;  /* 0x0100320000067ab9 */ /* 0x000fe20000000a00 */
[----:B------:R-:W-:Y:S01]  /*25a70*/  ULDC.64 UR8, c[0x4][0x28] ;  /* 0x01000a0000087ab9 */ /* 0x000fe20000000a00 */
[----:B------:R-:W-:Y:S01]  /*25a80*/  IMAD.U32 R4, RZ, RZ, UR4 ;  /* 0x00000004ff047e24 */ /* 0x000fe2000f8e00ff */
[----:B------:R-:W-:Y:S01]  /*25a90*/  MOV R5, UR5 ;  /* 0x0000000500057c02 */ /* 0x000fe20008000f00 */
[----:B------:R-:W2:Y:S01]  /*25aa0*/  LDC.64 R2, c[0x4][R2] ;  /* 0x0100000002027b82 */ /* 0x000ea20000000a00 */
[----:B-1-3--:R-:W-:Y:S01]  /*25ab0*/  IMAD.U32 R6, RZ, RZ, UR6 ;  /* 0x00000006ff067e24 */ /* 0x00afe2000f8e00ff */
[----:B------:R-:W-:Y:S01]  /*25ac0*/  MOV R8, 0x70 ;  /* 0x0000007000087802 */ /* 0x000fe20000000f00 */
[----:B------:R-:W-:Y:S02]  /*25ad0*/  IMAD.U32 R7, RZ, RZ, UR7 ;  /* 0x00000007ff077e24 */ /* 0x000fe4000f8e00ff */
[----:B------:R-:W-:-:S02]  /*25ae0*/  IMAD.U32 R10, RZ, RZ, UR8 ;  /* 0x00000008ff0a7e24 */ /* 0x000fc4000f8e00ff */
[----:B------:R-:W-:Y:S02]  /*25af0*/  IMAD.U32 R11, RZ, RZ, UR9 ;  /* 0x00000009ff0b7e24 */ /* 0x000fe4000f8e00ff */
[----:B------:R-:W-:Y:S02]  /*25b00*/  IMAD.MOV.U32 R12, RZ, RZ, 0x1 ;  /* 0x00000001ff0c7424 */ /* 0x000fe400078e00ff */
[----:B------:R-:W-:-:S07]  /*25b10*/  IMAD.MOV.U32 R13, RZ, RZ, RZ ;  /* 0x000000ffff0d7224 */ /* 0x000fce00078e00ff */
[----:B------:R-:W-:-:S07]  /*25b20*/  LEPC R20, `(.L_x_767) ;  /* 0x000000001014794e */ /* 0x000fce0000000000 */
[----:B0-2---:R-:W-:Y:S05]  /*25b30*/  CALL.ABS.NOINC R2 ;  /* 0x0000000002007343 */ /* 0x005fea0003c00000 */
.L_x_767:
[----:B------:R-:W-:Y:S05]  /*25b40*/  BSYNC B6 ;  /* 0x0000000000067941 */ /* 0x000fea0003800000 */
.L_x_766:
[----:B------:R-:W2:Y:S01]  /*25b50*/  LDL.LU R20, [R1+0x18] ;  /* 0x0000180001147983 */ /* 0x000ea20000300800 */
[----:B------:R-:W-:Y:S01]  /*25b60*/  IMAD.MOV.U32 R3, RZ, RZ, R19 ;  /* 0x000000ffff037224 */ /* 0x000fe200078e0013 */
[----:B------:R-:W4:Y:S01]  /*25b70*/  LDC R7, c[0x0][0x448] ;  /* 0x00011200ff077b82 */ /* 0x000f220000000800 */
[----:B------:R-:W-:Y:S01]  /*25b80*/  IMAD.MOV.U32 R2, RZ, RZ, R22 ;  /* 0x000000ffff027224 */ /* 0x000fe200078e0016 */
[----:B------:R0:W5:Y:S01]  /*25b90*/  LDL R19, [R1+0x24] ;  /* 0x0000240001137983 */ /* 0x0001620000100800 */
[----:B------:R-:W-:Y:S01]  /*25ba0*/  ULDC.64 UR4, c[0x0][0x2d8] ;  /* 0x0000b60000047ab9 */ /* 0x000fe20000000a00 */
[----:B------:R-:W-:Y:S01]  /*25bb0*/  IMAD.SHL.U32 R4, R25, 0x80, RZ ;  /* 0x0000008019047824 */ /* 0x000fe200078e00ff */
[----:B------:R-:W-:Y:S01]  /*25bc0*/  LOP3.LUT R10, R30, 0x80, RZ, 0xfc, !PT ;  /* 0x000000801e0a7812 */ /* 0x000fe200078efcff */
[----:B------:R0:W5:Y:S01]  /*25bd0*/  LDL R9, [R1+0x14] ;  /* 0x0000140001097983 */ /* 0x0001620000100800 */
[----:B------:R-:W-:Y:S01]  /*25be0*/  IMAD.WIDE.U32 R2, R17, UR4, R2 ;  /* 0x0000000411027c25 */ /* 0x000fe2000f8e0002 */
[----:B------:R-:W-:-:S03]  /*25bf0*/  ULDC.64 UR6, c[0x0][0x280] ;  /* 0x0000a00000067ab9 */ /* 0x000fc60000000a00 */
[----:B------:R-:W-:Y:S01]  /*25c00*/  IMAD R3, R17, UR5, R3 ;  /* 0x0000000511037c24 */ /* 0x000fe2000f8e0203 */
[----:B------:R-:W-:Y:S01]  /*25c10*/  ULDC.64 UR4, c[0x0][0x2e0] ;  /* 0x0000b80000047ab9 */ /* 0x000fe20000000a00 */
[----:B----4-:R-:W-:Y:S01]  /*25c20*/  ISETP.NE.AND P0, PT, R7, 0x1, PT ;  /* 0x000000010700780c */ /* 0x010fe20003f05270 */
[----:B------:R-:W-:-:S04]  /*25c30*/  IMAD.WIDE.U32 R2, R18, UR4, R2 ;  /* 0x0000000412027c25 */ /* 0x000fc8000f8e0002 */
[----:B--2---:R-:W-:Y:S02]  /*25c40*/  IMAD R5, R20, UR4, RZ ;  /* 0x0000000414057c24 */ /* 0x004fe4000f8e02ff */
[----:B------:R-:W2:Y:S02]  /*25c50*/  S2R R20, SR_TID.X ;  /* 0x0000000000147919 */ /* 0x000ea40000002100 */
[----:B0-----:R-:W-:Y:S01]  /*25c60*/  IMAD R0, R18, UR5, R5 ;  /* 0x0000000512007c24 */ /* 0x001fe2000f8e0205 */
[----:B------:R-:W-:-:S03]  /*25c70*/  ULDC.64 UR4, c[0x0][0x2d0] ;  /* 0x0000b40000047ab9 */ /* 0x000fc60000000a00 */
[----:B------:R-:W0:Y:S01]  /*25c80*/  @P0 LDC R5, c[0x0][0x44c] ;  /* 0x00011300ff050b82 */ /* 0x000e220000000800 */
[----:B------:R-:W-:-:S07]  /*25c90*/  IADD3 R3, R3, R0, RZ ;  /* 0x0000000003037210 */ /* 0x000fce0007ffe0ff */
[----:B------:R-:W4:Y:S01]  /*25ca0*/  @P0 LDC R0, c[0x0][0x450] ;  /* 0x00011400ff000b82 */ /* 0x000f220000000800 */
[C---:B--2---:R-:W-:Y:S01]  /*25cb0*/  LOP3.LUT R21, R20.reuse, 0x7f, RZ, 0xc0, !PT ;  /* 0x0000007f14157812 */ /* 0x044fe200078ec0ff */
[----:B------:R-:W-:-:S03]  /*25cc0*/  IMAD.SHL.U32 R20, R20, 0x10, RZ ;  /* 0x0000001014147824 */ /* 0x000fc600078e00ff */
[----:B------:R-:W-:-:S04]  /*25cd0*/  SHF.R.U32.HI R21, RZ, 0x3, R21 ;  /* 0x00000003ff157819 */ /* 0x000fc80000011615 */
[----:B------:R-:W-:-:S04]  /*25ce0*/  LOP3.LUT R20, R21, 0x70, R20, 0xf8, !PT ;  /* 0x0000007015147812 */ /* 0x000fc800078ef814 */
[----:B-1-3--:R-:W-:-:S05]  /*25cf0*/  LOP3.LUT R6, R20, R4, RZ, 0xfc, !PT ;  /* 0x0000000414067212 */ /* 0x00afca00078efcff */
[----:B0-----:R-:W-:-:S04]  /*25d00*/  @P0 IMAD.HI.U32 R8, R6, R5, RZ ;  /* 0x0000000506080227 */ /* 0x001fc800078e00ff */
[----:B------:R-:W-:Y:S01]  /*25d10*/  IMAD.MOV.U32 R5, RZ, RZ, R6 ;  /* 0x000000ffff057224 */ /* 0x000fe200078e0006 */
[----:B----4-:R-:W-:Y:S01]  /*25d20*/  @P0 SHF.R.U32.HI R5, RZ, R0, R8 ;  /* 0x00000000ff050219 */ /* 0x010fe20000011608 */
[----:B------:R-:W0:Y:S04]  /*25d30*/  S2R R20, SR_TID.X ;  /* 0x0000000000147919 */ /* 0x000e280000002100 */
[----:B------:R-:W-:-:S04]  /*25d40*/  IMAD.MOV R0, RZ, RZ, -R5 ;  /* 0x000000ffff007224 */ /* 0x000fc800078e0a05 */
[----:B------:R-:W-:Y:S01]  /*25d50*/  IMAD R0, R7, R0, R6 ;  /* 0x0000000007007224 */ /* 0x000fe200078e0206 */
[----:B------:R-:W-:Y:S01]  /*25d60*/  SHF.R.S32.HI R6, RZ, 0x1f, R5 ;  /* 0x0000001fff067819 */ /* 0x000fe20000011405 */
[----:B------:R-:W-:-:S04]  /*25d70*/  IMAD.WIDE.U32 R2, R5, UR4, R2 ;  /* 0x0000000405027c25 */ /* 0x000fc8000f8e0002 */
[----:B------:R-:W-:-:S04]  /*25d80*/  IMAD R6, R6, UR4, RZ ;  /* 0x0000000406067c24 */ /* 0x000fc8000f8e02ff */
[----:B------:R-:W-:Y:S01]  /*25d90*/  IMAD R6, R5, UR5, R6 ;  /* 0x0000000505067c24 */ /* 0x000fe2000f8e0206 */
[----:B------:R-:W-:Y:S01]  /*25da0*/  SHF.R.S32.HI R5, RZ, 0x1f, R0 ;  /* 0x0000001fff057819 */ /* 0x000fe20000011400 */
[----:B------:R-:W-:-:S03]  /*25db0*/  ULDC.64 UR4, c[0x0][0x2c8] ;  /* 0x0000b20000047ab9 */ /* 0x000fc60000000a00 */
[----:B------:R-:W-:Y:S01]  /*25dc0*/  IADD3 R3, R3, R6, RZ ;  /* 0x0000000603037210 */ /* 0x000fe20007ffe0ff */
[----:B------:R-:W-:Y:S02]  /*25dd0*/  IMAD R5, R5, UR4, RZ ;  /* 0x0000000405057c24 */ /* 0x000fe4000f8e02ff */
[----:B------:R-:W-:Y:S01]  /*25de0*/  IMAD.WIDE.U32 R2, R0, UR4, R2 ;  /* 0x0000000400027c25 */ /* 0x000fe2000f8e0002 */
[----:B------:R-:W-:-:S03]  /*25df0*/  ULDC UR4, c[0x0][0x2b8] ;  /* 0x0000ae0000047ab9 */ /* 0x000fc60000000800 */
[----:B------:R-:W-:Y:S01]  /*25e00*/  IMAD R5, R0, UR5, R5 ;  /* 0x0000000500057c24 */ /* 0x000fe2000f8e0205 */
[----:B------:R-:W-:Y:S02]  /*25e10*/  IADD3 R0, P2, R2, UR6, RZ ;  /* 0x0000000602007c10 */ /* 0x000fe4000ff5e0ff */
[----:B------:R-:W-:Y:S02]  /*25e20*/  ISETP.GE.AND P0, PT, R30, UR4, PT ;  /* 0x000000041e007c0c */ /* 0x000fe4000bf06270 */
[----:B------:R-:W-:Y:S01]  /*25e30*/  ISETP.GE.AND P1, PT, R10, UR4, PT ;  /* 0x000000040a007c0c */ /* 0x000fe2000bf26270 */
[----:B------:R-:W-:Y:S01]  /*25e40*/  UMOV UR4, 0xffffffff ;  /* 0xffffffff00047882 */ /* 0x000fe20000000000 */
[----:B0-----:R-:W-:Y:S02]  /*25e50*/  LOP3.LUT R20, R20, 0x7f, RZ, 0xc0, !PT ;  /* 0x0000007f14147812 */ /* 0x001fe400078ec0ff */
[----:B------:R-:W-:Y:S02]  /*25e60*/  IADD3.X R5, R3, UR7, R5, P2, !PT ;  /* 0x0000000703057c10 */ /* 0x000fe400097fe405 */
[----:B------:R-:W-:Y:S01]  /*25e70*/  SHF.R.U32.HI R10, RZ, 0x3, R20 ;  /* 0x00000003ff0a7819 */ /* 0x000fe20000011614 */
[----:B------:R-:W-:Y:S06]  /*25e80*/  BRA.DIV UR4, `(.L_x_768) ;  /* 0x000000ae04f07947 */ /* 0x000fec000b800000 */
[----:B------:R-:W0:Y:S01]  /*25e90*/  SHFL.IDX PT, R3, R0, RZ, 0x181f ;  /* 0x00181fff00037589 */ /* 0x000e2200000e0000 */
[----:B-----5:R-:W-:Y:S02]  /*25ea0*/  IMAD R6, R19, R7, RZ ;  /* 0x0000000713067224 */ /* 0x020fe400078e02ff */
[----:B------:R-:W-:Y:S01]  /*25eb0*/  IMAD.IADD R4, R10, 0x1, R4 ;  /* 0x000000010a047824 */ /* 0x000fe200078e0204 */
[----:B------:R-:W1:Y:S04]  /*25ec0*/  SHFL.IDX PT, R2, R5, RZ, 0x181f ;  /* 0x00181fff05027589 */ /* 0x000e6800000e0000 */
[----:B------:R-:W-:Y:S01]  /*25ed0*/  ISETP.GE.AND P3, PT, R4, R6, PT ;  /* 0x000000060400720c */ /* 0x000fe20003f66270 */
[----:B------:R-:W2:-:S12]  /*25ee0*/  SHFL.IDX PT, R14, R0, 0x1, 0x181f ;  /* 0x00381f00000e7f89 */ /* 0x000e9800000e0000 */
[----:B0-----:R-:W-:-:S05]  /*25ef0*/  @!P3 IADD3 R7, P2, R30, R3, RZ ;  /* 0x000000031e07b210 */ /* 0x001fca0007f5e0ff */
[----:B-1----:R-:W-:Y:S02]  /*25f00*/  @!P3 IMAD.X R3, RZ, RZ, R2, P2 ;  /* 0x000000ffff03b224 */ /* 0x002fe400010e0602 */
[----:B------:R-:W-:Y:S02]  /*25f10*/  @!P3 IMAD.MOV.U32 R2, RZ, RZ, R7 ;  /* 0x000000ffff02b224 */ /* 0x000fe400078e0007 */
[----:B------:R-:W-:-:S03]  /*25f20*/  VIADD R7, R4, 0x10 ;  /* 0x0000001004077836 */ /* 0x000fc60000000000 */
[----:B------:R-:W-:Y:S04]  /*25f30*/  @!P3 LDGSTS.E.BYPASS.LTC128B.128 [R9+0x20400], desc[UR36][R2.64], !P0 ;  /* 0x204000000209bfae */ /* 0x000fe8000c101d64 */
[----:B------:R0:W-:Y:S01]  /*25f40*/  @!P3 LDGSTS.E.BYPASS.LTC128B.128 [R9+0x24400], desc[UR36][R2.64+0x80], !P1 ;  /* 0x244000800209bfae */ /* 0x0001e2000c901d64 */
[----:B------:R-:W-:-:S03]  /*25f50*/  ISETP.GE.AND P3, PT, R7, R6, PT ;  /* 0x000000060700720c */ /* 0x000fc60003f66270 */
[----:B0-----:R-:W0:Y:S10]  /*25f60*/  SHFL.IDX PT, R2, R5, 0x1, 0x181f ;  /* 0x00381f0005027f89 */ /* 0x001e3400000e0000 */
[----:B--2---:R-:W-:-:S02]  /*25f70*/  @!P3 IADD3 R7, P2, R30, R14, RZ ;  /* 0x0000000e1e07b210 */ /* 0x004fc40007f5e0ff */
[----:B------:R-:W1:Y:S02]  /*25f80*/  SHFL.IDX PT, R14, R0, 0x2, 0x181f ;  /* 0x00581f00000e7f89 */ /* 0x000e6400000e0000 */
[----:B0-----:R-:W-:Y:S01]  /*25f90*/  @!P3 IADD3.X R8, RZ, R2, RZ, P2, !PT ;  /* 0x00000002ff08b210 */ /* 0x001fe200017fe4ff */
[----:B------:R-:W-:Y:S02]  /*25fa0*/  @!P3 IMAD.MOV.U32 R2, RZ, RZ, R7 ;  /* 0x000000ffff02b224 */ /* 0x000fe400078e0007 */
[----:B------:R-:W-:Y:S02]  /*25fb0*/  VIADD R7, R4, 0x20 ;  /* 0x0000002004077836 */ /* 0x000fe40000000000 */
[----:B------:R-:W-:-:S05]  /*25fc0*/  @!P3 IMAD.MOV.U32 R3, RZ, RZ, R8 ;  /* 0x000000ffff03b224 */ /* 0x000fca00078e0008 */
[----:B------:R-:W-:Y:S04]  /*25fd0*/  @!P3 LDGSTS.E.BYPASS.LTC128B.128 [R9+0x20c00], desc[UR36][R2.64], !P0 ;  /* 0x20c000000209bfae */ /* 0x000fe8000c101d64 */
[----:B------:R0:W-:Y:S01]  /*25fe0*/  @!P3 LDGSTS.E.BYPASS.LTC128B.128 [R9+0x24c00], desc[UR36][R2.64+0x80], !P1 ;  /* 0x24c000800209bfae */ /* 0x0001e2000c901d64 */
[----:B------:R-:W-:-:S03]  /*25ff0*/  ISETP.GE.AND P3, PT, R7, R6, PT ;  /* 0x000000060700720c */ /* 0x000fc60003f66270 */
[----:B0-----:R-:W0:Y:S10]  /*26000*/  SHFL.IDX PT, R2, R5, 0x2, 0x181f ;  /* 0x00581f0005027f89 */ /* 0x001e3400000e0000 */
[----:B-1----:R-:W-:-:S02]  /*26010*/  @!P3 IADD3 R7, P2, R30, R14, RZ ;  /* 0x0000000e1e07b210 */ /* 0x002fc40007f5e0ff */
[----:B------:R-:W1:Y:S03]  /*26020*/  SHFL.IDX PT, R14, R0, 0x3, 0x181f ;  /* 0x00781f00000e7f89 */ /* 0x000e6600000e0000 */
[----:B0-----:R-:W-:Y:S01]  /*26030*/  @!P3 IMAD.X R8, RZ, RZ, R2, P2 ;  /* 0x000000ffff08b224 */ /* 0x001fe200010e0602 */
[----:B------:R-:W-:Y:S01]  /*26040*/  @!P3 MOV R2, R7 ;  /* 0x000000070002b202 */ /* 0x000fe20000000f00 */
        /* <DEDUP_REMOVED lines=8> */
[----:B0-----:R-:W-:Y:S02]  /*260d0*/  @!P3 IMAD.X R8, RZ, RZ, R2, P2 ;  /* 0x000000ffff08b224 */ /* 0x001fe400010e0602 */
[----:B------:R-:W-:Y:S02]  /*260e0*/  @!P3 IMAD.MOV.U32 R2, RZ, RZ, R7 ;  /* 0x000000ffff02b224 */ /* 0x000fe400078e0007 */
[----:B------:R-:W-:Y:S01]  /*260f0*/  VIADD R7, R4, 0x40 ;  /* 0x0000004004077836 */ /* 0x000fe20000000000 */
[----:B------:R-:W-:-:S05]  /*26100*/  @!P3 MOV R3, R8 ;  /* 0x000000080003b202 */ /* 0x000fca0000000f00 */
[----:B------:R-:W-:Y:S04]  /*26110*/  @!P3 LDGSTS.E.BYPASS.LTC128B.128 [R9+0x21c00], desc[UR36][R2.64], !P0 ;  /* 0x21c000000209bfae */ /* 0x000fe8000c101d64 */
[----:B------:R0:W-:Y:S01]  /*26120*/  @!P3 LDGSTS.E.BYPASS.LTC128B.128 [R9+0x25c00], desc[UR36][R2.64+0x80], !P1 ;  /* 0x25c000800209bfae */ /* 0x0001e2000c901d64 */
[----:B------:R-:W-:-:S03]  /*26130*/  ISETP.GE.AND P3, PT, R7, R6, PT ;  /* 0x000000060700720c */ /* 0x000fc60003f66270 */
[----:B0-----:R-:W0:Y:S10]  /*26140*/  SHFL.IDX PT, R2, R5, 0x4, 0x181f ;  /* 0x00981f0005027f89 */ /* 0x001e3400000e0000 */
[----:B-1----:R-:W-:-:S02]  /*26150*/  @!P3 IADD3 R7, P2, R30, R14, RZ ;  /* 0x0000000e1e07b210 */ /* 0x002fc40007f5e0ff */
[----:B------:R-:W1:Y:S03]  /*26160*/  SHFL.IDX PT, R14, R0, 0x5, 0x181f ;  /* 0x00b81f00000e7f89 */ /* 0x000e6600000e0000 */
[----:B0-----:R-:W-:Y:S02]  /*26170*/  @!P3 IMAD.X R8, RZ, RZ, R2, P2 ;  /* 0x000000ffff08b224 */ /* 0x001fe400010e0602 */
[----:B------:R-:W-:Y:S01]  /*26180*/  @!P3 IMAD.MOV.U32 R2, RZ, RZ, R7 ;  /* 0x000000ffff02b224 */ /* 0x000fe200078e0007 */
[----:B------:R-:W-:Y:S01]  /*26190*/  IADD3 R7, R4, 0x50, RZ ;  /* 0x0000005004077810 */ /* 0x000fe20007ffe0ff */
[----:B------:R-:W-:-:S05]  /*261a0*/  @!P3 IMAD.MOV.U32 R3, RZ, RZ, R8 ;  /* 0x000000ffff03b224 */ /* 0x000fca00078e0008 */
[----:B------:R-:W-:Y:S04]  /*261b0*/  @!P3 LDGSTS.E.BYPASS.LTC128B.128 [R9+0x22400], desc[UR36][R2.64], !P0 ;  /* 0x224000000209bfae */ /* 0x000fe8000c101d64 */
[----:B------:R0:W-:Y:S01]  /*261c0*/  @!P3 LDGSTS.E.BYPASS.LTC128B.128 [R9+0x26400], desc[UR36][R2.64+0x80], !P1 ;  /* 0x264000800209bfae */ /* 0x0001e2000c901d64 */
[----:B------:R-:W-:-:S03]  /*261d0*/  ISETP.GE.AND P3, PT, R7, R6, PT ;  /* 0x000000060700720c */ /* 0x000fc60003f66270 */
[----:B0-----:R-:W0:Y:S10]  /*261e0*/  SHFL.IDX PT, R2, R5, 0x5, 0x181f ;  /* 0x00b81f0005027f89 */ /* 0x001e3400000e0000 */
[----:B-1----:R-:W-:-:S02]  /*261f0*/  @!P3 IADD3 R7, P2, R30, R14, RZ ;  /* 0x0000000e1e07b210 */ /* 0x002fc40007f5e0ff */
[----:B------:R-:W-:Y:S03]  /*26200*/  SHFL.IDX PT, R14, R0, 0x7, 0x181f ;  /* 0x00f81f00000e7f89 */ /* 0x000fe600000e0000 */
[----:B0-----:R-:W-:Y:S02]  /*26210*/  @!P3 IMAD.X R8, RZ, RZ, R2, P2 ;  /* 0x000000ffff08b224 */ /* 0x001fe400010e0602 */
[----:B------:R-:W-:Y:S02]  /*26220*/  @!P3 IMAD.MOV.U32 R2, RZ, RZ, R7 ;  /* 0x000000ffff02b224 */ /* 0x000fe400078e0007 */
[----:B------:R-:W-:Y:S02]  /*26230*/  @!P3 IMAD.MOV.U32 R3, RZ, RZ, R8 ;  /* 0x000000ffff03b224 */ /* 0x000fe400078e0008 */
[----:B------:R-:W-:-:S03]  /*26240*/  VIADD R7, R4, 0x60 ;  /* 0x0000006004077836 */ /* 0x000fc60000000000 */
[----:B------:R-:W-:Y:S04]  /*26250*/  @!P3 LDGSTS.E.BYPASS.LTC128B.128 [R9+0x22c00], desc[UR36][R2.64], !P0 ;  /* 0x22c000000209bfae */ /* 0x000fe8000c101d64 */
[----:B------:R0:W-:Y:S01]  /*26260*/  @!P3 LDGSTS.E.BYPASS.LTC128B.128 [R9+0x26c00], desc[UR36][R2.64+0x80], !P1 ;  /* 0x26c000800209bfae */ /* 0x0001e2000c901d64 */
[----:B------:R-:W-:-:S03]  /*26270*/  ISETP.GE.AND P3, PT, R7, R6, PT ;  /* 0x000000060700720c */ /* 0x000fc60003f66270 */
[----:B0-----:R-:W0:Y:S04]  /*26280*/  SHFL.IDX PT, R3, R0, 0x6, 0x181f ;  /* 0x00d81f0000037f89 */ /* 0x001e2800000e0000 */
[----:B------:R-:W1:Y:S04]  /*26290*/  SHFL.IDX PT, R2, R5, 0x6, 0x181f ;  /* 0x00d81f0005027f89 */ /* 0x000e6800000e0000 */
[----:B------:R-:W2:Y:S02]  /*262a0*/  SHFL.IDX PT, R5, R5, 0x7, 0x181f ;  /* 0x00f81f0005057f89 */ /* 0x000ea400000e0000 */
[----:B0-----:R-:W-:-:S04]  /*262b0*/  @!P3 IADD3 R7, P2, R30, R3, RZ ;  /* 0x000000031e07b210 */ /* 0x001fc80007f5e0ff */
[----:B-1----:R-:W-:Y:S01]  /*262c0*/  @!P3 IADD3.X R8, RZ, R2, RZ, P2, !PT ;  /* 0x00000002ff08b210 */ /* 0x002fe200017fe4ff */
[----:B------:R-:W-:-:S04]  /*262d0*/  @!P3 IMAD.MOV.U32 R2, RZ, RZ, R7 ;  /* 0x000000ffff02b224 */ /* 0x000fc800078e0007 */
[----:B------:R-:W-:-:S05]  /*262e0*/  @!P3 IMAD.MOV.U32 R3, RZ, RZ, R8 ;  /* 0x000000ffff03b224 */ /* 0x000fca00078e0008 */
[----:B------:R0:W-:Y:S04]  /*262f0*/  @!P3 LDGSTS.E.BYPASS.LTC128B.128 [R9+0x23400], desc[UR36][R2.64], !P0 ;  /* 0x234000000209bfae */ /* 0x0001e8000c101d64 */
[----:B--2---:R0:W-:Y:S02]  /*26300*/  @!P3 LDGSTS.E.BYPASS.LTC128B.128 [R9+0x27400], desc[UR36][R2.64+0x80], !P1 ;  /* 0x274000800209bfae */ /* 0x0041e4000c901d64 */
.L_x_1133:
[----:B0-----:R-:W-:Y:S01]  /*26310*/  VIADD R3, R4, 0x70 ;  /* 0x0000007004037836 */ /* 0x001fe20000000000 */
[----:B------:R-:W-:Y:S04]  /*26320*/  BSSY B0, `(.L_x_769) ;  /* 0x000000a000007945 */ /* 0x000fe80003800000 */
[----:B------:R-:W-:-:S13]  /*26330*/  ISETP.GE.AND P2, PT, R3, R6, PT ;  /* 0x000000060300720c */ /* 0x000fda0003f46270 */
[----:B------:R-:W-:Y:S05]  /*26340*/  @P2 BRA `(.L_x_770) ;  /* 0x00000000001c2947 */ /* 0x000fea0003800000 */
[----:B------:R-:W-:-:S05]  /*26350*/  IADD3 R2, P2, R30, R14, RZ ;  /* 0x0000000e1e027210 */ /* 0x000fca0007f5e0ff */
[----:B------:R-:W-:-:S05]  /*26360*/  IMAD.X R3, RZ, RZ, R5, P2 ;  /* 0x000000ffff037224 */ /* 0x000fca00010e0605 */
[----:B------:R-:W-:Y:S01]  /*26370*/  @!PT LDS RZ, [RZ] ;  /* 0x00000000fffff984 */ /* 0x000fe20000000800 */
[----:B------:R-:W-:Y:S01]  /*26380*/  @!PT LDS RZ, [RZ] ;  /* 0x00000000fffff984 */ /* 0x000fe20000000800 */
[----:B------:R-:W-:Y:S01]  /*26390*/  @!PT LDS RZ, [RZ] ;  /* 0x00000000fffff984 */ /* 0x000fe20000000800 */
[----:B------:R0:W-:Y:S04]  /*263a0*/  LDGSTS.E.BYPASS.LTC128B.128 [R9+0x23c00], desc[UR36][R2.64], !P0 ;  /* 0x23c0000002097fae */ /* 0x0001e8000c101d64 */
[----:B------:R0:W-:Y:S02]  /*263b0*/  LDGSTS.E.BYPASS.LTC128B.128 [R9+0x27c00], desc[UR36][R2.64+0x80], !P1 ;  /* 0x27c0008002097fae */ /* 0x0001e4000c901d64 */
.L_x_770:
[----:B------:R-:W-:Y:S05]  /*263c0*/  BSYNC B0 ;  /* 0x0000000000007941 */ /* 0x000fea0003800000 */
.L_x_769:
[----:B------:R-:W-:Y:S01]  /*263d0*/  NOP ;  /* 0x0000000000007918 */ /* 0x000fe20000000000 */
[----:B------:R-:W-:-:S13]  /*263e0*/  PLOP3.LUT P0, PT, PT, PT, PT, 0x80, 0x0 ;  /* 0x000000000000781c */ /* 0x000fda0003f0f070 */
.L_x_771:
[----:B------:R-:W-:Y:S02]  /*263f0*/  PLOP3.LUT P1, PT, P1, P0, PT, 0xa2, 0x0 ;  /* 0x000000000000781c */ /* 0x000fe40000f21472 */
[----:B------:R-:W-:-:S08]  /*26400*/  @P0 R2UR P1, UR4, R16 ;  /* 0x00000000100402ca */ /* 0x000fd00000020000 */
[----:B------:R-:W-:-:S05]  /*26410*/  @P0 PLOP3.LUT P0, PT, P1, PT, PT, 0x80, 0x0 ;  /* 0x000000000000081c */ /* 0x000fca0000f0f070 */
[----:B------:R-:W-:Y:S01]  /*26420*/  @!P1 SYNCS.ARRIVE.TRANS64.RED.A0T1 RZ, [UR4+0x38800], RZ ;  /* 0x038800ffffff99a7 */ /* 0x000fe20008200404 */
[----:B------:R-:W-:Y:S07]  /*26430*/  @!P1 ARRIVES.LDGSTSBAR.64.TRANSCNT [UR4+0x38800] ;  /* 0x03880000ff0099b0 */ /* 0x000fee0008000a84 */
[----:B------:R-:W-:Y:S05]  /*26440*/  @P0 BRA.U.ANY `(.L_x_771) ;  /* 0xfffffffd00e80947 */ /* 0x000fea000393ffff */
[----:B0-----:R-:W2:Y:S02]  /*26450*/  LDL.LU R2, [R1+0x28] ;  /* 0x0000280001027983 */ /* 0x001ea40000300800 */
[----:B--2---:R-:W-:-:S04]  /*26460*/  IADD3 R2, R2, 0x1, RZ ;  /* 0x0000000102027810 */ /* 0x004fc80007ffe0ff */
[----:B------:R-:W-:Y:S01]  /*26470*/  LEA.HI R0, R2, R2, RZ, 0x1 ;  /* 0x0000000202007211 */ /* 0x000fe200078f08ff */
[----:B------:R0:W-:Y:S03]  /*26480*/  STL [R1+0x28], R2 ;  /* 0x0000280201007387 */ /* 0x0001e60000100800 */
[----:B------:R-:W-:-:S05]  /*26490*/  LOP3.LUT R0, R0, 0xfffffffe, RZ, 0xc0, !PT ;  /* 0xfffffffe00007812 */ /* 0x000fca00078ec0ff */
[----:B------:R-:W-:-:S05]  /*264a0*/  IMAD.IADD R0, R2, 0x1, -R0 ;  /* 0x0000000102007824 */ /* 0x000fca00078e0a00 */
[----:B------:R-:W-:Y:S01]  /*264b0*/  SHF.L.U32 R3, R0, 0x1f, RZ ;  /* 0x0000001f00037819 */ /* 0x000fe200000006ff */
[----:B------:R-:W-:Y:S01]  /*264c0*/  NOP ;  /* 0x0000000000007918 */ /* 0x000fe20000000000 */
[----:B0-----:R-:W2:Y:S01]  /*264d0*/  LDL.LU R2, [R1+0x1c] ;  /* 0x00001c0001027983 */ /* 0x001ea20000300800 */
[----:B------:R0:W-:Y:S01]  /*264e0*/  SYNCS.ARRIVE.TRANS64.A1T0 RZ, [R16+URZ+0x38800], RZ ;  /* 0x038800ff10ff79a7 */ /* 0x0001e2000810003f */
[----:B------:R-:W-:Y:S01]  /*264f0*/  BSSY B0, `(.L_x_772) ;  /* 0x0000005000007945 */ /* 0x000fe20003800000 */
[----:B------:R-:W1:Y:S01]  /*26500*/  SYNCS.PHASECHK.TRANS64.TRYWAIT P0, [R16+URZ+0x38820], R3 ;  /* 0x03882003100075a7 */ /* 0x000e62000800017f */
[----:B--2---:R-:W-:-:S05]  /*26510*/  VIADD R25, R2, 0xfffffffe ;  /* 0xfffffffe02197836 */ /* 0x004fca0000000000 */
[----:B------:R-:W-:Y:S01]  /*26520*/  ISETP.GE.AND P1, PT, R25, R35, PT ;  /* 0x000000231900720c */ /* 0x000fe20003f26270 */
[----:B01----:R-:W-:-:S12]  /*26530*/  @!P0 BRA `(.L_x_773) ;  /* 0x000000b000cc8947 */ /* 0x003fd80003800000 */
.L_x_1134:
[----:B------:R-:W-:Y:S05]  /*26540*/  BSYNC B0 ;  /* 0x0000000000007941 */ /* 0x000fea0003800000 */
.L_x_772:
[----:B------:R-:W-:Y:S05]  /*26550*/  @!P1 BRA `(.L_x_774) ;  /* 0x0000001400e89947 */ /* 0x000fea0003800000 */
[----:B------:R-:W-:Y:S02]  /*26560*/  IMAD.MOV.U32 R9, RZ, RZ, R28 ;  /* 0x000000ffff097224 */ /* 0x000fe400078e001c */
[----:B------:R-:W-:-:S07]  /*26570*/  IMAD.MOV.U32 R10, RZ, RZ, R31 ;  /* 0x000000ffff0a7224 */ /* 0x000fce00078e001f */
.L_x_794:
[----:B------:R-:W2:Y:S01]  /*26580*/  LDL R2, [R1] ;  /* 0x0000000001027983 */ /* 0x000ea20000100800 */
[----:B-1----:R-:W1:Y:S01]  /*26590*/  LDC R5, c[0x0][0x430] ;  /* 0x00010c00ff057b82 */ /* 0x002e620000000800 */
[----:B------:R-:W3:Y:S01]  /*265a0*/  S2R R0, SR_TID.X ;  /* 0x0000000000007919 */ /* 0x000ee20000002100 */
[----:B-1----:R-:W-:Y:S02]  /*265b0*/  ISETP.NE.AND P0, PT, R5, 0x1, PT ;  /* 0x000000010500780c */ /* 0x002fe40003f05270 */
[----:B---3--:R-:W-:-:S11]  /*265c0*/  LOP3.LUT R0, R0, 0x7f, RZ, 0xc0, !PT ;  /* 0x0000007f00007812 */ /* 0x008fd600078ec0ff */
[----:B------:R-:W1:Y:S01]  /*265d0*/  @P0 LDC R7, c[0x0][0x434] ;  /* 0x00010d00ff070b82 */ /* 0x000e620000000800 */
[----:B------:R-:W-:Y:S05]  /*265e0*/  YIELD ;  /* 0x0000000000007946 */ /* 0x000fea0003800000 */
[----:B------:R-:W-:Y:S01]  /*265f0*/  ULDC.64 UR4, c[0x0][0x428] ;  /* 0x00010a0000047ab9 */ /* 0x000fe20000000a00 */
[----:B--2---:R-:W-:Y:S02]  /*26600*/  LOP3.LUT P2, RZ, R2, 0x4, RZ, 0xc0, !PT ;  /* 0x0000000402ff7812 */ /* 0x004fe4000784c0ff */
[----:B------:R-:W-:Y:S02]  /*26610*/  SHF.R.U32.HI R2, RZ, 0x3, R0 ;  /* 0x00000003ff027819 */ /* 0x000fe40000011600 */
[----:B------:R-:W2:Y:S02]  /*26620*/  @P0 LDC R0, c[0x0][0x438] ;  /* 0x00010e00ff000b82 */ /* 0x000ea40000000800 */
[----:B0-----:R-:W-:-:S04]  /*26630*/  LEA R3, R25, R2, 0x7 ;  /* 0x0000000219037211 */ /* 0x001fc800078e38ff */
[----:B------:R-:W-:-:S05]  /*26640*/  IADD3 R4, R30, R3, R36 ;  /* 0x000000031e047210 */ /* 0x000fca0007ffe024 */
[----:B-1----:R-:W-:-:S04]  /*26650*/  @P0 IMAD.HI.U32 R3, R4, R7, RZ ;  /* 0x0000000704030227 */ /* 0x002fc800078e00ff */
[----:B------:R-:W-:Y:S02]  /*26660*/  IMAD.MOV.U32 R2, RZ, RZ, R4 ;  /* 0x000000ffff027224 */ /* 0x000fe400078e0004 */
[----:B------:R-:W-:Y:S01]  /*26670*/  IMAD R7, R37, UR4, RZ ;  /* 0x0000000425077c24 */ /* 0x000fe2000f8e02ff */
[----:B--2---:R-:W-:-:S04]  /*26680*/  @P0 SHF.R.U32.HI R2, RZ, R0, R3 ;  /* 0x00000000ff020219 */ /* 0x004fc80000011603 */
[--C-:B------:R-:W-:Y:S01]  /*26690*/  SHF.R.S32.HI R3, RZ, 0x1f, R2.reuse ;  /* 0x0000001fff037819 */ /* 0x100fe20000011402 */
[--C-:B------:R-:W-:Y:S02]  /*266a0*/  IMAD.MOV R0, RZ, RZ, -R2.reuse ;  /* 0x000000ffff007224 */ /* 0x100fe400078e0a02 */
[C---:B------:R-:W-:Y:S02]  /*266b0*/  IMAD R7, R26.reuse, UR5, R7 ;  /* 0x000000051a077c24 */ /* 0x040fe4000f8e0207 */
[----:B------:R-:W-:Y:S01]  /*266c0*/  IMAD.WIDE.U32 R2, R26, UR4, R2 ;  /* 0x000000041a027c25 */ /* 0x000fe2000f8e0002 */
[----:B------:R-:W-:-:S03]  /*266d0*/  ULDC.64 UR4, c[0x0][0x418] ;  /* 0x0001060000047ab9 */ /* 0x000fc60000000a00 */
[----:B------:R-:W-:Y:S01]  /*266e0*/  IMAD.IADD R7, R7, 0x1, R3 ;  /* 0x0000000107077824 */ /* 0x000fe200078e0203 */
[----:B------:R-:W-:-:S04]  /*266f0*/  LEA R6, P0, R2, UR4, 0x2 ;  /* 0x0000000402067c11 */ /* 0x000fc8000f8010ff */
[----:B------:R-:W-:-:S05]  /*26700*/  LEA.HI.X R7, R2, UR5, R7, 0x2, P0 ;  /* 0x0000000502077c11 */ /* 0x000fca00080f1407 */
[----:B------:R-:W2:Y:S01]  /*26710*/  LDG.E R6, desc[UR36][R6.64] ;  /* 0x0000002406067981 */ /* 0x000ea2000c1e1900 */
[----:B------:R-:W-:-:S05]  /*26720*/  VIADD R28, R9, 0x1 ;  /* 0x00000001091c7836 */ /* 0x000fca0000000000 */
[----:B------:R-:W-:-:S04]  /*26730*/  ISETP.NE.AND P0, PT, R28, 0x2, PT ;  /* 0x000000021c00780c */ /* 0x000fc80003f05270 */
[----:B------:R-:W-:Y:S01]  /*26740*/  SEL R31, RZ, 0x1, P0 ;  /* 0x00000001ff1f7807 */ /* 0x000fe20000000000 */
[----:B------:R-:W-:Y:S01]  /*26750*/  IMAD R5, R5, R0, R4 ;  /* 0x0000000005057224 */ /* 0x000fe200078e0204 */
[C---:B------:R-:W-:Y:S02]  /*26760*/  ISETP.GT.AND P1, PT, R25.reuse, R35, PT ;  /* 0x000000231900720c */ /* 0x040fe40003f24270 */
[----:B------:R-:W-:Y:S02]  /*26770*/  IADD3 R25, R25, -0x1, RZ ;  /* 0xffffffff19197810 */ /* 0x000fe40007ffe0ff */
[----:B------:R-:W-:Y:S02]  /*26780*/  SEL R28, R28, RZ, P0 ;  /* 0x000000ff1c1c7207 */ /* 0x000fe40000000000 */
[----:B------:R-:W-:Y:S02]  /*26790*/  LOP3.LUT R31, R10, R31, RZ, 0x3c, !PT ;  /* 0x0000001f0a1f7212 */ /* 0x000fe400078e3cff */
[----:B--2---:R-:W-:Y:S01]  /*267a0*/  SHF.R.S32.HI R19, RZ, 0x1f, R6 ;  /* 0x0000001fff137819 */ /* 0x004fe20000011406 */
[----:B------:R-:W-:Y:S06]  /*267b0*/  @!P2 BRA `(.L_x_775) ;  /* 0x000000000004a947 */ /* 0x000fec0003800000 */
[----:B------:R-:W-:Y:S01]  /*267c0*/  BPT.TRAP 0x1 ;  /* 0x000000040000795c */ /* 0x000fe20000300000 */
.L_x_775:
[----:B------:R-:W-:Y:S01]  /*267d0*/  IMAD R0, R28, 0x8, R16 ;  /* 0x000000081c007824 */ /* 0x000fe200078e0210 */
[----:B------:R-:W-:Y:S01]  /*267e0*/  SHF.L.U32 R20, R31, 0x1f, RZ ;  /* 0x0000001f1f147819 */ /* 0x000fe200000006ff */
[----:B------:R-:W-:Y:S01]  /*267f0*/  BSSY B0, `(.L_x_776) ;  /* 0x0000004000007945 */ /* 0x000fe20003800000 */
[----:B------:R-:W-:Y:S02]  /*26800*/  SHF.R.S32.HI R18, RZ, 0x1f, R5 ;  /* 0x0000001fff127819 */ /* 0x000fe40000011405 */
[----:B------:R-:W0:Y:S02]  /*26810*/  SYNCS.PHASECHK.TRANS64.TRYWAIT P0, [R0+URZ+0x38880], R20 ;  /* 0x03888014000075a7 */ /* 0x000e24000800017f */
[----:B0-----:R-:W-:Y:S05]  /*26820*/  @!P0 BRA `(.L_x_777) ;  /* 0x000000b000248947 */ /* 0x001fea0003800000 */
.L_x_1135:
[----:B------:R-:W-:Y:S05]  /*26830*/  BSYNC B0 ;  /* 0x0000000000007941 */ /* 0x000fea0003800000 */
.L_x_776:
[----:B------:R-:W2:Y:S01]  /*26840*/  LDL R13, [R1+0x8] ;  /* 0x00000800010d7983 */ /* 0x000ea20000100800 */
        /* <DEDUP_REMOVED lines=21> */
[----:B--2---:R-:W-:Y:S01]  /*269a0*/  IMAD R4, R28, 0x8000, R13 ;  /* 0x000080001c047824 */ /* 0x004fe200078e020d */
[----:B------:R-:W-:Y:S07]  /*269b0*/  BRA.DIV UR4, `(.L_x_778) ;  /* 0x000000ae04d47947 */ /* 0x000fee000b800000 */
[----:B------:R-:W1:Y:S01]  /*269c0*/  SHFL.IDX PT, R2, R8, RZ, 0x181f ;  /* 0x00181fff08027589 */ /* 0x000e6200000e0000 */
[----:B------:R-:W-:-:S03]  /*269d0*/  IMAD.IADD R4, R16, 0x1, R4 ;  /* 0x0000000110047824 */ /* 0x000fc600078e0204 */
[----:B------:R-:W2:Y:S01]  /*269e0*/  SHFL.IDX PT, R3, R7, RZ, 0x181f ;  /* 0x00181fff07037589 */ /* 0x000ea200000e0000 */
[----:B-1----:R-:W-:-:S04]  /*269f0*/  IADD3 R2, P0, R30, R2, RZ ;  /* 0x000000021e027210 */ /* 0x002fc80007f1e0ff */
[----:B--2---:R-:W-:-:S05]  /*26a00*/  IADD3.X R3, RZ, R3, RZ, P0, !PT ;  /* 0x00000003ff037210 */ /* 0x004fca00007fe4ff */
[----:B------:R-:W-:Y:S01]  /*26a10*/  @!PT LDS RZ, [RZ] ;  /* 0x00000000fffff984 */ /* 0x000fe20000000800 */
[----:B------:R-:W-:Y:S04]  /*26a20*/  LDGSTS.E.BYPASS.LTC128B.128 [R4+0x10400], desc[UR36][R2.64], !P3 ;  /* 0x1040000002047fae */ /* 0x000fe8000d901d64 */
[----:B------:R1:W-:Y:S04]  /*26a30*/  LDGSTS.E.BYPASS.LTC128B.128 [R4+0x14400], desc[UR36][R2.64+0x80], !P2 ;  /* 0x1440008002047fae */ /* 0x0003e8000d101d64 */
[----:B-1----:R-:W1:Y:S04]  /*26a40*/  SHFL.IDX PT, R2, R8, 0x1, 0x181f ;  /* 0x00381f0008027f89 */ /* 0x002e6800000e0000 */
[----:B------:R-:W2:Y:S01]  /*26a50*/  SHFL.IDX PT, R3, R7, 0x1, 0x181f ;  /* 0x00381f0007037f89 */ /* 0x000ea200000e0000 */
[----:B-1----:R-:W-:-:S05]  /*26a60*/  IADD3 R2, P0, R30, R2, RZ ;  /* 0x000000021e027210 */ /* 0x002fca0007f1e0ff */
[----:B--2---:R-:W-:-:S05]  /*26a70*/  IMAD.X R3, RZ, RZ, R3, P0 ;  /* 0x000000ffff037224 */ /* 0x004fca00000e0603 */
        /* <DEDUP_REMOVED lines=16> */
[----:B-1----:R-:W-:-:S04]  /*26b80*/  IADD3 R2, P0, R30, R2, RZ ;  /* 0x000000021e027210 */ /* 0x002fc80007f1e0ff */
[----:B--2---:R-:W-:-:S05]  /*26b90*/  IADD3.X R3, RZ, R3, RZ, P0, !PT ;  /* 0x00000003ff037210 */ /* 0x004fca00007fe4ff */
        /* <DEDUP_REMOVED lines=9> */
[----:B------:R-:W2:Y:S04]  /*26c30*/  SHFL.IDX PT, R3, R7, 0x6, 0x181f ;  /* 0x00d81f0007037f89 */ /* 0x000ea800000e0000 */
[----:B------:R-:W3:Y:S01]  /*26c40*/  SHFL.IDX PT, R7, R7, 0x7, 0x181f ;  /* 0x00f81f0007077f89 */ /* 0x000ee200000e0000 */
[----:B-1----:R-:W-:-:S05]  /*26c50*/  IADD3 R2, P0, R30, R2, RZ ;  /* 0x000000021e027210 */ /* 0x002fca0007f1e0ff */
[----:B--2---:R-:W-:-:S05]  /*26c60*/  IMAD.X R3, RZ, RZ, R3, P0 ;  /* 0x000000ffff037224 */ /* 0x004fca00000e0603 */
[----:B------:R-:W-:Y:S04]  /*26c70*/  LDGSTS.E.BYPASS.LTC128B.128 [R4+0x13400], desc[UR36][R2.64], !P3 ;  /* 0x1340000002047fae */ /* 0x000fe8000d901d64 */
[----:B------:R1:W-:Y:S04]  /*26c80*/  LDGSTS.E.BYPASS.LTC128B.128 [R4+0x17400], desc[UR36][R2.64+0x80], !P2 ;  /* 0x1740008002047fae */ /* 0x0003e8000d101d64 */
[----:B-1-3--:R1:W2:Y:S02]  /*26c90*/  SHFL.IDX PT, R2, R8, 0x7, 0x181f ;  /* 0x00f81f0008027f89 */ /* 0x00a2a400000e0000 */
.L_x_1153:
[----:B--2---:R-:W-:-:S05]  /*26ca0*/  IADD3 R2, P0, R30, R2, RZ ;  /* 0x000000021e027210 */ /* 0x004fca0007f1e0ff */
        /* <DEDUP_REMOVED lines=8> */
.L_x_779:
[----:B------:R-:W-:Y:S02]  /*26d30*/  PLOP3.LUT P2, PT, P2, P0, PT, 0xa2, 0x0 ;  /* 0x000000000000781c */ /* 0x000fe40001741472 */
[----:B------:R-:W-:-:S08]  /*26d40*/  @P0 R2UR P2, UR4, R0 ;  /* 0x00000000000402ca */ /* 0x000fd00000040000 */
[----:B------:R-:W-:-:S05]  /*26d50*/  @P0 PLOP3.LUT P0, PT, P2, PT, PT, 0x80, 0x0 ;  /* 0x000000000000081c */ /* 0x000fca000170f070 */
[----:B------:R-:W-:Y:S01]  /*26d60*/  @!P2 SYNCS.ARRIVE.TRANS64.RED.A0T1 RZ, [UR4+0x38870], RZ ;  /* 0x038870ffffffa9a7 */ /* 0x000fe20008200404 */
[----:B------:R-:W-:Y:S07]  /*26d70*/  @!P2 ARRIVES.LDGSTSBAR.64.TRANSCNT [UR4+0x38870] ;  /* 0x03887000ff00a9b0 */ /* 0x000fee0008000a84 */
[----:B------:R-:W-:Y:S05]  /*26d80*/  @P0 BRA.U.ANY `(.L_x_779) ;  /* 0xfffffffd00e80947 */ /* 0x000fea000393ffff */
[----:B------:R-:W-:Y:S01]  /*26d90*/  NOP ;  /* 0x0000000000007918 */ /* 0x000fe20000000000 */
[----:B--2---:R-:W2:Y:S02]  /*26da0*/  LDL R2, [R1] ;  /* 0x0000000001027983 */ /* 0x004ea40000100800 */
[----:B--2---:R-:W-:-:S13]  /*26db0*/  LOP3.LUT P3, RZ, R2, 0x4, RZ, 0xc0, !PT ;  /* 0x0000000402ff7812 */ /* 0x004fda000786c0ff */
[----:B------:R-:W-:Y:S05]  /*26dc0*/  @!P3 BRA `(.L_x_780) ;  /* 0x000000000004b947 */ /* 0x000fea0003800000 */
[----:B------:R-:W-:Y:S01]  /*26dd0*/  BPT.TRAP 0x1 ;  /* 0x000000040000795c */ /* 0x000fe20000300000 */
.L_x_780:
[----:B------:R2:W-:Y:S01]  /*26de0*/  SYNCS.ARRIVE.TRANS64.A1T0 RZ, [R0+URZ+0x38870], RZ ;  /* 0x038870ff00ff79a7 */ /* 0x0005e2000810003f */
[----:B------:R-:W-:Y:S05]  /*26df0*/  @!P3 BRA `(.L_x_781) ;  /* 0x000000000004b947 */ /* 0x000fea0003800000 */
[----:B------:R-:W-:Y:S01]  /*26e00*/  BPT.TRAP 0x1 ;  /* 0x000000040000795c */ /* 0x000fe20000300000 */
.L_x_781:
[----:B------:R-:W3:Y:S01]  /*26e10*/  SYNCS.PHASECHK.TRANS64.TRYWAIT P0, [R0+URZ+0x38840], R20 ;  /* 0x03884014000075a7 */ /* 0x000ee2000800017f */
[----:B------:R-:W-:Y:S04]  /*26e20*/  BSSY B0, `(.L_x_782) ;  /* 0x0000002000007945 */ /* 0x000fe80003800000 */
[----:B---3--:R-:W-:Y:S05]  /*26e30*/  @!P0 BRA `(.L_x_783) ;  /* 0x000000b000fc8947 */ /* 0x008fea0003800000 */
.L_x_1154:
[----:B------:R-:W-:Y:S05]  /*26e40*/  BSYNC B0 ;  /* 0x0000000000007941 */ /* 0x000fea0003800000 */
.L_x_782:
        /* <DEDUP_REMOVED lines=12> */
[----:B------:R-:W-:-:S04]  /*26f10*/  ULDC.64 UR4, c[0x0][0x308] ;  /* 0x0000c20000047ab9 */ /* 0x000fc80000000a00 */
[----:B------:R-:W-:Y:S02]  /*26f20*/  IADD3 R3, R3, R19, RZ ;  /* 0x0000001303037210 */ /* 0x000fe40007ffe0ff */
[-C--:B-1----:R-:W-:Y:S01]  /*26f30*/  ISETP.GE.AND P2, PT, R11, R8.reuse, PT ;  /* 0x000000080b00720c */ /* 0x082fe20003f46270 */
[C---:B------:R-:W-:Y:S01]  /*26f40*/  IMAD.WIDE.U32 R2, R17.reuse, UR4, R2 ;  /* 0x0000000411027c25 */ /* 0x040fe2000f8e0002 */
[----:B------:R-:W-:Y:S01]  /*26f50*/  UMOV UR4, 0xffffffff ;  /* 0xffffffff00047882 */ /* 0x000fe20000000000 */
[----:B------:R-:W-:Y:S02]  /*26f60*/  ISETP.GE.AND P3, PT, R30, R8, PT ;  /* 0x000000081e00720c */ /* 0x000fe40003f66270 */
[----:B------:R-:W-:Y:S01]  /*26f70*/  IMAD R5, R17, UR5, R3 ;  /* 0x0000000511057c24 */ /* 0x000fe2000f8e0203 */
[----:B------:R-:W-:-:S04]  /*26f80*/  IADD3 R6, P0, R2, UR6, RZ ;  /* 0x0000000602067c10 */ /* 0x000fc8000ff1e0ff */
[----:B------:R-:W-:Y:S01]  /*26f90*/  IADD3.X R5, R5, UR7, RZ, P0, !PT ;  /* 0x0000000705057c10 */ /* 0x000fe200087fe4ff */
[----:B------:R-:W-:Y:S08]  /*26fa0*/  BRA.DIV UR4, `(.L_x_784) ;  /* 0x000000b204b47947 */ /* 0x000ff0000b800000 */
[----:B------:R-:W1:Y:S04]  /*26fb0*/  SHFL.IDX PT, R2, R6, RZ, 0x181f ;  /* 0x00181fff06027589 */ /* 0x000e6800000e0000 */
[----:B------:R-:W4:Y:S01]  /*26fc0*/  SHFL.IDX PT, R3, R5, RZ, 0x181f ;  /* 0x00181fff05037589 */ /* 0x000f2200000e0000 */
[----:B-1----:R-:W-:-:S05]  /*26fd0*/  IADD3 R2, P0, R30, R2, RZ ;  /* 0x000000021e027210 */ /* 0x002fca0007f1e0ff */
[----:B----4-:R-:W-:-:S05]  /*26fe0*/  IMAD.X R3, RZ, RZ, R3, P0 ;  /* 0x000000ffff037224 */ /* 0x010fca00000e0603 */
[----:B------:R-:W-:Y:S01]  /*26ff0*/  @!PT LDS RZ, [RZ] ;  /* 0x00000000fffff984 */ /* 0x000fe20000000800 */
[----:B------:R-:W-:Y:S04]  /*27000*/  LDGSTS.E.BYPASS.LTC128B.128 [R4+0x28400], desc[UR36][R2.64], !P3 ;  /* 0x2840000002047fae */ /* 0x000fe8000d901d64 */
[----:B------:R1:W-:Y:S04]  /*27010*/  LDGSTS.E.BYPASS.LTC128B.128 [R4+0x2c400], desc[UR36][R2.64+0x80], !P2 ;  /* 0x2c40008002047fae */ /* 0x0003e8000d101d64 */
[----:B-1----:R-:W1:Y:S04]  /*27020*/  SHFL.IDX PT, R2, R6, 0x1, 0x181f ;  /* 0x00381f0006027f89 */ /* 0x002e6800000e0000 */
[----:B------:R-:W4:Y:S01]  /*27030*/  SHFL.IDX PT, R3, R5, 0x1, 0x181f ;  /* 0x00381f0005037f89 */ /* 0x000f2200000e0000 */
[----:B-1----:R-:W-:-:S05]  /*27040*/  IADD3 R2, P0, R30, R2, RZ ;  /* 0x000000021e027210 */ /* 0x002fca0007f1e0ff */
[----:B----4-:R-:W-:-:S05]  /*27050*/  IMAD.X R3, RZ, RZ, R3, P0 ;  /* 0x000000ffff037224 */ /* 0x010fca00000e0603 */
        /* <DEDUP_REMOVED lines=16> */
[----:B-1----:R-:W-:-:S04]  /*27160*/  IADD3 R2, P0, R30, R2, RZ ;  /* 0x000000021e027210 */ /* 0x002fc80007f1e0ff */
[----:B----4-:R-:W-:-:S05]  /*27170*/  IADD3.X R3, RZ, R3, RZ, P0, !PT ;  /* 0x00000003ff037210 */ /* 0x010fca00007fe4ff */
        /* <DEDUP_REMOVED lines=9> */
[----:B------:R-:W4:Y:S04]  /*27210*/  SHFL.IDX PT, R3, R5, 0x6, 0x181f ;  /* 0x00d81f0005037f89 */ /* 0x000f2800000e0000 */
[----:B------:R-:W0:Y:S01]  /*27220*/  SHFL.IDX PT, R5, R5, 0x7, 0x181f ;  /* 0x00f81f0005057f89 */ /* 0x000e2200000e0000 */
[----:B-1----:R-:W-:-:S05]  /*27230*/  IADD3 R2, P0, R30, R2, RZ ;  /* 0x000000021e027210 */ /* 0x002fca0007f1e0ff */
[----:B----4-:R-:W-:-:S05]  /*27240*/  IMAD.X R3, RZ, RZ, R3, P0 ;  /* 0x000000ffff037224 */ /* 0x010fca00000e0603 */
[----:B------:R-:W-:Y:S04]  /*27250*/  LDGSTS.E.BYPASS.LTC128B.128 [R4+0x2b400], desc[UR36][R2.64], !P3 ;  /* 0x2b40000002047fae */ /* 0x000fe8000d901d64 */
[----:B------:R1:W-:Y:S04]  /*27260*/  LDGSTS.E.BYPASS.LTC128B.128 [R4+0x2f400], desc[UR36][R2.64+0x80], !P2 ;  /* 0x2f40008002047fae */ /* 0x0003e8000d101d64 */
[----:B01----:R1:W4:Y:S02]  /*27270*/  SHFL.IDX PT, R2, R6, 0x7, 0x181f ;  /* 0x00f81f0006027f89 */ /* 0x00332400000e0000 */
.L_x_1172:
[----:B----4-:R-:W-:-:S05]  /*27280*/  IADD3 R2, P0, R30, R2, RZ ;  /* 0x000000021e027210 */ /* 0x010fca0007f1e0ff */
        /* <DEDUP_REMOVED lines=8> */
.L_x_785:
[----:B------:R-:W-:Y:S02]  /*27310*/  PLOP3.LUT P2, PT, P2, P0, PT, 0xa2, 0x0 ;  /* 0x000000000000781c */ /* 0x000fe40001741472 */
[----:B------:R-:W-:-:S08]  /*27320*/  @P0 R2UR P2, UR4, R0 ;  /* 0x00000000000402ca */ /* 0x000fd00000040000 */
[----:B------:R-:W-:-:S05]  /*27330*/  @P0 PLOP3.LUT P0, PT, P2, PT, PT, 0x80, 0x0 ;  /* 0x000000000000081c */ /* 0x000fca000170f070 */
[----:B------:R-:W-:Y:S01]  /*27340*/  @!P2 SYNCS.ARRIVE.TRANS64.RED.A0T1 RZ, [UR4+0x38830], RZ ;  /* 0x038830ffffffa9a7 */ /* 0x000fe20008200404 */
[----:B------:R-:W-:Y:S07]  /*27350*/  @!P2 ARRIVES.LDGSTSBAR.64.TRANSCNT [UR4+0x38830] ;  /* 0x03883000ff00a9b0 */ /* 0x000fee0008000a84 */
[----:B------:R-:W-:Y:S05]  /*27360*/  @P0 BRA.U.ANY `(.L_x_785) ;  /* 0xfffffffd00e80947 */ /* 0x000fea000393ffff */
[----:B------:R-:W-:Y:S01]  /*27370*/  NOP ;  /* 0x0000000000007918 */ /* 0x000fe20000000000 */
[----:B0-----:R-:W4:Y:S02]  /*27380*/  LDL R2, [R1] ;  /* 0x0000000001027983 */ /* 0x001f240000100800 */
[----:B----4-:R-:W-:-:S13]  /*27390*/  LOP3.LUT P3, RZ, R2, 0x4, RZ, 0xc0, !PT ;  /* 0x0000000402ff7812 */ /* 0x010fda000786c0ff */
[----:B------:R-:W-:Y:S05]  /*273a0*/  @!P3 BRA `(.L_x_786) ;  /* 0x000000000004b947 */ /* 0x000fea0003800000 */
[----:B------:R-:W-:Y:S01]  /*273b0*/  BPT.TRAP 0x1 ;  /* 0x000000040000795c */ /* 0x000fe20000300000 */
.L_x_786:
[----:B------:R2:W-:Y:S02]  /*273c0*/  SYNCS.ARRIVE.TRANS64.A1T0 RZ, [R0+URZ+0x38830], RZ ;  /* 0x038830ff00ff79a7 */ /* 0x0005e4000810003f */
[----:B--23--:R-:W-:-:S05]  /*273d0*/  IMAD.U32 R0, RZ, RZ, UR38 ;  /* 0x00000026ff007e24 */ /* 0x00cfca000f8e00ff */
[----:B------:R-:W-:-:S13]  /*273e0*/  ISETP.NE.AND P0, PT, R0, 0x3, PT ;  /* 0x000000030000780c */ /* 0x000fda0003f05270 */
[----:B------:R-:W-:Y:S05]  /*273f0*/  @!P0 BRA `(.L_x_787) ;  /* 0x0000000000048947 */ /* 0x000fea0003800000 */
[----:B------:R-:W-:Y:S01]  /*27400*/  BPT.TRAP 0x1 ;  /* 0x000000040000795c */ /* 0x000fe20000300000 */
.L_x_787:
[----:B------:R-:W-:Y:S01]  /*27410*/  LOP3.LUT R3, R10, 0x1, RZ, 0x3c, !PT ;  /* 0x000000010a037812 */ /* 0x000fe200078e3cff */
[----:B------:R-:W-:Y:S01]  /*27420*/  BSSY B0, `(.L_x_788) ;  /* 0x0000005000007945 */ /* 0x000fe20003800000 */
[----:B------:R-:W-:Y:S02]  /*27430*/  LEA R18, R9, R16, 0x3 ;  /* 0x0000001009127211 */ /* 0x000fe400078e18ff */
[----:B------:R-:W-:-:S04]  /*27440*/  SHF.L.U32 R3, R3, 0x1f, RZ ;  /* 0x0000001f03037819 */ /* 0x000fc800000006ff */
[----:B------:R-:W0:Y:S02]  /*27450*/  SYNCS.PHASECHK.TRANS64.TRYWAIT P2, [R18+URZ+0x38870], R3 ;  /* 0x03887003120075a7 */ /* 0x000e24000804017f */
[----:B0-----:R-:W-:Y:S05]  /*27460*/  @!P2 BRA `(.L_x_789) ;  /* 0x000000b400c8a947 */ /* 0x001fea0003800000 */
.L_x_1173:
[----:B------:R-:W-:Y:S05]  /*27470*/  BSYNC B0 ;  /* 0x0000000000007941 */ /* 0x000fea0003800000 */
.L_x_788:
[----:B------:R-:W2:Y:S02]  /*27480*/  LDL R0, [R1] ;  /* 0x0000000001007983 */ /* 0x000ea40000100800 */
[----:B--2---:R-:W-:-:S13]  /*27490*/  LOP3.LUT P2, RZ, R0, 0x4, RZ, 0xc0, !PT ;  /* 0x0000000400ff7812 */ /* 0x004fda000784c0ff */
[----:B------:R-:W-:Y:S05]  /*274a0*/  @!P2 BRA `(.L_x_790) ;  /* 0x000000000004a947 */ /* 0x000fea0003800000 */
[----:B------:R-:W-:Y:S01]  /*274b0*/  BPT.TRAP 0x1 ;  /* 0x000000040000795c */ /* 0x000fe20000300000 */
.L_x_790:
[----:B------:R-:W-:Y:S01]  /*274c0*/  SHF.L.U32 R5, R10, 0x1f, RZ ;  /* 0x0000001f0a057819 */ /* 0x000fe200000006ff */
[----:B0-----:R-:W-:-:S03]  /*274d0*/  IMAD.SHL.U32 R3, R9, 0x8000, RZ ;  /* 0x0000800009037824 */ /* 0x001fc600078e00ff */
[----:B------:R-:W0:Y:S02]  /*274e0*/  SYNCS.PHASECHK.TRANS64.TRYWAIT P2, [R18+URZ+0x38860], R5 ;  /* 0x03886005120075a7 */ /* 0x000e24000804017f */
[----:B0-----:R-:W-:Y:S05]  /*274f0*/  @!P2 BRA `(.L_x_791) ;  /* 0x000000b400b8a947 */ /* 0x001fea0003800000 */
.L_x_1174:
[----:B------:R-:W0:Y:S04]  /*27500*/  LDL R0, [R1+0x10] ;  /* 0x0000100001007983 */ /* 0x000e280000100800 */
[----:B------:R-:W2:Y:S04]  /*27510*/  LDL R2, [R1] ;  /* 0x0000000001027983 */ /* 0x000ea80000100800 */
[----:B------:R-:W3:Y:S01]  /*27520*/  LDL R12, [R1+0xc] ;  /* 0x00000c00010c7983 */ /* 0x000ee20000100800 */
[----:B------:R-:W-:Y:S05]  /*27530*/  WARPSYNC.ALL ;  /* 0x0000000000007948 */ /* 0x000fea0003800000 */
[----:B0-----:R-:W-:-:S02]  /*27540*/  LOP3.LUT R5, R3, R0, RZ, 0xfc, !PT ;  /* 0x0000000003057212 */ /* 0x001fc400078efcff */
[----:B--2---:R-:W-:-:S03]  /*27550*/  LOP3.LUT P2, RZ, R2, 0x4, RZ, 0xc0, !PT ;  /* 0x0000000402ff7812 */ /* 0x004fc6000784c0ff */
[----:B------:R-:W-:-:S05]  /*27560*/  IMAD.IADD R2, R16, 0x1, R5 ;  /* 0x0000000110027824 */ /* 0x000fca00078e0205 */
[----:B-1----:R-:W0:Y:S01]  /*27570*/  LDSM.16.MT88.4 R4, [R2+0x10400] ;  /* 0x010400000204783b */ /* 0x002e220000004200 */
[----:B------:R-:W-:Y:S01]  /*27580*/  IMAD.IADD R0, R34, 0x1, R2 ;  /* 0x0000000122007824 */ /* 0x000fe200078e0202 */
[----:B---3--:R-:W-:Y:S02]  /*27590*/  LOP3.LUT R19, R3, R12, RZ, 0xfc, !PT ;  /* 0x0000000c03137212 */ /* 0x008fe400078efcff */
[C-C-:B0-----:R-:W-:Y:S02]  /*275a0*/  PRMT R8, R4.reuse, 0x6420, R5.reuse ;  /* 0x0000642004087816 */ /* 0x141fe40000000005 */
[----:B------:R-:W-:Y:S02]  /*275b0*/  PRMT R9, R4, 0x7531, R5 ;  /* 0x0000753104097816 */ /* 0x000fe40000000005 */
[C-C-:B------:R-:W-:Y:S02]  /*275c0*/  PRMT R10, R6.reuse, 0x6420, R7.reuse ;  /* 0x00006420060a7816 */ /* 0x140fe40000000007 */
[----:B------:R-:W-:-:S02]  /*275d0*/  PRMT R11, R6, 0x7531, R7 ;  /* 0x00007531060b7816 */ /* 0x000fc40000000007 */
[----:B------:R-:W0:Y:S01]  /*275e0*/  LDSM.16.MT88.4 R4, [R0+0x10400] ;  /* 0x010400000004783b */ /* 0x000e220000004200 */
[----:B------:R-:W-:-:S05]  /*275f0*/  IMAD.IADD R19, R16, 0x1, R19 ;  /* 0x0000000110137824 */ /* 0x000fca00078e0213 */
[----:B------:R-:W-:Y:S01]  /*27600*/  STSM.16.M88.4 [R19+0x400], R8 ;  /* 0x0004000813007844 */ /* 0x000fe20000000200 */
[C-C-:B0-----:R-:W-:Y:S02]  /*27610*/  PRMT R12, R4.reuse, 0x6420, R5.reuse ;  /* 0x00006420040c7816 */ /* 0x141fe40000000005 */
        /* <DEDUP_REMOVED lines=21> */
[----:B------:R-:W0:Y:S01]  /*27770*/  LDSM.16.MT88.4 R8, [R0+0x11400] ;  /* 0x011400000008783b */ /* 0x000e220000004200 */
[----:B------:R-:W-:-:S05]  /*27780*/  IADD3 R3, R33, 0x400, R19 ;  /* 0x0000040021037810 */ /* 0x000fca0007ffe013 */
[----:B------:R-:W-:Y:S01]  /*27790*/  STSM.16.M88.4 [R3], R4 ;  /* 0x0000000403007844 */ /* 0x000fe20000000200 */
        /* <DEDUP_REMOVED lines=48> */
[----:B------:R-:W-:-:S05]  /*27aa0*/  IADD3 R3, R33, R3, RZ ;  /* 0x0000000321037210 */ /* 0x000fca0007ffe0ff */
[----:B------:R0:W-:Y:S02]  /*27ab0*/  STSM.16.M88.4 [R3], R4 ;  /* 0x0000000403007844 */ /* 0x0001e40000000200 */
[C-C-:B0-----:R-:W-:Y:S02]  /*27ac0*/  PRMT R4, R8.reuse, 0x6420, R9.reuse ;  /* 0x0000642008047816 */ /* 0x141fe40000000009 */
[----:B------:R-:W-:Y:S02]  /*27ad0*/  PRMT R5, R8, 0x7531, R9 ;  /* 0x0000753108057816 */ /* 0x000fe40000000009 */
        /* <DEDUP_REMOVED lines=23> */
.L_x_792:
[----:B-1----:R1:W-:Y:S01]  /*27c50*/  SYNCS.ARRIVE.TRANS64.A1T0 RZ, [R18+URZ+0x38850], RZ ;  /* 0x038850ff12ff79a7 */ /* 0x0023e2000810003f */
[----:B------:R-:W-:Y:S06]  /*27c60*/  BAR.SYNC.DEFER_BLOCKING 0x2, 0x80 ;  /* 0x0082000000007b1d */ /* 0x000fec0000010000 */
[----:B------:R-:W-:Y:S05]  /*27c70*/  @!P0 BRA `(.L_x_793) ;  /* 0x0000000000048947 */ /* 0x000fea0003800000 */
[----:B------:R-:W-:Y:S01]  /*27c80*/  BPT.TRAP 0x1 ;  /* 0x000000040000795c */ /* 0x000fe20000300000 */
.L_x_793:
[----:B------:R-:W2:Y:S01]  /*27c90*/  LDL R0, [R1+0x4] ;  /* 0x0000040001007983 */ /* 0x000ea20000100800 */
[----:B-1----:R-:W-:Y:S02]  /*27ca0*/  VIADD R18, R18, 0x38880 ;  /* 0x0003888012127836 */ /* 0x002fe40000000000 */
[----:B0-----:R-:W-:Y:S02]  /*27cb0*/  IMAD.MOV.U32 R9, RZ, RZ, R28 ;  /* 0x000000ffff097224 */ /* 0x001fe400078e001c */
[----:B------:R-:W-:Y:S01]  /*27cc0*/  IMAD.MOV.U32 R10, RZ, RZ, R31 ;  /* 0x000000ffff0a7224 */ /* 0x000fe200078e001f */
[----:B--2---:R-:W-:-:S04]  /*27cd0*/  PRMT R18, R0, 0x654, R18 ;  /* 0x0000065400127816 */ /* 0x004fc80000000012 */
[----:B------:R1:W-:Y:S01]  /*27ce0*/  SYNCS.ARRIVE.TRANS64.RED.A1T0 RZ, [R18+URZ], RZ ;  /* 0x000000ff12ff79a7 */ /* 0x0003e2000810043f */
[----:B------:R-:W-:Y:S05]  /*27cf0*/  @P1 BRA `(.L_x_794) ;  /* 0xffffffe800201947 */ /* 0x000fea000383ffff */
.L_x_774:
[----:B------:R-:W2:Y:S01]  /*27d00*/  S2R R0, SR_TID.X ;  /* 0x0000000000007919 */ /* 0x000ea20000002100 */
[----:B------:R-:W-:Y:S01]  /*27d10*/  BSSY B0, `(.L_x_795) ;  /* 0x0000012000007945 */ /* 0x000fe20003800000 */
[----:B--2---:R-:W-:Y:S01]  /*27d20*/  LOP3.LUT R2, R0, 0x7f, RZ, 0xc0, !PT ;  /* 0x0000007f00027812 */ /* 0x004fe200078ec0ff */
[----:B------:R-:W-:-:S03]  /*27d30*/  IMAD.U32 R0, RZ, RZ, UR38 ;  /* 0x00000026ff007e24 */ /* 0x000fc6000f8e00ff */
[----:B------:R-:W-:Y:S02]  /*27d40*/  ISETP.NE.AND P1, PT, R2, RZ, PT ;  /* 0x000000ff0200720c */ /* 0x000fe40003f25270 */
[----:B------:R-:W-:-:S11]  /*27d50*/  ISETP.NE.AND P0, PT, R0, 0x3, PT ;  /* 0x000000030000780c */ /* 0x000fd60003f05270 */
[----:B------:R-:W-:Y:S05]  /*27d60*/  @P1 BRA `(.L_x_796) ;  /* 0x0000000000301947 */ /* 0x000fea0003800000 */
[----:B------:R-:W2:Y:S01]  /*27d70*/  S2R R5, SR_LANEID ;  /* 0x0000000000057919 */ /* 0x000ea20000000000 */
[----:B------:R-:W-:Y:S01]  /*27d80*/  VOTEU.ANY UR4, UPT, PT ;  /* 0x0000000000047886 */ /* 0x000fe200038e0100 */
[----:B0-----:R-:W0:Y:S01]  /*27d90*/  LDC.64 R2, c[0x0][0xc60] ;  /* 0x00031800ff027b82 */ /* 0x001e220000000a00 */
[----:B------:R-:W2:Y:S02]  /*27da0*/  FLO.U32 R0, UR4 ;  /* 0x0000000400007d00 */ /* 0x000ea400080e0000 */
[----:B--2---:R-:W-:-:S06]  /*27db0*/  ISETP.EQ.U32.AND P1, PT, R0, R5, PT ;  /* 0x000000050000720c */ /* 0x004fcc0003f22070 */
[----:B------:R-:W0:Y:S07]  /*27dc0*/  POPC R5, UR4 ;  /* 0x0000000400057d09 */ /* 0x000e2e0008000000 */
[----:B0-----:R-:W2:Y:S01]  /*27dd0*/  @P1 ATOMG.E.ADD.STRONG.GPU PT, R3, desc[UR36][R2.64], R5 ;  /* 0x00000005020319a8 */ /* 0x001ea200081ee1e4 */
[----:B------:R-:W0:Y:S02]  /*27de0*/  S2R R4, SR_LTMASK ;  /* 0x0000000000047919 */ /* 0x000e240000003900 */
[----:B0-----:R-:W-:-:S04]  /*27df0*/  LOP3.LUT R4, R4, UR4, RZ, 0xc0, !PT ;  /* 0x0000000404047c12 */ /* 0x001fc8000f8ec0ff */
[----:B------:R-:W0:Y:S01]  /*27e00*/  POPC R7, R4 ;  /* 0x0000000400077309 */ /* 0x000e220000000000 */
[----:B--2---:R-:W0:Y:S02]  /*27e10*/  SHFL.IDX PT, R0, R3, R0, 0x1f ;  /* 0x00001f0003007589 */ /* 0x004e2400000e0000 */
[----:B0-----:R-:W-:-:S07]  /*27e20*/  IADD3 R24, R0, UR39, R7 ;  /* 0x0000002700187c10 */ /* 0x001fce000fffe007 */
.L_x_796:
[----:B------:R-:W-:Y:S05]  /*27e30*/  BSYNC B0 ;  /* 0x0000000000007941 */ /* 0x000fea0003800000 */
.L_x_795:
[----:B------:R-:W-:Y:S05]  /*27e40*/  @!P0 BRA `(.L_x_797) ;  /* 0x0000000000048947 */ /* 0x000fea0003800000 */
[----:B------:R-:W-:Y:S01]  /*27e50*/  BPT.TRAP 0x1 ;  /* 0x000000040000795c */ /* 0x000fe20000300000 */
.L_x_797:
[----:B0-----:R-:W-:Y:S01]  /*27e60*/  LOP3.LUT R3, R31, 0x1, RZ, 0x3c, !PT ;  /* 0x000000011f037812 */ /* 0x001fe200078e3cff */
[----:B------:R-:W-:Y:S01]  /*27e70*/  BSSY B0, `(.L_x_798) ;  /* 0x0000005000007945 */ /* 0x000fe20003800000 */
[----:B-1----:R-:W-:Y:S02]  /*27e80*/  LEA R18, R28, R16, 0x3 ;  /* 0x000000101c127211 */ /* 0x002fe400078e18ff */
[----:B------:R-:W-:-:S04]  /*27e90*/  SHF.L.U32 R3, R3, 0x1f, RZ ;  /* 0x0000001f03037819 */ /* 0x000fc800000006ff */
[----:B------:R-:W0:Y:S02]  /*27ea0*/  SYNCS.PHASECHK.TRANS64.TRYWAIT P1, [R18+URZ+0x38870], R3 ;  /* 0x03887003120075a7 */ /* 0x000e24000802017f */
[----:B0-----:R-:W-:Y:S05]  /*27eb0*/  @!P1 BRA `(.L_x_799) ;  /* 0x000000ac005c9947 */ /* 0x001fea0003800000 */
.L_x_1175:
[----:B------:R-:W-:Y:S05]  /*27ec0*/  BSYNC B0 ;  /* 0x0000000000007941 */ /* 0x000fea0003800000 */
.L_x_798:
[----:B------:R-:W2:Y:S02]  /*27ed0*/  LDL R0, [R1] ;  /* 0x0000000001007983 */ /* 0x000ea40000100800 */
[----:B--2---:R-:W-:-:S13]  /*27ee0*/  LOP3.LUT P1, RZ, R0, 0x4, RZ, 0xc0, !PT ;  /* 0x0000000400ff7812 */ /* 0x004fda000782c0ff */
[----:B------:R-:W-:Y:S05]  /*27ef0*/  @!P1 BRA `(.L_x_800) ;  /* 0x0000000000049947 */ /* 0x000fea0003800000 */
[----:B------:R-:W-:Y:S01]  /*27f00*/  BPT.TRAP 0x1 ;  /* 0x000000040000795c */ /* 0x000fe20000300000 */
.L_x_800:
[----:B0-----:R-:W-:-:S04]  /*27f10*/  SHF.L.U32 R3, R31, 0x1f, RZ ;  /* 0x0000001f1f037819 */ /* 0x001fc800000006ff */
[----:B------:R-:W0:Y:S02]  /*27f20*/  SYNCS.PHASECHK.TRANS64.TRYWAIT P1, [R18+URZ+0x38860], R3 ;  /* 0x03886003120075a7 */ /* 0x000e24000802017f */
[----:B0-----:R-:W-:Y:S05]  /*27f30*/  @!P1 BRA `(.L_x_801) ;  /* 0x000000ac00509947 */ /* 0x001fea0003800000 */
.L_x_1176:
[----:B------:R-:W2:Y:S04]  /*27f40*/  LDL R0, [R1+0x10] ;  /* 0x0000100001007983 */ /* 0x000ea80000100800 */
[----:B------:R-:W3:Y:S04]  /*27f50*/  LDL R2, [R1] ;  /* 0x0000000001027983 */ /* 0x000ee80000100800 */
[----:B------:R-:W4:Y:S01]  /*27f60*/  LDL R12, [R1+0xc] ;  /* 0x00000c00010c7983 */ /* 0x000f220000100800 */
[----:B0-----:R-:W-:Y:S01]  /*27f70*/  IMAD.SHL.U32 R3, R28, 0x8000, RZ ;  /* 0x000080001c037824 */ /* 0x001fe200078e00ff */
[----:B------:R-:W-:Y:S05]  /*27f80*/  WARPSYNC.ALL ;  /* 0x0000000000007948 */ /* 0x000fea0003800000 */
[----:B--2---:R-:W-:-:S05]  /*27f90*/  LOP3.LUT R5, R3, R0, RZ, 0xfc, !PT ;  /* 0x0000000003057212 */ /* 0x004fca00078efcff */
[----:B------:R-:W-:-:S05]  /*27fa0*/  IMAD.IADD R0, R16, 0x1, R5 ;  /* 0x0000000110007824 */ /* 0x000fca00078e0205 */
[----:B------:R-:W0:Y:S01]  /*27fb0*/  LDSM.16.MT88.4 R4, [R0+0x10400] ;  /* 0x010400000004783b */ /* 0x000e220000004200 */
[----:B---3--:R-:W-:Y:S01]  /*27fc0*/  LOP3.LUT P1, RZ, R2, 0x4, RZ, 0xc0, !PT ;  /* 0x0000000402ff7812 */ /* 0x008fe2000782c0ff */
[----:B------:R-:W-:Y:S01]  /*27fd0*/  IMAD.IADD R2, R34, 0x1, R0 ;  /* 0x0000000122027824 */ /* 0x000fe200078e0200 */
[----:B----4-:R-:W-:Y:S02]  /*27fe0*/  LOP3.LUT R3, R3, R12, RZ, 0xfc, !PT ;  /* 0x0000000c03037212 */ /* 0x010fe400078efcff */
[C-C-:B0-----:R-:W-:Y:S02]  /*27ff0*/  PRMT R8, R4.reuse, 0x6420, R5.reuse ;  /* 0x0000642004087816 */ /* 0x141fe40000000005 */
[----:B------:R-:W-:Y:S02]  /*28000*/  PRMT R9, R4, 0x7531, R5 ;  /* 0x0000753104097816 */ /* 0x000fe40000000005 */
[C-C-:B------:R-:W-:Y:S02]  /*28010*/  PRMT R10, R6.reuse, 0x6420, R7.reuse ;  /* 0x00006420060a7816 */ /* 0x140fe40000000007 */
[----:B------:R-:W-:-:S02]  /*28020*/  PRMT R11, R6, 0x7531, R7 ;  /* 0x00007531060b7816 */ /* 0x000fc40000000007 */
[----:B------:R-:W0:Y:S01]  /*28030*/  LDSM.16.MT88.4 R4, [R2+0x10400] ;  /* 0x010400000204783b */ /* 0x000e220000004200 */
[----:B------:R-:W-:-:S05]  /*28040*/  IMAD.IADD R3, R16, 0x1, R3 ;  /* 0x0000000110037824 */ /* 0x000fca00078e0203 */
[----:B------:R0:W-:Y:S02]  /*28050*/  STSM.16.M88.4 [R3+0x400], R8 ;  /* 0x0004000803007844 */ /* 0x0001e40000000200 */
        /* <DEDUP_REMOVED lines=74> */
[----:B------:R-:W-:Y:S01]  /*28500*/  STSM.16.M88.4 [R3], R20 ;  /* 0x0000001403007844 */ /* 0x000fe20000000200 */
        /* <DEDUP_REMOVED lines=25> */
.L_x_802:
[----:B-1----:R1:W-:Y:S01]  /*286a0*/  SYNCS.ARRIVE.TRANS64.A1T0 RZ, [R18+URZ+0x38850], RZ ;  /* 0x038850ff12ff79a7 */ /* 0x0023e2000810003f */
[----:B------:R-:W-:Y:S06]  /*286b0*/  BAR.SYNC.DEFER_BLOCKING 0x2, 0x80 ;  /* 0x0082000000007b1d */ /* 0x000fec0000010000 */
[----:B------:R-:W-:Y:S05]  /*286c0*/  @!P0 BRA `(.L_x_803) ;  /* 0x0000000000048947 */ /* 0x000fea0003800000 */
[----:B------:R-:W-:Y:S01]  /*286d0*/  BPT.TRAP 0x1 ;  /* 0x000000040000795c */ /* 0x000fe20000300000 */
.L_x_803:
        /* <DEDUP_REMOVED lines=9> */
.L_x_744:
[----:B------:R-:W2:Y:S02]  /*28770*/  LDL R0, [R1] ;  /* 0x0000000001007983 */ /* 0x000ea40000100800 */
[----:B--2---:R-:W-:-:S13]  /*28780*/  LOP3.LUT P0, RZ, R0, 0x80, RZ, 0xc0, !PT ;  /* 0x0000008000ff7812 */ /* 0x004fda000780c0ff */
[----:B------:R-:W-:Y:S05]  /*28790*/  @!P0 BRA `(.L_x_804) ;  /* 0x0000000000288947 */ /* 0x000fea0003800000 */
[----:B------:R-:W-:Y:S05]  /*287a0*/  WARPSYNC.ALL ;  /* 0x0000000000007948 */ /* 0x000fea0003800000 */
[----:B------:R-:W2:Y:S08]  /*287b0*/  S2UR UR4, SR_CgaCtaId ;  /* 0x00000000000479c3 */ /* 0x000eb00000008800 */
[----:B------:R-:W-:Y:S01]  /*287c0*/  BAR.SYNC.DEFER_BLOCKING 0x5, 0x180 ;  /* 0x0146000000007b1d */ /* 0x000fe20000010000 */
[----:B0-----:R-:W-:Y:S01]  /*287d0*/  MOV R16, 0x400 ;  /* 0x0000040000107802 */ /* 0x001fe20000000f00 */
[----:B--2---:R-:W-:-:S05]  /*287e0*/  IMAD.U32 R0, RZ, RZ, UR4 ;  /* 0x00000004ff007e24 */ /* 0x004fca000f8e00ff */
[----:B------:R-:W-:Y:S01]  /*287f0*/  LEA R16, R0, R16, 0x18 ;  /* 0x0000001000107211 */ /* 0x000fe200078ec0ff */
[----:B------:R0:W-:Y:S04]  /*28800*/  STL [R1+0x4], R0 ;  /* 0x0000040001007387 */ /* 0x0001e80000100800 */
[----:B------:R0:W2:Y:S01]  /*28810*/  LDS.128 R24, [R16+0x388d0] ;  /* 0x0388d00010187984 */ /* 0x0000a20000000c00 */
[----:B------:R-:W-:Y:S06]  /*28820*/  BAR.ARV 0x4, 0x180 ;  /* 0x0106000000007b1d */ /* 0x000fec0000002000 */
[----:B------:R-:W-:Y:S05]  /*28830*/  BRA `(.L_x_805) ;  /* 0x0000000800d87947 */ /* 0x000fea0003800000 */
.L_x_804:
[----:B------:R-:W0:Y:S01]  /*28840*/  S2R R0, SR_TID.X ;  /* 0x0000000000007919 */ /* 0x000e220000002100 */
[----:B------:R-:W-:Y:S01]  /*28850*/  UMOV UR4, 0xffffffff ;  /* 0xffffffff00047882 */ /* 0x000fe20000000000 */
[----:B0-----:R-:W-:-:S04]  /*28860*/  LOP3.LUT R9, R0, 0x1f, RZ, 0xc0, !PT ;  /* 0x0000001f00097812 */ /* 0x001fc800078ec0ff */
[----:B------:R-:W-:Y:S01]  /*28870*/  ISETP.NE.AND P0, PT, R9, 0x1f, PT ;  /* 0x0000001f0900780c */ /* 0x000fe20003f05270 */
[----:B------:R-:W-:-:S12]  /*28880*/  BRA.DIV UR4, `(.L_x_806) ;  /* 0x000000a604107947 */ /* 0x000fd8000b800000 */
[----:B------:R-:W-:Y:S01]  /*28890*/  IMAD.IADD R7, R27, 0x1, R9 ;  /* 0x000000011b077824 */ /* 0x000fe200078e0209 */
[----:B------:R-:W-:-:S04]  /*288a0*/  ULDC UR4, c[0x0][0xc3c] ;  /* 0x00030f0000047ab9 */ /* 0x000fc80000000800 */
[----:B------:R-:W-:-:S13]  /*288b0*/  ISETP.GE.OR P1, PT, R7, UR4, !P0 ;  /* 0x0000000407007c0c */ /* 0x000fda000c726670 */
[----:B------:R-:W0:Y:S08]  /*288c0*/  @!P1 LDC.64 R2, c[0x0][0xc80] ;  /* 0x00032000ff029b82 */ /* 0x000e300000000a00 */
[----:B------:R-:W2:Y:S01]  /*288d0*/  @!P1 LDC.64 R4, c[0x0][0xc78] ;  /* 0x00031e00ff049b82 */ /* 0x000ea20000000a00 */
[----:B0-----:R-:W-:-:S05]  /*288e0*/  @!P1 IMAD.WIDE R2, R7, 0x4, R2 ;  /* 0x0000000407029825 */ /* 0x001fca00078e0202 */
[----:B------:R2:W3:Y:S02]  /*288f0*/  @!P1 LDG.E R8, desc[UR36][R2.64] ;  /* 0x0000002402089981 */ /* 0x0004e4000c1e1900 */
[----:B--2---:R-:W-:-:S05]  /*28900*/  @!P1 IMAD.WIDE R2, R7, 0x4, R4 ;  /* 0x0000000407029825 */ /* 0x004fca00078e0204 */
[----:B------:R-:W2:Y:S01]  /*28910*/  @!P1 LDG.E R5, desc[UR36][R2.64] ;  /* 0x0000002402059981 */ /* 0x000ea2000c1e1900 */
[----:B------:R-:W-:Y:S01]  /*28920*/  MOV R7, RZ ;  /* 0x000000ff00077202 */ /* 0x000fe20000000f00 */
[----:B------:R-:W-:Y:S01]  /*28930*/  IMAD.MOV.U32 R4, RZ, RZ, RZ ;  /* 0x000000ffff047224 */ /* 0x000fe200078e00ff */
[C---:B------:R-:W-:Y:S01]  /*28940*/  ISETP.GE.U32.AND P2, PT, R9.reuse, 0x2, PT ;  /* 0x000000020900780c */ /* 0x040fe20003f46070 */
[----:B------:R-:W-:Y:S01]  /*28950*/  SHFL.IDX PT, R0, R24, RZ, 0x1f ;  /* 0x00001fff18007589 */ /* 0x000fe200000e0000 */
[C---:B------:R-:W-:Y:S02]  /*28960*/  ISETP.GE.U32.AND P3, PT, R9.reuse, 0x4, PT ;  /* 0x000000040900780c */ /* 0x040fe40003f66070 */
[C---:B------:R-:W-:Y:S01]  /*28970*/  ISETP.GE.U32.AND P4, PT, R9.reuse, 0x8, PT ;  /* 0x000000080900780c */ /* 0x040fe20003f86070 */
[----:B------:R0:W-:Y:S01]  /*28980*/  SHFL.IDX PT, R6, R24, 0x1, 0x1f ;  /* 0x00201f0018067f89 */ /* 0x0001e200000e0000 */
[----:B------:R-:W-:Y:S01]  /*28990*/  ISETP.GE.U32.AND P5, PT, R9, 0x10, PT ;  /* 0x000000100900780c */ /* 0x000fe20003fa6070 */
[----:B0-----:R-:W-:-:S02]  /*289a0*/  IMAD.MOV.U32 R24, RZ, RZ, RZ ;  /* 0x000000ffff187224 */ /* 0x001fc400078e00ff */
[----:B---3--:R-:W-:Y:S02]  /*289b0*/  @!P1 IMAD.MOV.U32 R7, RZ, RZ, R8 ;  /* 0x000000ffff079224 */ /* 0x008fe400078e0008 */
[----:B--2---:R-:W-:Y:S01]  /*289c0*/  @!P1 IMAD.MOV.U32 R4, RZ, RZ, R5 ;  /* 0x000000ffff049224 */ /* 0x004fe200078e0005 */
[----:B------:R-:W-:-:S03]  /*289d0*/  ISETP.NE.AND P1, PT, R9, RZ, PT ;  /* 0x000000ff0900720c */ /* 0x000fc60003f25270 */
[----:B------:R-:W-:-:S05]  /*289e0*/  IMAD R13, R4, R7, RZ ;  /* 0x00000007040d7224 */ /* 0x000fca00078e02ff */
        /* <DEDUP_REMOVED lines=15> */
[----:B------:R0:W2:Y:S02]  /*28ae0*/  SHFL.IDX PT, R14, R3, 0x1f, 0x1f ;  /* 0x03e01f00030e7f89 */ /* 0x0000a400000e0000 */
.L_x_1186:
[----:B------:R-:W-:Y:S02]  /*28af0*/  ULDC UR4, c[0x0][0xc38] ;  /* 0x00030e0000047ab9 */ /* 0x000fe40000000800 */
[----:B------:R-:W-:-:S05]  /*28b00*/  MOV R2, UR4 ;  /* 0x0000000400027c02 */ /* 0x000fca0008000f00 */
[----:B--2---:R-:W-:-:S04]  /*28b10*/  IMAD R5, R14, R2, RZ ;  /* 0x000000020e057224 */ /* 0x004fc800078e02ff */
[----:B------:R-:W-:-:S05]  /*28b20*/  IMAD.IADD R6, R6, 0x1, R5 ;  /* 0x0000000106067824 */ /* 0x000fca00078e0205 */
[----:B------:R-:W-:-:S13]  /*28b30*/  ISETP.GT.AND P6, PT, R6, R0, PT ;  /* 0x000000000600720c */ /* 0x000fda0003fc4270 */
[----:B------:R-:W-:Y:S05]  /*28b40*/  @P6 BRA `(.L_x_807) ;  /* 0x0000000000a46947 */ /* 0x000fea0003800000 */
.L_x_810:
[----:B------:R-:W2:Y:S01]  /*28b50*/  LDC R2, c[0x0][0xc3c] ;  /* 0x00030f00ff027b82 */ /* 0x000ea20000000800 */
[----:B------:R-:W-:-:S05]  /*28b60*/  VIADD R27, R27, 0x1f ;  /* 0x0000001f1b1b7836 */ /* 0x000fca0000000000 */
[----:B--2---:R-:W-:-:S13]  /*28b70*/  ISETP.GE.AND P6, PT, R27, R2, PT ;  /* 0x000000021b00720c */ /* 0x004fda0003fc6270 */
[----:B------:R-:W-:Y:S05]  /*28b80*/  @P6 BRA `(.L_x_808) ;  /* 0x0000000400b86947 */ /* 0x000fea0003800000 */
[----:B0-----:R-:W0:Y:S01]  /*28b90*/  S2R R3, SR_TID.X ;  /* 0x0000000000037919 */ /* 0x001e220000002100 */
[----:B------:R-:W-:Y:S01]  /*28ba0*/  IMAD.MOV.U32 R7, RZ, RZ, RZ ;  /* 0x000000ffff077224 */ /* 0x000fe200078e00ff */
[----:B0-----:R-:W-:-:S05]  /*28bb0*/  LOP3.LUT R3, R3, 0x1f, RZ, 0xc0, !PT ;  /* 0x0000001f03037812 */ /* 0x001fca00078ec0ff */
[----:B------:R-:W-:-:S05]  /*28bc0*/  IMAD.IADD R9, R27, 0x1, R3 ;  /* 0x000000011b097824 */ /* 0x000fca00078e0203 */
[----:B------:R-:W-:-:S13]  /*28bd0*/  ISETP.GE.OR P6, PT, R9, R2, !P0 ;  /* 0x000000020900720c */ /* 0x000fda00047c6670 */
[----:B------:R-:W0:Y:S08]  /*28be0*/  @!P6 LDC.64 R2, c[0x0][0xc80] ;  /* 0x00032000ff02eb82 */ /* 0x000e300000000a00 */
[----:B------:R-:W2:Y:S01]  /*28bf0*/  @!P6 LDC.64 R4, c[0x0][0xc78] ;  /* 0x00031e00ff04eb82 */ /* 0x000ea20000000a00 */
[----:B0-----:R-:W-:-:S05]  /*28c00*/  @!P6 IMAD.WIDE R2, R9, 0x4, R2 ;  /* 0x000000040902e825 */ /* 0x001fca00078e0202 */
[----:B------:R2:W3:Y:S02]  /*28c10*/  @!P6 LDG.E R7, desc[UR36][R2.64] ;  /* 0x000000240207e981 */ /* 0x0004e4000c1e1900 */
[----:B--2---:R-:W-:Y:S01]  /*28c20*/  @!P6 IMAD.WIDE R2, R9, 0x4, R4 ;  /* 0x000000040902e825 */ /* 0x004fe200078e0204 */
[----:B------:R-:W-:-:S06]  /*28c30*/  MOV R4, RZ ;  /* 0x000000ff00047202 */ /* 0x000fcc0000000f00 */
[----:B------:R-:W3:Y:S01]  /*28c40*/  @!P6 LDG.E R4, desc[UR36][R2.64] ;  /* 0x000000240204e981 */ /* 0x000ee2000c1e1900 */
[----:B------:R-:W-:Y:S01]  /*28c50*/  UMOV UR4, 0xffffffff ;  /* 0xffffffff00047882 */ /* 0x000fe20000000000 */
[----:B---3--:R-:W-:Y:S02]  /*28c60*/  IMAD R13, R4, R7, RZ ;  /* 0x00000007040d7224 */ /* 0x008fe400078e02ff */
[----:B------:R-:W-:Y:S05]  /*28c70*/  BRA.DIV UR4, `(.L_x_809) ;  /* 0x000000a604507947 */ /* 0x000fea000b800000 */
        /* <DEDUP_REMOVED lines=13> */
[----:B0-----:R-:W-:-:S04]  /*28d50*/  SEL R14, R14, RZ, P5 ;  /* 0x000000ff0e0e7207 */ /* 0x001fc80002800000 */
[----:B------:R-:W-:-:S05]  /*28d60*/  IADD3 R3, R5, R14, RZ ;  /* 0x0000000e05037210 */ /* 0x000fca0007ffe0ff */
[----:B------:R0:W2:Y:S02]  /*28d70*/  SHFL.IDX PT, R14, R3, 0x1f, 0x1f ;  /* 0x03e01f00030e7f89 */ /* 0x0000a400000e0000 */
.L_x_1194:
[----:B------:R-:W-:Y:S02]  /*28d80*/  ULDC UR4, c[0x0][0xc38] ;  /* 0x00030e0000047ab9 */ /* 0x000fe40000000800 */
[----:B------:R-:W-:-:S04]  /*28d90*/  IMAD.U32 R2, RZ, RZ, UR4 ;  /* 0x00000004ff027e24 */ /* 0x000fc8000f8e00ff */
[----:B--2---:R-:W-:-:S04]  /*28da0*/  IMAD R5, R14, R2, RZ ;  /* 0x000000020e057224 */ /* 0x004fc800078e02ff */
[----:B------:R-:W-:-:S05]  /*28db0*/  IMAD.IADD R6, R5, 0x1, R6 ;  /* 0x0000000105067824 */ /* 0x000fca00078e0206 */
[----:B------:R-:W-:-:S13]  /*28dc0*/  ISETP.GT.AND P6, PT, R6, R0, PT ;  /* 0x000000000600720c */ /* 0x000fda0003fc4270 */
[----:B------:R-:W-:Y:S05]  /*28dd0*/  @!P6 BRA `(.L_x_810) ;  /* 0xfffffffc005ce947 */ /* 0x000fea000383ffff */
.L_x_807:
[----:B------:R-:W-:Y:S01]  /*28de0*/  IMAD.IADD R6, R6, 0x1, -R5 ;  /* 0x0000000106067824 */ /* 0x000fe200078e0a05 */
[----:B------:R-:W-:-:S03]  /*28df0*/  UMOV UR4, 0xffffffff ;  /* 0xffffffff00047882 */ /* 0x000fc60000000000 */
[----:B------:R-:W-:-:S05]  /*28e00*/  IMAD R5, R3, R2, R6 ;  /* 0x0000000203057224 */ /* 0x000fca00078e0206 */
[----:B------:R-:W-:Y:S01]  /*28e10*/  ISETP.GT.AND P6, PT, R5, R0, PT ;  /* 0x000000000500720c */ /* 0x000fe20003fc4270 */
[----:B------:R-:W-:-:S12]  /*28e20*/  BRA.DIV UR4, `(.L_x_811) ;  /* 0x000000a6049c7947 */ /* 0x000fd8000b800000 */
[----:B------:R-:W-:-:S04]  /*28e30*/  VOTE.ANY R8, PT, !P6 ;  /* 0x0000000000087806 */ /* 0x000fc800070e0100 */
[----:B------:R-:W2:Y:S02]  /*28e40*/  POPC R5, R8 ;  /* 0x0000000800057309 */ /* 0x000ea40000000000 */
[----:B--2---:R2:W3:Y:S04]  /*28e50*/  SHFL.IDX PT, R7, R7, R5, 0x1f ;  /* 0x00001f0507077589 */ /* 0x0044e800000e0000 */
[----:B------:R2:W4:Y:S02]  /*28e60*/  SHFL.IDX PT, R4, R4, R5, 0x1f ;  /* 0x00001f0504047589 */ /* 0x00052400000e0000 */
.L_x_1199:
[----:B------:R-:W-:-:S13]  /*28e70*/  ISETP.NE.AND P0, PT, R8, RZ, PT ;  /* 0x000000ff0800720c */ /* 0x000fda0003f05270 */
[----:B------:R-:W-:Y:S05]  /*28e80*/  @!P0 BRA `(.L_x_812) ;  /* 0x0000000000108947 */ /* 0x000fea0003800000 */
[----:B------:R-:W-:Y:S01]  /*28e90*/  UMOV UR4, 0xffffffff ;  /* 0xffffffff00047882 */ /* 0x000fe20000000000 */
[----:B------:R-:W-:Y:S02]  /*28ea0*/  VIADD R12, R5, 0xffffffff ;  /* 0xffffffff050c7836 */ /* 0x000fe40000000000 */
[----:B------:R-:W-:Y:S05]  /*28eb0*/  BRA.DIV UR4, `(.L_x_813) ;  /* 0x000000a604d47947 */ /* 0x000fea000b800000 */
[----:B------:R0:W0:Y:S02]  /*28ec0*/  SHFL.IDX PT, R24, R3, R12, 0x1f ;  /* 0x00001f0c03187589 */ /* 0x00002400000e0000 */
.L_x_812:
[----:B---3--:R-:W-:Y:S01]  /*28ed0*/  IABS R8, R7 ;  /* 0x0000000700087213 */ /* 0x008fe20000000000 */
[----:B0-----:R-:W-:Y:S01]  /*28ee0*/  IMAD R24, R24, R2, R6 ;  /* 0x0000000218187224 */ /* 0x001fe200078e0206 */
[----:B----4-:R-:W-:Y:S01]  /*28ef0*/  IABS R6, R4 ;  /* 0x0000000400067213 */ /* 0x010fe20000000000 */
[----:B------:R-:W-:Y:S01]  /*28f00*/  IMAD.MOV.U32 R2, RZ, RZ, RZ ;  /* 0x000000ffff027224 */ /* 0x000fe200078e00ff */
[----:B------:R-:W0:Y:S01]  /*28f10*/  I2F.RP R9, R8 ;  /* 0x0000000800097306 */ /* 0x000e220000209400 */
[----:B------:R-:W-:Y:S02]  /*28f20*/  IMAD.IADD R0, R0, 0x1, -R24 ;  /* 0x0000000100007824 */ /* 0x000fe400078e0a18 */
[----:B------:R-:W-:-:S05]  /*28f30*/  IMAD.IADD R27, R5, 0x1, R27 ;  /* 0x00000001051b7824 */ /* 0x000fca00078e021b */
[----:B------:R-:W3:Y:S08]  /*28f40*/  I2F.RP R10, R6 ;  /* 0x00000006000a7306 */ /* 0x000ef00000209400 */
[----:B0-----:R-:W0:Y:S08]  /*28f50*/  MUFU.RCP R9, R9 ;  /* 0x0000000900097308 */ /* 0x001e300000001000 */
[----:B---3--:R-:W-:Y:S01]  /*28f60*/  MUFU.RCP R10, R10 ;  /* 0x0000000a000a7308 */ /* 0x008fe20000001000 */
[----:B0-----:R-:W-:-:S07]  /*28f70*/  IADD3 R3, R9, 0xffffffe, RZ ;  /* 0x0ffffffe09037810 */ /* 0x001fce0007ffe0ff */
[----:B------:R-:W0:Y:S02]  /*28f80*/  F2I.FTZ.U32.TRUNC.NTZ R3, R3 ;  /* 0x0000000300037305 */ /* 0x000e24000021f000 */
[----:B0-----:R-:W-:-:S04]  /*28f90*/  IMAD.MOV R11, RZ, RZ, -R3 ;  /* 0x000000ffff0b7224 */ /* 0x001fc800078e0a03 */
[----:B------:R-:W-:-:S04]  /*28fa0*/  IMAD R11, R11, R8, RZ ;  /* 0x000000080b0b7224 */ /* 0x000fc800078e02ff */
[----:B------:R-:W-:Y:S01]  /*28fb0*/  IMAD.HI.U32 R2, R3, R11, R2 ;  /* 0x0000000b03027227 */ /* 0x000fe200078e0002 */
[----:B------:R-:W-:Y:S02]  /*28fc0*/  IABS R3, R7 ;  /* 0x0000000700037213 */ /* 0x000fe40000000000 */
[----:B------:R-:W-:-:S03]  /*28fd0*/  IABS R11, R0 ;  /* 0x00000000000b7213 */ /* 0x000fc60000000000 */
[----:B------:R-:W-:Y:S02]  /*28fe0*/  IMAD.MOV R12, RZ, RZ, -R3 ;  /* 0x000000ffff0c7224 */ /* 0x000fe400078e0a03 */
[----:B------:R-:W-:-:S04]  /*28ff0*/  IMAD.HI.U32 R9, R2, R11, RZ ;  /* 0x0000000b02097227 */ /* 0x000fc800078e00ff */
[----:B------:R-:W-:Y:S01]  /*29000*/  IMAD R11, R9, R12, R11 ;  /* 0x0000000c090b7224 */ /* 0x000fe200078e020b */
[----:B------:R-:W-:Y:S01]  /*29010*/  IADD3 R12, R10, 0xffffffe, RZ ;  /* 0x0ffffffe0a0c7810 */ /* 0x000fe20007ffe0ff */
[----:B------:R-:W-:-:S03]  /*29020*/  IMAD.MOV.U32 R2, RZ, RZ, RZ ;  /* 0x000000ffff027224 */ /* 0x000fc600078e00ff */
[----:B------:R-:W-:Y:S01]  /*29030*/  ISETP.GT.U32.AND P1, PT, R8, R11, PT ;  /* 0x0000000b0800720c */ /* 0x000fe20003f24070 */
[----:B------:R-:W0:-:S12]  /*29040*/  F2I.FTZ.U32.TRUNC.NTZ R3, R12 ;  /* 0x0000000c00037305 */ /* 0x000e18000021f000 */
[----:B------:R-:W-:Y:S02]  /*29050*/  @!P1 IMAD.IADD R11, R11, 0x1, -R8 ;  /* 0x000000010b0b9824 */ /* 0x000fe400078e0a08 */
[----:B------:R-:W-:Y:S01]  /*29060*/  @!P1 VIADD R9, R9, 0x1 ;  /* 0x0000000109099836 */ /* 0x000fe20000000000 */
[----:B------:R-:W-:Y:S02]  /*29070*/  ISETP.NE.AND P1, PT, R7, RZ, PT ;  /* 0x000000ff0700720c */ /* 0x000fe40003f25270 */
[----:B------:R-:W-:Y:S01]  /*29080*/  ISETP.GE.U32.AND P0, PT, R11, R8, PT ;  /* 0x000000080b00720c */ /* 0x000fe20003f06070 */
[----:B0-----:R-:W-:Y:S01]  /*29090*/  IMAD.MOV R11, RZ, RZ, -R3 ;  /* 0x000000ffff0b7224 */ /* 0x001fe200078e0a03 */
[----:B------:R-:W-:-:S03]  /*290a0*/  IABS R8, R4 ;  /* 0x0000000400087213 */ /* 0x000fc60000000000 */
[----:B------:R-:W-:Y:S02]  /*290b0*/  IMAD R11, R11, R6, RZ ;  /* 0x000000060b0b7224 */ /* 0x000fe400078e02ff */
[----:B------:R-:W-:Y:S02]  /*290c0*/  IMAD.MOV R8, RZ, RZ, -R8 ;  /* 0x000000ffff087224 */ /* 0x000fe400078e0a08 */
[----:B------:R-:W-:Y:S01]  /*290d0*/  IMAD.HI.U32 R2, R3, R11, R2 ;  /* 0x0000000b03027227 */ /* 0x000fe200078e0002 */
[----:B------:R-:W-:-:S03]  /*290e0*/  LOP3.LUT R3, R0, R7, RZ, 0x3c, !PT ;  /* 0x0000000700037212 */ /* 0x000fc600078e3cff */
[----:B------:R-:W-:Y:S02]  /*290f0*/  @P0 IADD3 R9, R9, 0x1, RZ ;  /* 0x0000000109090810 */ /* 0x000fe40007ffe0ff */
[----:B------:R-:W-:-:S13]  /*29100*/  ISETP.GE.AND P2, PT, R3, RZ, PT ;  /* 0x000000ff0300720c */ /* 0x000fda0003f46270 */
[----:B------:R-:W-:Y:S01]  /*29110*/  @!P2 IMAD.MOV R9, RZ, RZ, -R9 ;  /* 0x000000ffff09a224 */ /* 0x000fe200078e0a09 */
[----:B------:R-:W-:-:S04]  /*29120*/  @!P1 LOP3.LUT R9, RZ, R7, RZ, 0x33, !PT ;  /* 0x00000007ff099212 */ /* 0x000fc800078e33ff */
[-C--:B------:R-:W-:Y:S01]  /*29130*/  IABS R3, R9.reuse ;  /* 0x0000000900037213 */ /* 0x080fe20000000000 */
[----:B------:R-:W-:-:S04]  /*29140*/  IMAD R7, R7, R9, RZ ;  /* 0x0000000907077224 */ /* 0x000fc800078e02ff */
[----:B------:R-:W-:Y:S01]  /*29150*/  IMAD.HI.U32 R2, R2, R3, RZ ;  /* 0x0000000302027227 */ /* 0x000fe200078e00ff */
[----:B------:R-:W-:-:S03]  /*29160*/  IADD3 R25, R0, -R7, RZ ;  /* 0x8000000700197210 */ /* 0x000fc60007ffe0ff */
        /* <DEDUP_REMOVED lines=8> */
[----:B------:R-:W-:-:S06]  /*291f0*/  @P0 IADD3 R2, R2, 0x1, RZ ;  /* 0x0000000102020810 */ /* 0x000fcc0007ffe0ff */
[----:B------:R-:W-:Y:S01]  /*29200*/  @!P2 IMAD.MOV R2, RZ, RZ, -R2 ;  /* 0x000000ffff02a224 */ /* 0x000fe200078e0a02 */
[----:B------:R-:W-:-:S05]  /*29210*/  @!P1 LOP3.LUT R2, RZ, R4, RZ, 0x33, !PT ;  /* 0x00000004ff029212 */ /* 0x000fca00078e33ff */
[--C-:B------:R-:W-:Y:S02]  /*29220*/  IMAD.MOV R3, RZ, RZ, -R2.reuse ;  /* 0x000000ffff037224 */ /* 0x100fe400078e0a02 */
[C---:B------:R-:W-:Y:S02]  /*29230*/  IMAD R2, R4.reuse, 0x1000000, R2 ;  /* 0x0100000004027824 */ /* 0x040fe400078e0202 */
[----:B------:R-:W-:-:S04]  /*29240*/  IMAD R9, R4, R3, R9 ;  /* 0x0000000304097224 */ /* 0x000fc800078e0209 */
[----:B------:R-:W-:Y:S01]  /*29250*/  IMAD R26, R9, 0x10000, R2 ;  /* 0x00010000091a7824 */ /* 0x000fe200078e0202 */
[----:B------:R-:W-:Y:S06]  /*29260*/  BRA `(.L_x_814) ;  /* 0x00000000001c7947 */ /* 0x000fec0003800000 */
.L_x_808:
[----:B------:R-:W-:Y:S01]  /*29270*/  UMOV UR4, URZ ;  /* 0x0000003f00047c82 */ /* 0x000fe20008000000 */
[----:B------:R-:W-:Y:S01]  /*29280*/  UMOV UR5, URZ ;  /* 0x0000003f00057c82 */ /* 0x000fe20008000000 */
[----:B------:R-:W-:Y:S01]  /*29290*/  ULDC UR6, c[0x0][0xc3c] ;  /* 0x00030f0000067ab9 */ /* 0x000fe20000000800 */
[----:B------:R-:W-:Y:S01]  /*292a0*/  IMAD.MOV.U32 R24, RZ, RZ, R0 ;  /* 0x000000ffff187224 */ /* 0x000fe200078e0000 */
[----:B------:R-:W-:Y:S01]  /*292b0*/  MOV R27, UR6 ;  /* 0x00000006001b7c02 */ /* 0x000fe20008000f00 */
[----:B------:R-:W-:Y:S02]  /*292c0*/  IMAD.U32 R25, RZ, RZ, UR4 ;  /* 0x00000004ff197e24 */ /* 0x000fe4000f8e00ff */
[----:B------:R-:W-:-:S07]  /*292d0*/  IMAD.U32 R26, RZ, RZ, UR5 ;  /* 0x00000005ff1a7e24 */ /* 0x000fce000f8e00ff */
.L_x_814:
[----:B------:R3:W4:Y:S01]  /*292e0*/  LDL R2, [R1+0x4] ;  /* 0x0000040001027983 */ /* 0x0007220000100800 */
[----:B------:R-:W5:Y:S01]  /*292f0*/  S2R R0, SR_TID.X ;  /* 0x0000000000007919 */ /* 0x000f620000002100 */
[----:B------:R-:W-:Y:S05]  /*29300*/  WARPSYNC.ALL ;  /* 0x0000000000007948 */ /* 0x000fea0003800000 */
[----:B-----5:R-:W-:Y:S01]  /*29310*/  LOP3.LUT R0, R0, 0x1f, RZ, 0xc0, !PT ;  /* 0x0000001f00007812 */ /* 0x020fe200078ec0ff */
[----:B------:R-:W-:Y:S03]  /*29320*/  BAR.SYNC.DEFER_BLOCKING 0x4, 0x180 ;  /* 0x0106000000007b1d */ /* 0x000fe60000010000 */
[----:B------:R-:W-:-:S13]  /*29330*/  ISETP.NE.AND P0, PT, R0, RZ, PT ;  /* 0x000000ff0000720c */ /* 0x000fda0003f05270 */
[----:B------:R-:W-:Y:S01]  /*29340*/  @!P0 MOV R0, 0x400 ;  /* 0x0000040000008802 */ /* 0x000fe20000000f00 */
[----:B----4-:R-:W4:Y:S03]  /*29350*/  @!P0 S2R R2, SR_CgaCtaId ;  /* 0x0000000000028919 */ /* 0x010f260000008800 */
[----:B----4-:R-:W-:Y:S01]  /*29360*/  @!P0 LEA R16, R2, R0, 0x18 ;  /* 0x0000000002108211 */ /* 0x010fe200078ec0ff */
[----:B------:R3:W-:Y:S04]  /*29370*/  @!P0 STL [R1+0x4], R2 ;  /* 0x0000040201008387 */ /* 0x0007e80000100800 */
[----:B------:R3:W-:Y:S01]  /*29380*/  @!P0 STS.128 [R16+0x388d0], R24 ;  /* 0x0388d01810008388 */ /* 0x0007e20000000c00 */
[----:B------:R-:W-:Y:S06]  /*29390*/  BAR.ARV 0x5, 0x180 ;  /* 0x0146000000007b1d */ /* 0x000fec0000002000 */
.L_x_805:
[----:B------:R-:W-:Y:S02]  /*293a0*/  ULDC UR4, c[0x0][0xc3c] ;  /* 0x00030f0000047ab9 */ /* 0x000fe40000000800 */
[----:B--2---:R-:W-:-:S13]  /*293b0*/  ISETP.GE.AND P0, PT, R27, UR4, PT ;  /* 0x000000041b007c0c */ /* 0x004fda000bf06270 */
[----:B------:R-:W-:Y:S05]  /*293c0*/  @!P0 BRA `(.L_x_815) ;  /* 0xffffff8c00b08947 */ /* 0x000fea000383ffff */
[----:B------:R-:W-:Y:S05]  /*293d0*/  BSYNC B7 ;  /* 0x0000000000077941 */ /* 0x000fea0003800000 */
.L_x_699:
[----:B0-2---:R-:W2:Y:S01]  /*293e0*/  LDL.LU R0, [R1+0x28] ;  /* 0x0000280001007983 */ /* 0x005ea20000300800 */
[----:B------:R-:W-:Y:S01]  /*293f0*/  BSSY B0, `(.L_x_816) ;  /* 0x000000b000007945 */ /* 0x000fe20003800000 */
[----:B------:R-:W0:Y:S01]  /*29400*/  S2R R5, SR_CgaCtaId ;  /* 0x0000000000057919 */ /* 0x000e220000008800 */
[----:B--2---:R-:W-:-:S05]  /*29410*/  VIADD R0, R0, 0x1 ;  /* 0x0000000100007836 */ /* 0x004fca0000000000 */
[----:B---3--:R-:W-:-:S04]  /*29420*/  LEA.HI R2, R0, R0, RZ, 0x1 ;  /* 0x0000000000027211 */ /* 0x008fc800078f08ff */
[----:B------:R-:W-:Y:S02]  /*29430*/  LOP3.LUT R3, R2, 0xfffffffe, RZ, 0xc0, !PT ;  /* 0xfffffffe02037812 */ /* 0x000fe400078ec0ff */
[----:B------:R-:W-:-:S03]  /*29440*/  MOV R2, 0x400 ;  /* 0x0000040000027802 */ /* 0x000fc60000000f00 */
[----:B------:R-:W-:Y:S01]  /*29450*/  IMAD.IADD R0, R0, 0x1, -R3 ;  /* 0x0000000100007824 */ /* 0x000fe200078e0a03 */
[----:B0-----:R-:W-:-:S04]  /*29460*/  LEA R5, R5, R2, 0x18 ;  /* 0x0000000205057211 */ /* 0x001fc800078ec0ff */
[----:B------:R-:W-:-:S04]  /*29470*/  SHF.L.U32 R0, R0, 0x1f, RZ ;  /* 0x0000001f00007819 */ /* 0x000fc800000006ff */
[----:B------:R-:W0:Y:S02]  /*29480*/  SYNCS.PHASECHK.TRANS64.TRYWAIT P0, [R5+URZ+0x38820], R0 ;  /* 0x03882000050075a7 */ /* 0x000e24000800017f */
[----:B0-----:R-:W-:Y:S05]  /*29490*/  @!P0 BRA `(.L_x_817) ;  /* 0x000000a000848947 */ /* 0x001fea0003800000 */
.L_x_1202:
[----:B------:R-:W-:Y:S05]  /*294a0*/  BSYNC B0 ;  /* 0x0000000000007941 */ /* 0x000fea0003800000 */
.L_x_816:
[----:B------:R-:W-:-:S03]  /*294b0*/  UMOV UR4, 0xffffffff ;  /* 0xffffffff00047882 */ /* 0x000fc60000000000 */
[----:B------:R-:W-:Y:S05]  /*294c0*/  BRA.DIV UR4, `(.L_x_818) ;  /* 0x000000a2048c7947 */ /* 0x000fea000b800000 */
[----:B0-----:R-:W0:Y:S02]  /*294d0*/  S2R R0, SR_TID.X ;  /* 0x0000000000007919 */ /* 0x001e240000002100 */
[----:B0-----:R-:W-:-:S04]  /*294e0*/  SHF.R.U32.HI R0, RZ, 0x5, R0 ;  /* 0x00000005ff007819 */ /* 0x001fc80000011600 */
[----:B------:R-:W-:-:S05]  /*294f0*/  LOP3.LUT R0, R0, 0x3, RZ, 0xc0, !PT ;  /* 0x0000000300007812 */ /* 0x000fca00078ec0ff */
[----:B------:R0:W2:Y:S02]  /*29500*/  SHFL.IDX PT, R14, R0, RZ, 0x1f ;  /* 0x00001fff000e7589 */ /* 0x0000a400000e0000 */
.L_x_1205:
[----:B--2---:R-:W-:-:S13]  /*29510*/  ISETP.NE.AND P0, PT, R14, RZ, PT ;  /* 0x000000ff0e00720c */ /* 0x004fda0003f05270 */
[----:B------:R-:W-:Y:S05]  /*29520*/  @P0 BRA `(.L_x_483) ;  /* 0x0000000000b00947 */ /* 0x000fea0003800000 */
[----:B------:R-:W-:-:S03]  /*29530*/  UMOV UR4, 0xffffffff ;  /* 0xffffffff00047882 */ /* 0x000fc60000000000 */
[----:B------:R-:W-:Y:S05]  /*29540*/  BRA.DIV UR4, `(.L_x_819) ;  /* 0x000000a204a07947 */ /* 0x000fea000b800000 */
[----:B------:R-:W-:-:S13]  /*29550*/  ELECT P6, URZ, PT ;  /* 0x00000000003f782f */ /* 0x000fda00038c0000 */
.L_x_1208:
[----:B------:R-:W-:Y:S05]  /*29560*/  @!P6 BRA `(.L_x_483) ;  /* 0x0000000000a0e947 */ /* 0x000fea0003800000 */
[----:B0-----:R-:W2:Y:S02]  /*29570*/  LDL R0, [R1+0x1a4] ;  /* 0x0001a40001007983 */ /* 0x001ea40000100800 */
[----:B--2---:R-:W-:-:S13]  /*29580*/  R2UR UR4, R0 ;  /* 0x00000000000472ca */ /* 0x004fda00000e0000 */
[----:B------:R-:W-:-:S06]  /*29590*/  ULOP3.LUT UR4, UR4, 0x2, URZ, 0xfc, !UPT ;  /* 0x0000000204047892 */ /* 0x000fcc000f8efc3f */
[----:B------:R-:W-:-:S05]  /*295a0*/  IMAD.U32 R0, RZ, RZ, UR4 ;  /* 0x00000004ff007e24 */ /* 0x000fca000f8e00ff */
[----:B------:R-:W-:-:S13]  /*295b0*/  ISETP.NE.AND P0, PT, R0, 0x3, PT ;  /* 0x000000030000780c */ /* 0x000fda0003f05270 */
[----:B------:R-:W-:Y:S05]  /*295c0*/  @!P0 BRA `(.L_x_820) ;  /* 0x0000000000048947 */ /* 0x000fea0003800000 */
[----:B------:R-:W-:Y:S01]  /*295d0*/  BPT.TRAP 0x1 ;  /* 0x000000040000795c */ /* 0x000fe20000300000 */
.L_x_820:
[C---:B------:R-:W-:Y:S01]  /*295e0*/  IMAD R3, R28.reuse, 0x8, R5 ;  /* 0x000000081c037824 */ /* 0x040fe200078e0205 */
[----:B------:R-:W-:Y:S02]  /*295f0*/  SHF.L.U32 R2, R31, 0x1f, RZ ;  /* 0x0000001f1f027819 */ /* 0x000fe400000006ff */
[----:B------:R-:W-:Y:S02]  /*29600*/  IADD3 R28, R28, 0x1, RZ ;  /* 0x000000011c1c7810 */ /* 0x000fe40007ffe0ff */
[----:B------:R-:W0:Y:S02]  /*29610*/  SYNCS.PHASECHK.TRANS64.TRYWAIT P1, [R3+URZ+0x38840], R2 ;  /* 0x03884002030075a7 */ /* 0x000e24000802017f */
[----:B------:R-:W-:-:S04]  /*29620*/  ISETP.NE.AND P2, PT, R28, 0x2, PT ;  /* 0x000000021c00780c */ /* 0x000fc80003f45270 */
[----:B------:R-:W-:Y:S01]  /*29630*/  SEL R0, RZ, 0x1, P2 ;  /* 0x00000001ff007807 */ /* 0x000fe20001000000 */
[----:B0-----:R-:W-:Y:S08]  /*29640*/  @!P1 BRA `(.L_x_821) ;  /* 0x000000a000809947 */ /* 0x001ff00003800000 */
.L_x_1209:
[----:B------:R-:W-:Y:S02]  /*29650*/  SEL R28, R28, RZ, P2 ;  /* 0x000000ff1c1c7207 */ /* 0x000fe40001000000 */
[----:B------:R-:W-:Y:S01]  /*29660*/  LOP3.LUT R0, R31, R0, RZ, 0x3c, !PT ;  /* 0x000000001f007212 */ /* 0x000fe200078e3cff */
[----:B------:R-:W-:Y:S06]  /*29670*/  @!P0 BRA `(.L_x_822) ;  /* 0x0000000000048947 */ /* 0x000fec0003800000 */
[----:B------:R-:W-:Y:S01]  /*29680*/  BPT.TRAP 0x1 ;  /* 0x000000040000795c */ /* 0x000fe20000300000 */
.L_x_822:
[----:B------:R-:W-:Y:S01]  /*29690*/  IMAD R5, R28, 0x8, R5 ;  /* 0x000000081c057824 */ /* 0x000fe200078e0205 */
[----:B------:R-:W-:-:S04]  /*296a0*/  SHF.L.U32 R0, R0, 0x1f, RZ ;  /* 0x0000001f00007819 */ /* 0x000fc800000006ff */
[----:B------:R-:W2:Y:S02]  /*296b0*/  SYNCS.PHASECHK.TRANS64.TRYWAIT P1, [R5+URZ+0x38840], R0 ;  /* 0x03884000050075a7 */ /* 0x000ea4000802017f */
[----:B--2---:R-:W-:Y:S05]  /*296c0*/  @!P1 BRA `(.L_x_823) ;  /* 0x000000a000749947 */ /* 0x004fea0003800000 */
.L_x_1210:
[----:B------:R-:W-:Y:S05]  /*296d0*/  @!P0 BRA `(.L_x_824) ;  /* 0x0000000000048947 */ /* 0x000fea0003800000 */
[----:B------:R-:W-:Y:S01]  /*296e0*/  BPT.TRAP 0x1 ;  /* 0x000000040000795c */ /* 0x000fe20000300000 */
.L_x_824:
[----:B------:R-:W3:Y:S02]  /*296f0*/  SYNCS.PHASECHK.TRANS64.TRYWAIT P1, [R3+URZ+0x38860], R2 ;  /* 0x03886002030075a7 */ /* 0x000ee4000802017f */
[----:B---3--:R-:W-:Y:S05]  /*29700*/  @!P1 BRA `(.L_x_825) ;  /* 0x000000a000789947 */ /* 0x008fea0003800000 */
.L_x_1211:
[----:B------:R-:W-:Y:S05]  /*29710*/  @!P0 BRA `(.L_x_826) ;  /* 0x0000000000048947 */ /* 0x000fea0003800000 */
[----:B------:R-:W-:Y:S01]  /*29720*/  BPT.TRAP 0x1 ;  /* 0x000000040000795c */ /* 0x000fe20000300000 */
.L_x_826:
[----:B------:R-:W4:Y:S02]  /*29730*/  SYNCS.PHASECHK.TRANS64.TRYWAIT P1, [R5+URZ+0x38860], R0 ;  /* 0x03886000050075a7 */ /* 0x000f24000802017f */
[----:B----4-:R-:W-:Y:S05]  /*29740*/  @!P1 BRA `(.L_x_827) ;  /* 0x000000a0007c9947 */ /* 0x010fea0003800000 */
.L_x_1212:
[----:B------:R-:W-:Y:S05]  /*29750*/  @!P0 BRA `(.L_x_828) ;  /* 0x0000000000048947 */ /* 0x000fea0003800000 */
[----:B------:R-:W-:Y:S01]  /*29760*/  BPT.TRAP 0x1 ;  /* 0x000000040000795c */ /* 0x000fe20000300000 */
.L_x_828:
[----:B------:R-:W5:Y:S02]  /*29770*/  SYNCS.PHASECHK.TRANS64.TRYWAIT P1, [R3+URZ+0x38880], R2 ;  /* 0x03888002030075a7 */ /* 0x000f64000802017f */
[----:B-----5:R-:W-:Y:S05]  /*29780*/  @!P1 BRA `(.L_x_829) ;  /* 0x000000a000809947 */ /* 0x020fea0003800000 */
.L_x_1213:
[----:B------:R-:W-:Y:S05]  /*29790*/  @!P0 BRA `(.L_x_830) ;  /* 0x0000000000048947 */ /* 0x000fea0003800000 */
[----:B------:R-:W-:Y:S01]  /*297a0*/  BPT.TRAP 0x1 ;  /* 0x000000040000795c */ /* 0x000fe20000300000 */
.L_x_830:
[----:B------:R0:W0:Y:S02]  /*297b0*/  SYNCS.PHASECHK.TRANS64.TRYWAIT P0, [R5+URZ+0x38880], R0 ;  /* 0x03888000050075a7 */ /* 0x000024000800017f */
[----:B0-----:R-:W-:Y:S05]  /*297c0*/  @!P0 NANOSLEEP.SYNCS 0x989680 ;  /* 0x009896800000895d */ /* 0x001fea0003900000 */
[----:B------:R-:W0:Y:S02]  /*297d0*/  @!P0 SYNCS.PHASECHK.TRANS64 P0, [R5+URZ+0x38880], R0 ;  /* 0x03888000050085a7 */ /* 0x000e24000800007f */
[----:B0-----:R-:W-:Y:S05]  /*297e0*/  @!P0 BRA `(.L_x_830) ;  /* 0xfffffffc00f08947 */ /* 0x001fea000383ffff */
.L_x_483:
[----:B------:R-:W-:Y:S05]  /*297f0*/  BSYNC B8 ;  /* 0x0000000000087941 */ /* 0x000fea0003800000 */
.L_x_480:
[----:B------:R-:W-:Y:S05]  /*29800*/  EXIT ;  /* 0x000000000000794d */ /* 0x000fea0003800000 */
.L_x_507:
[----:B-1----:R1:W2:Y:S02]  /*29810*/  SYNCS.PHASECHK.TRANS64.TRYWAIT P6, [R81+URZ+0x38890], R100 ;  /* 0x03889064510075a7 */ /* 0x0022a400080c017f */
[----:B--2---:R-:W-:Y:S05]  /*29820*/  @!P6 NANOSLEEP.SYNCS 0x989680 ;  /* 0x009896800000e95d */ /* 0x004fea0003900000 */
[----:B------:R-:W2:Y:S02]  /*29830*/  @!P6 SYNCS.PHASECHK.TRANS64 P6, [R81+URZ+0x38890], R100 ;  /* 0x038890645100e5a7 */ /* 0x000ea400080c007f */
[----:B--2---:R-:W-:Y:S05]  /*29840*/  @!P6 BRA `(.L_x_507) ;  /* 0xfffffffc00f0e947 */ /* 0x004fea000383ffff */
[----:B------:R-:W-:Y:S05]  /*29850*/  BRA `(.L_x_831) ;  /* 0xfffffda000f87947 */ /* 0x000fea000383ffff */
.L_x_508:
[----:B------:R-:W-:Y:S01]  /*29860*/  BSSY B1, `(.L_x_832) ;  /* 0x0000008000017945 */ /* 0x000fe20003800000 */
[----:B0-----:R-:W-:Y:S01]  /*29870*/  IMAD.MOV.U32 R13, RZ, RZ, R102 ;  /* 0x000000ffff0d7224 */ /* 0x001fe200078e0066 */
[----:B------:R-:W-:Y:S01]  /*29880*/  MOV R15, 0xffffffff ;  /* 0xffffffff000f7802 */ /* 0x000fe20000000f00 */
[----:B------:R-:W-:Y:S02]  /*29890*/  IMAD.MOV.U32 R12, RZ, RZ, RZ ;  /* 0x000000ffff0c7224 */ /* 0x000fe400078e00ff */
[----:B------:R-:W-:-:S07]  /*298a0*/  IMAD.MOV.U32 R11, RZ, RZ, 0x181f ;  /* 0x0000181fff0b7424 */ /* 0x000fce00078e00ff */
[----:B-1----:R-:W-:Y:S05]  /*298b0*/  WARPSYNC.COLLECTIVE R15, `(.L_x_833) ;  /* 0x000000000f087348 */ /* 0x002fea0003c00000 */
[----:B------:R0:W2:Y:S02]  /*298c0*/  SHFL.IDX P6, R14, R13, R12, R11 ;  /* 0x0000000c0d0e7389 */ /* 0x0000a400000c000b */
[----:B012---:R-:W-:Y:S01]  /*298d0*/  ENDCOLLECTIVE ;  /* 0x000000000000791b */ /* 0x007fe20003800000 */
.L_x_833:
[----:B------:R-:W-:Y:S05]  /*298e0*/  BSYNC B1 ;  /* 0x0000000000017941 */ /* 0x000fea0003800000 */
.L_x_832:
[----:B------:R-:W-:Y:S01]  /*298f0*/  IMAD.MOV.U32 R13, RZ, RZ, R101 ;  /* 0x000000ffff0d7224 */ /* 0x000fe200078e0065 */
[----:B------:R-:W-:Y:S01]  /*29900*/  MOV R15, 0xffffffff ;  /* 0xffffffff000f7802 */ /* 0x000fe20000000f00 */
[----:B------:R-:W-:Y:S02]  /*29910*/  IMAD.MOV.U32 R12, RZ, RZ, RZ ;  /* 0x000000ffff0c7224 */ /* 0x000fe400078e00ff */
[----:B------:R-:W-:Y:S02]  /*29920*/  IMAD.MOV.U32 R11, RZ, RZ, 0x181f ;  /* 0x0000181fff0b7424 */ /* 0x000fe400078e00ff */
[----:B------:R-:W-:-:S07]  /*29930*/  IMAD.MOV.U32 R115, RZ, RZ, R14 ;  /* 0x000000ffff737224 */ /* 0x000fce00078e000e */
[----:B------:R-:W-:Y:S05]  /*29940*/  WARPSYNC.COLLECTIVE R15, `(.L_x_834) ;  /* 0x000000000f087348 */ /* 0x000fea0003c00000 */
[----:B------:R0:W1:Y:S02]  /*29950*/  SHFL.IDX P6, R14, R13, R12, R11 ;  /* 0x0000000c0d0e7389 */ /* 0x00006400000c000b */
[----:B01----:R-:W-:Y:S01]  /*29960*/  ENDCOLLECTIVE ;  /* 0x000000000000791b */ /* 0x003fe20003800000 */
.L_x_834:
[----:B------:R-:W-:Y:S01]  /*29970*/  IMAD.MOV.U32 R11, RZ, RZ, R14 ;  /* 0x000000ffff0b7224 */ /* 0x000fe200078e000e */
[----:B------:R-:W-:Y:S06]  /*29980*/  BRA `(.L_x_835) ;  /* 0xfffffda000c07947 */ /* 0x000fec000383ffff */
.L_x_517:
[----:B------:R-:W-:Y:S01]  /*29990*/  BSSY B1, `(.L_x_836) ;  /* 0x0000008000017945 */ /* 0x000fe20003800000 */
[----:B0-----:R-:W-:Y:S01]  /*299a0*/  IMAD.MOV.U32 R13, RZ, RZ, R102 ;  /* 0x000000ffff0d7224 */ /* 0x001fe200078e0066 */
[----:B------:R-:W-:Y:S01]  /*299b0*/  MOV R15, 0xffffffff ;  /* 0xffffffff000f7802 */ /* 0x000fe20000000f00 */
[----:B------:R-:W-:Y:S02]  /*299c0*/  IMAD.MOV.U32 R12, RZ, RZ, 0x1 ;  /* 0x00000001ff0c7424 */ /* 0x000fe400078e00ff */
[----:B----4-:R-:W-:-:S07]  /*299d0*/  IMAD.MOV.U32 R11, RZ, RZ, 0x181f ;  /* 0x0000181fff0b7424 */ /* 0x010fce00078e00ff */
[----:B-123--:R-:W-:Y:S05]  /*299e0*/  WARPSYNC.COLLECTIVE R15, `(.L_x_837) ;  /* 0x000000000f087348 */ /* 0x00efea0003c00000 */
[----:B------:R0:W4:Y:S02]  /*299f0*/  SHFL.IDX P6, R14, R13, R12, R11 ;  /* 0x0000000c0d0e7389 */ /* 0x00012400000c000b */
[----:B01234-:R-:W-:Y:S01]  /*29a00*/  ENDCOLLECTIVE ;  /* 0x000000000000791b */ /* 0x01ffe20003800000 */
.L_x_837:
[----:B------:R-:W-:Y:S05]  /*29a10*/  BSYNC B1 ;  /* 0x0000000000017941 */ /* 0x000fea0003800000 */
.L_x_836:
[----:B------:R-:W-:Y:S01]  /*29a20*/  IMAD.MOV.U32 R13, RZ, RZ, R101 ;  /* 0x000000ffff0d7224 */ /* 0x000fe200078e0065 */
[----:B------:R-:W-:Y:S01]  /*29a30*/  MOV R15, 0xffffffff ;  /* 0xffffffff000f7802 */ /* 0x000fe20000000f00 */
[----:B------:R-:W-:Y:S02]  /*29a40*/  IMAD.MOV.U32 R12, RZ, RZ, 0x1 ;  /* 0x00000001ff0c7424 */ /* 0x000fe400078e00ff */
[----:B------:R-:W-:Y:S02]  /*29a50*/  IMAD.MOV.U32 R11, RZ, RZ, 0x181f ;  /* 0x0000181fff0b7424 */ /* 0x000fe400078e00ff */
[----:B------:R-:W-:-:S07]  /*29a60*/  IMAD.MOV.U32 R70, RZ, RZ, R14 ;  /* 0x000000ffff467224 */ /* 0x000fce00078e000e */
[----:B------:R-:W-:Y:S05]  /*29a70*/  WARPSYNC.COLLECTIVE R15, `(.L_x_838) ;  /* 0x000000000f087348 */ /* 0x000fea0003c00000 */
[----:B------:R0:W1:Y:S02]  /*29a80*/  SHFL.IDX P6, R14, R13, R12, R11 ;  /* 0x0000000c0d0e7389 */ /* 0x00006400000c000b */
[----:B01----:R-:W-:Y:S01]  /*29a90*/  ENDCOLLECTIVE ;  /* 0x000000000000791b */ /* 0x003fe20003800000 */
.L_x_838:
[----:B------:R-:W-:Y:S01]  /*29aa0*/  IMAD.MOV.U32 R11, RZ, RZ, R14 ;  /* 0x000000ffff0b7224 */ /* 0x000fe200078e000e */
[----:B------:R-:W-:Y:S06]  /*29ab0*/  BRA `(.L_x_839) ;  /* 0xfffffdb000347947 */ /* 0x000fec000383ffff */
.L_x_526:
[----:B------:R-:W-:Y:S01]  /*29ac0*/  BSSY B1, `(.L_x_840) ;  /* 0x0000008000017945 */ /* 0x000fe20003800000 */
[----:B0-----:R-:W-:Y:S01]  /*29ad0*/  IMAD.MOV.U32 R13, RZ, RZ, R102 ;  /* 0x000000ffff0d7224 */ /* 0x001fe200078e0066 */
[----:B------:R-:W-:Y:S01]  /*29ae0*/  MOV R15, 0xffffffff ;  /* 0xffffffff000f7802 */ /* 0x000fe20000000f00 */
[----:B------:R-:W-:Y:S02]  /*29af0*/  IMAD.MOV.U32 R12, RZ, RZ, 0x2 ;  /* 0x00000002ff0c7424 */ /* 0x000fe400078e00ff */
[----:B------:R-:W-:-:S07]  /*29b00*/  IMAD.MOV.U32 R11, RZ, RZ, 0x181f ;  /* 0x0000181fff0b7424 */ /* 0x000fce00078e00ff */
[----:B-1234-:R-:W-:Y:S05]  /*29b10*/  WARPSYNC.COLLECTIVE R15, `(.L_x_841) ;  /* 0x000000000f087348 */ /* 0x01efea0003c00000 */
[----:B------:R0:W0:Y:S02]  /*29b20*/  SHFL.IDX P6, R14, R13, R12, R11 ;  /* 0x0000000c0d0e7389 */ /* 0x00002400000c000b */
[----:B01234-:R-:W-:Y:S01]  /*29b30*/  ENDCOLLECTIVE ;  /* 0x000000000000791b */ /* 0x01ffe20003800000 */
.L_x_841:
[----:B------:R-:W-:Y:S05]  /*29b40*/  BSYNC B1 ;  /* 0x0000000000017941 */ /* 0x000fea0003800000 */
.L_x_840:
        /* <DEDUP_REMOVED lines=8> */
.L_x_842:
[----:B------:R-:W-:Y:S01]  /*29bd0*/  IMAD.MOV.U32 R63, RZ, RZ, R14 ;  /* 0x000000ffff3f7224 */ /* 0x000fe200078e000e */
[----:B------:R-:W-:Y:S06]  /*29be0*/  BRA `(.L_x_843) ;  /* 0xfffffdbc00a07947 */ /* 0x000fec000383ffff */
.L_x_535:
        /* <DEDUP_REMOVED lines=8> */
.L_x_845:
[----:B------:R-:W-:Y:S05]  /*29c70*/  BSYNC B1 ;  /* 0x0000000000017941 */ /* 0x000fea0003800000 */
.L_x_844:
        /* <DEDUP_REMOVED lines=8> */
.L_x_846:
[----:B------:R-:W-:Y:S01]  /*29d00*/  IMAD.MOV.U32 R101, RZ, RZ, R14 ;  /* 0x000000ffff657224 */ /* 0x000fe200078e000e */
[----:B------:R-:W-:Y:S06]  /*29d10*/  BRA `(.L_x_847) ;  /* 0xfffffdcc00107947 */ /* 0x000fec000383ffff */
.L_x_545:
[----:B-1----:R1:W2:Y:S02]  /*29d20*/  SYNCS.PHASECHK.TRANS64.TRYWAIT P3, [R81+URZ+0x38890], R100 ;  /* 0x03889064510075a7 */ /* 0x0022a4000806017f */
[----:B--2---:R-:W-:Y:S05]  /*29d30*/  @!P3 NANOSLEEP.SYNCS 0x989680 ;  /* 0x009896800000b95d */ /* 0x004fea0003900000 */
[----:B------:R-:W2:Y:S02]  /*29d40*/  @!P3 SYNCS.PHASECHK.TRANS64 P3, [R81+URZ+0x38890], R100 ;  /* 0x038890645100b5a7 */ /* 0x000ea4000806007f */
[----:B--2---:R-:W-:Y:S05]  /*29d50*/  @!P3 BRA `(.L_x_545) ;  /* 0xfffffffc00f0b947 */ /* 0x004fea000383ffff */
[----:B------:R-:W-:Y:S05]  /*29d60*/  BRA `(.L_x_848) ;  /* 0xfffffde000407947 */ /* 0x000fea000383ffff */
.L_x_546:
[----:B------:R-:W-:Y:S01]  /*29d70*/  BSSY B1, `(.L_x_849) ;  /* 0x0000008000017945 */ /* 0x000fe20003800000 */
[----:B------:R-:W-:Y:S01]  /*29d80*/  IMAD.MOV.U32 R13, RZ, RZ, R102 ;  /* 0x000000ffff0d7224 */ /* 0x000fe200078e0066 */
[----:B------:R-:W-:Y:S01]  /*29d90*/  MOV R15, 0xffffffff ;  /* 0xffffffff000f7802 */ /* 0x000fe20000000f00 */
[----:B------:R-:W-:Y:S02]  /*29da0*/  IMAD.MOV.U32 R12, RZ, RZ, RZ ;  /* 0x000000ffff0c7224 */ /* 0x000fe400078e00ff */
[----:B------:R-:W-:-:S07]  /*29db0*/  IMAD.MOV.U32 R11, RZ, RZ, 0x181f ;  /* 0x0000181fff0b7424 */ /* 0x000fce00078e00ff */
[----:B-1----:R-:W-:Y:S05]  /*29dc0*/  WARPSYNC.COLLECTIVE R15, `(.L_x_850) ;  /* 0x000000000f087348 */ /* 0x002fea0003c00000 */
[----:B------:R0:W2:Y:S02]  /*29dd0*/  SHFL.IDX P6, R14, R13, R12, R11 ;  /* 0x0000000c0d0e7389 */ /* 0x0000a400000c000b */
[----:B012---:R-:W-:Y:S01]  /*29de0*/  ENDCOLLECTIVE ;  /* 0x000000000000791b */ /* 0x007fe20003800000 */
.L_x_850:
[----:B------:R-:W-:Y:S05]  /*29df0*/  BSYNC B1 ;  /* 0x0000000000017941 */ /* 0x000fea0003800000 */
.L_x_849:
        /* <DEDUP_REMOVED lines=8> */
.L_x_851:
[----:B------:R-:W-:Y:S01]  /*29e80*/  IMAD.MOV.U32 R11, RZ, RZ, R14 ;  /* 0x000000ffff0b7224 */ /* 0x000fe200078e000e */
[----:B------:R-:W-:Y:S06]  /*29e90*/  BRA `(.L_x_852) ;  /* 0xfffffde0000c7947 */ /* 0x000fec000383ffff */
.L_x_551:
[----:B------:R-:W-:Y:S01]  /*29ea0*/  BSSY B1, `(.L_x_853) ;  /* 0x0000008000017945 */ /* 0x000fe20003800000 */
[----:B----4-:R-:W-:Y:S01]  /*29eb0*/  IMAD.MOV.U32 R13, RZ, RZ, R102 ;  /* 0x000000ffff0d7224 */ /* 0x010fe200078e0066 */
[----:B------:R-:W-:Y:S01]  /*29ec0*/  MOV R15, 0xffffffff ;  /* 0xffffffff000f7802 */ /* 0x000fe20000000f00 */
[----:B------:R-:W-:Y:S02]  /*29ed0*/  IMAD.MOV.U32 R12, RZ, RZ, 0x1 ;  /* 0x00000001ff0c7424 */ /* 0x000fe400078e00ff */
[----:B---3--:R-:W-:-:S07]  /*29ee0*/  IMAD.MOV.U32 R11, RZ, RZ, 0x181f ;  /* 0x0000181fff0b7424 */ /* 0x008fce00078e00ff */
[----:B012---:R-:W-:Y:S05]  /*29ef0*/  WARPSYNC.COLLECTIVE R15, `(.L_x_854) ;  /* 0x000000000f087348 */ /* 0x007fea0003c00000 */
[----:B------:R3:W4:Y:S02]  /*29f00*/  SHFL.IDX P6, R14, R13, R12, R11 ;  /* 0x0000000c0d0e7389 */ /* 0x00072400000c000b */
[----:B01234-:R-:W-:Y:S01]  /*29f10*/  ENDCOLLECTIVE ;  /* 0x000000000000791b */ /* 0x01ffe20003800000 */
.L_x_854:
[----:B------:R-:W-:Y:S05]  /*29f20*/  BSYNC B1 ;  /* 0x0000000000017941 */ /* 0x000fea0003800000 */
.L_x_853:
        /* <DEDUP_REMOVED lines=8> */
.L_x_855:
[----:B------:R-:W-:Y:S01]  /*29fb0*/  IMAD.MOV.U32 R50, RZ, RZ, R14 ;  /* 0x000000ffff327224 */ /* 0x000fe200078e000e */
[----:B------:R-:W-:Y:S06]  /*29fc0*/  BRA `(.L_x_856) ;  /* 0xfffffdec00c47947 */ /* 0x000fec000383ffff */
.L_x_556:
[----:B------:R-:W-:Y:S01]  /*29fd0*/  BSSY B1, `(.L_x_857) ;  /* 0x0000008000017945 */ /* 0x000fe20003800000 */
[----:B---34-:R-:W-:Y:S01]  /*29fe0*/  IMAD.MOV.U32 R13, RZ, RZ, R102 ;  /* 0x000000ffff0d7224 */ /* 0x018fe200078e0066 */
[----:B------:R-:W-:Y:S01]  /*29ff0*/  MOV R15, 0xffffffff ;  /* 0xffffffff000f7802 */ /* 0x000fe20000000f00 */
[----:B------:R-:W-:Y:S02]  /*2a000*/  IMAD.MOV.U32 R12, RZ, RZ, 0x2 ;  /* 0x00000002ff0c7424 */ /* 0x000fe400078e00ff */
[----:B------:R-:W-:-:S07]  /*2a010*/  IMAD.MOV.U32 R11, RZ, RZ, 0x181f ;  /* 0x0000181fff0b7424 */ /* 0x000fce00078e00ff */
[----:B012---:R-:W-:Y:S05]  /*2a020*/  WARPSYNC.COLLECTIVE R15, `(.L_x_858) ;  /* 0x000000000f087348 */ /* 0x007fea0003c00000 */
[----:B------:R3:W4:Y:S02]  /*2a030*/  SHFL.IDX P6, R14, R13, R12, R11 ;  /* 0x0000000c0d0e7389 */ /* 0x00072400000c000b */
[----:B01234-:R-:W-:Y:S01]  /*2a040*/  ENDCOLLECTIVE ;  /* 0x000000000000791b */ /* 0x01ffe20003800000 */
.L_x_858:
[----:B------:R-:W-:Y:S05]  /*2a050*/  BSYNC B1 ;  /* 0x0000000000017941 */ /* 0x000fea0003800000 */
.L_x_857:
        /* <DEDUP_REMOVED lines=8> */
.L_x_859:
[----:B------:R-:W-:Y:S01]  /*2a0e0*/  IMAD.MOV.U32 R50, RZ, RZ, R14 ;  /* 0x000000ffff327224 */ /* 0x000fe200078e000e */
[----:B------:R-:W-:Y:S06]  /*2a0f0*/  BRA `(.L_x_860) ;  /* 0xfffffdfc00807947 */ /* 0x000fec000383ffff */
.L_x_561:
[----:B------:R-:W-:Y:S01]  /*2a100*/  BSSY B1, `(.L_x_861) ;  /* 0x0000008000017945 */ /* 0x000fe20003800000 */
[----:B0---4-:R-:W-:Y:S01]  /*2a110*/  IMAD.MOV.U32 R13, RZ, RZ, R102 ;  /* 0x000000ffff0d7224 */ /* 0x011fe200078e0066 */
[----:B------:R-:W-:Y:S01]  /*2a120*/  MOV R15, 0xffffffff ;  /* 0xffffffff000f7802 */ /* 0x000fe20000000f00 */
[----:B------:R-:W-:Y:S02]  /*2a130*/  IMAD.MOV.U32 R12, RZ, RZ, 0x3 ;  /* 0x00000003ff0c7424 */ /* 0x000fe400078e00ff */
[----:B------:R-:W-:-:S07]  /*2a140*/  IMAD.MOV.U32 R11, RZ, RZ, 0x181f ;  /* 0x0000181fff0b7424 */ /* 0x000fce00078e00ff */
[----:B-123--:R-:W-:Y:S05]  /*2a150*/  WARPSYNC.COLLECTIVE R15, `(.L_x_862) ;  /* 0x000000000f087348 */ /* 0x00efea0003c00000 */
[----:B------:R0:W4:Y:S02]  /*2a160*/  SHFL.IDX P6, R14, R13, R12, R11 ;  /* 0x0000000c0d0e7389 */ /* 0x00012400000c000b */
[----:B01234-:R-:W-:Y:S01]  /*2a170*/  ENDCOLLECTIVE ;  /* 0x000000000000791b */ /* 0x01ffe20003800000 */
.L_x_862:
[----:B------:R-:W-:Y:S05]  /*2a180*/  BSYNC B1 ;  /* 0x0000000000017941 */ /* 0x000fea0003800000 */
.L_x_861:
        /* <DEDUP_REMOVED lines=8> */
.L_x_863:
[----:B------:R-:W-:Y:S01]  /*2a210*/  IMAD.MOV.U32 R50, RZ, RZ, R14 ;  /* 0x000000ffff327224 */ /* 0x000fe200078e000e */
[----:B------:R-:W-:Y:S06]  /*2a220*/  BRA `(.L_x_864) ;  /* 0xfffffe0c00307947 */ /* 0x000fec000383ffff */
.L_x_566:
[----:B-1----:R1:W2:Y:S02]  /*2a230*/  SYNCS.PHASECHK.TRANS64.TRYWAIT P2, [R81+URZ+0x38890], R100 ;  /* 0x03889064510075a7 */ /* 0x0022a4000804017f */
[----:B--2---:R-:W-:Y:S05]  /*2a240*/  @!P2 NANOSLEEP.SYNCS 0x989680 ;  /* 0x009896800000a95d */ /* 0x004fea0003900000 */
[----:B------:R-:W2:Y:S02]  /*2a250*/  @!P2 SYNCS.PHASECHK.TRANS64 P2, [R81+URZ+0x38890], R100 ;  /* 0x038890645100a5a7 */ /* 0x000ea4000804007f */
[----:B--2---:R-:W-:Y:S05]  /*2a260*/  @!P2 BRA `(.L_x_566) ;  /* 0xfffffffc00f0a947 */ /* 0x004fea000383ffff */
[----:B------:R-:W-:Y:S05]  /*2a270*/  BRA `(.L_x_865) ;  /* 0xfffffe1c00307947 */ /* 0x000fea000383ffff */
.L_x_567:
        /* <DEDUP_REMOVED lines=8> */
.L_x_867:
[----:B------:R-:W-:Y:S05]  /*2a300*/  BSYNC B1 ;  /* 0x0000000000017941 */ /* 0x000fea0003800000 */
.L_x_866:
        /* <DEDUP_REMOVED lines=8> */
.L_x_868:
[----:B------:R-:W-:Y:S05]  /*2a390*/  BRA `(.L_x_869) ;  /* 0xfffffe1c00507947 */ /* 0x000fea000383ffff */
.L_x_570:
[----:B------:R-:W-:Y:S01]  /*2a3a0*/  BSSY B1, `(.L_x_870) ;  /* 0x0000008000017945 */ /* 0x000fe20003800000 */
[----:B----4-:R-:W-:Y:S02]  /*2a3b0*/  IMAD.MOV.U32 R13, RZ, RZ, R49 ;  /* 0x000000ffff0d7224 */ /* 0x010fe400078e0031 */
[----:B------:R-:W-:Y:S02]  /*2a3c0*/  IMAD.MOV.U32 R12, RZ, RZ, 0x1 ;  /* 0x00000001ff0c7424 */ /* 0x000fe400078e00ff */
[----:B------:R-:W-:Y:S02]  /*2a3d0*/  IMAD.MOV.U32 R11, RZ, RZ, 0x181f ;  /* 0x0000181fff0b7424 */ /* 0x000fe400078e00ff */
[----:B------:R-:W-:-:S07]  /*2a3e0*/  IMAD.MOV.U32 R15, RZ, RZ, -0x1 ;  /* 0xffffffffff0f7424 */ /* 0x000fce00078e00ff */
[----:B0123--:R-:W-:Y:S05]  /*2a3f0*/  WARPSYNC.COLLECTIVE R15, `(.L_x_871) ;  /* 0x000000000f087348 */ /* 0x00ffea0003c00000 */
[----:B---3--:R3:W4:Y:S02]  /*2a400*/  SHFL.IDX P6, R14, R13, R12, R11 ;  /* 0x0000000c0d0e7389 */ /* 0x00872400000c000b */
[----:B01234-:R-:W-:Y:S01]  /*2a410*/  ENDCOLLECTIVE ;  /* 0x000000000000791b */ /* 0x01ffe20003800000 */
.L_x_871:
[----:B------:R-:W-:Y:S05]  /*2a420*/  BSYNC B1 ;  /* 0x0000000000017941 */ /* 0x000fea0003800000 */
.L_x_870:
[----:B------:R-:W-:Y:S01]  /*2a430*/  IMAD.MOV.U32 R13, RZ, RZ, R48 ;  /* 0x000000ffff0d7224 */ /* 0x000fe200078e0030 */
[----:B------:R-:W-:Y:S01]  /*2a440*/  MOV R45, R14 ;  /* 0x0000000e002d7202 */ /* 0x000fe20000000f00 */
[----:B------:R-:W-:Y:S02]  /*2a450*/  IMAD.MOV.U32 R12, RZ, RZ, 0x1 ;  /* 0x00000001ff0c7424 */ /* 0x000fe400078e00ff */
[----:B------:R-:W-:Y:S02]  /*2a460*/  IMAD.MOV.U32 R11, RZ, RZ, 0x181f ;  /* 0x0000181fff0b7424 */ /* 0x000fe400078e00ff */
[----:B------:R-:W-:-:S07]  /*2a470*/  IMAD.MOV.U32 R15, RZ, RZ, -0x1 ;  /* 0xffffffffff0f7424 */ /* 0x000fce00078e00ff */
[----:B------:R-:W-:Y:S05]  /*2a480*/  WARPSYNC.COLLECTIVE R15, `(.L_x_872) ;  /* 0x000000000f087348 */ /* 0x000fea0003c00000 */
[----:B------:R0:W1:Y:S02]  /*2a490*/  SHFL.IDX P6, R14, R13, R12, R11 ;  /* 0x0000000c0d0e7389 */ /* 0x00006400000c000b */
[----:B01----:R-:W-:Y:S01]  /*2a4a0*/  ENDCOLLECTIVE ;  /* 0x000000000000791b */ /* 0x003fe20003800000 */
.L_x_872:
[----:B------:R-:W-:Y:S05]  /*2a4b0*/  BRA `(.L_x_873) ;  /* 0xfffffe1c00507947 */ /* 0x000fea000383ffff */
.L_x_573:
[----:B------:R-:W-:Y:S01]  /*2a4c0*/  BSSY B1, `(.L_x_874) ;  /* 0x0000008000017945 */ /* 0x000fe20003800000 */
[----:B---3--:R-:W-:Y:S01]  /*2a4d0*/  MOV R13, R49 ;  /* 0x00000031000d7202 */ /* 0x008fe20000000f00 */
[----:B------:R-:W-:Y:S02]  /*2a4e0*/  IMAD.MOV.U32 R12, RZ, RZ, 0x2 ;  /* 0x00000002ff0c7424 */ /* 0x000fe400078e00ff */
[----:B------:R-:W-:Y:S02]  /*2a4f0*/  IMAD.MOV.U32 R11, RZ, RZ, 0x181f ;  /* 0x0000181fff0b7424 */ /* 0x000fe400078e00ff */
[----:B------:R-:W-:-:S07]  /*2a500*/  IMAD.MOV.U32 R15, RZ, RZ, -0x1 ;  /* 0xffffffffff0f7424 */ /* 0x000fce00078e00ff */
[----:B012-4-:R-:W-:Y:S05]  /*2a510*/  WARPSYNC.COLLECTIVE R15, `(.L_x_875) ;  /* 0x000000000f087348 */ /* 0x017fea0003c00000 */
[----:B------:R3:W0:Y:S02]  /*2a520*/  SHFL.IDX P6, R14, R13, R12, R11 ;  /* 0x0000000c0d0e7389 */ /* 0x00062400000c000b */
[----:B01234-:R-:W-:Y:S01]  /*2a530*/  ENDCOLLECTIVE ;  /* 0x000000000000791b */ /* 0x01ffe20003800000 */
.L_x_875:
[----:B------:R-:W-:Y:S05]  /*2a540*/  BSYNC B1 ;  /* 0x0000000000017941 */ /* 0x000fea0003800000 */
.L_x_874:
[----:B------:R-:W-:Y:S01]  /*2a550*/  MOV R13, R48 ;  /* 0x00000030000d7202 */ /* 0x000fe20000000f00 */
[----:B------:R-:W-:Y:S02]  /*2a560*/  IMAD.MOV.U32 R12, RZ, RZ, 0x2 ;  /* 0x00000002ff0c7424 */ /* 0x000fe400078e00ff */
[----:B------:R-:W-:Y:S02]  /*2a570*/  IMAD.MOV.U32 R11, RZ, RZ, 0x181f ;  /* 0x0000181fff0b7424 */ /* 0x000fe400078e00ff */
[----:B------:R-:W-:Y:S02]  /*2a580*/  IMAD.MOV.U32 R15, RZ, RZ, -0x1 ;  /* 0xffffffffff0f7424 */ /* 0x000fe400078e00ff */
[----:B------:R-:W-:-:S07]  /*2a590*/  IMAD.MOV.U32 R45, RZ, RZ, R14 ;  /* 0x000000ffff2d7224 */ /* 0x000fce00078e000e */
[----:B------:R-:W-:Y:S05]  /*2a5a0*/  WARPSYNC.COLLECTIVE R15, `(.L_x_876) ;  /* 0x000000000f087348 */ /* 0x000fea0003c00000 */
[----:B------:R0:W1:Y:S02]  /*2a5b0*/  SHFL.IDX P6, R14, R13, R12, R11 ;  /* 0x0000000c0d0e7389 */ /* 0x00006400000c000b */
[----:B01----:R-:W-:Y:S01]  /*2a5c0*/  ENDCOLLECTIVE ;  /* 0x000000000000791b */ /* 0x003fe20003800000 */
.L_x_876:
[----:B------:R-:W-:Y:S05]  /*2a5d0*/  BRA `(.L_x_877) ;  /* 0xfffffe1c00547947 */ /* 0x000fea000383ffff */
.L_x_576:
[----:B------:R-:W-:Y:S01]  /*2a5e0*/  BSSY B1, `(.L_x_878) ;  /* 0x0000008000017945 */ /* 0x000fe20003800000 */
[----:B0-----:R-:W-:Y:S01]  /*2a5f0*/  IMAD.MOV.U32 R13, RZ, RZ, R49 ;  /* 0x000000ffff0d7224 */ /* 0x001fe200078e0031 */
[----:B------:R-:W-:Y:S01]  /*2a600*/  MOV R12, 0x3 ;  /* 0x00000003000c7802 */ /* 0x000fe20000000f00 */
[----:B------:R-:W-:Y:S02]  /*2a610*/  IMAD.MOV.U32 R11, RZ, RZ, 0x181f ;  /* 0x0000181fff0b7424 */ /* 0x000fe400078e00ff */
[----:B------:R-:W-:-:S07]  /*2a620*/  IMAD.MOV.U32 R15, RZ, RZ, -0x1 ;  /* 0xffffffffff0f7424 */ /* 0x000fce00078e00ff */
[----:B-1234-:R-:W-:Y:S05]  /*2a630*/  WARPSYNC.COLLECTIVE R15, `(.L_x_879) ;  /* 0x000000000f087348 */ /* 0x01efea0003c00000 */
[----:B------:R0:W0:Y:S02]  /*2a640*/  SHFL.IDX P6, R14, R13, R12, R11 ;  /* 0x0000000c0d0e7389 */ /* 0x00002400000c000b */
[----:B01234-:R-:W-:Y:S01]  /*2a650*/  ENDCOLLECTIVE ;  /* 0x000000000000791b */ /* 0x01ffe20003800000 */
.L_x_879:
[----:B------:R-:W-:Y:S05]  /*2a660*/  BSYNC B1 ;  /* 0x0000000000017941 */ /* 0x000fea0003800000 */
.L_x_878:
[----:B------:R-:W-:Y:S01]  /*2a670*/  IMAD.MOV.U32 R13, RZ, RZ, R48 ;  /* 0x000000ffff0d7224 */ /* 0x000fe200078e0030 */
[----:B------:R-:W-:Y:S01]  /*2a680*/  MOV R12, 0x3 ;  /* 0x00000003000c7802 */ /* 0x000fe20000000f00 */
[----:B------:R-:W-:Y:S02]  /*2a690*/  IMAD.MOV.U32 R11, RZ, RZ, 0x181f ;  /* 0x0000181fff0b7424 */ /* 0x000fe400078e00ff */
[----:B------:R-:W-:Y:S02]  /*2a6a0*/  IMAD.MOV.U32 R15, RZ, RZ, -0x1 ;  /* 0xffffffffff0f7424 */ /* 0x000fe400078e00ff */
[----:B------:R-:W-:-:S07]  /*2a6b0*/  IMAD.MOV.U32 R49, RZ, RZ, R14 ;  /* 0x000000ffff317224 */ /* 0x000fce00078e000e */
[----:B------:R-:W-:Y:S05]  /*2a6c0*/  WARPSYNC.COLLECTIVE R15, `(.L_x_880) ;  /* 0x000000000f087348 */ /* 0x000fea0003c00000 */
[----:B------:R0:W1:Y:S02]  /*2a6d0*/  SHFL.IDX P6, R14, R13, R12, R11 ;  /* 0x0000000c0d0e7389 */ /* 0x00006400000c000b */
[----:B01----:R-:W-:Y:S01]  /*2a6e0*/  ENDCOLLECTIVE ;  /* 0x000000000000791b */ /* 0x003fe20003800000 */
.L_x_880:
[----:B------:R-:W-:Y:S05]  /*2a6f0*/  BRA `(.L_x_881) ;  /* 0xfffffe1c00587947 */ /* 0x000fea000383ffff */
.L_x_580:
[----:B------:R0:W0:Y:S02]  /*2a700*/  SYNCS.PHASECHK.TRANS64.TRYWAIT P3, [R81+URZ+0x388b0], R100 ;  /* 0x0388b064510075a7 */ /* 0x000024000806017f */
[----:B0-----:R-:W-:Y:S05]  /*2a710*/  @!P3 NANOSLEEP.SYNCS 0x989680 ;  /* 0x009896800000b95d */ /* 0x001fea0003900000 */
[----:B------:R-:W0:Y:S02]  /*2a720*/  @!P3 SYNCS.PHASECHK.TRANS64 P3, [R81+URZ+0x388b0], R100 ;  /* 0x0388b0645100b5a7 */ /* 0x000e24000806007f */
[----:B0-----:R-:W-:Y:S05]  /*2a730*/  @!P3 BRA `(.L_x_580) ;  /* 0xfffffffc00f0b947 */ /* 0x001fea000383ffff */
[----:B------:R-:W-:Y:S05]  /*2a740*/  BRA `(.L_x_882) ;  /* 0xfffffe1c00d07947 */ /* 0x000fea000383ffff */
.L_x_594:
[----:B------:R-:W-:Y:S01]  /*2a750*/  BSSY B0, `(.L_x_883) ;  /* 0x0000007000007945 */ /* 0x000fe20003800000 */
[----:B------:R-:W-:Y:S01]  /*2a760*/  IMAD.MOV.U32 R12, RZ, RZ, RZ ;  /* 0x000000ffff0c7224 */ /* 0x000fe200078e00ff */
[----:B------:R-:W-:Y:S01]  /*2a770*/  MOV R15, 0xffffffff ;  /* 0xffffffff000f7802 */ /* 0x000fe20000000f00 */
[----:B------:R-:W-:-:S07]  /*2a780*/  IMAD.MOV.U32 R11, RZ, RZ, 0x1f ;  /* 0x0000001fff0b7424 */ /* 0x000fce00078e00ff */
[----:B-----5:R-:W-:Y:S05]  /*2a790*/  WARPSYNC.COLLECTIVE R15, `(.L_x_884) ;  /* 0x000000000f087348 */ /* 0x020fea0003c00000 */
[----:B------:R0:W1:Y:S02]  /*2a7a0*/  SHFL.IDX P6, R14, R13, R12, R11 ;  /* 0x0000000c0d0e7389 */ /* 0x00006400000c000b */
[----:B01---5:R-:W-:Y:S01]  /*2a7b0*/  ENDCOLLECTIVE ;  /* 0x000000000000791b */ /* 0x023fe20003800000 */
.L_x_884:
[----:B------:R-:W-:Y:S05]  /*2a7c0*/  BSYNC B0 ;  /* 0x0000000000007941 */ /* 0x000fea0003800000 */
.L_x_883:
[----:B------:R-:W-:Y:S05]  /*2a7d0*/  BRA `(.L_x_885) ;  /* 0xfffffe2c00c87947 */ /* 0x000fea000383ffff */
.L_x_604:
[----:B------:R-:W-:Y:S01]  /*2a7e0*/  BSSY B1, `(.L_x_886) ;  /* 0x0000008000017945 */ /* 0x000fe20003800000 */
[----:B0-----:R-:W-:Y:S02]  /*2a7f0*/  IMAD.MOV.U32 R13, RZ, RZ, R24 ;  /* 0x000000ffff0d7224 */ /* 0x001fe400078e0018 */
[----:B------:R-:W-:Y:S02]  /*2a800*/  IMAD.MOV.U32 R12, RZ, RZ, RZ ;  /* 0x000000ffff0c7224 */ /* 0x000fe400078e00ff */
[----:B------:R-:W-:Y:S02]  /*2a810*/  IMAD.MOV.U32 R11, RZ, RZ, 0x181f ;  /* 0x0000181fff0b7424 */ /* 0x000fe400078e00ff */
[----:B------:R-:W-:-:S07]  /*2a820*/  IMAD.MOV.U32 R15, RZ, RZ, -0x1 ;  /* 0xffffffffff0f7424 */ /* 0x000fce00078e00ff */
[----:B------:R-:W-:Y:S05]  /*2a830*/  WARPSYNC.COLLECTIVE R15, `(.L_x_887) ;  /* 0x000000000f087348 */ /* 0x000fea0003c00000 */
[----:B------:R0:W1:Y:S02]  /*2a840*/  SHFL.IDX P6, R14, R13, R12, R11 ;  /* 0x0000000c0d0e7389 */ /* 0x00006400000c000b */
[----:B01----:R-:W-:Y:S01]  /*2a850*/  ENDCOLLECTIVE ;  /* 0x000000000000791b */ /* 0x003fe20003800000 */
.L_x_887:
[----:B------:R-:W-:Y:S05]  /*2a860*/  BSYNC B1 ;  /* 0x0000000000017941 */ /* 0x000fea0003800000 */
.L_x_886:
[----:B------:R-:W-:Y:S01]  /*2a870*/  IMAD.MOV.U32 R13, RZ, RZ, R26 ;  /* 0x000000ffff0d7224 */ /* 0x000fe200078e001a */
[----:B------:R-:W-:Y:S01]  /*2a880*/  MOV R3, R14 ;  /* 0x0000000e00037202 */ /* 0x000fe20000000f00 */
[----:B------:R-:W-:Y:S02]  /*2a890*/  IMAD.MOV.U32 R12, RZ, RZ, RZ ;  /* 0x000000ffff0c7224 */ /* 0x000fe400078e00ff */
[----:B------:R-:W-:Y:S02]  /*2a8a0*/  IMAD.MOV.U32 R11, RZ, RZ, 0x181f ;  /* 0x0000181fff0b7424 */ /* 0x000fe400078e00ff */
[----:B------:R-:W-:-:S07]  /*2a8b0*/  IMAD.MOV.U32 R15, RZ, RZ, -0x1 ;  /* 0xffffffffff0f7424 */ /* 0x000fce00078e00ff */
[----:B------:R-:W-:Y:S05]  /*2a8c0*/  WARPSYNC.COLLECTIVE R15, `(.L_x_888) ;  /* 0x000000000f087348 */ /* 0x000fea0003c00000 */
[----:B------:R0:W1:Y:S02]  /*2a8d0*/  SHFL.IDX P6, R14, R13, R12, R11 ;  /* 0x0000000c0d0e7389 */ /* 0x00006400000c000b */
[----:B01----:R-:W-:Y:S01]  /*2a8e0*/  ENDCOLLECTIVE ;  /* 0x000000000000791b */ /* 0x003fe20003800000 */
.L_x_888:
[----:B------:R-:W-:Y:S01]  /*2a8f0*/  IMAD.MOV.U32 R13, RZ, RZ, R32 ;  /* 0x000000ffff0d7224 */ /* 0x000fe200078e0020 */
[----:B------:R-:W-:-:S07]  /*2a900*/  MOV R27, R14 ;  /* 0x0000000e001b7202 */ /* 0x000fce0000000f00 */
[----:B------:R-:W-:Y:S05]  /*2a910*/  WARPSYNC.COLLECTIVE R15, `(.L_x_889) ;  /* 0x000000000f087348 */ /* 0x000fea0003c00000 */
[----:B------:R0:W1:Y:S02]  /*2a920*/  SHFL.IDX P6, R14, R13, R12, R11 ;  /* 0x0000000c0d0e7389 */ /* 0x00006400000c000b */
[----:B01----:R-:W-:Y:S01]  /*2a930*/  ENDCOLLECTIVE ;  /* 0x000000000000791b */ /* 0x003fe20003800000 */
.L_x_889:
[----:B------:R-:W-:Y:S02]  /*2a940*/  IMAD.MOV.U32 R13, RZ, RZ, R28 ;  /* 0x000000ffff0d7224 */ /* 0x000fe400078e001c */
[----:B------:R-:W-:-:S07]  /*2a950*/  IMAD.MOV.U32 R21, RZ, RZ, R14 ;  /* 0x000000ffff157224 */ /* 0x000fce00078e000e */
[----:B------:R-:W-:Y:S05]  /*2a960*/  WARPSYNC.COLLECTIVE R15, `(.L_x_890) ;  /* 0x000000000f087348 */ /* 0x000fea0003c00000 */
[----:B------:R0:W1:Y:S02]  /*2a970*/  SHFL.IDX P6, R14, R13, R12, R11 ;  /* 0x0000000c0d0e7389 */ /* 0x00006400000c000b */
[----:B01----:R-:W-:Y:S01]  /*2a980*/  ENDCOLLECTIVE ;  /* 0x000000000000791b */ /* 0x003fe20003800000 */
.L_x_890:
[----:B------:R-:W-:Y:S01]  /*2a990*/  IMAD.MOV.U32 R29, RZ, RZ, R14 ;  /* 0x000000ffff1d7224 */ /* 0x000fe200078e000e */
[----:B------:R-:W-:Y:S06]  /*2a9a0*/  BRA `(.L_x_891) ;  /* 0xfffffe3000b87947 */ /* 0x000fec000383ffff */
.L_x_608:
[----:B0-----:R0:W1:Y:S02]  /*2a9b0*/  SYNCS.PHASECHK.TRANS64.TRYWAIT P0, [R19+URZ+0x38800], R32 ;  /* 0x03880020130075a7 */ /* 0x001064000800017f */
[----:B-1----:R-:W-:Y:S05]  /*2a9c0*/  @!P0 NANOSLEEP.SYNCS 0x989680 ;  /* 0x009896800000895d */ /* 0x002fea0003900000 */
[----:B------:R-:W1:Y:S02]  /*2a9d0*/  @!P0 SYNCS.PHASECHK.TRANS64 P0, [R19+URZ+0x38800], R32 ;  /* 0x03880020130085a7 */ /* 0x000e64000800007f */
[----:B-1----:R-:W-:Y:S05]  /*2a9e0*/  @!P0 BRA `(.L_x_608) ;  /* 0xfffffffc00f08947 */ /* 0x002fea000383ffff */
[----:B------:R-:W-:Y:S05]  /*2a9f0*/  BRA `(.L_x_892) ;  /* 0xfffffe3400ec7947 */ /* 0x000fea000383ffff */
.L_x_624:
[----:B------:R-:W-:Y:S01]  /*2aa00*/  BSSY B1, `(.L_x_893) ;  /* 0x0000008000017945 */ /* 0x000fe20003800000 */
[----:B0-----:R-:W-:Y:S01]  /*2aa10*/  MOV R13, R24 ;  /* 0x00000018000d7202 */ /* 0x001fe20000000f00 */
[----:B------:R-:W-:Y:S02]  /*2aa20*/  IMAD.MOV.U32 R12, RZ, RZ, RZ ;  /* 0x000000ffff0c7224 */ /* 0x000fe400078e00ff */
[----:B------:R-:W-:Y:S02]  /*2aa30*/  IMAD.MOV.U32 R11, RZ, RZ, 0x181f ;  /* 0x0000181fff0b7424 */ /* 0x000fe400078e00ff */
[----:B------:R-:W-:-:S07]  /*2aa40*/  IMAD.MOV.U32 R15, RZ, RZ, -0x1 ;  /* 0xffffffffff0f7424 */ /* 0x000fce00078e00ff */
[----:B------:R-:W-:Y:S05]  /*2aa50*/  WARPSYNC.COLLECTIVE R15, `(.L_x_894) ;  /* 0x000000000f087348 */ /* 0x000fea0003c00000 */
[----:B------:R0:W1:Y:S02]  /*2aa60*/  SHFL.IDX P6, R14, R13, R12, R11 ;  /* 0x0000000c0d0e7389 */ /* 0x00006400000c000b */
[----:B01----:R-:W-:Y:S01]  /*2aa70*/  ENDCOLLECTIVE ;  /* 0x000000000000791b */ /* 0x003fe20003800000 */
.L_x_894:
[----:B------:R-:W-:Y:S05]  /*2aa80*/  BSYNC B1 ;  /* 0x0000000000017941 */ /* 0x000fea0003800000 */
.L_x_893:
[----:B------:R-:W-:Y:S01]  /*2aa90*/  MOV R13, R26 ;  /* 0x0000001a000d7202 */ /* 0x000fe20000000f00 */
[----:B------:R-:W-:Y:S02]  /*2aaa0*/  IMAD.MOV.U32 R12, RZ, RZ, RZ ;  /* 0x000000ffff0c7224 */ /* 0x000fe400078e00ff */
[----:B------:R-:W-:Y:S02]  /*2aab0*/  IMAD.MOV.U32 R11, RZ, RZ, 0x181f ;  /* 0x0000181fff0b7424 */ /* 0x000fe400078e00ff */
[----:B------:R-:W-:Y:S02]  /*2aac0*/  IMAD.MOV.U32 R15, RZ, RZ, -0x1 ;  /* 0xffffffffff0f7424 */ /* 0x000fe400078e00ff */
[----:B------:R-:W-:-:S07]  /*2aad0*/  IMAD.MOV.U32 R3, RZ, RZ, R14 ;  /* 0x000000ffff037224 */ /* 0x000fce00078e000e */
[----:B------:R-:W-:Y:S05]  /*2aae0*/  WARPSYNC.COLLECTIVE R15, `(.L_x_895) ;  /* 0x000000000f087348 */ /* 0x000fea0003c00000 */
[----:B------:R0:W1:Y:S02]  /*2aaf0*/  SHFL.IDX P6, R14, R13, R12, R11 ;  /* 0x0000000c0d0e7389 */ /* 0x00006400000c000b */
[----:B01----:R-:W-:Y:S01]  /*2ab00*/  ENDCOLLECTIVE ;  /* 0x000000000000791b */ /* 0x003fe20003800000 */
.L_x_895:
[----:B------:R-:W-:Y:S01]  /*2ab10*/  MOV R13, R32 ;  /* 0x00000020000d7202 */ /* 0x000fe20000000f00 */
[----:B------:R-:W-:-:S07]  /*2ab20*/  IMAD.MOV.U32 R27, RZ, RZ, R14 ;  /* 0x000000ffff1b7224 */ /* 0x000fce00078e000e */
[----:B------:R-:W-:Y:S05]  /*2ab30*/  WARPSYNC.COLLECTIVE R15, `(.L_x_896) ;  /* 0x000000000f087348 */ /* 0x000fea0003c00000 */
[----:B------:R0:W1:Y:S02]  /*2ab40*/  SHFL.IDX P6, R14, R13, R12, R11 ;  /* 0x0000000c0d0e7389 */ /* 0x00006400000c000b */
[----:B01----:R-:W-:Y:S01]  /*2ab50*/  ENDCOLLECTIVE ;  /* 0x000000000000791b */ /* 0x003fe20003800000 */
.L_x_896:
[----:B------:R-:W-:Y:S02]  /*2ab60*/  IMAD.MOV.U32 R13, RZ, RZ, R28 ;  /* 0x000000ffff0d7224 */ /* 0x000fe400078e001c */
[----:B------:R-:W-:-:S07]  /*2ab70*/  IMAD.MOV.U32 R21, RZ, RZ, R14 ;  /* 0x000000ffff157224 */ /* 0x000fce00078e000e */
[----:B------:R-:W-:Y:S05]  /*2ab80*/  WARPSYNC.COLLECTIVE R15, `(.L_x_897) ;  /* 0x000000000f087348 */ /* 0x000fea0003c00000 */
[----:B------:R0:W1:Y:S02]  /*2ab90*/  SHFL.IDX P6, R14, R13, R12, R11 ;  /* 0x0000000c0d0e7389 */ /* 0x00006400000c000b */
[----:B01----:R-:W-:Y:S01]  /*2aba0*/  ENDCOLLECTIVE ;  /* 0x000000000000791b */ /* 0x003fe20003800000 */
.L_x_897:
[----:B------:R-:W-:Y:S05]  /*2abb0*/  BRA `(.L_x_898) ;  /* 0xfffffe6400d07947 */ /* 0x000fea000383ffff */
.L_x_628:
[----:B0-----:R0:W1:Y:S02]  /*2abc0*/  SYNCS.PHASECHK.TRANS64.TRYWAIT P1, [R19+URZ+0x38800], R34 ;  /* 0x03880022130075a7 */ /* 0x001064000802017f */
[----:B-1----:R-:W-:Y:S05]  /*2abd0*/  @!P1 NANOSLEEP.SYNCS 0x989680 ;  /* 0x009896800000995d */ /* 0x002fea0003900000 */
[----:B------:R-:W1:Y:S02]  /*2abe0*/  @!P1 SYNCS.PHASECHK.TRANS64 P1, [R19+URZ+0x38800], R34 ;  /* 0x03880022130095a7 */ /* 0x000e64000802007f */
[----:B-1----:R-:W-:Y:S05]  /*2abf0*/  @!P1 BRA `(.L_x_628) ;  /* 0xfffffffc00f09947 */ /* 0x002fea000383ffff */
[----:B------:R-:W-:Y:S05]  /*2ac00*/  BRA `(.L_x_899) ;  /* 0xfffffe6800f07947 */ /* 0x000fea000383ffff */
.L_x_638:
[----:B--2---:R2:W3:Y:S02]  /*2ac10*/  SYNCS.PHASECHK.TRANS64.TRYWAIT P1, [R3+URZ+0x38830], R10 ;  /* 0x0388300a030075a7 */ /* 0x0044e4000802017f */
[----:B---3--:R-:W-:Y:S05]  /*2ac20*/  @!P1 NANOSLEEP.SYNCS 0x989680 ;  /* 0x009896800000995d */ /* 0x008fea0003900000 */
[----:B------:R-:W3:Y:S02]  /*2ac30*/  @!P1 SYNCS.PHASECHK.TRANS64 P1, [R3+URZ+0x38830], R10 ;  /* 0x0388300a030095a7 */ /* 0x000ee4000802007f */
[----:B---3--:R-:W-:Y:S05]  /*2ac40*/  @!P1 BRA `(.L_x_638) ;  /* 0xfffffffc00f09947 */ /* 0x008fea000383ffff */
[----:B------:R-:W-:Y:S05]  /*2ac50*/  BRA `(.L_x_637) ;  /* 0xfffffea000507947 */ /* 0x000fea000383ffff */
.L_x_644:
[----:B-1----:R1:W2:Y:S02]  /*2ac60*/  SYNCS.PHASECHK.TRANS64.TRYWAIT P1, [R3+URZ+0x38850], R10 ;  /* 0x0388500a030075a7 */ /* 0x0022a4000802017f */
[----:B--2---:R-:W-:Y:S05]  /*2ac70*/  @!P1 NANOSLEEP.SYNCS 0x989680 ;  /* 0x009896800000995d */ /* 0x004fea0003900000 */
[----:B------:R-:W2:Y:S02]  /*2ac80*/  @!P1 SYNCS.PHASECHK.TRANS64 P1, [R3+URZ+0x38850], R10 ;  /* 0x0388500a030095a7 */ /* 0x000ea4000802007f */
[----:B--2---:R-:W-:Y:S05]  /*2ac90*/  @!P1 BRA `(.L_x_644) ;  /* 0xfffffffc00f09947 */ /* 0x004fea000383ffff */
[----:B------:R-:W-:Y:S05]  /*2aca0*/  BRA `(.L_x_643) ;  /* 0xfffffec000447947 */ /* 0x000fea000383ffff */
.L_x_650:
[----:B-1----:R1:W2:Y:S02]  /*2acb0*/  SYNCS.PHASECHK.TRANS64.TRYWAIT P2, [R5+URZ+0x38830], R6 ;  /* 0x03883006050075a7 */ /* 0x0022a4000804017f */
[----:B--2---:R-:W-:Y:S05]  /*2acc0*/  @!P2 NANOSLEEP.SYNCS 0x989680 ;  /* 0x009896800000a95d */ /* 0x004fea0003900000 */
[----:B------:R-:W2:Y:S02]  /*2acd0*/  @!P2 SYNCS.PHASECHK.TRANS64 P2, [R5+URZ+0x38830], R6 ;  /* 0x038830060500a5a7 */ /* 0x000ea4000804007f */
[----:B--2---:R-:W-:Y:S05]  /*2ace0*/  @!P2 BRA `(.L_x_650) ;  /* 0xfffffffc00f0a947 */ /* 0x004fea000383ffff */
[----:B------:R-:W-:Y:S05]  /*2acf0*/  BRA `(.L_x_649) ;  /* 0xfffffec4005c7947 */ /* 0x000fea000383ffff */
.L_x_656:
[----:B---3--:R3:W4:Y:S02]  /*2ad00*/  SYNCS.PHASECHK.TRANS64.TRYWAIT P2, [R5+URZ+0x38850], R6 ;  /* 0x03885006050075a7 */ /* 0x008724000804017f */
[----:B----4-:R-:W-:Y:S05]  /*2ad10*/  @!P2 NANOSLEEP.SYNCS 0x989680 ;  /* 0x009896800000a95d */ /* 0x010fea0003900000 */
[----:B------:R-:W4:Y:S02]  /*2ad20*/  @!P2 SYNCS.PHASECHK.TRANS64 P2, [R5+URZ+0x38850], R6 ;  /* 0x038850060500a5a7 */ /* 0x000f24000804007f */
[----:B----4-:R-:W-:Y:S05]  /*2ad30*/  @!P2 BRA `(.L_x_656) ;  /* 0xfffffffc00f0a947 */ /* 0x010fea000383ffff */
[----:B------:R-:W-:Y:S05]  /*2ad40*/  BRA `(.L_x_655) ;  /* 0xfffffee400607947 */ /* 0x000fea000383ffff */
.L_x_661:
[----:B------:R-:W-:Y:S01]  /*2ad50*/  SEL R40, R13, R93, P0 ;  /* 0x0000005d0d287207 */ /* 0x000fe20000000000 */
[----:B------:R-:W-:Y:S01]  /*2ad60*/  IMAD.MOV.U32 R15, RZ, RZ, -0x1 ;  /* 0xffffffffff0f7424 */ /* 0x000fe200078e00ff */
[----:B------:R-:W-:Y:S02]  /*2ad70*/  SEL R28, R11, R12, P0 ;  /* 0x0000000c0b1c7207 */ /* 0x000fe40000000000 */
[----:B------:R-:W-:Y:S01]  /*2ad80*/  SEL R27, R12, R11, P0 ;  /* 0x0000000b0c1b7207 */ /* 0x000fe20000000000 */
[----:B-----5:R-:W-:Y:S01]  /*2ad90*/  IMAD.MOV.U32 R12, RZ, RZ, R0 ;  /* 0x000000ffff0c7224 */ /* 0x020fe200078e0000 */
[----:B------:R-:W-:Y:S01]  /*2ada0*/  SEL R93, R93, R13, P0 ;  /* 0x0000000d5d5d7207 */ /* 0x000fe20000000000 */
[----:B------:R-:W-:Y:S01]  /*2adb0*/  IMAD.MOV.U32 R13, RZ, RZ, R9 ;  /* 0x000000ffff0d7224 */ /* 0x000fe200078e0009 */
[----:B------:R-:W-:Y:S02]  /*2adc0*/  MOV R11, 0x1c1f ;  /* 0x00001c1f000b7802 */ /* 0x000fe40000000f00 */
[----:B0-----:R-:W-:-:S02]  /*2add0*/  LOP3.LUT R2, R0, 0x2, RZ, 0x3c, !PT ;  /* 0x0000000200027812 */ /* 0x001fc400078e3cff */
[----:B------:R-:W-:-:S07]  /*2ade0*/  SEL R7, R36, R37, P0 ;  /* 0x0000002524077207 */ /* 0x000fce0000000000 */
[----:B------:R-:W-:Y:S05]  /*2adf0*/  WARPSYNC.COLLECTIVE R15, `(.L_x_900) ;  /* 0x000000000f087348 */ /* 0x000fea0003c00000 */
[----:B------:R0:W1:Y:S02]  /*2ae00*/  SHFL.IDX P6, R14, R13, R12, R11 ;  /* 0x0000000c0d0e7389 */ /* 0x00006400000c000b */
[----:B01----:R-:W-:Y:S01]  /*2ae10*/  ENDCOLLECTIVE ;  /* 0x000000000000791b */ /* 0x003fe20003800000 */
.L_x_900:
[----:B------:R-:W-:Y:S02]  /*2ae20*/  SEL R8, R32, R33, P0 ;  /* 0x0000002120087207 */ /* 0x000fe40000000000 */
[----:B------:R-:W-:Y:S02]  /*2ae30*/  SEL R36, R37, R36, P0 ;  /* 0x0000002425247207 */ /* 0x000fe40000000000 */
[----:B------:R-:W-:Y:S02]  /*2ae40*/  SEL R32, R33, R32, P0 ;  /* 0x0000002021207207 */ /* 0x000fe40000000000 */
[----:B------:R-:W-:Y:S02]  /*2ae50*/  SEL R208, R10, R147, P0 ;  /* 0x000000930ad07207 */ /* 0x000fe40000000000 */
[----:B------:R-:W-:Y:S02]  /*2ae60*/  SEL R209, R147, R10, P0 ;  /* 0x0000000a93d17207 */ /* 0x000fe40000000000 */
[----:B------:R-:W-:-:S02]  /*2ae70*/  SEL R29, R44, R45, P0 ;  /* 0x0000002d2c1d7207 */ /* 0x000fc40000000000 */
[----:B------:R-:W-:Y:S01]  /*2ae80*/  SEL R44, R45, R44, P0 ;  /* 0x0000002c2d2c7207 */ /* 0x000fe20000000000 */
[----:B------:R-:W-:Y:S01]  /*2ae90*/  IMAD.MOV.U32 R13, RZ, RZ, R4 ;  /* 0x000000ffff0d7224 */ /* 0x000fe200078e0004 */
[----:B------:R-:W-:Y:S02]  /*2aea0*/  SEL R34, R52, R53, P0 ;  /* 0x0000003534227207 */ /* 0x000fe40000000000 */
[----:B------:R-:W-:Y:S02]  /*2aeb0*/  SEL R26, R48, R49, P0 ;  /* 0x00000031301a7207 */ /* 0x000fe40000000000 */
[----:B------:R-:W-:Y:S02]  /*2aec0*/  SEL R52, R53, R52, P0 ;  /* 0x0000003435347207 */ /* 0x000fe40000000000 */
[----:B------:R-:W-:Y:S02]  /*2aed0*/  SEL R48, R49, R48, P0 ;  /* 0x0000003031307207 */ /* 0x000fe40000000000 */
[----:B------:R-:W-:Y:S01]  /*2aee0*/  SEL R33, R60, R61, P0 ;  /* 0x0000003d3c217207 */ /* 0x000fe20000000000 */
[----:B------:R-:W-:Y:S01]  /*2aef0*/  IMAD.MOV.U32 R3, RZ, RZ, R14 ;  /* 0x000000ffff037224 */ /* 0x000fe200078e000e */
[----:B------:R-:W-:-:S07]  /*2af00*/  SEL R25, R56, R57, P0 ;  /* 0x0000003938197207 */ /* 0x000fce0000000000 */
[----:B------:R-:W-:Y:S05]  /*2af10*/  WARPSYNC.COLLECTIVE R15, `(.L_x_901) ;  /* 0x000000000f087348 */ /* 0x000fea0003c00000 */
[----:B------:R0:W1:Y:S02]  /*2af20*/  SHFL.IDX P6, R14, R13, R12, R11 ;  /* 0x0000000c0d0e7389 */ /* 0x00006400000c000b */
[----:B01----:R-:W-:Y:S01]  /*2af30*/  ENDCOLLECTIVE ;  /* 0x000000000000791b */ /* 0x003fe20003800000 */
.L_x_901:
        /* <DEDUP_REMOVED lines=8> */
[----:B------:R-:W-:Y:S02]  /*2afc0*/  MOV R13, R6 ;  /* 0x00000006000d7202 */ /* 0x000fe40000000f00 */
        /* <DEDUP_REMOVED lines=9> */
.L_x_902:
        /* <DEDUP_REMOVED lines=18> */
.L_x_903:
        /* <DEDUP_REMOVED lines=18> */
.L_x_904:
        /* <DEDUP_REMOVED lines=18> */
.L_x_905:
        /* <DEDUP_REMOVED lines=18> */
.L_x_906:
        /* <DEDUP_REMOVED lines=18> */
.L_x_907:
        /* <DEDUP_REMOVED lines=18> */
.L_x_908:
        /* <DEDUP_REMOVED lines=18> */
.L_x_909:
        /* <DEDUP_REMOVED lines=18> */
.L_x_910:
[----:B------:R-:W-:Y:S02]  /*2b960*/  SEL R200, R7, R10, P0 ;  /* 0x0000000a07c87207 */ /* 0x000fe40000000000 */
[----:B------:R-:W-:Y:S01]  /*2b970*/  SEL R201, R10, R7, P0 ;  /* 0x000000070ac97207 */ /* 0x000fe20000000000 */
[----:B------:R-:W-:Y:S02]  /*2b980*/  IMAD.MOV.U32 R13, RZ, RZ, R27 ;  /* 0x000000ffff0d7224 */ /* 0x000fe400078e001b */
[----:B------:R-:W-:-:S07]  /*2b990*/  IMAD.MOV.U32 R44, RZ, RZ, R14 ;  /* 0x000000ffff2c7224 */ /* 0x000fce00078e000e */
[----:B------:R-:W-:Y:S05]  /*2b9a0*/  WARPSYNC.COLLECTIVE R15, `(.L_x_911) ;  /* 0x000000000f087348 */ /* 0x000fea0003c00000 */
[----:B------:R0:W1:Y:S02]  /*2b9b0*/  SHFL.IDX P6, R14, R13, R12, R11 ;  /* 0x0000000c0d0e7389 */ /* 0x00006400000c000b */
[----:B01----:R-:W-:Y:S01]  /*2b9c0*/  ENDCOLLECTIVE ;  /* 0x000000000000791b */ /* 0x003fe20003800000 */
.L_x_911:
[----:B------:R-:W-:Y:S02]  /*2b9d0*/  SEL R196, R29, R44, P0 ;  /* 0x0000002c1dc47207 */ /* 0x000fe40000000000 */
[----:B------:R-:W-:Y:S02]  /*2b9e0*/  SEL R197, R44, R29, P0 ;  /* 0x0000001d2cc57207 */ /* 0x000fe40000000000 */
[----:B------:R-:W-:Y:S01]  /*2b9f0*/  MOV R13, R34 ;  /* 0x00000022000d7202 */ /* 0x000fe20000000f00 */
[----:B------:R-:W-:Y:S02]  /*2ba00*/  IMAD.MOV.U32 R12, RZ, RZ, R0 ;  /* 0x000000ffff0c7224 */ /* 0x000fe400078e0000 */
[----:B------:R-:W-:-:S07]  /*2ba10*/  IMAD.MOV.U32 R27, RZ, RZ, R14 ;  /* 0x000000ffff1b7224 */ /* 0x000fce00078e000e */
[----:B------:R-:W-:Y:S05]  /*2ba20*/  WARPSYNC.COLLECTIVE R15, `(.L_x_912) ;  /* 0x000000000f087348 */ /* 0x000fea0003c00000 */
[----:B------:R0:W1:Y:S02]  /*2ba30*/  SHFL.IDX P6, R14, R13, R12, R11 ;  /* 0x0000000c0d0e7389 */ /* 0x00006400000c000b */
[----:B01----:R-:W-:Y:S01]  /*2ba40*/  ENDCOLLECTIVE ;  /* 0x000000000000791b */ /* 0x003fe20003800000 */
.L_x_912:
[----:B------:R-:W-:Y:S02]  /*2ba50*/  SEL R198, R28, R27, P0 ;  /* 0x0000001b1cc67207 */ /* 0x000fe40000000000 */
[----:B------:R-:W-:Y:S01]  /*2ba60*/  SEL R199, R27, R28, P0 ;  /* 0x0000001c1bc77207 */ /* 0x000fe20000000000 */
[----:B------:R-:W-:Y:S02]  /*2ba70*/  IMAD.MOV.U32 R13, RZ, RZ, R26 ;  /* 0x000000ffff0d7224 */ /* 0x000fe400078e001a */
[----:B------:R-:W-:-:S07]  /*2ba80*/  IMAD.MOV.U32 R34, RZ, RZ, R14 ;  /* 0x000000ffff227224 */ /* 0x000fce00078e000e */
[----:B------:R-:W-:Y:S05]  /*2ba90*/  WARPSYNC.COLLECTIVE R15, `(.L_x_913) ;  /* 0x000000000f087348 */ /* 0x000fea0003c00000 */
[----:B------:R0:W1:Y:S02]  /*2baa0*/  SHFL.IDX P6, R14, R13, R12, R11 ;  /* 0x0000000c0d0e7389 */ /* 0x00006400000c000b */
[----:B01----:R-:W-:Y:S01]  /*2bab0*/  ENDCOLLECTIVE ;  /* 0x000000000000791b */ /* 0x003fe20003800000 */
.L_x_913:
[----:B------:R-:W-:Y:S01]  /*2bac0*/  MOV R13, R52 ;  /* 0x00000034000d7202 */ /* 0x000fe20000000f00 */
[----:B------:R-:W-:Y:S02]  /*2bad0*/  IMAD.MOV.U32 R12, RZ, RZ, R2 ;  /* 0x000000ffff0c7224 */ /* 0x000fe400078e0002 */
[----:B------:R-:W-:-:S07]  /*2bae0*/  IMAD.MOV.U32 R26, RZ, RZ, R14 ;  /* 0x000000ffff1a7224 */ /* 0x000fce00078e000e */
[----:B------:R-:W-:Y:S05]  /*2baf0*/  WARPSYNC.COLLECTIVE R15, `(.L_x_914) ;  /* 0x000000000f087348 */ /* 0x000fea0003c00000 */
[----:B------:R0:W1:Y:S02]  /*2bb00*/  SHFL.IDX P6, R14, R13, R12, R11 ;  /* 0x0000000c0d0e7389 */ /* 0x00006400000c000b */
[----:B01----:R-:W-:Y:S01]  /*2bb10*/  ENDCOLLECTIVE ;  /* 0x000000000000791b */ /* 0x003fe20003800000 */
.L_x_914:
[----:B------:R-:W-:Y:S02]  /*2bb20*/  IMAD.MOV.U32 R13, RZ, RZ, R48 ;  /* 0x000000ffff0d7224 */ /* 0x000fe400078e0030 */
[----:B------:R-:W-:-:S07]  /*2bb30*/  IMAD.MOV.U32 R52, RZ, RZ, R14 ;  /* 0x000000ffff347224 */ /* 0x000fce00078e000e */
[----:B------:R-:W-:Y:S05]  /*2bb40*/  WARPSYNC.COLLECTIVE R15, `(.L_x_915) ;  /* 0x000000000f087348 */ /* 0x000fea0003c00000 */
[----:B------:R0:W1:Y:S02]  /*2bb50*/  SHFL.IDX P6, R14, R13, R12, R11 ;  /* 0x0000000c0d0e7389 */ /* 0x00006400000c000b */
[----:B01----:R-:W-:Y:S01]  /*2bb60*/  ENDCOLLECTIVE ;  /* 0x000000000000791b */ /* 0x003fe20003800000 */
.L_x_915:
        /* <DEDUP_REMOVED lines=8> */
.L_x_916:
[----:B------:R-:W-:Y:S02]  /*2bbf0*/  SEL R194, R26, R48, P0 ;  /* 0x000000301ac27207 */ /* 0x000fe40000000000 */
[----:B------:R-:W-:Y:S01]  /*2bc00*/  SEL R195, R48, R26, P0 ;  /* 0x0000001a30c37207 */ /* 0x000fe20000000000 */
[----:B------:R-:W-:Y:S02]  /*2bc10*/  IMAD.MOV.U32 R13, RZ, RZ, R25 ;  /* 0x000000ffff0d7224 */ /* 0x000fe400078e0019 */
[----:B------:R-:W-:-:S07]  /*2bc20*/  IMAD.MOV.U32 R33, RZ, RZ, R14 ;  /* 0x000000ffff217224 */ /* 0x000fce00078e000e */
[----:B------:R-:W-:Y:S05]  /*2bc30*/  WARPSYNC.COLLECTIVE R15, `(.L_x_917) ;  /* 0x000000000f087348 */ /* 0x000fea0003c00000 */
[----:B------:R0:W1:Y:S02]  /*2bc40*/  SHFL.IDX P6, R14, R13, R12, R11 ;  /* 0x0000000c0d0e7389 */ /* 0x00006400000c000b */
[----:B01----:R-:W-:Y:S01]  /*2bc50*/  ENDCOLLECTIVE ;  /* 0x000000000000791b */ /* 0x003fe20003800000 */
.L_x_917:
[----:B------:R-:W-:Y:S01]  /*2bc60*/  MOV R13, R60 ;  /* 0x0000003c000d7202 */ /* 0x000fe20000000f00 */
[----:B------:R-:W-:Y:S02]  /*2bc70*/  IMAD.MOV.U32 R12, RZ, RZ, R2 ;  /* 0x000000ffff0c7224 */ /* 0x000fe400078e0002 */
[----:B------:R-:W-:-:S07]  /*2bc80*/  IMAD.MOV.U32 R25, RZ, RZ, R14 ;  /* 0x000000ffff197224 */ /* 0x000fce00078e000e */
[----:B------:R-:W-:Y:S05]  /*2bc90*/  WARPSYNC.COLLECTIVE R15, `(.L_x_918) ;  /* 0x000000000f087348 */ /* 0x000fea0003c00000 */
[----:B------:R0:W1:Y:S02]  /*2bca0*/  SHFL.IDX P6, R14, R13, R12, R11 ;  /* 0x0000000c0d0e7389 */ /* 0x00006400000c000b */
[----:B01----:R-:W-:Y:S01]  /*2bcb0*/  ENDCOLLECTIVE ;  /* 0x000000000000791b */ /* 0x003fe20003800000 */
.L_x_918:
[----:B------:R-:W-:Y:S02]  /*2bcc0*/  IMAD.MOV.U32 R13, RZ, RZ, R56 ;  /* 0x000000ffff0d7224 */ /* 0x000fe400078e0038 */
[----:B------:R-:W-:-:S07]  /*2bcd0*/  IMAD.MOV.U32 R60, RZ, RZ, R14 ;  /* 0x000000ffff3c7224 */ /* 0x000fce00078e000e */
[----:B------:R-:W-:Y:S05]  /*2bce0*/  WARPSYNC.COLLECTIVE R15, `(.L_x_919) ;  /* 0x000000000f087348 */ /* 0x000fea0003c00000 */
[----:B------:R0:W1:Y:S02]  /*2bcf0*/  SHFL.IDX P6, R14, R13, R12, R11 ;  /* 0x0000000c0d0e7389 */ /* 0x00006400000c000b */
[----:B01----:R-:W-:Y:S01]  /*2bd00*/  ENDCOLLECTIVE ;  /* 0x000000000000791b */ /* 0x003fe20003800000 */
.L_x_919:
        /* <DEDUP_REMOVED lines=8> */
.L_x_920:
[----:B------:R-:W-:Y:S02]  /*2bd90*/  SEL R190, R25, R56, P0 ;  /* 0x0000003819be7207 */ /* 0x000fe40000000000 */
[----:B------:R-:W-:Y:S01]  /*2bda0*/  SEL R191, R56, R25, P0 ;  /* 0x0000001938bf7207 */ /* 0x000fe20000000000 */
[----:B------:R-:W-:Y:S02]  /*2bdb0*/  IMAD.MOV.U32 R13, RZ, RZ, R24 ;  /* 0x000000ffff0d7224 */ /* 0x000fe400078e0018 */
[----:B------:R-:W-:-:S07]  /*2bdc0*/  IMAD.MOV.U32 R31, RZ, RZ, R14 ;  /* 0x000000ffff1f7224 */ /* 0x000fce00078e000e */
[----:B------:R-:W-:Y:S05]  /*2bdd0*/  WARPSYNC.COLLECTIVE R15, `(.L_x_921) ;  /* 0x000000000f087348 */ /* 0x000fea0003c00000 */
[----:B------:R0:W1:Y:S02]  /*2bde0*/  SHFL.IDX P6, R14, R13, R12, R11 ;  /* 0x0000000c0d0e7389 */ /* 0x00006400000c000b */
[----:B01----:R-:W-:Y:S01]  /*2bdf0*/  ENDCOLLECTIVE ;  /* 0x000000000000791b */ /* 0x003fe20003800000 */
.L_x_921:
[----:B------:R-:W-:Y:S01]  /*2be00*/  MOV R13, R68 ;  /* 0x00000044000d7202 */ /* 0x000fe20000000f00 */
[----:B------:R-:W-:Y:S02]  /*2be10*/  IMAD.MOV.U32 R12, RZ, RZ, R2 ;  /* 0x000000ffff0c7224 */ /* 0x000fe400078e0002 */
[----:B------:R-:W-:-:S07]  /*2be20*/  IMAD.MOV.U32 R24, RZ, RZ, R14 ;  /* 0x000000ffff187224 */ /* 0x000fce00078e000e */
[----:B------:R-:W-:Y:S05]  /*2be30*/  WARPSYNC.COLLECTIVE R15, `(.L_x_922) ;  /* 0x000000000f087348 */ /* 0x000fea0003c00000 */
[----:B------:R0:W1:Y:S02]  /*2be40*/  SHFL.IDX P6, R14, R13, R12, R11 ;  /* 0x0000000c0d0e7389 */ /* 0x00006400000c000b */
[----:B01----:R-:W-:Y:S01]  /*2be50*/  ENDCOLLECTIVE ;  /* 0x000000000000791b */ /* 0x003fe20003800000 */
.L_x_922:
[----:B------:R-:W-:Y:S02]  /*2be60*/  IMAD.MOV.U32 R13, RZ, RZ, R64 ;  /* 0x000000ffff0d7224 */ /* 0x000fe400078e0040 */
[----:B------:R-:W-:-:S07]  /*2be70*/  IMAD.MOV.U32 R68, RZ, RZ, R14 ;  /* 0x000000ffff447224 */ /* 0x000fce00078e000e */
[----:B------:R-:W-:Y:S05]  /*2be80*/  WARPSYNC.COLLECTIVE R15, `(.L_x_923) ;  /* 0x000000000f087348 */ /* 0x000fea0003c00000 */
[----:B------:R0:W1:Y:S02]  /*2be90*/  SHFL.IDX P6, R14, R13, R12, R11 ;  /* 0x0000000c0d0e7389 */ /* 0x00006400000c000b */
[----:B01----:R-:W-:Y:S01]  /*2bea0*/  ENDCOLLECTIVE ;  /* 0x000000000000791b */ /* 0x003fe20003800000 */
.L_x_923:
        /* <DEDUP_REMOVED lines=8> */
.L_x_924:
[----:B------:R-:W-:Y:S02]  /*2bf30*/  SEL R187, R24, R64, P0 ;  /* 0x0000004018bb7207 */ /* 0x000fe40000000000 */
[----:B------:R-:W-:Y:S01]  /*2bf40*/  SEL R186, R64, R24, P0 ;  /* 0x0000001840ba7207 */ /* 0x000fe20000000000 */
[----:B------:R-:W-:Y:S02]  /*2bf50*/  IMAD.MOV.U32 R13, RZ, RZ, R30 ;  /* 0x000000ffff0d7224 */ /* 0x000fe400078e001e */
[----:B------:R-:W-:-:S07]  /*2bf60*/  IMAD.MOV.U32 R35, RZ, RZ, R14 ;  /* 0x000000ffff237224 */ /* 0x000fce00078e000e */
[----:B------:R-:W-:Y:S05]  /*2bf70*/  WARPSYNC.COLLECTIVE R15, `(.L_x_925) ;  /* 0x000000000f087348 */ /* 0x000fea0003c00000 */
[----:B------:R0:W1:Y:S02]  /*2bf80*/  SHFL.IDX P6, R14, R13, R12, R11 ;  /* 0x0000000c0d0e7389 */ /* 0x00006400000c000b */
[----:B01----:R-:W-:Y:S01]  /*2bf90*/  ENDCOLLECTIVE ;  /* 0x000000000000791b */ /* 0x003fe20003800000 */
.L_x_925:
[----:B------:R-:W-:Y:S01]  /*2bfa0*/  MOV R13, R76 ;  /* 0x0000004c000d7202 */ /* 0x000fe20000000f00 */
[----:B------:R-:W-:Y:S02]  /*2bfb0*/  IMAD.MOV.U32 R12, RZ, RZ, R2 ;  /* 0x000000ffff0c7224 */ /* 0x000fe400078e0002 */
[----:B------:R-:W-:-:S07]  /*2bfc0*/  IMAD.MOV.U32 R30, RZ, RZ, R14 ;  /* 0x000000ffff1e7224 */ /* 0x000fce00078e000e */
[----:B------:R-:W-:Y:S05]  /*2bfd0*/  WARPSYNC.COLLECTIVE R15, `(.L_x_926) ;  /* 0x000000000f087348 */ /* 0x000fea0003c00000 */
[----:B------:R0:W1:Y:S02]  /*2bfe0*/  SHFL.IDX P6, R14, R13, R12, R11 ;  /* 0x0000000c0d0e7389 */ /* 0x00006400000c000b */
[----:B01----:R-:W-:Y:S01]  /*2bff0*/  ENDCOLLECTIVE ;  /* 0x000000000000791b */ /* 0x003fe20003800000 */
.L_x_926:
[----:B------:R-:W-:Y:S02]  /*2c000*/  IMAD.MOV.U32 R13, RZ, RZ, R72 ;  /* 0x000000ffff0d7224 */ /* 0x000fe400078e0048 */
[----:B------:R-:W-:-:S07]  /*2c010*/  IMAD.MOV.U32 R76, RZ, RZ, R14 ;  /* 0x000000ffff4c7224 */ /* 0x000fce00078e000e */
[----:B------:R-:W-:Y:S05]  /*2c020*/  WARPSYNC.COLLECTIVE R15, `(.L_x_927) ;  /* 0x000000000f087348 */ /* 0x000fea0003c00000 */
[----:B------:R0:W1:Y:S02]  /*2c030*/  SHFL.IDX P6, R14, R13, R12, R11 ;  /* 0x0000000c0d0e7389 */ /* 0x00006400000c000b */
[----:B01----:R-:W-:Y:S01]  /*2c040*/  ENDCOLLECTIVE ;  /* 0x000000000000791b */ /* 0x003fe20003800000 */
.L_x_927:
        /* <DEDUP_REMOVED lines=8> */
.L_x_928:
[----:B------:R-:W-:Y:S02]  /*2c0d0*/  SEL R183, R30, R72, P0 ;  /* 0x000000481eb77207 */ /* 0x000fe40000000000 */
[----:B------:R-:W-:Y:S01]  /*2c0e0*/  SEL R182, R72, R30, P0 ;  /* 0x0000001e48b67207 */ /* 0x000fe20000000000 */
[----:B------:R-:W-:Y:S02]  /*2c0f0*/  IMAD.MOV.U32 R13, RZ, RZ, R37 ;  /* 0x000000ffff0d7224 */ /* 0x000fe400078e0025 */
[----:B------:R-:W-:-:S07]  /*2c100*/  IMAD.MOV.U32 R38, RZ, RZ, R14 ;  /* 0x000000ffff267224 */ /* 0x000fce00078e000e */
[----:B------:R-:W-:Y:S05]  /*2c110*/  WARPSYNC.COLLECTIVE R15, `(.L_x_929) ;  /* 0x000000000f087348 */ /* 0x000fea0003c00000 */
[----:B------:R0:W1:Y:S02]  /*2c120*/  SHFL.IDX P6, R14, R13, R12, R11 ;  /* 0x0000000c0d0e7389 */ /* 0x00006400000c000b */
[----:B01----:R-:W-:Y:S01]  /*2c130*/  ENDCOLLECTIVE ;  /* 0x000000000000791b */ /* 0x003fe20003800000 */
.L_x_929:
[----:B------:R-:W-:Y:S01]  /*2c140*/  MOV R13, R84 ;  /* 0x00000054000d7202 */ /* 0x000fe20000000f00 */
[----:B------:R-:W-:Y:S02]  /*2c150*/  IMAD.MOV.U32 R12, RZ, RZ, R2 ;  /* 0x000000ffff0c7224 */ /* 0x000fe400078e0002 */
[----:B------:R-:W-:-:S07]  /*2c160*/  IMAD.MOV.U32 R37, RZ, RZ, R14 ;  /* 0x000000ffff257224 */ /* 0x000fce00078e000e */
[----:B------:R-:W-:Y:S05]  /*2c170*/  WARPSYNC.COLLECTIVE R15, `(.L_x_930) ;  /* 0x000000000f087348 */ /* 0x000fea0003c00000 */
[----:B------:R0:W1:Y:S02]  /*2c180*/  SHFL.IDX P6, R14, R13, R12, R11 ;  /* 0x0000000c0d0e7389 */ /* 0x00006400000c000b */
[----:B01----:R-:W-:Y:S01]  /*2c190*/  ENDCOLLECTIVE ;  /* 0x000000000000791b */ /* 0x003fe20003800000 */
.L_x_930:
[----:B------:R-:W-:Y:S02]  /*2c1a0*/  IMAD.MOV.U32 R13, RZ, RZ, R80 ;  /* 0x000000ffff0d7224 */ /* 0x000fe400078e0050 */
[----:B------:R-:W-:-:S07]  /*2c1b0*/  IMAD.MOV.U32 R84, RZ, RZ, R14 ;  /* 0x000000ffff547224 */ /* 0x000fce00078e000e */
[----:B------:R-:W-:Y:S05]  /*2c1c0*/  WARPSYNC.COLLECTIVE R15, `(.L_x_931) ;  /* 0x000000000f087348 */ /* 0x000fea0003c00000 */
[----:B------:R0:W1:Y:S02]  /*2c1d0*/  SHFL.IDX P6, R14, R13, R12, R11 ;  /* 0x0000000c0d0e7389 */ /* 0x00006400000c000b */
[----:B01----:R-:W-:Y:S01]  /*2c1e0*/  ENDCOLLECTIVE ;  /* 0x000000000000791b */ /* 0x003fe20003800000 */
.L_x_931:
        /* <DEDUP_REMOVED lines=8> */
.L_x_932:
[----:B------:R-:W-:Y:S02]  /*2c270*/  SEL R179, R37, R80, P0 ;  /* 0x0000005025b37207 */ /* 0x000fe40000000000 */
[----:B------:R-:W-:Y:S01]  /*2c280*/  SEL R178, R80, R37, P0 ;  /* 0x0000002550b27207 */ /* 0x000fe20000000000 */
[----:B------:R-:W-:Y:S02]  /*2c290*/  IMAD.MOV.U32 R13, RZ, RZ, R39 ;  /* 0x000000ffff0d7224 */ /* 0x000fe400078e0027 */
[----:B------:R-:W-:-:S07]  /*2c2a0*/  IMAD.MOV.U32 R40, RZ, RZ, R14 ;  /* 0x000000ffff287224 */ /* 0x000fce00078e000e */
[----:B------:R-:W-:Y:S05]  /*2c2b0*/  WARPSYNC.COLLECTIVE R15, `(.L_x_933) ;  /* 0x000000000f087348 */ /* 0x000fea0003c00000 */
[----:B------:R0:W1:Y:S02]  /*2c2c0*/  SHFL.IDX P6, R14, R13, R12, R11 ;  /* 0x0000000c0d0e7389 */ /* 0x00006400000c000b */
[----:B01----:R-:W-:Y:S01]  /*2c2d0*/  ENDCOLLECTIVE ;  /* 0x000000000000791b */ /* 0x003fe20003800000 */
.L_x_933:
[----:B------:R-:W-:Y:S01]  /*2c2e0*/  MOV R13, R93 ;  /* 0x0000005d000d7202 */ /* 0x000fe20000000f00 */
[----:B------:R-:W-:Y:S02]  /*2c2f0*/  IMAD.MOV.U32 R12, RZ, RZ, R2 ;  /* 0x000000ffff0c7224 */ /* 0x000fe400078e0002 */
[----:B------:R-:W-:-:S07]  /*2c300*/  IMAD.MOV.U32 R39, RZ, RZ, R14 ;  /* 0x000000ffff277224 */ /* 0x000fce00078e000e */
[----:B------:R-:W-:Y:S05]  /*2c310*/  WARPSYNC.COLLECTIVE R15, `(.L_x_934) ;  /* 0x000000000f087348 */ /* 0x000fea0003c00000 */
[----:B------:R0:W1:Y:S02]  /*2c320*/  SHFL.IDX P6, R14, R13, R12, R11 ;  /* 0x0000000c0d0e7389 */ /* 0x00006400000c000b */
[----:B01----:R-:W-:Y:S01]  /*2c330*/  ENDCOLLECTIVE ;  /* 0x000000000000791b */ /* 0x003fe20003800000 */
.L_x_934:
[----:B------:R-:W-:Y:S02]  /*2c340*/  IMAD.MOV.U32 R13, RZ, RZ, R88 ;  /* 0x000000ffff0d7224 */ /* 0x000fe400078e0058 */
[----:B------:R-:W-:-:S07]  /*2c350*/  IMAD.MOV.U32 R93, RZ, RZ, R14 ;  /* 0x000000ffff5d7224 */ /* 0x000fce00078e000e */
[----:B------:R-:W-:Y:S05]  /*2c360*/  WARPSYNC.COLLECTIVE R15, `(.L_x_935) ;  /* 0x000000000f087348 */ /* 0x000fea0003c00000 */
[----:B------:R0:W1:Y:S02]  /*2c370*/  SHFL.IDX P6, R14, R13, R12, R11 ;  /* 0x0000000c0d0e7389 */ /* 0x00006400000c000b */
[----:B01----:R-:W-:Y:S01]  /*2c380*/  ENDCOLLECTIVE ;  /* 0x000000000000791b */ /* 0x003fe20003800000 */
.L_x_935:
        /* <DEDUP_REMOVED lines=8> */
.L_x_936:
[----:B------:R-:W-:Y:S02]  /*2c410*/  SEL R175, R39, R88, P0 ;  /* 0x0000005827af7207 */ /* 0x000fe40000000000 */
[----:B------:R-:W-:Y:S01]  /*2c420*/  SEL R174, R88, R39, P0 ;  /* 0x0000002758ae7207 */ /* 0x000fe20000000000 */
[----:B------:R-:W-:Y:S02]  /*2c430*/  IMAD.MOV.U32 R13, RZ, RZ, R45 ;  /* 0x000000ffff0d7224 */ /* 0x000fe400078e002d */
[----:B------:R-:W-:-:S07]  /*2c440*/  IMAD.MOV.U32 R46, RZ, RZ, R14 ;  /* 0x000000ffff2e7224 */ /* 0x000fce00078e000e */
[----:B------:R-:W-:Y:S05]  /*2c450*/  WARPSYNC.COLLECTIVE R15, `(.L_x_937) ;  /* 0x000000000f087348 */ /* 0x000fea0003c00000 */
[----:B------:R0:W1:Y:S02]  /*2c460*/  SHFL.IDX P6, R14, R13, R12, R11 ;  /* 0x0000000c0d0e7389 */ /* 0x00006400000c000b */
[----:B01----:R-:W-:Y:S01]  /*2c470*/  ENDCOLLECTIVE ;  /* 0x000000000000791b */ /* 0x003fe20003800000 */
.L_x_937:
[----:B------:R-:W-:Y:S01]  /*2c480*/  MOV R13, R100 ;  /* 0x00000064000d7202 */ /* 0x000fe20000000f00 */
[----:B------:R-:W-:Y:S02]  /*2c490*/  IMAD.MOV.U32 R12, RZ, RZ, R2 ;  /* 0x000000ffff0c7224 */ /* 0x000fe400078e0002 */
[----:B------:R-:W-:-:S07]  /*2c4a0*/  IMAD.MOV.U32 R45, RZ, RZ, R14 ;  /* 0x000000ffff2d7224 */ /* 0x000fce00078e000e */
[----:B------:R-:W-:Y:S05]  /*2c4b0*/  WARPSYNC.COLLECTIVE R15, `(.L_x_938) ;  /* 0x000000000f087348 */ /* 0x000fea0003c00000 */
[----:B------:R0:W1:Y:S02]  /*2c4c0*/  SHFL.IDX P6, R14, R13, R12, R11 ;  /* 0x0000000c0d0e7389 */ /* 0x00006400000c000b */
[----:B01----:R-:W-:Y:S01]  /*2c4d0*/  ENDCOLLECTIVE ;  /* 0x000000000000791b */ /* 0x003fe20003800000 */
.L_x_938:
[----:B------:R-:W-:Y:S02]  /*2c4e0*/  IMAD.MOV.U32 R13, RZ, RZ, R96 ;  /* 0x000000ffff0d7224 */ /* 0x000fe400078e0060 */
[----:B------:R-:W-:-:S07]  /*2c4f0*/  IMAD.MOV.U32 R100, RZ, RZ, R14 ;  /* 0x000000ffff647224 */ /* 0x000fce00078e000e */
[----:B------:R-:W-:Y:S05]  /*2c500*/  WARPSYNC.COLLECTIVE R15, `(.L_x_939) ;  /* 0x000000000f087348 */ /* 0x000fea0003c00000 */
[----:B------:R0:W1:Y:S02]  /*2c510*/  SHFL.IDX P6, R14, R13, R12, R11 ;  /* 0x0000000c0d0e7389 */ /* 0x00006400000c000b */
[----:B01----:R-:W-:Y:S01]  /*2c520*/  ENDCOLLECTIVE ;  /* 0x000000000000791b */ /* 0x003fe20003800000 */
.L_x_939:
        /* <DEDUP_REMOVED lines=8> */
.L_x_940:
[----:B------:R-:W-:Y:S02]  /*2c5b0*/  SEL R171, R45, R96, P0 ;  /* 0x000000602dab7207 */ /* 0x000fe40000000000 */
[----:B------:R-:W-:Y:S01]  /*2c5c0*/  SEL R168, R96, R45, P0 ;  /* 0x0000002d60a87207 */ /* 0x000fe20000000000 */
[----:B------:R-:W-:Y:S02]  /*2c5d0*/  IMAD.MOV.U32 R13, RZ, RZ, R47 ;  /* 0x000000ffff0d7224 */ /* 0x000fe400078e002f */
[----:B------:R-:W-:-:S07]  /*2c5e0*/  IMAD.MOV.U32 R49, RZ, RZ, R14 ;  /* 0x000000ffff317224 */ /* 0x000fce00078e000e */
[----:B------:R-:W-:Y:S05]  /*2c5f0*/  WARPSYNC.COLLECTIVE R15, `(.L_x_941) ;  /* 0x000000000f087348 */ /* 0x000fea0003c00000 */
[----:B------:R0:W1:Y:S02]  /*2c600*/  SHFL.IDX P6, R14, R13, R12, R11 ;  /* 0x0000000c0d0e7389 */ /* 0x00006400000c000b */
[----:B01----:R-:W-:Y:S01]  /*2c610*/  ENDCOLLECTIVE ;  /* 0x000000000000791b */ /* 0x003fe20003800000 */
.L_x_941:
[----:B------:R-:W-:Y:S01]  /*2c620*/  MOV R13, R108 ;  /* 0x0000006c000d7202 */ /* 0x000fe20000000f00 */
[----:B------:R-:W-:Y:S02]  /*2c630*/  IMAD.MOV.U32 R12, RZ, RZ, R2 ;  /* 0x000000ffff0c7224 */ /* 0x000fe400078e0002 */
[----:B------:R-:W-:-:S07]  /*2c640*/  IMAD.MOV.U32 R47, RZ, RZ, R14 ;  /* 0x000000ffff2f7224 */ /* 0x000fce00078e000e */
[----:B------:R-:W-:Y:S05]  /*2c650*/  WARPSYNC.COLLECTIVE R15, `(.L_x_942) ;  /* 0x000000000f087348 */ /* 0x000fea0003c00000 */
[----:B------:R0:W1:Y:S02]  /*2c660*/  SHFL.IDX P6, R14, R13, R12, R11 ;  /* 0x0000000c0d0e7389 */ /* 0x00006400000c000b */
[----:B01----:R-:W-:Y:S01]  /*2c670*/  ENDCOLLECTIVE ;  /* 0x000000000000791b */ /* 0x003fe20003800000 */
.L_x_942:
[----:B------:R-:W-:Y:S02]  /*2c680*/  IMAD.MOV.U32 R13, RZ, RZ, R104 ;  /* 0x000000ffff0d7224 */ /* 0x000fe400078e0068 */
[----:B------:R-:W-:-:S07]  /*2c690*/  IMAD.MOV.U32 R108, RZ, RZ, R14 ;  /* 0x000000ffff6c7224 */ /* 0x000fce00078e000e */
[----:B------:R-:W-:Y:S05]  /*2c6a0*/  WARPSYNC.COLLECTIVE R15, `(.L_x_943) ;  /* 0x000000000f087348 */ /* 0x000fea0003c00000 */
[----:B------:R0:W1:Y:S02]  /*2c6b0*/  SHFL.IDX P6, R14, R13, R12, R11 ;  /* 0x0000000c0d0e7389 */ /* 0x00006400000c000b */
[----:B01----:R-:W-:Y:S01]  /*2c6c0*/  ENDCOLLECTIVE ;  /* 0x000000000000791b */ /* 0x003fe20003800000 */
.L_x_943:
        /* <DEDUP_REMOVED lines=8> */
.L_x_944:
[----:B------:R-:W-:Y:S02]  /*2c750*/  SEL R96, R47, R104, P0 ;  /* 0x000000682f607207 */ /* 0x000fe40000000000 */
[----:B------:R-:W-:Y:S01]  /*2c760*/  SEL R104, R104, R47, P0 ;  /* 0x0000002f68687207 */ /* 0x000fe20000000000 */
[----:B------:R-:W-:Y:S02]  /*2c770*/  IMAD.MOV.U32 R13, RZ, RZ, R50 ;  /* 0x000000ffff0d7224 */ /* 0x000fe400078e0032 */
[----:B------:R-:W-:-:S07]  /*2c780*/  IMAD.MOV.U32 R51, RZ, RZ, R14 ;  /* 0x000000ffff337224 */ /* 0x000fce00078e000e */
[----:B------:R-:W-:Y:S05]  /*2c790*/  WARPSYNC.COLLECTIVE R15, `(.L_x_945) ;  /* 0x000000000f087348 */ /* 0x000fea0003c00000 */
[----:B------:R0:W1:Y:S02]  /*2c7a0*/  SHFL.IDX P6, R14, R13, R12, R11 ;  /* 0x0000000c0d0e7389 */ /* 0x00006400000c000b */
[----:B01----:R-:W-:Y:S01]  /*2c7b0*/  ENDCOLLECTIVE ;  /* 0x000000000000791b */ /* 0x003fe20003800000 */
.L_x_945:
[----:B------:R-:W-:Y:S01]  /*2c7c0*/  MOV R13, R116 ;  /* 0x00000074000d7202 */ /* 0x000fe20000000f00 */
[----:B------:R-:W-:Y:S02]  /*2c7d0*/  IMAD.MOV.U32 R12, RZ, RZ, R2 ;  /* 0x000000ffff0c7224 */ /* 0x000fe400078e0002 */
[----:B------:R-:W-:-:S07]  /*2c7e0*/  IMAD.MOV.U32 R50, RZ, RZ, R14 ;  /* 0x000000ffff327224 */ /* 0x000fce00078e000e */
[----:B------:R-:W-:Y:S05]  /*2c7f0*/  WARPSYNC.COLLECTIVE R15, `(.L_x_946) ;  /* 0x000000000f087348 */ /* 0x000fea0003c00000 */
[----:B------:R0:W1:Y:S02]  /*2c800*/  SHFL.IDX P6, R14, R13, R12, R11 ;  /* 0x0000000c0d0e7389 */ /* 0x00006400000c000b */
[----:B01----:R-:W-:Y:S01]  /*2c810*/  ENDCOLLECTIVE ;  /* 0x000000000000791b */ /* 0x003fe20003800000 */
.L_x_946:
[----:B------:R-:W-:Y:S02]  /*2c820*/  IMAD.MOV.U32 R13, RZ, RZ, R112 ;  /* 0x000000ffff0d7224 */ /* 0x000fe400078e0070 */
[----:B------:R-:W-:-:S07]  /*2c830*/  IMAD.MOV.U32 R116, RZ, RZ, R14 ;  /* 0x000000ffff747224 */ /* 0x000fce00078e000e */
[----:B------:R-:W-:Y:S05]  /*2c840*/  WARPSYNC.COLLECTIVE R15, `(.L_x_947) ;  /* 0x000000000f087348 */ /* 0x000fea0003c00000 */
[----:B------:R0:W1:Y:S02]  /*2c850*/  SHFL.IDX P6, R14, R13, R12, R11 ;  /* 0x0000000c0d0e7389 */ /* 0x00006400000c000b */
[----:B01----:R-:W-:Y:S01]  /*2c860*/  ENDCOLLECTIVE ;  /* 0x000000000000791b */ /* 0x003fe20003800000 */
.L_x_947:
        /* <DEDUP_REMOVED lines=8> */
.L_x_948:
[----:B------:R-:W-:Y:S02]  /*2c8f0*/  SEL R88, R50, R112, P0 ;  /* 0x0000007032587207 */ /* 0x000fe40000000000 */
[----:B------:R-:W-:Y:S01]  /*2c900*/  SEL R112, R112, R50, P0 ;  /* 0x0000003270707207 */ /* 0x000fe20000000000 */
[----:B------:R-:W-:Y:S02]  /*2c910*/  IMAD.MOV.U32 R13, RZ, RZ, R53 ;  /* 0x000000ffff0d7224 */ /* 0x000fe400078e0035 */
[----:B------:R-:W-:-:S07]  /*2c920*/  IMAD.MOV.U32 R54, RZ, RZ, R14 ;  /* 0x000000ffff367224 */ /* 0x000fce00078e000e */
[----:B------:R-:W-:Y:S05]  /*2c930*/  WARPSYNC.COLLECTIVE R15, `(.L_x_949) ;  /* 0x000000000f087348 */ /* 0x000fea0003c00000 */
[----:B------:R0:W1:Y:S02]  /*2c940*/  SHFL.IDX P6, R14, R13, R12, R11 ;  /* 0x0000000c0d0e7389 */ /* 0x00006400000c000b */
[----:B01----:R-:W-:Y:S01]  /*2c950*/  ENDCOLLECTIVE ;  /* 0x000000000000791b */ /* 0x003fe20003800000 */
.L_x_949:
[----:B------:R-:W-:Y:S01]  /*2c960*/  MOV R13, R124 ;  /* 0x0000007c000d7202 */ /* 0x000fe20000000f00 */
[----:B------:R-:W-:Y:S02]  /*2c970*/  IMAD.MOV.U32 R12, RZ, RZ, R2 ;  /* 0x000000ffff0c7224 */ /* 0x000fe400078e0002 */
[----:B------:R-:W-:-:S07]  /*2c980*/  IMAD.MOV.U32 R53, RZ, RZ, R14 ;  /* 0x000000ffff357224 */ /* 0x000fce00078e000e */
[----:B------:R-:W-:Y:S05]  /*2c990*/  WARPSYNC.COLLECTIVE R15, `(.L_x_950) ;  /* 0x000000000f087348 */ /* 0x000fea0003c00000 */
[----:B------:R0:W1:Y:S02]  /*2c9a0*/  SHFL.IDX P6, R14, R13, R12, R11 ;  /* 0x0000000c0d0e7389 */ /* 0x00006400000c000b */
[----:B01----:R-:W-:Y:S01]  /*2c9b0*/  ENDCOLLECTIVE ;  /* 0x000000000000791b */ /* 0x003fe20003800000 */
.L_x_950:
[----:B------:R-:W-:Y:S02]  /*2c9c0*/  IMAD.MOV.U32 R13, RZ, RZ, R120 ;  /* 0x000000ffff0d7224 */ /* 0x000fe400078e0078 */
[----:B------:R-:W-:-:S07]  /*2c9d0*/  IMAD.MOV.U32 R124, RZ, RZ, R14 ;  /* 0x000000ffff7c7224 */ /* 0x000fce00078e000e */
[----:B------:R-:W-:Y:S05]  /*2c9e0*/  WARPSYNC.COLLECTIVE R15, `(.L_x_951) ;  /* 0x000000000f087348 */ /* 0x000fea0003c00000 */
[----:B------:R0:W1:Y:S02]  /*2c9f0*/  SHFL.IDX P6, R14, R13, R12, R11 ;  /* 0x0000000c0d0e7389 */ /* 0x00006400000c000b */
[----:B01----:R-:W-:Y:S01]  /*2ca00*/  ENDCOLLECTIVE ;  /* 0x000000000000791b */ /* 0x003fe20003800000 */
.L_x_951:
        /* <DEDUP_REMOVED lines=8> */
.L_x_952:
[----:B------:R-:W-:Y:S02]  /*2ca90*/  SEL R3, R53, R120, P0 ;  /* 0x0000007835037207 */ /* 0x000fe40000000000 */
[----:B------:R-:W-:Y:S01]  /*2caa0*/  SEL R120, R120, R53, P0 ;  /* 0x0000003578787207 */ /* 0x000fe20000000000 */
[----:B------:R-:W-:Y:S02]  /*2cab0*/  IMAD.MOV.U32 R13, RZ, RZ, R55 ;  /* 0x000000ffff0d7224 */ /* 0x000fe400078e0037 */
[----:B------:R-:W-:-:S07]  /*2cac0*/  IMAD.MOV.U32 R57, RZ, RZ, R14 ;  /* 0x000000ffff397224 */ /* 0x000fce00078e000e */
[----:B------:R-:W-:Y:S05]  /*2cad0*/  WARPSYNC.COLLECTIVE R15, `(.L_x_953) ;  /* 0x000000000f087348 */ /* 0x000fea0003c00000 */
[----:B------:R0:W1:Y:S02]  /*2cae0*/  SHFL.IDX P6, R14, R13, R12, R11 ;  /* 0x0000000c0d0e7389 */ /* 0x00006400000c000b */
[----:B01----:R-:W-:Y:S01]  /*2caf0*/  ENDCOLLECTIVE ;  /* 0x000000000000791b */ /* 0x003fe20003800000 */
.L_x_953:
[----:B------:R-:W-:Y:S01]  /*2cb00*/  MOV R13, R132 ;  /* 0x00000084000d7202 */ /* 0x000fe20000000f00 */
[----:B------:R-:W-:Y:S02]  /*2cb10*/  IMAD.MOV.U32 R12, RZ, RZ, R2 ;  /* 0x000000ffff0c7224 */ /* 0x000fe400078e0002 */
[----:B------:R-:W-:-:S07]  /*2cb20*/  IMAD.MOV.U32 R55, RZ, RZ, R14 ;  /* 0x000000ffff377224 */ /* 0x000fce00078e000e */
[----:B------:R-:W-:Y:S05]  /*2cb30*/  WARPSYNC.COLLECTIVE R15, `(.L_x_954) ;  /* 0x000000000f087348 */ /* 0x000fea0003c00000 */
[----:B------:R0:W1:Y:S02]  /*2cb40*/  SHFL.IDX P6, R14, R13, R12, R11 ;  /* 0x0000000c0d0e7389 */ /* 0x00006400000c000b */
[----:B01----:R-:W-:Y:S01]  /*2cb50*/  ENDCOLLECTIVE ;  /* 0x000000000000791b */ /* 0x003fe20003800000 */
.L_x_954:
[----:B------:R-:W-:Y:S02]  /*2cb60*/  IMAD.MOV.U32 R13, RZ, RZ, R128 ;  /* 0x000000ffff0d7224 */ /* 0x000fe400078e0080 */
[----:B------:R-:W-:-:S07]  /*2cb70*/  IMAD.MOV.U32 R132, RZ, RZ, R14 ;  /* 0x000000ffff847224 */ /* 0x000fce00078e000e */
[----:B------:R-:W-:Y:S05]  /*2cb80*/  WARPSYNC.COLLECTIVE R15, `(.L_x_955) ;  /* 0x000000000f087348 */ /* 0x000fea0003c00000 */
[----:B------:R0:W1:Y:S02]  /*2cb90*/  SHFL.IDX P6, R14, R13, R12, R11 ;  /* 0x0000000c0d0e7389 */ /* 0x00006400000c000b */
[----:B01----:R-:W-:Y:S01]  /*2cba0*/  ENDCOLLECTIVE ;  /* 0x000000000000791b */ /* 0x003fe20003800000 */
.L_x_955:
        /* <DEDUP_REMOVED lines=8> */
.L_x_956:
[----:B------:R-:W-:Y:S02]  /*2cc30*/  SEL R5, R55, R128, P0 ;  /* 0x0000008037057207 */ /* 0x000fe40000000000 */
[----:B------:R-:W-:Y:S01]  /*2cc40*/  SEL R55, R128, R55, P0 ;  /* 0x0000003780377207 */ /* 0x000fe20000000000 */
[----:B------:R-:W-:Y:S02]  /*2cc50*/  IMAD.MOV.U32 R13, RZ, RZ, R61 ;  /* 0x000000ffff0d7224 */ /* 0x000fe400078e003d */
[----:B------:R-:W-:-:S07]  /*2cc60*/  IMAD.MOV.U32 R65, RZ, RZ, R14 ;  /* 0x000000ffff417224 */ /* 0x000fce00078e000e */
[----:B------:R-:W-:Y:S05]  /*2cc70*/  WARPSYNC.COLLECTIVE R15, `(.L_x_957) ;  /* 0x000000000f087348 */ /* 0x000fea0003c00000 */
[----:B------:R0:W1:Y:S02]  /*2cc80*/  SHFL.IDX P6, R14, R13, R12, R11 ;  /* 0x0000000c0d0e7389 */ /* 0x00006400000c000b */
[----:B01----:R-:W-:Y:S01]  /*2cc90*/  ENDCOLLECTIVE ;  /* 0x000000000000791b */ /* 0x003fe20003800000 */
.L_x_957:
[----:B------:R-:W-:Y:S01]  /*2cca0*/  MOV R13, R140 ;  /* 0x0000008c000d7202 */ /* 0x000fe20000000f00 */
[----:B------:R-:W-:Y:S02]  /*2ccb0*/  IMAD.MOV.U32 R12, RZ, RZ, R2 ;  /* 0x000000ffff0c7224 */ /* 0x000fe400078e0002 */
[----:B------:R-:W-:-:S07]  /*2ccc0*/  IMAD.MOV.U32 R61, RZ, RZ, R14 ;  /* 0x000000ffff3d7224 */ /* 0x000fce00078e000e */
[----:B------:R-:W-:Y:S05]  /*2ccd0*/  WARPSYNC.COLLECTIVE R15, `(.L_x_958) ;  /* 0x000000000f087348 */ /* 0x000fea0003c00000 */
[----:B------:R0:W1:Y:S02]  /*2cce0*/  SHFL.IDX P6, R14, R13, R12, R11 ;  /* 0x0000000c0d0e7389 */ /* 0x00006400000c000b */
[----:B01----:R-:W-:Y:S01]  /*2ccf0*/  ENDCOLLECTIVE ;  /* 0x000000000000791b */ /* 0x003fe20003800000 */
.L_x_958:
[----:B------:R-:W-:Y:S02]  /*2cd00*/  IMAD.MOV.U32 R13, RZ, RZ, R136 ;  /* 0x000000ffff0d7224 */ /* 0x000fe400078e0088 */
[----:B------:R-:W-:-:S07]  /*2cd10*/  IMAD.MOV.U32 R140, RZ, RZ, R14 ;  /* 0x000000ffff8c7224 */ /* 0x000fce00078e000e */
[----:B------:R-:W-:Y:S05]  /*2cd20*/  WARPSYNC.COLLECTIVE R15, `(.L_x_959) ;  /* 0x000000000f087348 */ /* 0x000fea0003c00000 */
[----:B------:R0:W1:Y:S02]  /*2cd30*/  SHFL.IDX P6, R14, R13, R12, R11 ;  /* 0x0000000c0d0e7389 */ /* 0x00006400000c000b */
[----:B01----:R-:W-:Y:S01]  /*2cd40*/  ENDCOLLECTIVE ;  /* 0x000000000000791b */ /* 0x003fe20003800000 */
.L_x_959:
        /* <DEDUP_REMOVED lines=8> */
.L_x_960:
[----:B------:R-:W-:Y:S02]  /*2cdd0*/  SEL R7, R61, R136, P0 ;  /* 0x000000883d077207 */ /* 0x000fe40000000000 */
[----:B------:R-:W-:Y:S01]  /*2cde0*/  SEL R61, R136, R61, P0 ;  /* 0x0000003d883d7207 */ /* 0x000fe20000000000 */
[----:B------:R-:W-:Y:S02]  /*2cdf0*/  IMAD.MOV.U32 R13, RZ, RZ, R69 ;  /* 0x000000ffff0d7224 */ /* 0x000fe400078e0045 */
[----:B------:R-:W-:-:S07]  /*2ce00*/  IMAD.MOV.U32 R73, RZ, RZ, R14 ;  /* 0x000000ffff497224 */ /* 0x000fce00078e000e */
[----:B------:R-:W-:Y:S05]  /*2ce10*/  WARPSYNC.COLLECTIVE R15, `(.L_x_961) ;  /* 0x000000000f087348 */ /* 0x000fea0003c00000 */
[----:B------:R0:W1:Y:S02]  /*2ce20*/  SHFL.IDX P6, R14, R13, R12, R11 ;  /* 0x0000000c0d0e7389 */ /* 0x00006400000c000b */
[----:B01----:R-:W-:Y:S01]  /*2ce30*/  ENDCOLLECTIVE ;  /* 0x000000000000791b */ /* 0x003fe20003800000 */
.L_x_961:
[----:B------:R-:W-:Y:S01]  /*2ce40*/  MOV R13, R148 ;  /* 0x00000094000d7202 */ /* 0x000fe20000000f00 */
[----:B------:R-:W-:Y:S02]  /*2ce50*/  IMAD.MOV.U32 R12, RZ, RZ, R2 ;  /* 0x000000ffff0c7224 */ /* 0x000fe400078e0002 */
[----:B------:R-:W-:-:S07]  /*2ce60*/  IMAD.MOV.U32 R69, RZ, RZ, R14 ;  /* 0x000000ffff457224 */ /* 0x000fce00078e000e */
[----:B------:R-:W-:Y:S05]  /*2ce70*/  WARPSYNC.COLLECTIVE R15, `(.L_x_962) ;  /* 0x000000000f087348 */ /* 0x000fea0003c00000 */
[----:B------:R0:W1:Y:S02]  /*2ce80*/  SHFL.IDX P6, R14, R13, R12, R11 ;  /* 0x0000000c0d0e7389 */ /* 0x00006400000c000b */
[----:B01----:R-:W-:Y:S01]  /*2ce90*/  ENDCOLLECTIVE ;  /* 0x000000000000791b */ /* 0x003fe20003800000 */
.L_x_962:
[----:B------:R-:W-:Y:S02]  /*2cea0*/  IMAD.MOV.U32 R13, RZ, RZ, R144 ;  /* 0x000000ffff0d7224 */ /* 0x000fe400078e0090 */
[----:B------:R-:W-:-:S07]  /*2ceb0*/  IMAD.MOV.U32 R148, RZ, RZ, R14 ;  /* 0x000000ffff947224 */ /* 0x000fce00078e000e */
[----:B------:R-:W-:Y:S05]  /*2cec0*/  WARPSYNC.COLLECTIVE R15, `(.L_x_963) ;  /* 0x000000000f087348 */ /* 0x000fea0003c00000 */
[----:B------:R0:W1:Y:S02]  /*2ced0*/  SHFL.IDX P6, R14, R13, R12, R11 ;  /* 0x0000000c0d0e7389 */ /* 0x00006400000c000b */
[----:B01----:R-:W-:Y:S01]  /*2cee0*/  ENDCOLLECTIVE ;  /* 0x000000000000791b */ /* 0x003fe20003800000 */
.L_x_963:
        /* <DEDUP_REMOVED lines=8> */
.L_x_964:
[----:B------:R-:W-:Y:S02]  /*2cf70*/  SEL R9, R69, R144, P0 ;  /* 0x0000009045097207 */ /* 0x000fe40000000000 */
[----:B------:R-:W-:Y:S01]  /*2cf80*/  SEL R69, R144, R69, P0 ;  /* 0x0000004590457207 */ /* 0x000fe20000000000 */
[----:B------:R-:W-:Y:S02]  /*2cf90*/  IMAD.MOV.U32 R13, RZ, RZ, R77 ;  /* 0x000000ffff0d7224 */ /* 0x000fe400078e004d */
[----:B------:R-:W-:-:S07]  /*2cfa0*/  IMAD.MOV.U32 R81, RZ, RZ, R14 ;  /* 0x000000ffff517224 */ /* 0x000fce00078e000e */
[----:B------:R-:W-:Y:S05]  /*2cfb0*/  WARPSYNC.COLLECTIVE R15, `(.L_x_965) ;  /* 0x000000000f087348 */ /* 0x000fea0003c00000 */
[----:B------:R0:W1:Y:S02]  /*2cfc0*/  SHFL.IDX P6, R14, R13, R12, R11 ;  /* 0x0000000c0d0e7389 */ /* 0x00006400000c000b */
[----:B01----:R-:W-:Y:S01]  /*2cfd0*/  ENDCOLLECTIVE ;  /* 0x000000000000791b */ /* 0x003fe20003800000 */
.L_x_965:
[----:B------:R-:W-:Y:S01]  /*2cfe0*/  MOV R13, R146 ;  /* 0x00000092000d7202 */ /* 0x000fe20000000f00 */
[----:B------:R-:W-:Y:S02]  /*2cff0*/  IMAD.MOV.U32 R12, RZ, RZ, R2 ;  /* 0x000000ffff0c7224 */ /* 0x000fe400078e0002 */
[----:B------:R-:W-:-:S07]  /*2d000*/  IMAD.MOV.U32 R77, RZ, RZ, R14 ;  /* 0x000000ffff4d7224 */ /* 0x000fce00078e000e */
[----:B------:R-:W-:Y:S05]  /*2d010*/  WARPSYNC.COLLECTIVE R15, `(.L_x_966) ;  /* 0x000000000f087348 */ /* 0x000fea0003c00000 */
[----:B------:R0:W1:Y:S02]  /*2d020*/  SHFL.IDX P6, R14, R13, R12, R11 ;  /* 0x0000000c0d0e7389 */ /* 0x00006400000c000b */
[----:B01----:R-:W-:Y:S01]  /*2d030*/  ENDCOLLECTIVE ;  /* 0x000000000000791b */ /* 0x003fe20003800000 */
.L_x_966:
[----:B------:R-:W-:Y:S02]  /*2d040*/  IMAD.MOV.U32 R13, RZ, RZ, R152 ;  /* 0x000000ffff0d7224 */ /* 0x000fe400078e0098 */
[----:B------:R-:W-:-:S07]  /*2d050*/  IMAD.MOV.U32 R146, RZ, RZ, R14 ;  /* 0x000000ffff927224 */ /* 0x000fce00078e000e */
[----:B------:R-:W-:Y:S05]  /*2d060*/  WARPSYNC.COLLECTIVE R15, `(.L_x_967) ;  /* 0x000000000f087348 */ /* 0x000fea0003c00000 */
[----:B------:R0:W1:Y:S02]  /*2d070*/  SHFL.IDX P6, R14, R13, R12, R11 ;  /* 0x0000000c0d0e7389 */ /* 0x00006400000c000b */
[----:B01----:R-:W-:Y:S01]  /*2d080*/  ENDCOLLECTIVE ;  /* 0x000000000000791b */ /* 0x003fe20003800000 */
.L_x_967:
        /* <DEDUP_REMOVED lines=8> */
.L_x_968:
[----:B------:R-:W-:Y:S02]  /*2d110*/  SEL R24, R77, R152, P0 ;  /* 0x000000984d187207 */ /* 0x000fe40000000000 */
[----:B------:R-:W-:Y:S01]  /*2d120*/  SEL R77, R152, R77, P0 ;  /* 0x0000004d984d7207 */ /* 0x000fe20000000000 */
[----:B------:R-:W-:Y:S02]  /*2d130*/  IMAD.MOV.U32 R13, RZ, RZ, R85 ;  /* 0x000000ffff0d7224 */ /* 0x000fe400078e0055 */
[----:B------:R-:W-:-:S07]  /*2d140*/  IMAD.MOV.U32 R89, RZ, RZ, R14 ;  /* 0x000000ffff597224 */ /* 0x000fce00078e000e */
[----:B------:R-:W-:Y:S05]  /*2d150*/  WARPSYNC.COLLECTIVE R15, `(.L_x_969) ;  /* 0x000000000f087348 */ /* 0x000fea0003c00000 */
[----:B------:R0:W1:Y:S02]  /*2d160*/  SHFL.IDX P6, R14, R13, R12, R11 ;  /* 0x0000000c0d0e7389 */ /* 0x00006400000c000b */
[----:B01----:R-:W-:Y:S01]  /*2d170*/  ENDCOLLECTIVE ;  /* 0x000000000000791b */ /* 0x003fe20003800000 */
.L_x_969:
[----:B------:R-:W-:Y:S01]  /*2d180*/  MOV R13, R155 ;  /* 0x0000009b000d7202 */ /* 0x000fe20000000f00 */
[----:B------:R-:W-:Y:S02]  /*2d190*/  IMAD.MOV.U32 R12, RZ, RZ, R2 ;  /* 0x000000ffff0c7224 */ /* 0x000fe400078e0002 */
[----:B------:R-:W-:-:S07]  /*2d1a0*/  IMAD.MOV.U32 R85, RZ, RZ, R14 ;  /* 0x000000ffff557224 */ /* 0x000fce00078e000e */
[----:B------:R-:W-:Y:S05]  /*2d1b0*/  WARPSYNC.COLLECTIVE R15, `(.L_x_970) ;  /* 0x000000000f087348 */ /* 0x000fea0003c00000 */
[----:B------:R0:W1:Y:S02]  /*2d1c0*/  SHFL.IDX P6, R14, R13, R12, R11 ;  /* 0x0000000c0d0e7389 */ /* 0x00006400000c000b */
[----:B01----:R-:W-:Y:S01]  /*2d1d0*/  ENDCOLLECTIVE ;  /* 0x000000000000791b */ /* 0x003fe20003800000 */
.L_x_970:
[----:B------:R-:W-:Y:S02]  /*2d1e0*/  IMAD.MOV.U32 R13, RZ, RZ, R154 ;  /* 0x000000ffff0d7224 */ /* 0x000fe400078e009a */
[----:B------:R-:W-:-:S07]  /*2d1f0*/  IMAD.MOV.U32 R155, RZ, RZ, R14 ;  /* 0x000000ffff9b7224 */ /* 0x000fce00078e000e */
[----:B------:R-:W-:Y:S05]  /*2d200*/  WARPSYNC.COLLECTIVE R15, `(.L_x_971) ;  /* 0x000000000f087348 */ /* 0x000fea0003c00000 */
[----:B------:R0:W1:Y:S02]  /*2d210*/  SHFL.IDX P6, R14, R13, R12, R11 ;  /* 0x0000000c0d0e7389 */ /* 0x00006400000c000b */
[----:B01----:R-:W-:Y:S01]  /*2d220*/  ENDCOLLECTIVE ;  /* 0x000000000000791b */ /* 0x003fe20003800000 */
.L_x_971:
        /* <DEDUP_REMOVED lines=8> */
.L_x_972:
[----:B------:R-:W-:Y:S02]  /*2d2b0*/  SEL R26, R85, R154, P0 ;  /* 0x0000009a551a7207 */ /* 0x000fe40000000000 */
[----:B------:R-:W-:Y:S01]  /*2d2c0*/  SEL R85, R154, R85, P0 ;  /* 0x000000559a557207 */ /* 0x000fe20000000000 */
[----:B------:R-:W-:Y:S02]  /*2d2d0*/  IMAD.MOV.U32 R13, RZ, RZ, R92 ;  /* 0x000000ffff0d7224 */ /* 0x000fe400078e005c */
[----:B------:R-:W-:-:S07]  /*2d2e0*/  IMAD.MOV.U32 R94, RZ, RZ, R14 ;  /* 0x000000ffff5e7224 */ /* 0x000fce00078e000e */
[----:B------:R-:W-:Y:S05]  /*2d2f0*/  WARPSYNC.COLLECTIVE R15, `(.L_x_973) ;  /* 0x000000000f087348 */ /* 0x000fea0003c00000 */
[----:B------:R0:W1:Y:S02]  /*2d300*/  SHFL.IDX P6, R14, R13, R12, R11 ;  /* 0x0000000c0d0e7389 */ /* 0x00006400000c000b */
[----:B01----:R-:W-:Y:S01]  /*2d310*/  ENDCOLLECTIVE ;  /* 0x000000000000791b */ /* 0x003fe20003800000 */
.L_x_973:
[----:B------:R-:W-:Y:S01]  /*2d320*/  MOV R13, R157 ;  /* 0x0000009d000d7202 */ /* 0x000fe20000000f00 */
[----:B------:R-:W-:Y:S02]  /*2d330*/  IMAD.MOV.U32 R12, RZ, RZ, R2 ;  /* 0x000000ffff0c7224 */ /* 0x000fe400078e0002 */
[----:B------:R-:W-:-:S07]  /*2d340*/  IMAD.MOV.U32 R92, RZ, RZ, R14 ;  /* 0x000000ffff5c7224 */ /* 0x000fce00078e000e */
[----:B------:R-:W-:Y:S05]  /*2d350*/  WARPSYNC.COLLECTIVE R15, `(.L_x_974) ;  /* 0x000000000f087348 */ /* 0x000fea0003c00000 */
[----:B------:R0:W1:Y:S02]  /*2d360*/  SHFL.IDX P6, R14, R13, R12, R11 ;  /* 0x0000000c0d0e7389 */ /* 0x00006400000c000b */
[----:B01----:R-:W-:Y:S01]  /*2d370*/  ENDCOLLECTIVE ;  /* 0x000000000000791b */ /* 0x003fe20003800000 */
.L_x_974:
[----:B------:R-:W-:Y:S02]  /*2d380*/  IMAD.MOV.U32 R13, RZ, RZ, R156 ;  /* 0x000000ffff0d7224 */ /* 0x000fe400078e009c */
[----:B------:R-:W-:-:S07]  /*2d390*/  IMAD.MOV.U32 R157, RZ, RZ, R14 ;  /* 0x000000ffff9d7224 */ /* 0x000fce00078e000e */
[----:B------:R-:W-:Y:S05]  /*2d3a0*/  WARPSYNC.COLLECTIVE R15, `(.L_x_975) ;  /* 0x000000000f087348 */ /* 0x000fea0003c00000 */
[----:B------:R0:W1:Y:S02]  /*2d3b0*/  SHFL.IDX P6, R14, R13, R12, R11 ;  /* 0x0000000c0d0e7389 */ /* 0x00006400000c000b */
[----:B01----:R-:W-:Y:S01]  /*2d3c0*/  ENDCOLLECTIVE ;  /* 0x000000000000791b */ /* 0x003fe20003800000 */
.L_x_975:
        /* <DEDUP_REMOVED lines=8> */
.L_x_976:
[----:B------:R-:W-:Y:S02]  /*2d450*/  SEL R36, R92, R32, P0 ;  /* 0x000000205c247207 */ /* 0x000fe40000000000 */
[----:B------:R-:W-:Y:S01]  /*2d460*/  SEL R92, R32, R92, P0 ;  /* 0x0000005c205c7207 */ /* 0x000fe20000000000 */
[----:B------:R-:W-:Y:S02]  /*2d470*/  IMAD.MOV.U32 R13, RZ, RZ, R97 ;  /* 0x000000ffff0d7224 */ /* 0x000fe400078e0061 */
[----:B------:R-:W-:-:S07]  /*2d480*/  IMAD.MOV.U32 R101, RZ, RZ, R14 ;  /* 0x000000ffff657224 */ /* 0x000fce00078e000e */
[----:B------:R-:W-:Y:S05]  /*2d490*/  WARPSYNC.COLLECTIVE R15, `(.L_x_977) ;  /* 0x000000000f087348 */ /* 0x000fea0003c00000 */
[----:B------:R0:W1:Y:S02]  /*2d4a0*/  SHFL.IDX P6, R14, R13, R12, R11 ;  /* 0x0000000c0d0e7389 */ /* 0x00006400000c000b */
[----:B01----:R-:W-:Y:S01]  /*2d4b0*/  ENDCOLLECTIVE ;  /* 0x000000000000791b */ /* 0x003fe20003800000 */
.L_x_977:
[----:B------:R-:W-:Y:S01]  /*2d4c0*/  MOV R13, R159 ;  /* 0x0000009f000d7202 */ /* 0x000fe20000000f00 */
[----:B------:R-:W-:Y:S02]  /*2d4d0*/  IMAD.MOV.U32 R12, RZ, RZ, R2 ;  /* 0x000000ffff0c7224 */ /* 0x000fe400078e0002 */
[----:B------:R-:W-:-:S07]  /*2d4e0*/  IMAD.MOV.U32 R97, RZ, RZ, R14 ;  /* 0x000000ffff617224 */ /* 0x000fce00078e000e */
[----:B------:R-:W-:Y:S05]  /*2d4f0*/  WARPSYNC.COLLECTIVE R15, `(.L_x_978) ;  /* 0x000000000f087348 */ /* 0x000fea0003c00000 */
[----:B------:R0:W1:Y:S02]  /*2d500*/  SHFL.IDX P6, R14, R13, R12, R11 ;  /* 0x0000000c0d0e7389 */ /* 0x00006400000c000b */
[----:B01----:R-:W-:Y:S01]  /*2d510*/  ENDCOLLECTIVE ;  /* 0x000000000000791b */ /* 0x003fe20003800000 */
.L_x_978:
[----:B------:R-:W-:Y:S02]  /*2d520*/  IMAD.MOV.U32 R13, RZ, RZ, R158 ;  /* 0x000000ffff0d7224 */ /* 0x000fe400078e009e */
[----:B------:R-:W-:-:S07]  /*2d530*/  IMAD.MOV.U32 R159, RZ, RZ, R14 ;  /* 0x000000ffff9f7224 */ /* 0x000fce00078e000e */
[----:B------:R-:W-:Y:S05]  /*2d540*/  WARPSYNC.COLLECTIVE R15, `(.L_x_979) ;  /* 0x000000000f087348 */ /* 0x000fea0003c00000 */
[----:B------:R0:W1:Y:S02]  /*2d550*/  SHFL.IDX P6, R14, R13, R12, R11 ;  /* 0x0000000c0d0e7389 */ /* 0x00006400000c000b */
[----:B01----:R-:W-:Y:S01]  /*2d560*/  ENDCOLLECTIVE ;  /* 0x000000000000791b */ /* 0x003fe20003800000 */
.L_x_979:
        /* <DEDUP_REMOVED lines=8> */
.L_x_980:
[----:B------:R-:W-:Y:S02]  /*2d5f0*/  SEL R38, R97, R158, P0 ;  /* 0x0000009e61267207 */ /* 0x000fe40000000000 */
[----:B------:R-:W-:Y:S01]  /*2d600*/  SEL R97, R158, R97, P0 ;  /* 0x000000619e617207 */ /* 0x000fe20000000000 */
[----:B------:R-:W-:Y:S02]  /*2d610*/  IMAD.MOV.U32 R13, RZ, RZ, R105 ;  /* 0x000000ffff0d7224 */ /* 0x000fe400078e0069 */
[----:B------:R-:W-:-:S07]  /*2d620*/  IMAD.MOV.U32 R58, RZ, RZ, R14 ;  /* 0x000000ffff3a7224 */ /* 0x000fce00078e000e */
[----:B------:R-:W-:Y:S05]  /*2d630*/  WARPSYNC.COLLECTIVE R15, `(.L_x_981) ;  /* 0x000000000f087348 */ /* 0x000fea0003c00000 */
[----:B------:R0:W1:Y:S02]  /*2d640*/  SHFL.IDX P6, R14, R13, R12, R11 ;  /* 0x0000000c0d0e7389 */ /* 0x00006400000c000b */
[----:B01----:R-:W-:Y:S01]  /*2d650*/  ENDCOLLECTIVE ;  /* 0x000000000000791b */ /* 0x003fe20003800000 */
.L_x_981:
[----:B------:R-:W-:Y:S01]  /*2d660*/  MOV R13, R63 ;  /* 0x0000003f000d7202 */ /* 0x000fe20000000f00 */
[----:B------:R-:W-:Y:S02]  /*2d670*/  IMAD.MOV.U32 R12, RZ, RZ, R2 ;  /* 0x000000ffff0c7224 */ /* 0x000fe400078e0002 */
[----:B------:R-:W-:-:S07]  /*2d680*/  IMAD.MOV.U32 R105, RZ, RZ, R14 ;  /* 0x000000ffff697224 */ /* 0x000fce00078e000e */
[----:B------:R-:W-:Y:S05]  /*2d690*/  WARPSYNC.COLLECTIVE R15, `(.L_x_982) ;  /* 0x000000000f087348 */ /* 0x000fea0003c00000 */
[----:B------:R0:W1:Y:S02]  /*2d6a0*/  SHFL.IDX P6, R14, R13, R12, R11 ;  /* 0x0000000c0d0e7389 */ /* 0x00006400000c000b */
[----:B01----:R-:W-:Y:S01]  /*2d6b0*/  ENDCOLLECTIVE ;  /* 0x000000000000791b */ /* 0x003fe20003800000 */
.L_x_982:
[----:B------:R-:W-:Y:S02]  /*2d6c0*/  IMAD.MOV.U32 R13, RZ, RZ, R59 ;  /* 0x000000ffff0d7224 */ /* 0x000fe400078e003b */
[----:B------:R-:W-:-:S07]  /*2d6d0*/  IMAD.MOV.U32 R63, RZ, RZ, R14 ;  /* 0x000000ffff3f7224 */ /* 0x000fce00078e000e */
[----:B------:R-:W-:Y:S05]  /*2d6e0*/  WARPSYNC.COLLECTIVE R15, `(.L_x_983) ;  /* 0x000000000f087348 */ /* 0x000fea0003c00000 */
[----:B------:R0:W1:Y:S02]  /*2d6f0*/  SHFL.IDX P6, R14, R13, R12, R11 ;  /* 0x0000000c0d0e7389 */ /* 0x00006400000c000b */
[----:B01----:R-:W-:Y:S01]  /*2d700*/  ENDCOLLECTIVE ;  /* 0x000000000000791b */ /* 0x003fe20003800000 */
.L_x_983:
        /* <DEDUP_REMOVED lines=8> */
.L_x_984:
[----:B------:R-:W-:Y:S02]  /*2d790*/  SEL R40, R105, R59, P0 ;  /* 0x0000003b69287207 */ /* 0x000fe40000000000 */
[----:B------:R-:W-:Y:S01]  /*2d7a0*/  SEL R59, R59, R105, P0 ;  /* 0x000000693b3b7207 */ /* 0x000fe20000000000 */
[----:B------:R-:W-:Y:S02]  /*2d7b0*/  IMAD.MOV.U32 R13, RZ, RZ, R62 ;  /* 0x000000ffff0d7224 */ /* 0x000fe400078e003e */
[----:B------:R-:W-:-:S07]  /*2d7c0*/  IMAD.MOV.U32 R117, RZ, RZ, R14 ;  /* 0x000000ffff757224 */ /* 0x000fce00078e000e */
[----:B------:R-:W-:Y:S05]  /*2d7d0*/  WARPSYNC.COLLECTIVE R15, `(.L_x_985) ;  /* 0x000000000f087348 */ /* 0x000fea0003c00000 */
[----:B------:R0:W1:Y:S02]  /*2d7e0*/  SHFL.IDX P6, R14, R13, R12, R11 ;  /* 0x0000000c0d0e7389 */ /* 0x00006400000c000b */
[----:B01----:R-:W-:Y:S01]  /*2d7f0*/  ENDCOLLECTIVE ;  /* 0x000000000000791b */ /* 0x003fe20003800000 */
.L_x_985:
[----:B------:R-:W-:Y:S01]  /*2d800*/  MOV R13, R70 ;  /* 0x00000046000d7202 */ /* 0x000fe20000000f00 */
[----:B------:R-:W-:Y:S02]  /*2d810*/  IMAD.MOV.U32 R12, RZ, RZ, R2 ;  /* 0x000000ffff0c7224 */ /* 0x000fe400078e0002 */
[----:B------:R-:W-:-:S07]  /*2d820*/  IMAD.MOV.U32 R113, RZ, RZ, R14 ;  /* 0x000000ffff717224 */ /* 0x000fce00078e000e */
[----:B------:R-:W-:Y:S05]  /*2d830*/  WARPSYNC.COLLECTIVE R15, `(.L_x_986) ;  /* 0x000000000f087348 */ /* 0x000fea0003c00000 */
[----:B------:R0:W1:Y:S02]  /*2d840*/  SHFL.IDX P6, R14, R13, R12, R11 ;  /* 0x0000000c0d0e7389 */ /* 0x00006400000c000b */
[----:B01----:R-:W-:Y:S01]  /*2d850*/  ENDCOLLECTIVE ;  /* 0x000000000000791b */ /* 0x003fe20003800000 */
.L_x_986:
[----:B------:R-:W-:Y:S02]  /*2d860*/  IMAD.MOV.U32 R13, RZ, RZ, R109 ;  /* 0x000000ffff0d7224 */ /* 0x000fe400078e006d */
[----:B------:R-:W-:-:S07]  /*2d870*/  IMAD.MOV.U32 R70, RZ, RZ, R14 ;  /* 0x000000ffff467224 */ /* 0x000fce00078e000e */
[----:B------:R-:W-:Y:S05]  /*2d880*/  WARPSYNC.COLLECTIVE R15, `(.L_x_987) ;  /* 0x000000000f087348 */ /* 0x000fea0003c00000 */
[----:B------:R0:W1:Y:S02]  /*2d890*/  SHFL.IDX P6, R14, R13, R12, R11 ;  /* 0x0000000c0d0e7389 */ /* 0x00006400000c000b */
[----:B01----:R-:W-:Y:S01]  /*2d8a0*/  ENDCOLLECTIVE ;  /* 0x000000000000791b */ /* 0x003fe20003800000 */
.L_x_987:
        /* <DEDUP_REMOVED lines=8> */
.L_x_988:
[----:B------:R-:W-:Y:S02]  /*2d930*/  SEL R45, R113, R109, P0 ;  /* 0x0000006d712d7207 */ /* 0x000fe40000000000 */
[----:B------:R-:W-:Y:S01]  /*2d940*/  SEL R109, R109, R113, P0 ;  /* 0x000000716d6d7207 */ /* 0x000fe20000000000 */
[----:B------:R-:W-:Y:S02]  /*2d950*/  IMAD.MOV.U32 R13, RZ, RZ, R67 ;  /* 0x000000ffff0d7224 */ /* 0x000fe400078e0043 */
[----:B------:R-:W-:-:S07]  /*2d960*/  IMAD.MOV.U32 R71, RZ, RZ, R14 ;  /* 0x000000ffff477224 */ /* 0x000fce00078e000e */
[----:B------:R-:W-:Y:S05]  /*2d970*/  WARPSYNC.COLLECTIVE R15, `(.L_x_989) ;  /* 0x000000000f087348 */ /* 0x000fea0003c00000 */
[----:B------:R0:W1:Y:S02]  /*2d980*/  SHFL.IDX P6, R14, R13, R12, R11 ;  /* 0x0000000c0d0e7389 */ /* 0x00006400000c000b */
[----:B01----:R-:W-:Y:S01]  /*2d990*/  ENDCOLLECTIVE ;  /* 0x000000000000791b */ /* 0x003fe20003800000 */
.L_x_989:
[----:B------:R-:W-:Y:S01]  /*2d9a0*/  MOV R13, R78 ;  /* 0x0000004e000d7202 */ /* 0x000fe20000000f00 */
[----:B------:R-:W-:Y:S02]  /*2d9b0*/  IMAD.MOV.U32 R12, RZ, RZ, R2 ;  /* 0x000000ffff0c7224 */ /* 0x000fe400078e0002 */
[----:B------:R-:W-:-:S07]  /*2d9c0*/  IMAD.MOV.U32 R67, RZ, RZ, R14 ;  /* 0x000000ffff437224 */ /* 0x000fce00078e000e */
[----:B------:R-:W-:Y:S05]  /*2d9d0*/  WARPSYNC.COLLECTIVE R15, `(.L_x_990) ;  /* 0x000000000f087348 */ /* 0x000fea0003c00000 */
[----:B------:R0:W1:Y:S02]  /*2d9e0*/  SHFL.IDX P6, R14, R13, R12, R11 ;  /* 0x0000000c0d0e7389 */ /* 0x00006400000c000b */
[----:B01----:R-:W-:Y:S01]  /*2d9f0*/  ENDCOLLECTIVE ;  /* 0x000000000000791b */ /* 0x003fe20003800000 */
.L_x_990:
[----:B------:R-:W-:Y:S02]  /*2da00*/  IMAD.MOV.U32 R13, RZ, RZ, R74 ;  /* 0x000000ffff0d7224 */ /* 0x000fe400078e004a */
[----:B------:R-:W-:-:S07]  /*2da10*/  IMAD.MOV.U32 R78, RZ, RZ, R14 ;  /* 0x000000ffff4e7224 */ /* 0x000fce00078e000e */
[----:B------:R-:W-:Y:S05]  /*2da20*/  WARPSYNC.COLLECTIVE R15, `(.L_x_991) ;  /* 0x000000000f087348 */ /* 0x000fea0003c00000 */
[----:B------:R0:W1:Y:S02]  /*2da30*/  SHFL.IDX P6, R14, R13, R12, R11 ;  /* 0x0000000c0d0e7389 */ /* 0x00006400000c000b */
[----:B01----:R-:W-:Y:S01]  /*2da40*/  ENDCOLLECTIVE ;  /* 0x000000000000791b */ /* 0x003fe20003800000 */
.L_x_991:
        /* <DEDUP_REMOVED lines=8> */
.L_x_992:
[----:B------:R-:W-:Y:S02]  /*2dad0*/  SEL R47, R67, R74, P0 ;  /* 0x0000004a432f7207 */ /* 0x000fe40000000000 */
[----:B------:R-:W-:Y:S01]  /*2dae0*/  SEL R67, R74, R67, P0 ;  /* 0x000000434a437207 */ /* 0x000fe20000000000 */
[----:B------:R-:W-:Y:S02]  /*2daf0*/  IMAD.MOV.U32 R13, RZ, RZ, R75 ;  /* 0x000000ffff0d7224 */ /* 0x000fe400078e004b */
[----:B------:R-:W-:-:S07]  /*2db00*/  IMAD.MOV.U32 R79, RZ, RZ, R14 ;  /* 0x000000ffff4f7224 */ /* 0x000fce00078e000e */
[----:B------:R-:W-:Y:S05]  /*2db10*/  WARPSYNC.COLLECTIVE R15, `(.L_x_993) ;  /* 0x000000000f087348 */ /* 0x000fea0003c00000 */
[----:B------:R0:W1:Y:S02]  /*2db20*/  SHFL.IDX P6, R14, R13, R12, R11 ;  /* 0x0000000c0d0e7389 */ /* 0x00006400000c000b */
[----:B01----:R-:W-:Y:S01]  /*2db30*/  ENDCOLLECTIVE ;  /* 0x000000000000791b */ /* 0x003fe20003800000 */
.L_x_993:
[----:B------:R-:W-:Y:S01]  /*2db40*/  MOV R13, R86 ;  /* 0x00000056000d7202 */ /* 0x000fe20000000f00 */
[----:B------:R-:W-:Y:S02]  /*2db50*/  IMAD.MOV.U32 R12, RZ, RZ, R2 ;  /* 0x000000ffff0c7224 */ /* 0x000fe400078e0002 */
[----:B------:R-:W-:-:S07]  /*2db60*/  IMAD.MOV.U32 R75, RZ, RZ, R14 ;  /* 0x000000ffff4b7224 */ /* 0x000fce00078e000e */
[----:B------:R-:W-:Y:S05]  /*2db70*/  WARPSYNC.COLLECTIVE R15, `(.L_x_994) ;  /* 0x000000000f087348 */ /* 0x000fea0003c00000 */
[----:B------:R0:W1:Y:S02]  /*2db80*/  SHFL.IDX P6, R14, R13, R12, R11 ;  /* 0x0000000c0d0e7389 */ /* 0x00006400000c000b */
[----:B01----:R-:W-:Y:S01]  /*2db90*/  ENDCOLLECTIVE ;  /* 0x000000000000791b */ /* 0x003fe20003800000 */
.L_x_994:
[----:B------:R-:W-:Y:S02]  /*2dba0*/  IMAD.MOV.U32 R13, RZ, RZ, R82 ;  /* 0x000000ffff0d7224 */ /* 0x000fe400078e0052 */
[----:B------:R-:W-:-:S07]  /*2dbb0*/  IMAD.MOV.U32 R86, RZ, RZ, R14 ;  /* 0x000000ffff567224 */ /* 0x000fce00078e000e */
[----:B------:R-:W-:Y:S05]  /*2dbc0*/  WARPSYNC.COLLECTIVE R15, `(.L_x_995) ;  /* 0x000000000f087348 */ /* 0x000fea0003c00000 */
[----:B------:R0:W1:Y:S02]  /*2dbd0*/  SHFL.IDX P6, R14, R13, R12, R11 ;  /* 0x0000000c0d0e7389 */ /* 0x00006400000c000b */
[----:B01----:R-:W-:Y:S01]  /*2dbe0*/  ENDCOLLECTIVE ;  /* 0x000000000000791b */ /* 0x003fe20003800000 */
.L_x_995:
        /* <DEDUP_REMOVED lines=8> */
.L_x_996:
[----:B------:R-:W-:Y:S02]  /*2dc70*/  SEL R49, R75, R82, P0 ;  /* 0x000000524b317207 */ /* 0x000fe40000000000 */
[----:B------:R-:W-:Y:S01]  /*2dc80*/  SEL R75, R82, R75, P0 ;  /* 0x0000004b524b7207 */ /* 0x000fe20000000000 */
[----:B------:R-:W-:Y:S02]  /*2dc90*/  IMAD.MOV.U32 R13, RZ, RZ, R83 ;  /* 0x000000ffff0d7224 */ /* 0x000fe400078e0053 */
[----:B------:R-:W-:-:S07]  /*2dca0*/  IMAD.MOV.U32 R87, RZ, RZ, R14 ;  /* 0x000000ffff577224 */ /* 0x000fce00078e000e */
[----:B------:R-:W-:Y:S05]  /*2dcb0*/  WARPSYNC.COLLECTIVE R15, `(.L_x_997) ;  /* 0x000000000f087348 */ /* 0x000fea0003c00000 */
[----:B------:R0:W1:Y:S02]  /*2dcc0*/  SHFL.IDX P6, R14, R13, R12, R11 ;  /* 0x0000000c0d0e7389 */ /* 0x00006400000c000b */
[----:B01----:R-:W-:Y:S01]  /*2dcd0*/  ENDCOLLECTIVE ;  /* 0x000000000000791b */ /* 0x003fe20003800000 */
.L_x_997:
[----:B------:R-:W-:Y:S01]  /*2dce0*/  MOV R13, R95 ;  /* 0x0000005f000d7202 */ /* 0x000fe20000000f00 */
[----:B------:R-:W-:Y:S02]  /*2dcf0*/  IMAD.MOV.U32 R12, RZ, RZ, R2 ;  /* 0x000000ffff0c7224 */ /* 0x000fe400078e0002 */
[----:B------:R-:W-:-:S07]  /*2dd00*/  IMAD.MOV.U32 R83, RZ, RZ, R14 ;  /* 0x000000ffff537224 */ /* 0x000fce00078e000e */
[----:B------:R-:W-:Y:S05]  /*2dd10*/  WARPSYNC.COLLECTIVE R15, `(.L_x_998) ;  /* 0x000000000f087348 */ /* 0x000fea0003c00000 */
[----:B------:R0:W1:Y:S02]  /*2dd20*/  SHFL.IDX P6, R14, R13, R12, R11 ;  /* 0x0000000c0d0e7389 */ /* 0x00006400000c000b */
[----:B01----:R-:W-:Y:S01]  /*2dd30*/  ENDCOLLECTIVE ;  /* 0x000000000000791b */ /* 0x003fe20003800000 */
.L_x_998:
[----:B------:R-:W-:Y:S02]  /*2dd40*/  IMAD.MOV.U32 R13, RZ, RZ, R90 ;  /* 0x000000ffff0d7224 */ /* 0x000fe400078e005a */
[----:B------:R-:W-:-:S07]  /*2dd50*/  IMAD.MOV.U32 R95, RZ, RZ, R14 ;  /* 0x000000ffff5f7224 */ /* 0x000fce00078e000e */
[----:B------:R-:W-:Y:S05]  /*2dd60*/  WARPSYNC.COLLECTIVE R15, `(.L_x_999) ;  /* 0x000000000f087348 */ /* 0x000fea0003c00000 */
[----:B------:R0:W1:Y:S02]  /*2dd70*/  SHFL.IDX P6, R14, R13, R12, R11 ;  /* 0x0000000c0d0e7389 */ /* 0x00006400000c000b */
[----:B01----:R-:W-:Y:S01]  /*2dd80*/  ENDCOLLECTIVE ;  /* 0x000000000000791b */ /* 0x003fe20003800000 */
.L_x_999:
        /* <DEDUP_REMOVED lines=8> */
.L_x_1000:
[----:B------:R-:W-:Y:S02]  /*2de10*/  SEL R51, R83, R90, P0 ;  /* 0x0000005a53337207 */ /* 0x000fe40000000000 */
[----:B------:R-:W-:Y:S01]  /*2de20*/  SEL R83, R90, R83, P0 ;  /* 0x000000535a537207 */ /* 0x000fe20000000000 */
[----:B------:R-:W-:Y:S02]  /*2de30*/  IMAD.MOV.U32 R13, RZ, RZ, R121 ;  /* 0x000000ffff0d7224 */ /* 0x000fe400078e0079 */
[----:B------:R-:W-:-:S07]  /*2de40*/  IMAD.MOV.U32 R91, RZ, RZ, R14 ;  /* 0x000000ffff5b7224 */ /* 0x000fce00078e000e */
[----:B------:R-:W-:Y:S05]  /*2de50*/  WARPSYNC.COLLECTIVE R15, `(.L_x_1001) ;  /* 0x000000000f087348 */ /* 0x000fea0003c00000 */
[----:B------:R0:W1:Y:S02]  /*2de60*/  SHFL.IDX P6, R14, R13, R12, R11 ;  /* 0x0000000c0d0e7389 */ /* 0x00006400000c000b */
[----:B01----:R-:W-:Y:S01]  /*2de70*/  ENDCOLLECTIVE ;  /* 0x000000000000791b */ /* 0x003fe20003800000 */
.L_x_1001:
[----:B------:R-:W-:Y:S01]  /*2de80*/  MOV R13, R102 ;  /* 0x00000066000d7202 */ /* 0x000fe20000000f00 */
[----:B------:R-:W-:Y:S02]  /*2de90*/  IMAD.MOV.U32 R12, RZ, RZ, R2 ;  /* 0x000000ffff0c7224 */ /* 0x000fe400078e0002 */
[----:B------:R-:W-:-:S07]  /*2dea0*/  IMAD.MOV.U32 R103, RZ, RZ, R14 ;  /* 0x000000ffff677224 */ /* 0x000fce00078e000e */
[----:B------:R-:W-:Y:S05]  /*2deb0*/  WARPSYNC.COLLECTIVE R15, `(.L_x_1002) ;  /* 0x000000000f087348 */ /* 0x000fea0003c00000 */
[----:B------:R0:W1:Y:S02]  /*2dec0*/  SHFL.IDX P6, R14, R13, R12, R11 ;  /* 0x0000000c0d0e7389 */ /* 0x00006400000c000b */
[----:B01----:R-:W-:Y:S01]  /*2ded0*/  ENDCOLLECTIVE ;  /* 0x000000000000791b */ /* 0x003fe20003800000 */
.L_x_1002:
[----:B------:R-:W-:Y:S02]  /*2dee0*/  IMAD.MOV.U32 R13, RZ, RZ, R99 ;  /* 0x000000ffff0d7224 */ /* 0x000fe400078e0063 */
[----:B------:R-:W-:-:S07]  /*2def0*/  IMAD.MOV.U32 R102, RZ, RZ, R14 ;  /* 0x000000ffff667224 */ /* 0x000fce00078e000e */
[----:B------:R-:W-:Y:S05]  /*2df00*/  WARPSYNC.COLLECTIVE R15, `(.L_x_1003) ;  /* 0x000000000f087348 */ /* 0x000fea0003c00000 */
[----:B------:R0:W1:Y:S02]  /*2df10*/  SHFL.IDX P6, R14, R13, R12, R11 ;  /* 0x0000000c0d0e7389 */ /* 0x00006400000c000b */
[----:B01----:R-:W-:Y:S01]  /*2df20*/  ENDCOLLECTIVE ;  /* 0x000000000000791b */ /* 0x003fe20003800000 */
.L_x_1003:
        /* <DEDUP_REMOVED lines=8> */
.L_x_1004:
[----:B------:R-:W-:Y:S02]  /*2dfb0*/  SEL R53, R103, R99, P0 ;  /* 0x0000006367357207 */ /* 0x000fe40000000000 */
[----:B------:R-:W-:Y:S01]  /*2dfc0*/  SEL R99, R99, R103, P0 ;  /* 0x0000006763637207 */ /* 0x000fe20000000000 */
[----:B------:R-:W-:Y:S02]  /*2dfd0*/  IMAD.MOV.U32 R13, RZ, RZ, R125 ;  /* 0x000000ffff0d7224 */ /* 0x000fe400078e007d */
[----:B------:R-:W-:-:S07]  /*2dfe0*/  IMAD.MOV.U32 R98, RZ, RZ, R14 ;  /* 0x000000ffff627224 */ /* 0x000fce00078e000e */
[----:B------:R-:W-:Y:S05]  /*2dff0*/  WARPSYNC.COLLECTIVE R15, `(.L_x_1005) ;  /* 0x000000000f087348 */ /* 0x000fea0003c00000 */
[----:B------:R0:W1:Y:S02]  /*2e000*/  SHFL.IDX P6, R14, R13, R12, R11 ;  /* 0x0000000c0d0e7389 */ /* 0x00006400000c000b */
[----:B01----:R-:W-:Y:S01]  /*2e010*/  ENDCOLLECTIVE ;  /* 0x000000000000791b */ /* 0x003fe20003800000 */
.L_x_1005:
[----:B------:R-:W-:Y:S01]  /*2e020*/  MOV R13, R110 ;  /* 0x0000006e000d7202 */ /* 0x000fe20000000f00 */
[----:B------:R-:W-:Y:S02]  /*2e030*/  IMAD.MOV.U32 R12, RZ, RZ, R2 ;  /* 0x000000ffff0c7224 */ /* 0x000fe400078e0002 */
[----:B------:R-:W-:-:S07]  /*2e040*/  IMAD.MOV.U32 R107, RZ, RZ, R14 ;  /* 0x000000ffff6b7224 */ /* 0x000fce00078e000e */
[----:B------:R-:W-:Y:S05]  /*2e050*/  WARPSYNC.COLLECTIVE R15, `(.L_x_1006) ;  /* 0x000000000f087348 */ /* 0x000fea0003c00000 */
[----:B------:R0:W1:Y:S02]  /*2e060*/  SHFL.IDX P6, R14, R13, R12, R11 ;  /* 0x0000000c0d0e7389 */ /* 0x00006400000c000b */
[----:B01----:R-:W-:Y:S01]  /*2e070*/  ENDCOLLECTIVE ;  /* 0x000000000000791b */ /* 0x003fe20003800000 */
.L_x_1006:
[----:B------:R-:W-:Y:S02]  /*2e080*/  IMAD.MOV.U32 R13, RZ, RZ, R106 ;  /* 0x000000ffff0d7224 */ /* 0x000fe400078e006a */
[----:B------:R-:W-:-:S07]  /*2e090*/  IMAD.MOV.U32 R110, RZ, RZ, R14 ;  /* 0x000000ffff6e7224 */ /* 0x000fce00078e000e */
[----:B------:R-:W-:Y:S05]  /*2e0a0*/  WARPSYNC.COLLECTIVE R15, `(.L_x_1007) ;  /* 0x000000000f087348 */ /* 0x000fea0003c00000 */
[----:B------:R0:W1:Y:S02]  /*2e0b0*/  SHFL.IDX P6, R14, R13, R12, R11 ;  /* 0x0000000c0d0e7389 */ /* 0x00006400000c000b */
[----:B01----:R-:W-:Y:S01]  /*2e0c0*/  ENDCOLLECTIVE ;  /* 0x000000000000791b */ /* 0x003fe20003800000 */
.L_x_1007:
        /* <DEDUP_REMOVED lines=8> */
.L_x_1008:
[----:B------:R-:W-:Y:S02]  /*2e150*/  SEL R60, R107, R106, P0 ;  /* 0x0000006a6b3c7207 */ /* 0x000fe40000000000 */
[----:B------:R-:W-:Y:S01]  /*2e160*/  SEL R106, R106, R107, P0 ;  /* 0x0000006b6a6a7207 */ /* 0x000fe20000000000 */
[----:B------:R-:W-:Y:S02]  /*2e170*/  IMAD.MOV.U32 R13, RZ, RZ, R111 ;  /* 0x000000ffff0d7224 */ /* 0x000fe400078e006f */
[----:B------:R-:W-:-:S07]  /*2e180*/  IMAD.MOV.U32 R115, RZ, RZ, R14 ;  /* 0x000000ffff737224 */ /* 0x000fce00078e000e */
[----:B------:R-:W-:Y:S05]  /*2e190*/  WARPSYNC.COLLECTIVE R15, `(.L_x_1009) ;  /* 0x000000000f087348 */ /* 0x000fea0003c00000 */
[----:B------:R0:W1:Y:S02]  /*2e1a0*/  SHFL.IDX P6, R14, R13, R12, R11 ;  /* 0x0000000c0d0e7389 */ /* 0x00006400000c000b */
[----:B01----:R-:W-:Y:S01]  /*2e1b0*/  ENDCOLLECTIVE ;  /* 0x000000000000791b */ /* 0x003fe20003800000 */
.L_x_1009:
[----:B------:R-:W-:Y:S01]  /*2e1c0*/  MOV R13, R118 ;  /* 0x00000076000d7202 */ /* 0x000fe20000000f00 */
[----:B------:R-:W-:Y:S02]  /*2e1d0*/  IMAD.MOV.U32 R12, RZ, RZ, R2 ;  /* 0x000000ffff0c7224 */ /* 0x000fe400078e0002 */
[----:B------:R-:W-:-:S07]  /*2e1e0*/  IMAD.MOV.U32 R114, RZ, RZ, R14 ;  /* 0x000000ffff727224 */ /* 0x000fce00078e000e */
[----:B------:R-:W-:Y:S05]  /*2e1f0*/  WARPSYNC.COLLECTIVE R15, `(.L_x_1010) ;  /* 0x000000000f087348 */ /* 0x000fea0003c00000 */
[----:B------:R0:W1:Y:S02]  /*2e200*/  SHFL.IDX P6, R14, R13, R12, R11 ;  /* 0x0000000c0d0e7389 */ /* 0x00006400000c000b */
[----:B01----:R-:W-:Y:S01]  /*2e210*/  ENDCOLLECTIVE ;  /* 0x000000000000791b */ /* 0x003fe20003800000 */
.L_x_1010:
[----:B------:R-:W-:Y:S02]  /*2e220*/  IMAD.MOV.U32 R13, RZ, RZ, R129 ;  /* 0x000000ffff0d7224 */ /* 0x000fe400078e0081 */
[----:B------:R-:W-:-:S07]  /*2e230*/  IMAD.MOV.U32 R118, RZ, RZ, R14 ;  /* 0x000000ffff767224 */ /* 0x000fce00078e000e */
[----:B------:R-:W-:Y:S05]  /*2e240*/  WARPSYNC.COLLECTIVE R15, `(.L_x_1011) ;  /* 0x000000000f087348 */ /* 0x000fea0003c00000 */
[----:B------:R0:W1:Y:S02]  /*2e250*/  SHFL.IDX P6, R14, R13, R12, R11 ;  /* 0x0000000c0d0e7389 */ /* 0x00006400000c000b */
[----:B01----:R-:W-:Y:S01]  /*2e260*/  ENDCOLLECTIVE ;  /* 0x000000000000791b */ /* 0x003fe20003800000 */
.L_x_1011:
        /* <DEDUP_REMOVED lines=8> */
.L_x_1012:
[----:B------:R-:W-:Y:S02]  /*2e2f0*/  SEL R64, R114, R111, P0 ;  /* 0x0000006f72407207 */ /* 0x000fe40000000000 */
[----:B------:R-:W-:Y:S01]  /*2e300*/  SEL R111, R111, R114, P0 ;  /* 0x000000726f6f7207 */ /* 0x000fe20000000000 */
[----:B------:R-:W-:Y:S02]  /*2e310*/  IMAD.MOV.U32 R13, RZ, RZ, R119 ;  /* 0x000000ffff0d7224 */ /* 0x000fe400078e0077 */
[----:B------:R-:W-:-:S07]  /*2e320*/  IMAD.MOV.U32 R122, RZ, RZ, R14 ;  /* 0x000000ffff7a7224 */ /* 0x000fce00078e000e */
[----:B------:R-:W-:Y:S05]  /*2e330*/  WARPSYNC.COLLECTIVE R15, `(.L_x_1013) ;  /* 0x000000000f087348 */ /* 0x000fea0003c00000 */
[----:B------:R0:W1:Y:S02]  /*2e340*/  SHFL.IDX P6, R14, R13, R12, R11 ;  /* 0x0000000c0d0e7389 */ /* 0x00006400000c000b */
[----:B01----:R-:W-:Y:S01]  /*2e350*/  ENDCOLLECTIVE ;  /* 0x000000000000791b */ /* 0x003fe20003800000 */
.L_x_1013:
[----:B------:R-:W-:Y:S01]  /*2e360*/  MOV R13, R126 ;  /* 0x0000007e000d7202 */ /* 0x000fe20000000f00 */
[----:B------:R-:W-:Y:S02]  /*2e370*/  IMAD.MOV.U32 R12, RZ, RZ, R2 ;  /* 0x000000ffff0c7224 */ /* 0x000fe400078e0002 */
[----:B------:R-:W-:-:S07]  /*2e380*/  IMAD.MOV.U32 R121, RZ, RZ, R14 ;  /* 0x000000ffff797224 */ /* 0x000fce00078e000e */
[----:B------:R-:W-:Y:S05]  /*2e390*/  WARPSYNC.COLLECTIVE R15, `(.L_x_1014) ;  /* 0x000000000f087348 */ /* 0x000fea0003c00000 */
[----:B------:R0:W1:Y:S02]  /*2e3a0*/  SHFL.IDX P6, R14, R13, R12, R11 ;  /* 0x0000000c0d0e7389 */ /* 0x00006400000c000b */
[----:B01----:R-:W-:Y:S01]  /*2e3b0*/  ENDCOLLECTIVE ;  /* 0x000000000000791b */ /* 0x003fe20003800000 */
.L_x_1014:
[----:B------:R-:W-:Y:S02]  /*2e3c0*/  IMAD.MOV.U32 R13, RZ, RZ, R123 ;  /* 0x000000ffff0d7224 */ /* 0x000fe400078e007b */
[----:B------:R-:W-:-:S07]  /*2e3d0*/  IMAD.MOV.U32 R126, RZ, RZ, R14 ;  /* 0x000000ffff7e7224 */ /* 0x000fce00078e000e */
[----:B------:R-:W-:Y:S05]  /*2e3e0*/  WARPSYNC.COLLECTIVE R15, `(.L_x_1015) ;  /* 0x000000000f087348 */ /* 0x000fea0003c00000 */
[----:B------:R0:W1:Y:S02]  /*2e3f0*/  SHFL.IDX P6, R14, R13, R12, R11 ;  /* 0x0000000c0d0e7389 */ /* 0x00006400000c000b */
[----:B01----:R-:W-:Y:S01]  /*2e400*/  ENDCOLLECTIVE ;  /* 0x000000000000791b */ /* 0x003fe20003800000 */
.L_x_1015:
        /* <DEDUP_REMOVED lines=8> */
.L_x_1016:
[----:B------:R-:W-:Y:S02]  /*2e490*/  SEL R72, R121, R119, P0 ;  /* 0x0000007779487207 */ /* 0x000fe40000000000 */
[----:B------:R-:W-:Y:S01]  /*2e4a0*/  SEL R119, R119, R121, P0 ;  /* 0x0000007977777207 */ /* 0x000fe20000000000 */
[----:B------:R-:W-:Y:S02]  /*2e4b0*/  IMAD.MOV.U32 R13, RZ, RZ, R127 ;  /* 0x000000ffff0d7224 */ /* 0x000fe400078e007f */
[----:B------:R-:W-:-:S07]  /*2e4c0*/  IMAD.MOV.U32 R125, RZ, RZ, R14 ;  /* 0x000000ffff7d7224 */ /* 0x000fce00078e000e */
[----:B------:R-:W-:Y:S05]  /*2e4d0*/  WARPSYNC.COLLECTIVE R15, `(.L_x_1017) ;  /* 0x000000000f087348 */ /* 0x000fea0003c00000 */
[----:B------:R0:W1:Y:S02]  /*2e4e0*/  SHFL.IDX P6, R14, R13, R12, R11 ;  /* 0x0000000c0d0e7389 */ /* 0x00006400000c000b */
[----:B01----:R-:W-:Y:S01]  /*2e4f0*/  ENDCOLLECTIVE ;  /* 0x000000000000791b */ /* 0x003fe20003800000 */
.L_x_1017:
[----:B------:R-:W-:Y:S01]  /*2e500*/  MOV R13, R134 ;  /* 0x00000086000d7202 */ /* 0x000fe20000000f00 */
[----:B------:R-:W-:Y:S02]  /*2e510*/  IMAD.MOV.U32 R12, RZ, RZ, R2 ;  /* 0x000000ffff0c7224 */ /* 0x000fe400078e0002 */
[----:B------:R-:W-:-:S07]  /*2e520*/  IMAD.MOV.U32 R123, RZ, RZ, R14 ;  /* 0x000000ffff7b7224 */ /* 0x000fce00078e000e */
[----:B------:R-:W-:Y:S05]  /*2e530*/  WARPSYNC.COLLECTIVE R15, `(.L_x_1018) ;  /* 0x000000000f087348 */ /* 0x000fea0003c00000 */
[----:B------:R0:W1:Y:S02]  /*2e540*/  SHFL.IDX P6, R14, R13, R12, R11 ;  /* 0x0000000c0d0e7389 */ /* 0x00006400000c000b */
[----:B01----:R-:W-:Y:S01]  /*2e550*/  ENDCOLLECTIVE ;  /* 0x000000000000791b */ /* 0x003fe20003800000 */
.L_x_1018:
[----:B------:R-:W-:Y:S02]  /*2e560*/  IMAD.MOV.U32 R13, RZ, RZ, R131 ;  /* 0x000000ffff0d7224 */ /* 0x000fe400078e0083 */
[----:B------:R-:W-:-:S07]  /*2e570*/  IMAD.MOV.U32 R134, RZ, RZ, R14 ;  /* 0x000000ffff867224 */ /* 0x000fce00078e000e */
[----:B------:R-:W-:Y:S05]  /*2e580*/  WARPSYNC.COLLECTIVE R15, `(.L_x_1019) ;  /* 0x000000000f087348 */ /* 0x000fea0003c00000 */
[----:B------:R0:W1:Y:S02]  /*2e590*/  SHFL.IDX P6, R14, R13, R12, R11 ;  /* 0x0000000c0d0e7389 */ /* 0x00006400000c000b */
[----:B01----:R-:W-:Y:S01]  /*2e5a0*/  ENDCOLLECTIVE ;  /* 0x000000000000791b */ /* 0x003fe20003800000 */
.L_x_1019:
        /* <DEDUP_REMOVED lines=8> */
.L_x_1020:
[----:B------:R-:W-:Y:S02]  /*2e630*/  SEL R76, R123, R127, P0 ;  /* 0x0000007f7b4c7207 */ /* 0x000fe40000000000 */
[----:B------:R-:W-:Y:S01]  /*2e640*/  SEL R123, R127, R123, P0 ;  /* 0x0000007b7f7b7207 */ /* 0x000fe20000000000 */
[----:B------:R-:W-:Y:S02]  /*2e650*/  IMAD.MOV.U32 R13, RZ, RZ, R135 ;  /* 0x000000ffff0d7224 */ /* 0x000fe400078e0087 */
[----:B------:R-:W-:-:S07]  /*2e660*/  IMAD.MOV.U32 R133, RZ, RZ, R14 ;  /* 0x000000ffff857224 */ /* 0x000fce00078e000e */
[----:B------:R-:W-:Y:S05]  /*2e670*/  WARPSYNC.COLLECTIVE R15, `(.L_x_1021) ;  /* 0x000000000f087348 */ /* 0x000fea0003c00000 */
[----:B------:R0:W1:Y:S02]  /*2e680*/  SHFL.IDX P6, R14, R13, R12, R11 ;  /* 0x0000000c0d0e7389 */ /* 0x00006400000c000b */
[----:B01----:R-:W-:Y:S01]  /*2e690*/  ENDCOLLECTIVE ;  /* 0x000000000000791b */ /* 0x003fe20003800000 */
.L_x_1021:
[----:B------:R-:W-:Y:S01]  /*2e6a0*/  MOV R13, R142 ;  /* 0x0000008e000d7202 */ /* 0x000fe20000000f00 */
[----:B------:R-:W-:Y:S02]  /*2e6b0*/  IMAD.MOV.U32 R12, RZ, RZ, R2 ;  /* 0x000000ffff0c7224 */ /* 0x000fe400078e0002 */
[----:B------:R-:W-:-:S07]  /*2e6c0*/  IMAD.MOV.U32 R131, RZ, RZ, R14 ;  /* 0x000000ffff837224 */ /* 0x000fce00078e000e */
[----:B------:R-:W-:Y:S05]  /*2e6d0*/  WARPSYNC.COLLECTIVE R15, `(.L_x_1022) ;  /* 0x000000000f087348 */ /* 0x000fea0003c00000 */
[----:B------:R0:W1:Y:S02]  /*2e6e0*/  SHFL.IDX P6, R14, R13, R12, R11 ;  /* 0x0000000c0d0e7389 */ /* 0x00006400000c000b */
[----:B01----:R-:W-:Y:S01]  /*2e6f0*/  ENDCOLLECTIVE ;  /* 0x000000000000791b */ /* 0x003fe20003800000 */
.L_x_1022:
[----:B------:R-:W-:Y:S02]  /*2e700*/  IMAD.MOV.U32 R13, RZ, RZ, R138 ;  /* 0x000000ffff0d7224 */ /* 0x000fe400078e008a */
[----:B------:R-:W-:-:S07]  /*2e710*/  IMAD.MOV.U32 R130, RZ, RZ, R14 ;  /* 0x000000ffff827224 */ /* 0x000fce00078e000e */
[----:B------:R-:W-:Y:S05]  /*2e720*/  WARPSYNC.COLLECTIVE R15, `(.L_x_1023) ;  /* 0x000000000f087348 */ /* 0x000fea0003c00000 */
[----:B------:R0:W1:Y:S02]  /*2e730*/  SHFL.IDX P6, R14, R13, R12, R11 ;  /* 0x0000000c0d0e7389 */ /* 0x00006400000c000b */
[----:B01----:R-:W-:Y:S01]  /*2e740*/  ENDCOLLECTIVE ;  /* 0x000000000000791b */ /* 0x003fe20003800000 */
.L_x_1023:
        /* <DEDUP_REMOVED lines=8> */
.L_x_1024:
[----:B------:R-:W-:Y:S02]  /*2e7d0*/  SEL R80, R131, R129, P0 ;  /* 0x0000008183507207 */ /* 0x000fe40000000000 */
[----:B------:R-:W-:Y:S01]  /*2e7e0*/  SEL R129, R129, R131, P0 ;  /* 0x0000008381817207 */ /* 0x000fe20000000000 */
[----:B------:R-:W-:Y:S02]  /*2e7f0*/  IMAD.MOV.U32 R13, RZ, RZ, R208 ;  /* 0x000000ffff0d7224 */ /* 0x000fe400078e00d0 */
[----:B------:R-:W-:-:S07]  /*2e800*/  IMAD.MOV.U32 R66, RZ, RZ, R14 ;  /* 0x000000ffff427224 */ /* 0x000fce00078e000e */
[----:B------:R-:W-:Y:S05]  /*2e810*/  WARPSYNC.COLLECTIVE R15, `(.L_x_1025) ;  /* 0x000000000f087348 */ /* 0x000fea0003c00000 */
[----:B------:R0:W1:Y:S02]  /*2e820*/  SHFL.IDX P6, R14, R13, R12, R11 ;  /* 0x0000000c0d0e7389 */ /* 0x00006400000c000b */
[----:B01----:R-:W-:Y:S01]  /*2e830*/  ENDCOLLECTIVE ;  /* 0x000000000000791b */ /* 0x003fe20003800000 */
.L_x_1025:
[----:B------:R-:W-:Y:S01]  /*2e840*/  MOV R13, R150 ;  /* 0x00000096000d7202 */ /* 0x000fe20000000f00 */
[----:B------:R-:W-:Y:S01]  /*2e850*/  IMAD.MOV.U32 R12, RZ, RZ, R2 ;  /* 0x000000ffff0c7224 */ /* 0x000fe200078e0002 */
[----:B------:R-:W-:Y:S01]  /*2e860*/  MOV R2, RZ ;  /* 0x000000ff00027202 */ /* 0x000fe20000000f00 */
[----:B------:R-:W-:-:S07]  /*2e870*/  IMAD.MOV.U32 R62, RZ, RZ, R14 ;  /* 0x000000ffff3e7224 */ /* 0x000fce00078e000e */
[----:B------:R-:W-:Y:S05]  /*2e880*/  WARPSYNC.COLLECTIVE R15, `(.L_x_1026) ;  /* 0x000000000f087348 */ /* 0x000fea0003c00000 */
[----:B------:R0:W1:Y:S02]  /*2e890*/  SHFL.IDX P6, R14, R13, R12, R11 ;  /* 0x0000000c0d0e7389 */ /* 0x00006400000c000b */
[----:B01----:R-:W-:Y:S01]  /*2e8a0*/  ENDCOLLECTIVE ;  /* 0x000000000000791b */ /* 0x003fe20003800000 */
.L_x_1026:
[----:B------:R-:W-:Y:S02]  /*2e8b0*/  IMAD.MOV.U32 R13, RZ, RZ, R209 ;  /* 0x000000ffff0d7224 */ /* 0x000fe400078e00d1 */
[----:B------:R-:W-:-:S07]  /*2e8c0*/  IMAD.MOV.U32 R0, RZ, RZ, R14 ;  /* 0x000000ffff007224 */ /* 0x000fce00078e000e */
[----:B------:R-:W-:Y:S05]  /*2e8d0*/  WARPSYNC.COLLECTIVE R15, `(.L_x_1027) ;  /* 0x000000000f087348 */ /* 0x000fea0003c00000 */
[----:B------:R0:W1:Y:S02]  /*2e8e0*/  SHFL.IDX P6, R14, R13, R12, R11 ;  /* 0x0000000c0d0e7389 */ /* 0x00006400000c000b */
[----:B01----:R-:W-:Y:S01]  /*2e8f0*/  ENDCOLLECTIVE ;  /* 0x000000000000791b */ /* 0x003fe20003800000 */
.L_x_1027:
[----:B------:R-:W-:Y:S01]  /*2e900*/  IMAD.MOV.U32 R11, RZ, RZ, R14 ;  /* 0x000000ffff0b7224 */ /* 0x000fe200078e000e */
[----:B------:R-:W-:Y:S06]  /*2e910*/  BRA `(.L_x_1028) ;  /* 0xfffffed800207947 */ /* 0x000fec000383ffff */
.L_x_664:
[----:B------:R-:W-:Y:S02]  /*2e920*/  IMAD.MOV.U32 R13, RZ, RZ, R20 ;  /* 0x000000ffff0d7224 */ /* 0x000fe400078e0014 */
[----:B------:R-:W-:Y:S02]  /*2e930*/  IMAD.MOV.U32 R12, RZ, RZ, RZ ;  /* 0x000000ffff0c7224 */ /* 0x000fe400078e00ff */
[----:B------:R-:W-:Y:S02]  /*2e940*/  IMAD.MOV.U32 R11, RZ, RZ, 0x181f ;  /* 0x0000181fff0b7424 */ /* 0x000fe400078e00ff */
[----:B------:R-:W-:-:S07]  /*2e950*/  IMAD.MOV.U32 R15, RZ, RZ, -0x1 ;  /* 0xffffffffff0f7424 */ /* 0x000fce00078e00ff */
[----:B-----5:R-:W-:Y:S05]  /*2e960*/  WARPSYNC.COLLECTIVE R15, `(.L_x_1029) ;  /* 0x000000000f087348 */ /* 0x020fea0003c00000 */
[----:B------:R0:W1:Y:S02]  /*2e970*/  SHFL.IDX P6, R14, R13, R12, R11 ;  /* 0x0000000c0d0e7389 */ /* 0x00006400000c000b */
[----:B01---5:R-:W-:Y:S01]  /*2e980*/  ENDCOLLECTIVE ;  /* 0x000000000000791b */ /* 0x023fe20003800000 */
.L_x_1029:
[----:B------:R-:W-:Y:S01]  /*2e990*/  IMAD.MOV.U32 R13, RZ, RZ, R0 ;  /* 0x000000ffff0d7224 */ /* 0x000fe200078e0000 */
[----:B------:R-:W-:-:S07]  /*2e9a0*/  MOV R21, R14 ;  /* 0x0000000e00157202 */ /* 0x000fce0000000f00 */
[----:B------:R-:W-:Y:S05]  /*2e9b0*/  WARPSYNC.COLLECTIVE R15, `(.L_x_1030) ;  /* 0x000000000f087348 */ /* 0x000fea0003c00000 */
[----:B------:R0:W1:Y:S02]  /*2e9c0*/  SHFL.IDX P6, R14, R13, R12, R11 ;  /* 0x0000000c0d0e7389 */ /* 0x00006400000c000b */
[----:B01----:R-:W-:Y:S01]  /*2e9d0*/  ENDCOLLECTIVE ;  /* 0x000000000000791b */ /* 0x003fe20003800000 */
.L_x_1030:
[----:B------:R-:W-:Y:S05]  /*2e9e0*/  BRA `(.L_x_1031) ;  /* 0xfffffeec00447947 */ /* 0x000fea000383ffff */
.L_x_667:
[----:B------:R-:W-:Y:S01]  /*2e9f0*/  BSSY B1, `(.L_x_1032) ;  /* 0x0000008000017945 */ /* 0x000fe20003800000 */
[----:B-1----:R-:W-:Y:S01]  /*2ea00*/  IMAD.MOV.U32 R13, RZ, RZ, R20 ;  /* 0x000000ffff0d7224 */ /* 0x002fe200078e0014 */
[----:B------:R-:W-:Y:S01]  /*2ea10*/  MOV R15, 0xffffffff ;  /* 0xffffffff000f7802 */ /* 0x000fe20000000f00 */
[----:B------:R-:W-:Y:S02]  /*2ea20*/  IMAD.MOV.U32 R12, RZ, RZ, 0x1 ;  /* 0x00000001ff0c7424 */ /* 0x000fe400078e00ff */
[----:B------:R-:W-:-:S07]  /*2ea30*/  IMAD.MOV.U32 R11, RZ, RZ, 0x181f ;  /* 0x0000181fff0b7424 */ /* 0x000fce00078e00ff */
[----:B0-2--5:R-:W-:Y:S05]  /*2ea40*/  WARPSYNC.COLLECTIVE R15, `(.L_x_1033) ;  /* 0x000000000f087348 */ /* 0x025fea0003c00000 */
[----:B--2---:R1:W2:Y:S02]  /*2ea50*/  SHFL.IDX P6, R14, R13, R12, R11 ;  /* 0x0000000c0d0e7389 */ /* 0x0042a400000c000b */
[----:B012--5:R-:W-:Y:S01]  /*2ea60*/  ENDCOLLECTIVE ;  /* 0x000000000000791b */ /* 0x027fe20003800000 */
.L_x_1033:
[----:B------:R-:W-:Y:S05]  /*2ea70*/  BSYNC B1 ;  /* 0x0000000000017941 */ /* 0x000fea0003800000 */
.L_x_1032:
        /* <DEDUP_REMOVED lines=8> */
.L_x_1034:
[----:B------:R-:W-:Y:S05]  /*2eb00*/  BRA `(.L_x_1035) ;  /* 0xfffffeec00747947 */ /* 0x000fea000383ffff */
.L_x_670:
[----:B------:R-:W-:Y:S01]  /*2eb10*/  BSSY B1, `(.L_x_1036) ;  /* 0x0000008000017945 */ /* 0x000fe20003800000 */
[----:B------:R-:W-:Y:S02]  /*2eb20*/  IMAD.MOV.U32 R13, RZ, RZ, R20 ;  /* 0x000000ffff0d7224 */ /* 0x000fe400078e0014 */
[----:B------:R-:W-:Y:S02]  /*2eb30*/  IMAD.MOV.U32 R12, RZ, RZ, 0x2 ;  /* 0x00000002ff0c7424 */ /* 0x000fe400078e00ff */
[----:B------:R-:W-:Y:S02]  /*2eb40*/  IMAD.MOV.U32 R11, RZ, RZ, 0x181f ;  /* 0x0000181fff0b7424 */ /* 0x000fe400078e00ff */
[----:B------:R-:W-:-:S07]  /*2eb50*/  IMAD.MOV.U32 R15, RZ, RZ, -0x1 ;  /* 0xffffffffff0f7424 */ /* 0x000fce00078e00ff */
[----:B0123-5:R-:W-:Y:S05]  /*2eb60*/  WARPSYNC.COLLECTIVE R15, `(.L_x_1037) ;  /* 0x000000000f087348 */ /* 0x02ffea0003c00000 */
[----:B--2---:R2:W4:Y:S02]  /*2eb70*/  SHFL.IDX P6, R14, R13, R12, R11 ;  /* 0x0000000c0d0e7389 */ /* 0x00452400000c000b */
[----:B012345:R-:W-:Y:S01]  /*2eb80*/  ENDCOLLECTIVE ;  /* 0x000000000000791b */ /* 0x03ffe20003800000 */
.L_x_1037:
[----:B------:R-:W-:Y:S05]  /*2eb90*/  BSYNC B1 ;  /* 0x0000000000017941 */ /* 0x000fea0003800000 */
.L_x_1036:
        /* <DEDUP_REMOVED lines=8> */
.L_x_1038:
[----:B------:R-:W-:Y:S05]  /*2ec20*/  BRA `(.L_x_1039) ;  /* 0xfffffeec00a87947 */ /* 0x000fea000383ffff */
.L_x_673:
[----:B------:R-:W-:Y:S01]  /*2ec30*/  BSSY B1, `(.L_x_1040) ;  /* 0x0000008000017945 */ /* 0x000fe20003800000 */
[----:B------:R-:W-:Y:S01]  /*2ec40*/  MOV R13, R20 ;  /* 0x00000014000d7202 */ /* 0x000fe20000000f00 */
[----:B------:R-:W-:Y:S02]  /*2ec50*/  IMAD.MOV.U32 R12, RZ, RZ, 0x3 ;  /* 0x00000003ff0c7424 */ /* 0x000fe400078e00ff */
[----:B------:R-:W-:Y:S02]  /*2ec60*/  IMAD.MOV.U32 R11, RZ, RZ, 0x181f ;  /* 0x0000181fff0b7424 */ /* 0x000fe400078e00ff */
[----:B------:R-:W-:-:S07]  /*2ec70*/  IMAD.MOV.U32 R15, RZ, RZ, -0x1 ;  /* 0xffffffffff0f7424 */ /* 0x000fce00078e00ff */
[----:B012345:R-:W-:Y:S05]  /*2ec80*/  WARPSYNC.COLLECTIVE R15, `(.L_x_1041) ;  /* 0x000000000f087348 */ /* 0x03ffea0003c00000 */
[----:B----4-:R4:W0:Y:S02]  /*2ec90*/  SHFL.IDX P6, R14, R13, R12, R11 ;  /* 0x0000000c0d0e7389 */ /* 0x01082400000c000b */
[----:B012345:R-:W-:Y:S01]  /*2eca0*/  ENDCOLLECTIVE ;  /* 0x000000000000791b */ /* 0x03ffe20003800000 */
.L_x_1041:
[----:B------:R-:W-:Y:S05]  /*2ecb0*/  BSYNC B1 ;  /* 0x0000000000017941 */ /* 0x000fea0003800000 */
.L_x_1040:
        /* <DEDUP_REMOVED lines=8> */
.L_x_1042:
[----:B------:R-:W-:Y:S05]  /*2ed40*/  BRA `(.L_x_1043) ;  /* 0xfffffeec00dc7947 */ /* 0x000fea000383ffff */
.L_x_675:
[----:B------:R-:W-:Y:S01]  /*2ed50*/  IMAD.MOV.U32 R13, RZ, RZ, R2 ;  /* 0x000000ffff0d7224 */ /* 0x000fe200078e0002 */
[----:B------:R-:W-:Y:S01]  /*2ed60*/  MOV R12, RZ ;  /* 0x000000ff000c7202 */ /* 0x000fe20000000f00 */
[----:B------:R-:W-:Y:S02]  /*2ed70*/  IMAD.MOV.U32 R11, RZ, RZ, 0x1c1f ;  /* 0x00001c1fff0b7424 */ /* 0x000fe400078e00ff */
[----:B------:R-:W-:-:S07]  /*2ed80*/  IMAD.MOV.U32 R15, RZ, RZ, -0x1 ;  /* 0xffffffffff0f7424 */ /* 0x000fce00078e00ff */
[----:B------:R-:W-:Y:S05]  /*2ed90*/  WARPSYNC.COLLECTIVE R15, `(.L_x_1044) ;  /* 0x000000000f087348 */ /* 0x000fea0003c00000 */
[----:B------:R0:W1:Y:S02]  /*2eda0*/  SHFL.IDX P6, R14, R13, R12, R11 ;  /* 0x0000000c0d0e7389 */ /* 0x00006400000c000b */
[----:B01----:R-:W-:Y:S01]  /*2edb0*/  ENDCOLLECTIVE ;  /* 0x000000000000791b */ /* 0x003fe20003800000 */
.L_x_1044:
[----:B------:R-:W-:Y:S02]  /*2edc0*/  IMAD.MOV.U32 R13, RZ, RZ, R0 ;  /* 0x000000ffff0d7224 */ /* 0x000fe400078e0000 */
[----:B------:R-:W-:-:S07]  /*2edd0*/  IMAD.MOV.U32 R20, RZ, RZ, R14 ;  /* 0x000000ffff147224 */ /* 0x000fce00078e000e */
[----:B------:R-:W-:Y:S05]  /*2ede0*/  WARPSYNC.COLLECTIVE R15, `(.L_x_1045) ;  /* 0x000000000f087348 */ /* 0x000fea0003c00000 */
[----:B------:R0:W1:Y:S02]  /*2edf0*/  SHFL.IDX P6, R14, R13, R12, R11 ;  /* 0x0000000c0d0e7389 */ /* 0x00006400000c000b */
[----:B01----:R-:W-:Y:S01]  /*2ee00*/  ENDCOLLECTIVE ;  /* 0x000000000000791b */ /* 0x003fe20003800000 */
.L_x_1045:
[----:B------:R-:W-:Y:S01]  /*2ee10*/  MOV R11, R14 ;  /* 0x0000000e000b7202 */ /* 0x000fe20000000f00 */
[----:B------:R-:W-:Y:S06]  /*2ee20*/  BRA `(.L_x_1046) ;  /* 0xfffffef000c87947 */ /* 0x000fec000383ffff */
.L_x_678:
[----:B------:R-:W-:Y:S01]  /*2ee30*/  BSSY B1, `(.L_x_1047) ;  /* 0x0000008000017945 */ /* 0x000fe20003800000 */
[----:B---3--:R-:W-:Y:S02]  /*2ee40*/  IMAD.MOV.U32 R13, RZ, RZ, R2 ;  /* 0x000000ffff0d7224 */ /* 0x008fe400078e0002 */
[----:B------:R-:W-:Y:S02]  /*2ee50*/  IMAD.MOV.U32 R12, RZ, RZ, 0x1 ;  /* 0x00000001ff0c7424 */ /* 0x000fe400078e00ff */
[----:B--2---:R-:W-:Y:S02]  /*2ee60*/  IMAD.MOV.U32 R11, RZ, RZ, 0x1c1f ;  /* 0x00001c1fff0b7424 */ /* 0x004fe400078e00ff */
[----:B------:R-:W-:-:S07]  /*2ee70*/  IMAD.MOV.U32 R15, RZ, RZ, -0x1 ;  /* 0xffffffffff0f7424 */ /* 0x000fce00078e00ff */
[----:B01----:R-:W-:Y:S05]  /*2ee80*/  WARPSYNC.COLLECTIVE R15, `(.L_x_1048) ;  /* 0x000000000f087348 */ /* 0x003fea0003c00000 */
[----:B------:R2:W3:Y:S02]  /*2ee90*/  SHFL.IDX P6, R14, R13, R12, R11 ;  /* 0x0000000c0d0e7389 */ /* 0x0004e400000c000b */
[----:B0123--:R-:W-:Y:S01]  /*2eea0*/  ENDCOLLECTIVE ;  /* 0x000000000000791b */ /* 0x00ffe20003800000 */
.L_x_1048:
[----:B------:R-:W-:Y:S05]  /*2eeb0*/  BSYNC B1 ;  /* 0x0000000000017941 */ /* 0x000fea0003800000 */
.L_x_1047:
        /* <DEDUP_REMOVED lines=8> */
.L_x_1049:
[----:B------:R-:W-:Y:S01]  /*2ef40*/  MOV R0, R14 ;  /* 0x0000000e00007202 */ /* 0x000fe20000000f00 */
[----:B------:R-:W-:Y:S06]  /*2ef50*/  BRA `(.L_x_1050) ;  /* 0xffffff00009c7947 */ /* 0x000fec000383ffff */
.L_x_682:
[----:B------:R-:W-:Y:S02]  /*2ef60*/  IMAD.MOV.U32 R13, RZ, RZ, R10 ;  /* 0x000000ffff0d7224 */ /* 0x000fe400078e000a */
[----:B------:R-:W-:Y:S02]  /*2ef70*/  IMAD.MOV.U32 R12, RZ, RZ, RZ ;  /* 0x000000ffff0c7224 */ /* 0x000fe400078e00ff */
[----:B------:R-:W-:Y:S02]  /*2ef80*/  IMAD.MOV.U32 R11, RZ, RZ, 0x181f ;  /* 0x0000181fff0b7424 */ /* 0x000fe400078e00ff */
[----:B------:R-:W-:-:S07]  /*2ef90*/  IMAD.MOV.U32 R15, RZ, RZ, -0x1 ;  /* 0xffffffffff0f7424 */ /* 0x000fce00078e00ff */
[----:B------:R-:W-:Y:S05]  /*2efa0*/  WARPSYNC.COLLECTIVE R15, `(.L_x_1051) ;  /* 0x000000000f087348 */ /* 0x000fea0003c00000 */
[----:B------:R0:W1:Y:S02]  /*2efb0*/  SHFL.IDX P6, R14, R13, R12, R11 ;  /* 0x0000000c0d0e7389 */ /* 0x00006400000c000b */
[----:B01----:R-:W-:Y:S01]  /*2efc0*/  ENDCOLLECTIVE ;  /* 0x000000000000791b */ /* 0x003fe20003800000 */
.L_x_1051:
[----:B------:R-:W-:Y:S01]  /*2efd0*/  IMAD.MOV.U32 R13, RZ, RZ, R0 ;  /* 0x000000ffff0d7224 */ /* 0x000fe200078e0000 */
[----:B------:R-:W-:-:S07]  /*2efe0*/  MOV R9, R14 ;  /* 0x0000000e00097202 */ /* 0x000fce0000000f00 */
[----:B------:R-:W-:Y:S05]  /*2eff0*/  WARPSYNC.COLLECTIVE R15, `(.L_x_1052) ;  /* 0x000000000f087348 */ /* 0x000fea0003c00000 */
[----:B------:R0:W1:Y:S02]  /*2f000*/  SHFL.IDX P6, R14, R13, R12, R11 ;  /* 0x0000000c0d0e7389 */ /* 0x00006400000c000b */
[----:B01----:R-:W-:Y:S01]  /*2f010*/  ENDCOLLECTIVE ;  /* 0x000000000000791b */ /* 0x003fe20003800000 */
.L_x_1052:
[----:B------:R-:W-:Y:S05]  /*2f020*/  BRA `(.L_x_1053) ;  /* 0xffffff1800f87947 */ /* 0x000fea000383ffff */
.L_x_685:
[----:B------:R-:W-:Y:S01]  /*2f030*/  BSSY B1, `(.L_x_1054) ;  /* 0x0000008000017945 */ /* 0x000fe20003800000 */
[----:B------:R-:W-:Y:S01]  /*2f040*/  IMAD.MOV.U32 R13, RZ, RZ, R10 ;  /* 0x000000ffff0d7224 */ /* 0x000fe200078e000a */
[----:B------:R-:W-:Y:S01]  /*2f050*/  MOV R15, 0xffffffff ;  /* 0xffffffff000f7802 */ /* 0x000fe20000000f00 */
[----:B------:R-:W-:Y:S02]  /*2f060*/  IMAD.MOV.U32 R12, RZ, RZ, 0x1 ;  /* 0x00000001ff0c7424 */ /* 0x000fe400078e00ff */
[----:B------:R-:W-:-:S07]  /*2f070*/  IMAD.MOV.U32 R11, RZ, RZ, 0x181f ;  /* 0x0000181fff0b7424 */ /* 0x000fce00078e00ff */
[----:B012---:R-:W-:Y:S05]  /*2f080*/  WARPSYNC.COLLECTIVE R15, `(.L_x_1055) ;  /* 0x000000000f087348 */ /* 0x007fea0003c00000 */
[----:B--2---:R2:W3:Y:S02]  /*2f090*/  SHFL.IDX P6, R14, R13, R12, R11 ;  /* 0x0000000c0d0e7389 */ /* 0x0044e400000c000b */
[----:B0123--:R-:W-:Y:S01]  /*2f0a0*/  ENDCOLLECTIVE ;  /* 0x000000000000791b */ /* 0x00ffe20003800000 */
.L_x_1055:
[----:B------:R-:W-:Y:S05]  /*2f0b0*/  BSYNC B1 ;  /* 0x0000000000017941 */ /* 0x000fea0003800000 */
.L_x_1054:
        /* <DEDUP_REMOVED lines=8> */
.L_x_1056:
[----:B------:R-:W-:Y:S05]  /*2f140*/  BRA `(.L_x_1057) ;  /* 0xffffff1c002c7947 */ /* 0x000fea000383ffff */
.L_x_688:
[----:B------:R-:W-:Y:S01]  /*2f150*/  BSSY B1, `(.L_x_1058) ;  /* 0x0000008000017945 */ /* 0x000fe20003800000 */
[----:B------:R-:W-:Y:S02]  /*2f160*/  IMAD.MOV.U32 R13, RZ, RZ, R10 ;  /* 0x000000ffff0d7224 */ /* 0x000fe400078e000a */
[----:B------:R-:W-:Y:S02]  /*2f170*/  IMAD.MOV.U32 R12, RZ, RZ, 0x2 ;  /* 0x00000002ff0c7424 */ /* 0x000fe400078e00ff */
[----:B------:R-:W-:Y:S02]  /*2f180*/  IMAD.MOV.U32 R11, RZ, RZ, 0x181f ;  /* 0x0000181fff0b7424 */ /* 0x000fe400078e00ff */
[----:B------:R-:W-:-:S07]  /*2f190*/  IMAD.MOV.U32 R15, RZ, RZ, -0x1 ;  /* 0xffffffffff0f7424 */ /* 0x000fce00078e00ff */
[----:B0123--:R-:W-:Y:S05]  /*2f1a0*/  WARPSYNC.COLLECTIVE R15, `(.L_x_1059) ;  /* 0x000000000f087348 */ /* 0x00ffea0003c00000 */
[----:B--2---:R2:W4:Y:S02]  /*2f1b0*/  SHFL.IDX P6, R14, R13, R12, R11 ;  /* 0x0000000c0d0e7389 */ /* 0x00452400000c000b */
[----:B01234-:R-:W-:Y:S01]  /*2f1c0*/  ENDCOLLECTIVE ;  /* 0x000000000000791b */ /* 0x01ffe20003800000 */
.L_x_1059:
[----:B------:R-:W-:Y:S05]  /*2f1d0*/  BSYNC B1 ;  /* 0x0000000000017941 */ /* 0x000fea0003800000 */
.L_x_1058:
        /* <DEDUP_REMOVED lines=8> */
.L_x_1060:
[----:B------:R-:W-:Y:S05]  /*2f260*/  BRA `(.L_x_1061) ;  /* 0xffffff1c00607947 */ /* 0x000fea000383ffff */
.L_x_691:
[----:B------:R-:W-:Y:S01]  /*2f270*/  BSSY B1, `(.L_x_1062) ;  /* 0x0000008000017945 */ /* 0x000fe20003800000 */
[----:B------:R-:W-:Y:S01]  /*2f280*/  MOV R13, R10 ;  /* 0x0000000a000d7202 */ /* 0x000fe20000000f00 */
[----:B------:R-:W-:Y:S02]  /*2f290*/  IMAD.MOV.U32 R12, RZ, RZ, 0x3 ;  /* 0x00000003ff0c7424 */ /* 0x000fe400078e00ff */
[----:B------:R-:W-:Y:S02]  /*2f2a0*/  IMAD.MOV.U32 R11, RZ, RZ, 0x181f ;  /* 0x0000181fff0b7424 */ /* 0x000fe400078e00ff */
[----:B------:R-:W-:-:S07]  /*2f2b0*/  IMAD.MOV.U32 R15, RZ, RZ, -0x1 ;  /* 0xffffffffff0f7424 */ /* 0x000fce00078e00ff */
[----:B01234-:R-:W-:Y:S05]  /*2f2c0*/  WARPSYNC.COLLECTIVE R15, `(.L_x_1063) ;  /* 0x000000000f087348 */ /* 0x01ffea0003c00000 */
[----:B----4-:R4:W0:Y:S02]  /*2f2d0*/  SHFL.IDX P6, R14, R13, R12, R11 ;  /* 0x0000000c0d0e7389 */ /* 0x01082400000c000b */
[----:B01234-:R-:W-:Y:S01]  /*2f2e0*/  ENDCOLLECTIVE ;  /* 0x000000000000791b */ /* 0x01ffe20003800000 */
.L_x_1063:
[----:B------:R-:W-:Y:S05]  /*2f2f0*/  BSYNC B1 ;  /* 0x0000000000017941 */ /* 0x000fea0003800000 */
.L_x_1062:
        /* <DEDUP_REMOVED lines=8> */
.L_x_1064:
[----:B------:R-:W-:Y:S05]  /*2f380*/  BRA `(.L_x_1065) ;  /* 0xffffff1c00947947 */ /* 0x000fea000383ffff */
.L_x_707:
[----:B------:R-:W0:Y:S01]  /*2f390*/  S2R R7, SR_TID.X ;  /* 0x0000000000077919 */ /* 0x000e220000002100 */
[----:B------:R-:W-:Y:S01]  /*2f3a0*/  BSSY B1, `(.L_x_1066) ;  /* 0x000000a000017945 */ /* 0x000fe20003800000 */
[----:B------:R-:W-:Y:S01]  /*2f3b0*/  MOV R12, RZ ;  /* 0x000000ff000c7202 */ /* 0x000fe20000000f00 */
[----:B------:R-:W-:Y:S02]  /*2f3c0*/  IMAD.MOV.U32 R11, RZ, RZ, 0x1f ;  /* 0x0000001fff0b7424 */ /* 0x000fe400078e00ff */
[----:B------:R-:W-:Y:S01]  /*2f3d0*/  IMAD.MOV.U32 R15, RZ, RZ, -0x1 ;  /* 0xffffffffff0f7424 */ /* 0x000fe200078e00ff */
[----:B0-----:R-:W-:-:S04]  /*2f3e0*/  SHF.R.U32.HI R7, RZ, 0x5, R7 ;  /* 0x00000005ff077819 */ /* 0x001fc80000011607 */
[----:B------:R-:W-:-:S05]  /*2f3f0*/  LOP3.LUT R7, R7, 0x3, RZ, 0xc0, !PT ;  /* 0x0000000307077812 */ /* 0x000fca00078ec0ff */
[----:B------:R-:W-:-:S07]  /*2f400*/  IMAD.MOV.U32 R13, RZ, RZ, R7 ;  /* 0x000000ffff0d7224 */ /* 0x000fce00078e0007 */
[----:B------:R-:W-:Y:S05]  /*2f410*/  WARPSYNC.COLLECTIVE R15, `(.L_x_1067) ;  /* 0x000000000f087348 */ /* 0x000fea0003c00000 */
[----:B------:R0:W1:Y:S02]  /*2f420*/  SHFL.IDX P6, R14, R13, R12, R11 ;  /* 0x0000000c0d0e7389 */ /* 0x00006400000c000b */
[----:B01----:R-:W-:Y:S01]  /*2f430*/  ENDCOLLECTIVE ;  /* 0x000000000000791b */ /* 0x003fe20003800000 */
.L_x_1067:
[----:B------:R-:W-:Y:S05]  /*2f440*/  BSYNC B1 ;  /* 0x0000000000017941 */ /* 0x000fea0003800000 */
.L_x_1066:
[----:B------:R-:W-:Y:S05]  /*2f450*/  BRA `(.L_x_1068) ;  /* 0xffffff3400d87947 */ /* 0x000fea000383ffff */
.L_x_709:
[----:B------:R-:W-:Y:S01]  /*2f460*/  BSSY B1, `(.L_x_1069) ;  /* 0x0000006000017945 */ /* 0x000fe20003800000 */
[----:B------:R-:W-:-:S07]  /*2f470*/  IMAD.MOV.U32 R15, RZ, RZ, -0x1 ;  /* 0xffffffffff0f7424 */ /* 0x000fce00078e00ff */
[----:B0-----:R-:W-:Y:S05]  /*2f480*/  WARPSYNC.COLLECTIVE R15, `(.L_x_1070) ;  /* 0x000000000f0c7348 */ /* 0x001fea0003c00000 */
[----:B------:R-:W-:Y:S02]  /*2f490*/  ELECT P6, UR62, PT ;  /* 0x00000000003e782f */ /* 0x000fe400038c0000 */
[----:B------:R-:W-:Y:S01]  /*2f4a0*/  MOV R14, UR62 ;  /* 0x0000003e000e7c02 */ /* 0x000fe20008000f00 */
[----:B0-----:R-:W-:Y:S10]  /*2f4b0*/  ENDCOLLECTIVE ;  /* 0x000000000000791b */ /* 0x001ff40003800000 */
.L_x_1070:
[----:B------:R-:W-:Y:S05]  /*2f4c0*/  BSYNC B1 ;  /* 0x0000000000017941 */ /* 0x000fea0003800000 */
.L_x_1069:
[----:B------:R-:W-:Y:S05]  /*2f4d0*/  BRA `(.L_x_708) ;  /* 0xffffff3400d07947 */ /* 0x000fea000383ffff */
.L_x_711:
[----:B0-----:R0:W1:Y:S02]  /*2f4e0*/  SYNCS.PHASECHK.TRANS64.TRYWAIT P0, [R16+URZ+0x38820], R7 ;  /* 0x03882007100075a7 */ /* 0x001064000800017f */
[----:B-1----:R-:W-:Y:S05]  /*2f4f0*/  @!P0 NANOSLEEP.SYNCS 0x989680 ;  /* 0x009896800000895d */ /* 0x002fea0003900000 */
[----:B------:R-:W1:Y:S02]  /*2f500*/  @!P0 SYNCS.PHASECHK.TRANS64 P0, [R16+URZ+0x38820], R7 ;  /* 0x03882007100085a7 */ /* 0x000e64000800007f */
[----:B-1----:R-:W-:Y:S05]  /*2f510*/  @!P0 BRA `(.L_x_711) ;  /* 0xfffffffc00f08947 */ /* 0x002fea000383ffff */
[----:B------:R-:W-:Y:S05]  /*2f520*/  BRA `(.L_x_1071) ;  /* 0xffffff3400e07947 */ /* 0x000fea000383ffff */
.L_x_715:
[----:B-1----:R1:W2:Y:S02]  /*2f530*/  SYNCS.PHASECHK.TRANS64.TRYWAIT P0, [R11+URZ+0x388a0], R10 ;  /* 0x0388a00a0b0075a7 */ /* 0x0022a4000800017f */
[----:B--2---:R-:W-:Y:S05]  /*2f540*/  @!P0 NANOSLEEP.SYNCS 0x989680 ;  /* 0x009896800000895d */ /* 0x004fea0003900000 */
[----:B------:R-:W2:Y:S02]  /*2f550*/  @!P0 SYNCS.PHASECHK.TRANS64 P0, [R11+URZ+0x388a0], R10 ;  /* 0x0388a00a0b0085a7 */ /* 0x000ea4000800007f */
[----:B--2---:R-:W-:Y:S05]  /*2f560*/  @!P0 BRA `(.L_x_715) ;  /* 0xfffffffc00f08947 */ /* 0x004fea000383ffff */
[----:B------:R-:W-:Y:S05]  /*2f570*/  BRA `(.L_x_1072) ;  /* 0xffffff3400f87947 */ /* 0x000fea000383ffff */
.L_x_721:
[----:B0-----:R0:W2:Y:S02]  /*2f580*/  SYNCS.PHASECHK.TRANS64.TRYWAIT P0, [R11+URZ+0x388c0], R10 ;  /* 0x0388c00a0b0075a7 */ /* 0x0010a4000800017f */
[----:B--2---:R-:W-:Y:S05]  /*2f590*/  @!P0 NANOSLEEP.SYNCS 0x989680 ;  /* 0x009896800000895d */ /* 0x004fea0003900000 */
[----:B------:R-:W2:Y:S02]  /*2f5a0*/  @!P0 SYNCS.PHASECHK.TRANS64 P0, [R11+URZ+0x388c0], R10 ;  /* 0x0388c00a0b0085a7 */ /* 0x000ea4000800007f */
[----:B--2---:R-:W-:Y:S05]  /*2f5b0*/  @!P0 BRA `(.L_x_721) ;  /* 0xfffffffc00f08947 */ /* 0x004fea000383ffff */
[----:B------:R-:W-:Y:S05]  /*2f5c0*/  BRA `(.L_x_1073) ;  /* 0xffffff3800b47947 */ /* 0x000fea000383ffff */
.L_x_729:
[----:B-1----:R1:W2:Y:S02]  /*2f5d0*/  SYNCS.PHASECHK.TRANS64.TRYWAIT P2, [R10+URZ+0x388a0], R9 ;  /* 0x0388a0090a0075a7 */ /* 0x0022a4000804017f */
[----:B--2---:R-:W-:Y:S05]  /*2f5e0*/  @!P2 NANOSLEEP.SYNCS 0x989680 ;  /* 0x009896800000a95d */ /* 0x004fea0003900000 */
[----:B------:R-:W2:Y:S02]  /*2f5f0*/  @!P2 SYNCS.PHASECHK.TRANS64 P2, [R10+URZ+0x388a0], R9 ;  /* 0x0388a0090a00a5a7 */ /* 0x000ea4000804007f */
[----:B--2---:R-:W-:Y:S05]  /*2f600*/  @!P2 BRA `(.L_x_729) ;  /* 0xfffffffc00f0a947 */ /* 0x004fea000383ffff */
[----:B------:R-:W-:Y:S05]  /*2f610*/  BRA `(.L_x_1074) ;  /* 0xffffff3c00ac7947 */ /* 0x000fea000383ffff */
.L_x_735:
[----:B0-----:R0:W2:Y:S02]  /*2f620*/  SYNCS.PHASECHK.TRANS64.TRYWAIT P2, [R10+URZ+0x388c0], R9 ;  /* 0x0388c0090a0075a7 */ /* 0x0010a4000804017f */
[----:B--2---:R-:W-:Y:S05]  /*2f630*/  @!P2 NANOSLEEP.SYNCS 0x989680 ;  /* 0x009896800000a95d */ /* 0x004fea0003900000 */
[----:B------:R-:W2:Y:S02]  /*2f640*/  @!P2 SYNCS.PHASECHK.TRANS64 P2, [R10+URZ+0x388c0], R9 ;  /* 0x0388c0090a00a5a7 */ /* 0x000ea4000804007f */
[----:B--2---:R-:W-:Y:S05]  /*2f650*/  @!P2 BRA `(.L_x_735) ;  /* 0xfffffffc00f0a947 */ /* 0x004fea000383ffff */
[----:B------:R-:W-:Y:S05]  /*2f660*/  BRA `(.L_x_1075) ;  /* 0xffffff4000647947 */ /* 0x000fea000383ffff */
.L_x_753:
[----:B0-----:R-:W0:Y:S01]  /*2f670*/  S2R R20, SR_TID.X ;  /* 0x0000000000147919 */ /* 0x001e220000002100 */
[----:B------:R-:W-:Y:S01]  /*2f680*/  BSSY B0, `(.L_x_1076) ;  /* 0x000000a000007945 */ /* 0x000fe20003800000 */
[----:B------:R-:W-:Y:S01]  /*2f690*/  MOV R12, RZ ;  /* 0x000000ff000c7202 */ /* 0x000fe20000000f00 */
[----:B------:R-:W-:Y:S02]  /*2f6a0*/  IMAD.MOV.U32 R11, RZ, RZ, 0x1f ;  /* 0x0000001fff0b7424 */ /* 0x000fe400078e00ff */
[----:B------:R-:W-:Y:S01]  /*2f6b0*/  IMAD.MOV.U32 R15, RZ, RZ, -0x1 ;  /* 0xffffffffff0f7424 */ /* 0x000fe200078e00ff */
[----:B0-----:R-:W-:-:S04]  /*2f6c0*/  SHF.R.U32.HI R9, RZ, 0x5, R20 ;  /* 0x00000005ff097819 */ /* 0x001fc80000011614 */
[----:B------:R-:W-:-:S05]  /*2f6d0*/  LOP3.LUT R9, R9, 0x3, RZ, 0xc0, !PT ;  /* 0x0000000309097812 */ /* 0x000fca00078ec0ff */
[----:B------:R-:W-:-:S07]  /*2f6e0*/  IMAD.MOV.U32 R13, RZ, RZ, R9 ;  /* 0x000000ffff0d7224 */ /* 0x000fce00078e0009 */
[----:B-----5:R-:W-:Y:S05]  /*2f6f0*/  WARPSYNC.COLLECTIVE R15, `(.L_x_1077) ;  /* 0x000000000f087348 */ /* 0x020fea0003c00000 */
[----:B------:R0:W1:Y:S02]  /*2f700*/  SHFL.IDX P6, R14, R13, R12, R11 ;  /* 0x0000000c0d0e7389 */ /* 0x00006400000c000b */
[----:B01---5:R-:W-:Y:S01]  /*2f710*/  ENDCOLLECTIVE ;  /* 0x000000000000791b */ /* 0x023fe20003800000 */
.L_x_1077:
[----:B------:R-:W-:Y:S05]  /*2f720*/  BSYNC B0 ;  /* 0x0000000000007941 */ /* 0x000fea0003800000 */
.L_x_1076:
[----:B------:R-:W-:Y:S05]  /*2f730*/  BRA `(.L_x_1078) ;  /* 0xffffff50002c7947 */ /* 0x000fea000383ffff */
.L_x_756:
[----:B-1----:R1:W2:Y:S02]  /*2f740*/  SYNCS.PHASECHK.TRANS64.TRYWAIT P0, [R6+URZ+0x38880], R19 ;  /* 0x03888013060075a7 */ /* 0x0022a4000800017f */
[----:B--2---:R-:W-:Y:S05]  /*2f750*/  @!P0 NANOSLEEP.SYNCS 0x989680 ;  /* 0x009896800000895d */ /* 0x004fea0003900000 */
[----:B------:R-:W2:Y:S02]  /*2f760*/  @!P0 SYNCS.PHASECHK.TRANS64 P0, [R6+URZ+0x38880], R19 ;  /* 0x03888013060085a7 */ /* 0x000ea4000800007f */
[----:B--2---:R-:W-:Y:S05]  /*2f770*/  @!P0 BRA `(.L_x_756) ;  /* 0xfffffffc00f08947 */ /* 0x004fea000383ffff */
[----:B------:R-:W-:Y:S05]  /*2f780*/  BRA `(.L_x_1079) ;  /* 0xffffff5000487947 */ /* 0x000fea000383ffff */
.L_x_757:
[----:B------:R-:W-:Y:S01]  /*2f790*/  BSSY B0, `(.L_x_1080) ;  /* 0x0000008000007945 */ /* 0x000fe20003800000 */
[----:B------:R-:W-:Y:S01]  /*2f7a0*/  IMAD.MOV.U32 R13, RZ, RZ, R8 ;  /* 0x000000ffff0d7224 */ /* 0x000fe200078e0008 */
[----:B--2---:R-:W-:Y:S01]  /*2f7b0*/  MOV R11, 0x181f ;  /* 0x0000181f000b7802 */ /* 0x004fe20000000f00 */
[----:B------:R-:W-:Y:S02]  /*2f7c0*/  IMAD.MOV.U32 R12, RZ, RZ, RZ ;  /* 0x000000ffff0c7224 */ /* 0x000fe400078e00ff */
[----:B------:R-:W-:-:S07]  /*2f7d0*/  IMAD.MOV.U32 R15, RZ, RZ, -0x1 ;  /* 0xffffffffff0f7424 */ /* 0x000fce00078e00ff */
[----:B01----:R-:W-:Y:S05]  /*2f7e0*/  WARPSYNC.COLLECTIVE R15, `(.L_x_1081) ;  /* 0x000000000f087348 */ /* 0x003fea0003c00000 */
[----:B------:R2:W3:Y:S02]  /*2f7f0*/  SHFL.IDX P6, R14, R13, R12, R11 ;  /* 0x0000000c0d0e7389 */ /* 0x0004e400000c000b */
[----:B0123--:R-:W-:Y:S01]  /*2f800*/  ENDCOLLECTIVE ;  /* 0x000000000000791b */ /* 0x00ffe20003800000 */
.L_x_1081:
[----:B------:R-:W-:Y:S05]  /*2f810*/  BSYNC B0 ;  /* 0x0000000000007941 */ /* 0x000fea0003800000 */
.L_x_1080:
[----:B------:R-:W-:Y:S01]  /*2f820*/  IMAD.MOV.U32 R13, RZ, RZ, R7 ;  /* 0x000000ffff0d7224 */ /* 0x000fe200078e0007 */
[----:B------:R-:W-:Y:S01]  /*2f830*/  MOV R11, 0x181f ;  /* 0x0000181f000b7802 */ /* 0x000fe20000000f00 */
[----:B------:R-:W-:Y:S01]  /*2f840*/  IMAD.MOV.U32 R12, RZ, RZ, RZ ;  /* 0x000000ffff0c7224 */ /* 0x000fe200078e00ff */
[----:B------:R-:W0:Y:S01]  /*2f850*/  LDC R21, c[0x0][0x2f4] ;  /* 0x0000bd00ff157b82 */ /* 0x000e220000000800 */
[----:B------:R-:W-:Y:S01]  /*2f860*/  IMAD.MOV.U32 R15, RZ, RZ, -0x1 ;  /* 0xffffffffff0f7424 */ /* 0x000fe200078e00ff */
[----:B------:R-:W-:Y:S01]  /*2f870*/  LOP3.LUT R20, R30, 0x80, RZ, 0xfc, !PT ;  /* 0x000000801e147812 */ /* 0x000fe200078efcff */
[----:B------:R-:W-:-:S07]  /*2f880*/  IMAD.MOV.U32 R3, RZ, RZ, R14 ;  /* 0x000000ffff037224 */ /* 0x000fce00078e000e */
[----:B0-----:R-:W-:Y:S05]  /*2f890*/  WARPSYNC.COLLECTIVE R15, `(.L_x_1082) ;  /* 0x000000000f087348 */ /* 0x001fea0003c00000 */
[----:B------:R1:W2:Y:S02]  /*2f8a0*/  SHFL.IDX P6, R14, R13, R12, R11 ;  /* 0x0000000c0d0e7389 */ /* 0x0002a400000c000b */
[----:B012---:R-:W-:Y:S01]  /*2f8b0*/  ENDCOLLECTIVE ;  /* 0x000000000000791b */ /* 0x007fe20003800000 */
.L_x_1082:
[----:B------:R-:W-:Y:S01]  /*2f8c0*/  IMAD.IADD R5, R16, 0x1, R5 ;  /* 0x0000000110057824 */ /* 0x000fe200078e0205 */
[----:B------:R-:W-:Y:S01]  /*2f8d0*/  MOV R13, R8 ;  /* 0x00000008000d7202 */ /* 0x000fe20000000f00 */
[----:B------:R-:W-:Y:S01]  /*2f8e0*/  IMAD.MOV.U32 R12, RZ, RZ, 0x1 ;  /* 0x00000001ff0c7424 */ /* 0x000fe200078e00ff */
[----:B------:R-:W-:-:S04]  /*2f8f0*/  ISETP.GE.AND P1, PT, R30, R21, PT ;  /* 0x000000151e00720c */ /* 0x000fc80003f26270 */
[----:B------:R-:W-:Y:S01]  /*2f900*/  ISETP.LT.OR P2, PT, R23, 0x1, P1 ;  /* 0x000000011700780c */ /* 0x000fe20000f41670 */
[----:B------:R-:W-:-:S12]  /*2f910*/  IMAD.MOV.U32 R2, RZ, RZ, R14 ;  /* 0x000000ffff027224 */ /* 0x000fd800078e000e */
[----:B------:R-:W-:Y:S05]  /*2f920*/  WARPSYNC.COLLECTIVE R15, `(.L_x_1083) ;  /* 0x000000000f087348 */ /* 0x000fea0003c00000 */
[----:B------:R0:W1:Y:S02]  /*2f930*/  SHFL.IDX P6, R14, R13, R12, R11 ;  /* 0x0000000c0d0e7389 */ /* 0x00006400000c000b */
[----:B01----:R-:W-:Y:S01]  /*2f940*/  ENDCOLLECTIVE ;  /* 0x000000000000791b */ /* 0x003fe20003800000 */
.L_x_1083:
[----:B------:R-:W-:-:S05]  /*2f950*/  IADD3 R2, P0, R30, R2, RZ ;  /* 0x000000021e027210 */ /* 0x000fca0007f1e0ff */
[----:B------:R-:W-:Y:S01]  /*2f960*/  IMAD.X R3, RZ, RZ, R3, P0 ;  /* 0x000000ffff037224 */ /* 0x000fe200000e0603 */
[----:B------:R-:W-:Y:S02]  /*2f970*/  ISETP.GE.AND P0, PT, R20, R21, PT ;  /* 0x000000151400720c */ /* 0x000fe40003f06270 */
[----:B------:R-:W5:Y:S01]  /*2f980*/  LDL.LU R20, [R1] ;  /* 0x0000000001147983 */ /* 0x000f620000300800 */
[C---:B------:R-:W-:Y:S01]  /*2f990*/  ISETP.GE.AND P3, PT, R23.reuse, 0x11, PT ;  /* 0x000000111700780c */ /* 0x040fe20003f66270 */
[----:B------:R-:W-:Y:S02]  /*2f9a0*/  IMAD.MOV.U32 R13, RZ, RZ, R7 ;  /* 0x000000ffff0d7224 */ /* 0x000fe400078e0007 */
[----:B------:R-:W-:Y:S01]  /*2f9b0*/  @!PT LDS RZ, [RZ] ;  /* 0x00000000fffff984 */ /* 0x000fe20000000800 */
[----:B------:R-:W-:Y:S01]  /*2f9c0*/  @!PT LDS RZ, [RZ] ;  /* 0x00000000fffff984 */ /* 0x000fe20000000800 */
[----:B------:R-:W-:Y:S01]  /*2f9d0*/  @!PT LDS RZ, [RZ] ;  /* 0x00000000fffff984 */ /* 0x000fe20000000800 */
[----:B------:R-:W-:Y:S01]  /*2f9e0*/  LDGSTS.E.BYPASS.LTC128B.128 [R5+0x10400], desc[UR36][R2.64], !P2 ;  /* 0x1040000002057fae */ /* 0x000fe2000d101d64 */
[C---:B------:R-:W-:Y:S02]  /*2f9f0*/  ISETP.LT.OR P2, PT, R23.reuse, 0x1, P0 ;  /* 0x000000011700780c */ /* 0x040fe40000741670 */
[----:B------:R-:W-:-:S02]  /*2fa00*/  ISETP.GE.AND P5, PT, R23, 0x31, PT ;  /* 0x000000311700780c */ /* 0x000fc40003fa6270 */
[----:B------:R-:W-:-:S09]  /*2fa10*/  ISETP.GE.AND P4, PT, R23, 0x41, PT ;  /* 0x000000411700780c */ /* 0x000fd20003f86270 */
[----:B------:R0:W-:Y:S02]  /*2fa20*/  LDGSTS.E.BYPASS.LTC128B.128 [R5+0x14400], desc[UR36][R2.64+0x80], !P2 ;  /* 0x1440008002057fae */ /* 0x0001e4000d101d64 */
[----:B0-----:R-:W-:-:S07]  /*2fa30*/  IMAD.MOV.U32 R3, RZ, RZ, R14 ;  /* 0x000000ffff037224 */ /* 0x001fce00078e000e */
[----:B-----5:R-:W-:Y:S05]  /*2fa40*/  WARPSYNC.COLLECTIVE R15, `(.L_x_1084) ;  /* 0x000000000f087348 */ /* 0x020fea0003c00000 */
[----:B------:R0:W1:Y:S02]  /*2fa50*/  SHFL.IDX P6, R14, R13, R12, R11 ;  /* 0x0000000c0d0e7389 */ /* 0x00006400000c000b */
[----:B01---5:R-:W-:Y:S01]  /*2fa60*/  ENDCOLLECTIVE ;  /* 0x000000000000791b */ /* 0x023fe20003800000 */
.L_x_1084:
[----:B------:R-:W-:Y:S02]  /*2fa70*/  IMAD.MOV.U32 R13, RZ, RZ, R8 ;  /* 0x000000ffff0d7224 */ /* 0x000fe400078e0008 */
[----:B------:R-:W-:Y:S02]  /*2fa80*/  IMAD.MOV.U32 R12, RZ, RZ, 0x2 ;  /* 0x00000002ff0c7424 */ /* 0x000fe400078e00ff */
[----:B------:R-:W-:-:S07]  /*2fa90*/  IMAD.MOV.U32 R2, RZ, RZ, R14 ;  /* 0x000000ffff027224 */ /* 0x000fce00078e000e */
[----:B------:R-:W-:Y:S05]  /*2faa0*/  WARPSYNC.COLLECTIVE R15, `(.L_x_1085) ;  /* 0x000000000f087348 */ /* 0x000fea0003c00000 */
[----:B------:R0:W1:Y:S02]  /*2fab0*/  SHFL.IDX P6, R14, R13, R12, R11 ;  /* 0x0000000c0d0e7389 */ /* 0x00006400000c000b */
[----:B01----:R-:W-:Y:S01]  /*2fac0*/  ENDCOLLECTIVE ;  /* 0x000000000000791b */ /* 0x003fe20003800000 */
.L_x_1085:
[----:B------:R-:W-:-:S04]  /*2fad0*/  IADD3 R2, P2, R30, R2, RZ ;  /* 0x000000021e027210 */ /* 0x000fc80007f5e0ff */
[----:B------:R-:W-:Y:S02]  /*2fae0*/  IADD3.X R3, RZ, R3, RZ, P2, !PT ;  /* 0x00000003ff037210 */ /* 0x000fe400017fe4ff */
        /* <DEDUP_REMOVED lines=12> */
.L_x_1086:
[----:B------:R-:W-:Y:S02]  /*2fbb0*/  IMAD.MOV.U32 R13, RZ, RZ, R8 ;  /* 0x000000ffff0d7224 */ /* 0x000fe400078e0008 */
[----:B------:R-:W-:Y:S01]  /*2fbc0*/  IMAD.MOV.U32 R12, RZ, RZ, 0x3 ;  /* 0x00000003ff0c7424 */ /* 0x000fe200078e00ff */
[----:B------:R-:W-:-:S07]  /*2fbd0*/  MOV R2, R14 ;  /* 0x0000000e00027202 */ /* 0x000fce0000000f00 */
[----:B------:R-:W-:Y:S05]  /*2fbe0*/  WARPSYNC.COLLECTIVE R15, `(.L_x_1087) ;  /* 0x000000000f087348 */ /* 0x000fea0003c00000 */
[----:B------:R0:W1:Y:S02]  /*2fbf0*/  SHFL.IDX P6, R14, R13, R12, R11 ;  /* 0x0000000c0d0e7389 */ /* 0x00006400000c000b */
[----:B01----:R-:W-:Y:S01]  /*2fc00*/  ENDCOLLECTIVE ;  /* 0x000000000000791b */ /* 0x003fe20003800000 */
.L_x_1087:
[----:B------:R-:W-:-:S05]  /*2fc10*/  IADD3 R2, P2, R30, R2, RZ ;  /* 0x000000021e027210 */ /* 0x000fca0007f5e0ff */
[----:B------:R-:W-:Y:S01]  /*2fc20*/  IMAD.X R3, RZ, RZ, R3, P2 ;  /* 0x000000ffff037224 */ /* 0x000fe200010e0603 */
[----:B------:R-:W-:Y:S02]  /*2fc30*/  ISETP.LT.OR P2, PT, R23, 0x21, P1 ;  /* 0x000000211700780c */ /* 0x000fe40000f41670 */
[----:B------:R-:W-:-:S11]  /*2fc40*/  MOV R13, R7 ;  /* 0x00000007000d7202 */ /* 0x000fd60000000f00 */
        /* <DEDUP_REMOVED lines=10> */
.L_x_1088:
[----:B------:R-:W-:Y:S02]  /*2fcf0*/  IMAD.MOV.U32 R13, RZ, RZ, R8 ;  /* 0x000000ffff0d7224 */ /* 0x000fe400078e0008 */
[----:B------:R-:W-:Y:S02]  /*2fd00*/  IMAD.MOV.U32 R12, RZ, RZ, 0x4 ;  /* 0x00000004ff0c7424 */ /* 0x000fe400078e00ff */
[----:B------:R-:W-:-:S07]  /*2fd10*/  IMAD.MOV.U32 R2, RZ, RZ, R14 ;  /* 0x000000ffff027224 */ /* 0x000fce00078e000e */
[----:B------:R-:W-:Y:S05]  /*2fd20*/  WARPSYNC.COLLECTIVE R15, `(.L_x_1089) ;  /* 0x000000000f087348 */ /* 0x000fea0003c00000 */
[----:B------:R0:W1:Y:S02]  /*2fd30*/  SHFL.IDX P6, R14, R13, R12, R11 ;  /* 0x0000000c0d0e7389 */ /* 0x00006400000c000b */
[----:B01----:R-:W-:Y:S01]  /*2fd40*/  ENDCOLLECTIVE ;  /* 0x000000000000791b */ /* 0x003fe20003800000 */
.L_x_1089:
        /* <DEDUP_REMOVED lines=10> */
[----:B0-----:R-:W-:-:S07]  /*2fdf0*/  MOV R3, R14 ;  /* 0x0000000e00037202 */ /* 0x001fce0000000f00 */
[----:B------:R-:W-:Y:S05]  /*2fe00*/  WARPSYNC.COLLECTIVE R15, `(.L_x_1090) ;  /* 0x000000000f087348 */ /* 0x000fea0003c00000 */
[----:B------:R0:W1:Y:S02]  /*2fe10*/  SHFL.IDX P6, R14, R13, R12, R11 ;  /* 0x0000000c0d0e7389 */ /* 0x00006400000c000b */
[----:B01----:R-:W-:Y:S01]  /*2fe20*/  ENDCOLLECTIVE ;  /* 0x000000000000791b */ /* 0x003fe20003800000 */
.L_x_1090:
[----:B------:R-:W-:Y:S01]  /*2fe30*/  IMAD.MOV.U32 R13, RZ, RZ, R8 ;  /* 0x000000ffff0d7224 */ /* 0x000fe200078e0008 */
[----:B------:R-:W-:Y:S01]  /*2fe40*/  MOV R12, 0x5 ;  /* 0x00000005000c7802 */ /* 0x000fe20000000f00 */
[----:B------:R-:W-:-:S07]  /*2fe50*/  IMAD.MOV.U32 R2, RZ, RZ, R14 ;  /* 0x000000ffff027224 */ /* 0x000fce00078e000e */
[----:B------:R-:W-:Y:S05]  /*2fe60*/  WARPSYNC.COLLECTIVE R15, `(.L_x_1091) ;  /* 0x000000000f087348 */ /* 0x000fea0003c00000 */
[----:B------:R0:W1:Y:S02]  /*2fe70*/  SHFL.IDX P6, R14, R13, R12, R11 ;  /* 0x0000000c0d0e7389 */ /* 0x00006400000c000b */
[----:B01----:R-:W-:Y:S01]  /*2fe80*/  ENDCOLLECTIVE ;  /* 0x000000000000791b */ /* 0x003fe20003800000 */
.L_x_1091:
[----:B------:R-:W-:-:S05]  /*2fe90*/  IADD3 R2, P2, R30, R2, RZ ;  /* 0x000000021e027210 */ /* 0x000fca0007f5e0ff */
[----:B------:R-:W-:Y:S01]  /*2fea0*/  IMAD.X R3, RZ, RZ, R3, P2 ;  /* 0x000000ffff037224 */ /* 0x000fe200010e0603 */
[----:B------:R-:W-:Y:S01]  /*2feb0*/  ISETP.LT.OR P2, PT, R23, 0x41, P1 ;  /* 0x000000411700780c */ /* 0x000fe20000f41670 */
[----:B------:R-:W-:Y:S01]  /*2fec0*/  IMAD.MOV.U32 R13, RZ, RZ, R7 ;  /* 0x000000ffff0d7224 */ /* 0x000fe200078e0007 */
[----:B------:R-:W-:-:S04]  /*2fed0*/  LOP3.LUT R20, R20, 0xffffffef, RZ, 0xc0, !PT ;  /* 0xffffffef14147812 */ /* 0x000fc800078ec0ff */
[----:B------:R-:W-:Y:S02]  /*2fee0*/  @P3 LOP3.LUT R20, R20, 0x10, RZ, 0xfc, !PT ;  /* 0x0000001014143812 */ /* 0x000fe400078efcff */
[----:B------:R-:W-:-:S05]  /*2fef0*/  ISETP.GE.AND P3, PT, R23, 0x51, PT ;  /* 0x000000511700780c */ /* 0x000fca0003f66270 */
[----:B------:R-:W-:Y:S01]  /*2ff00*/  @!PT LDS RZ, [RZ] ;  /* 0x00000000fffff984 */ /* 0x000fe20000000800 */
[----:B------:R-:W-:Y:S01]  /*2ff10*/  @!PT LDS RZ, [RZ] ;  /* 0x00000000fffff984 */ /* 0x000fe20000000800 */
[----:B------:R-:W-:Y:S01]  /*2ff20*/  @!PT LDS RZ, [RZ] ;  /* 0x00000000fffff984 */ /* 0x000fe20000000800 */
[----:B------:R-:W-:Y:S01]  /*2ff30*/  LDGSTS.E.BYPASS.LTC128B.128 [R5+0x12400], desc[UR36][R2.64], !P2 ;  /* 0x1240000002057fae */ /* 0x000fe2000d101d64 */
[----:B------:R-:W-:Y:S02]  /*2ff40*/  ISETP.LT.OR P2, PT, R23, 0x41, P0 ;  /* 0x000000411700780c */ /* 0x000fe40000741670 */
[----:B------:R-:W-:-:S11]  /*2ff50*/  LOP3.LUT R20, R20, 0xfffffff7, RZ, 0xc0, !PT ;  /* 0xfffffff714147812 */ /* 0x000fd600078ec0ff */
[----:B------:R0:W-:Y:S02]  /*2ff60*/  LDGSTS.E.BYPASS.LTC128B.128 [R5+0x16400], desc[UR36][R2.64+0x80], !P2 ;  /* 0x1640008002057fae */ /* 0x0001e4000d101d64 */
[----:B0-----:R-:W-:-:S07]  /*2ff70*/  IMAD.MOV.U32 R3, RZ, RZ, R14 ;  /* 0x000000ffff037224 */ /* 0x001fce00078e000e */
[----:B------:R-:W-:Y:S05]  /*2ff80*/  WARPSYNC.COLLECTIVE R15, `(.L_x_1092) ;  /* 0x000000000f087348 */ /* 0x000fea0003c00000 */
[----:B------:R0:W1:Y:S02]  /*2ff90*/  SHFL.IDX P6, R14, R13, R12, R11 ;  /* 0x0000000c0d0e7389 */ /* 0x00006400000c000b */
[----:B01----:R-:W-:Y:S01]  /*2ffa0*/  ENDCOLLECTIVE ;  /* 0x000000000000791b */ /* 0x003fe20003800000 */
.L_x_1092:
[----:B------:R-:W-:Y:S01]  /*2ffb0*/  MOV R13, R8 ;  /* 0x00000008000d7202 */ /* 0x000fe20000000f00 */
[----:B------:R-:W-:Y:S02]  /*2ffc0*/  IMAD.MOV.U32 R12, RZ, RZ, 0x6 ;  /* 0x00000006ff0c7424 */ /* 0x000fe400078e00ff */
[----:B------:R-:W-:-:S07]  /*2ffd0*/  IMAD.MOV.U32 R2, RZ, RZ, R14 ;  /* 0x000000ffff027224 */ /* 0x000fce00078e000e */
[----:B------:R-:W-:Y:S05]  /*2ffe0*/  WARPSYNC.COLLECTIVE R15, `(.L_x_1093) ;  /* 0x000000000f087348 */ /* 0x000fea0003c00000 */
[----:B------:R0:W1:Y:S02]  /*2fff0*/  SHFL.IDX P6, R14, R13, R12, R11 ;  /* 0x0000000c0d0e7389 */ /* 0x00006400000c000b */
[----:B01----:R-:W-:Y:S01]  /*30000*/  ENDCOLLECTIVE ;  /* 0x000000000000791b */ /* 0x003fe20003800000 */
.L_x_1093:
        /* <DEDUP_REMOVED lines=14> */
.L_x_1094:
[----:B------:R-:W-:Y:S02]  /*300f0*/  IMAD.MOV.U32 R13, RZ, RZ, R8 ;  /* 0x000000ffff0d7224 */ /* 0x000fe400078e0008 */
[----:B------:R-:W-:Y:S02]  /*30100*/  IMAD.MOV.U32 R12, RZ, RZ, 0x7 ;  /* 0x00000007ff0c7424 */ /* 0x000fe400078e00ff */
[----:B------:R-:W-:-:S07]  /*30110*/  IMAD.MOV.U32 R2, RZ, RZ, R14 ;  /* 0x000000ffff027224 */ /* 0x000fce00078e000e */
[----:B------:R-:W-:Y:S05]  /*30120*/  WARPSYNC.COLLECTIVE R15, `(.L_x_1095) ;  /* 0x000000000f087348 */ /* 0x000fea0003c00000 */
[----:B------:R0:W1:Y:S02]  /*30130*/  SHFL.IDX P6, R14, R13, R12, R11 ;  /* 0x0000000c0d0e7389 */ /* 0x00006400000c000b */
[----:B01----:R-:W-:Y:S01]  /*30140*/  ENDCOLLECTIVE ;  /* 0x000000000000791b */ /* 0x003fe20003800000 */
.L_x_1095:
[----:B------:R-:W-:-:S04]  /*30150*/  IADD3 R2, P2, R30, R2, RZ ;  /* 0x000000021e027210 */ /* 0x000fc80007f5e0ff */
[----:B------:R-:W-:Y:S02]  /*30160*/  IADD3.X R3, RZ, R3, RZ, P2, !PT ;  /* 0x00000003ff037210 */ /* 0x000fe400017fe4ff */
        /* <DEDUP_REMOVED lines=11> */
.L_x_1096:
[----:B------:R-:W-:Y:S01]  /*30220*/  @!PT LDS RZ, [RZ] ;  /* 0x00000000fffff984 */ /* 0x000fe20000000800 */
[----:B------:R-:W-:Y:S01]  /*30230*/  @!PT LDS RZ, [RZ] ;  /* 0x00000000fffff984 */ /* 0x000fe20000000800 */
[----:B------:R-:W-:Y:S01]  /*30240*/  @!PT LDS RZ, [RZ] ;  /* 0x00000000fffff984 */ /* 0x000fe20000000800 */
[----:B------:R0:W-:Y:S01]  /*30250*/  LDGSTS.E.BYPASS.LTC128B.128 [R5+0x17400], desc[UR36][R2.64+0x80], !P2 ;  /* 0x1740008002057fae */ /* 0x0001e2000d101d64 */
[C---:B------:R-:W-:Y:S02]  /*30260*/  ISETP.GE.AND P2, PT, R23.reuse, 0x21, PT ;  /* 0x000000211700780c */ /* 0x040fe40003f46270 */
[----:B------:R-:W-:-:S11]  /*30270*/  ISETP.GE.AND P6, PT, R23, 0x71, PT ;  /* 0x000000711700780c */ /* 0x000fd60003fc6270 */
[----:B------:R-:W-:Y:S02]  /*30280*/  @P2 LOP3.LUT R20, R20, 0x8, RZ, 0xfc, !PT ;  /* 0x0000000814142812 */ /* 0x000fe400078efcff */
[----:B0-----:R-:W-:Y:S02]  /*30290*/  MOV R2, R14 ;  /* 0x0000000e00027202 */ /* 0x001fe40000000f00 */
[----:B------:R-:W-:Y:S02]  /*302a0*/  LOP3.LUT R20, R20, 0xffffffbf, RZ, 0xc0, !PT ;  /* 0xffffffbf14147812 */ /* 0x000fe400078ec0ff */
[----:B------:R-:W-:Y:S02]  /*302b0*/  ISETP.GE.AND P2, PT, R23, 0x61, PT ;  /* 0x000000611700780c */ /* 0x000fe40003f46270 */
[----:B------:R-:W-:-:S05]  /*302c0*/  @P6 LOP3.LUT R20, R20, 0x40, RZ, 0xfc, !PT ;  /* 0x0000004014146812 */ /* 0x000fca00078efcff */
[----:B------:R0:W-:Y:S01]  /*302d0*/  STL [R1], R20 ;  /* 0x0000001401007387 */ /* 0x0001e20000100800 */
[----:B------:R-:W-:Y:S05]  /*302e0*/  BRA `(.L_x_1097) ;  /* 0xffffff4c00187947 */ /* 0x000fea000383ffff */
.L_x_762:
[----:B----4-:R4:W0:Y:S02]  /*302f0*/  SYNCS.PHASECHK.TRANS64.TRYWAIT P0, [R6+URZ+0x38840], R19 ;  /* 0x03884013060075a7 */ /* 0x010824000800017f */
[----:B0-----:R-:W-:Y:S05]  /*30300*/  @!P0 NANOSLEEP.SYNCS 0x989680 ;  /* 0x009896800000895d */ /* 0x001fea0003900000 */
[----:B------:R-:W0:Y:S02]  /*30310*/  @!P0 SYNCS.PHASECHK.TRANS64 P0, [R6+URZ+0x38840], R19 ;  /* 0x03884013060085a7 */ /* 0x000e24000800007f */
[----:B0-----:R-:W-:Y:S05]  /*30320*/  @!P0 BRA `(.L_x_762) ;  /* 0xfffffffc00f08947 */ /* 0x001fea000383ffff */
[----:B------:R-:W-:Y:S05]  /*30330*/  BRA `(.L_x_1098) ;  /* 0xffffff4c00747947 */ /* 0x000fea000383ffff */
.L_x_763:
[----:B------:R-:W-:Y:S01]  /*30340*/  BSSY B0, `(.L_x_1099) ;  /* 0x0000008000007945 */ /* 0x000fe20003800000 */
[----:B------:R-:W-:Y:S02]  /*30350*/  IMAD.MOV.U32 R13, RZ, RZ, R0 ;  /* 0x000000ffff0d7224 */ /* 0x000fe400078e0000 */
[----:B------:R-:W-:Y:S02]  /*30360*/  IMAD.MOV.U32 R12, RZ, RZ, RZ ;  /* 0x000000ffff0c7224 */ /* 0x000fe400078e00ff */
[----:B------:R-:W-:Y:S02]  /*30370*/  IMAD.MOV.U32 R11, RZ, RZ, 0x181f ;  /* 0x0000181fff0b7424 */ /* 0x000fe400078e00ff */
[----:B------:R-:W-:-:S07]  /*30380*/  IMAD.MOV.U32 R15, RZ, RZ, -0x1 ;  /* 0xffffffffff0f7424 */ /* 0x000fce00078e00ff */
[----:B---345:R-:W-:Y:S05]  /*30390*/  WARPSYNC.COLLECTIVE R15, `(.L_x_1100) ;  /* 0x000000000f087348 */ /* 0x038fea0003c00000 */
[----:B------:R0:W1:Y:S02]  /*303a0*/  SHFL.IDX P6, R14, R13, R12, R11 ;  /* 0x0000000c0d0e7389 */ /* 0x00006400000c000b */
[----:B01-345:R-:W-:Y:S01]  /*303b0*/  ENDCOLLECTIVE ;  /* 0x000000000000791b */ /* 0x03bfe20003800000 */
.L_x_1100:
[----:B------:R-:W-:Y:S05]  /*303c0*/  BSYNC B0 ;  /* 0x0000000000007941 */ /* 0x000fea0003800000 */
.L_x_1099:
        /* <DEDUP_REMOVED lines=8> */
.L_x_1101:
[----:B------:R-:W-:Y:S02]  /*30450*/  IMAD.MOV.U32 R13, RZ, RZ, R0 ;  /* 0x000000ffff0d7224 */ /* 0x000fe400078e0000 */
[----:B------:R-:W-:Y:S01]  /*30460*/  IMAD.MOV.U32 R12, RZ, RZ, 0x1 ;  /* 0x00000001ff0c7424 */ /* 0x000fe200078e00ff */
[----:B------:R-:W-:Y:S02]  /*30470*/  LOP3.LUT P6, RZ, R20, 0x20, RZ, 0xc0, !PT ;  /* 0x0000002014ff7812 */ /* 0x000fe400078cc0ff */
[----:B------:R-:W-:-:S11]  /*30480*/  MOV R3, R14 ;  /* 0x0000000e00037202 */ /* 0x000fd60000000f00 */
[----:B------:R-:W-:-:S05]  /*30490*/  @P6 IADD3 R3, P0, R30, R3, RZ ;  /* 0x000000031e036210 */ /* 0x000fca0007f1e0ff */
[----:B------:R-:W-:Y:S01]  /*304a0*/  @P6 IMAD.X R2, RZ, RZ, R2, P0 ;  /* 0x000000ffff026224 */ /* 0x000fe200000e0602 */
[----:B------:R-:W-:-:S04]  /*304b0*/  ISETP.GE.AND P0, PT, R30, R8, PT ;  /* 0x000000081e00720c */ /* 0x000fc80003f06270 */
[----:B------:R-:W-:-:S04]  /*304c0*/  @P6 LOP3.LUT R3, R3, R2, RZ, 0x3c, !PT ;  /* 0x0000000203036212 */ /* 0x000fc800078e3cff */
[----:B------:R-:W-:-:S04]  /*304d0*/  @P6 LOP3.LUT R2, R3, R2, RZ, 0x3c, !PT ;  /* 0x0000000203026212 */ /* 0x000fc800078e3cff */
[----:B------:R-:W-:-:S05]  /*304e0*/  @P6 LOP3.LUT R3, R3, R2, RZ, 0x3c, !PT ;  /* 0x0000000203036212 */ /* 0x000fca00078e3cff */
        /* <DEDUP_REMOVED lines=8> */
.L_x_1102:
[----:B------:R-:W-:Y:S01]  /*30570*/  MOV R13, R4 ;  /* 0x00000004000d7202 */ /* 0x000fe20000000f00 */
[----:B------:R-:W-:-:S07]  /*30580*/  IMAD.MOV.U32 R2, RZ, RZ, R14 ;  /* 0x000000ffff027224 */ /* 0x000fce00078e000e */
[----:B------:R-:W-:Y:S05]  /*30590*/  WARPSYNC.COLLECTIVE R15, `(.L_x_1103) ;  /* 0x000000000f087348 */ /* 0x000fea0003c00000 */
[----:B------:R0:W1:Y:S02]  /*305a0*/  SHFL.IDX P6, R14, R13, R12, R11 ;  /* 0x0000000c0d0e7389 */ /* 0x00006400000c000b */
[----:B01----:R-:W-:Y:S01]  /*305b0*/  ENDCOLLECTIVE ;  /* 0x000000000000791b */ /* 0x003fe20003800000 */
.L_x_1103:
[----:B------:R-:W-:Y:S02]  /*305c0*/  IMAD.MOV.U32 R13, RZ, RZ, R0 ;  /* 0x000000ffff0d7224 */ /* 0x000fe400078e0000 */
[----:B------:R-:W-:Y:S01]  /*305d0*/  IMAD.MOV.U32 R12, RZ, RZ, 0x2 ;  /* 0x00000002ff0c7424 */ /* 0x000fe200078e00ff */
[----:B------:R-:W-:Y:S01]  /*305e0*/  LOP3.LUT P6, RZ, R20, 0x10, RZ, 0xc0, !PT ;  /* 0x0000001014ff7812 */ /* 0x000fe200078cc0ff */
[----:B------:R-:W-:-:S12]  /*305f0*/  IMAD.MOV.U32 R3, RZ, RZ, R14 ;  /* 0x000000ffff037224 */ /* 0x000fd800078e000e */
        /* <DEDUP_REMOVED lines=14> */
.L_x_1104:
[----:B------:R-:W-:Y:S01]  /*306e0*/  IMAD.MOV.U32 R13, RZ, RZ, R4 ;  /* 0x000000ffff0d7224 */ /* 0x000fe200078e0004 */
[----:B------:R-:W-:-:S07]  /*306f0*/  MOV R2, R14 ;  /* 0x0000000e00027202 */ /* 0x000fce0000000f00 */
[----:B------:R-:W-:Y:S05]  /*30700*/  WARPSYNC.COLLECTIVE R15, `(.L_x_1105) ;  /* 0x000000000f087348 */ /* 0x000fea0003c00000 */
[----:B------:R0:W1:Y:S02]  /*30710*/  SHFL.IDX P6, R14, R13, R12, R11 ;  /* 0x0000000c0d0e7389 */ /* 0x00006400000c000b */
[----:B01----:R-:W-:Y:S01]  /*30720*/  ENDCOLLECTIVE ;  /* 0x000000000000791b */ /* 0x003fe20003800000 */
.L_x_1105:
[----:B------:R-:W-:Y:S01]  /*30730*/  IMAD.MOV.U32 R13, RZ, RZ, R0 ;  /* 0x000000ffff0d7224 */ /* 0x000fe200078e0000 */
[----:B------:R-:W-:Y:S02]  /*30740*/  MOV R12, 0x3 ;  /* 0x00000003000c7802 */ /* 0x000fe40000000f00 */
        /* <DEDUP_REMOVED lines=16> */
.L_x_1106:
[----:B------:R-:W-:Y:S02]  /*30850*/  IMAD.MOV.U32 R13, RZ, RZ, R4 ;  /* 0x000000ffff0d7224 */ /* 0x000fe400078e0004 */
[----:B------:R-:W-:-:S07]  /*30860*/  IMAD.MOV.U32 R2, RZ, RZ, R14 ;  /* 0x000000ffff027224 */ /* 0x000fce00078e000e */
[----:B------:R-:W-:Y:S05]  /*30870*/  WARPSYNC.COLLECTIVE R15, `(.L_x_1107) ;  /* 0x000000000f087348 */ /* 0x000fea0003c00000 */
[----:B------:R0:W1:Y:S02]  /*30880*/  SHFL.IDX P6, R14, R13, R12, R11 ;  /* 0x0000000c0d0e7389 */ /* 0x00006400000c000b */
[----:B01----:R-:W-:Y:S01]  /*30890*/  ENDCOLLECTIVE ;  /* 0x000000000000791b */ /* 0x003fe20003800000 */
.L_x_1107:
[----:B------:R-:W-:Y:S01]  /*308a0*/  MOV R13, R0 ;  /* 0x00000000000d7202 */ /* 0x000fe20000000f00 */
[----:B------:R-:W-:Y:S02]  /*308b0*/  IMAD.MOV.U32 R12, RZ, RZ, 0x4 ;  /* 0x00000004ff0c7424 */ /* 0x000fe400078e00ff */
[----:B------:R-:W-:Y:S01]  /*308c0*/  IMAD.MOV.U32 R3, RZ, RZ, R14 ;  /* 0x000000ffff037224 */ /* 0x000fe200078e000e */
[----:B------:R-:W-:-:S04]  /*308d0*/  ISETP.GE.AND P6, PT, R30, R8, PT ;  /* 0x000000081e00720c */ /* 0x000fc80003fc6270 */
[----:B------:R-:W-:-:S05]  /*308e0*/  @P5 IADD3 R3, P0, R30, R3, RZ ;  /* 0x000000031e035210 */ /* 0x000fca0007f1e0ff */
[----:B------:R-:W-:-:S05]  /*308f0*/  @P5 IMAD.X R2, RZ, RZ, R2, P0 ;  /* 0x000000ffff025224 */ /* 0x000fca00000e0602 */
[----:B------:R-:W-:-:S04]  /*30900*/  @P5 LOP3.LUT R3, R3, R2, RZ, 0x3c, !PT ;  /* 0x0000000203035212 */ /* 0x000fc800078e3cff */
[----:B------:R-:W-:-:S04]  /*30910*/  @P5 LOP3.LUT R2, R3, R2, RZ, 0x3c, !PT ;  /* 0x0000000203025212 */ /* 0x000fc800078e3cff */
[----:B------:R-:W-:-:S05]  /*30920*/  @P5 LOP3.LUT R3, R3, R2, RZ, 0x3c, !PT ;  /* 0x0000000203035212 */ /* 0x000fca00078e3cff */
[----:B------:R-:W-:Y:S01]  /*30930*/  @!PT LDS RZ, [RZ] ;  /* 0x00000000fffff984 */ /* 0x000fe20000000800 */
[----:B------:R-:W-:Y:S01]  /*30940*/  @!PT LDS RZ, [RZ] ;  /* 0x00000000fffff984 */ /* 0x000fe20000000800 */
[----:B------:R-:W-:Y:S01]  /*30950*/  @!PT LDS RZ, [RZ] ;  /* 0x00000000fffff984 */ /* 0x000fe20000000800 */
[----:B------:R0:W-:Y:S02]  /*30960*/  @P5 LDGSTS.E.BYPASS.LTC128B.128 [R5+0x29c00], desc[UR36][R2.64], !P6 ;  /* 0x29c0000002055fae */ /* 0x0001e4000f101d64 */
[----:B0-----:R-:W-:Y:S05]  /*30970*/  WARPSYNC.COLLECTIVE R15, `(.L_x_1108) ;  /* 0x000000000f087348 */ /* 0x001fea0003c00000 */
[----:B------:R1:W2:Y:S02]  /*30980*/  SHFL.IDX P6, R14, R13, R12, R11 ;  /* 0x0000000c0d0e7389 */ /* 0x0002a400000c000b */
[----:B012---:R-:W-:Y:S01]  /*30990*/  ENDCOLLECTIVE ;  /* 0x000000000000791b */ /* 0x007fe20003800000 */
.L_x_1108:
        /* <DEDUP_REMOVED lines=10> */
.L_x_1109:
[----:B------:R-:W-:Y:S02]  /*30a40*/  IMAD.MOV.U32 R13, RZ, RZ, R0 ;  /* 0x000000ffff0d7224 */ /* 0x000fe400078e0000 */
[----:B------:R-:W-:Y:S02]  /*30a50*/  IMAD.MOV.U32 R12, RZ, RZ, 0x5 ;  /* 0x00000005ff0c7424 */ /* 0x000fe400078e00ff */
[----:B------:R-:W-:-:S07]  /*30a60*/  IMAD.MOV.U32 R3, RZ, RZ, R14 ;  /* 0x000000ffff037224 */ /* 0x000fce00078e000e */
[----:B------:R-:W-:Y:S05]  /*30a70*/  WARPSYNC.COLLECTIVE R15, `(.L_x_1110) ;  /* 0x000000000f087348 */ /* 0x000fea0003c00000 */
[----:B------:R0:W1:Y:S02]  /*30a80*/  SHFL.IDX P6, R14, R13, R12, R11 ;  /* 0x0000000c0d0e7389 */ /* 0x00006400000c000b */
[----:B01----:R-:W-:Y:S01]  /*30a90*/  ENDCOLLECTIVE ;  /* 0x000000000000791b */ /* 0x003fe20003800000 */
.L_x_1110:
[----:B------:R-:W-:-:S04]  /*30aa0*/  @P4 IADD3 R3, P0, R30, R3, RZ ;  /* 0x000000031e034210 */ /* 0x000fc80007f1e0ff */
[----:B------:R-:W-:-:S04]  /*30ab0*/  @P4 IADD3.X R2, RZ, R2, RZ, P0, !PT ;  /* 0x00000002ff024210 */ /* 0x000fc800007fe4ff */
[----:B------:R-:W-:Y:S01]  /*30ac0*/  @P4 LOP3.LUT R3, R3, R2, RZ, 0x3c, !PT ;  /* 0x0000000203034212 */ /* 0x000fe200078e3cff */
[----:B------:R-:W-:-:S03]  /*30ad0*/  IMAD.MOV.U32 R13, RZ, RZ, R4 ;  /* 0x000000ffff0d7224 */ /* 0x000fc600078e0004 */
[----:B------:R-:W-:-:S04]  /*30ae0*/  @P4 LOP3.LUT R2, R3, R2, RZ, 0x3c, !PT ;  /* 0x0000000203024212 */ /* 0x000fc800078e3cff */
[----:B------:R-:W-:-:S05]  /*30af0*/  @P4 LOP3.LUT R3, R3, R2, RZ, 0x3c, !PT ;  /* 0x0000000203034212 */ /* 0x000fca00078e3cff */
[----:B------:R-:W-:Y:S01]  /*30b00*/  @!PT LDS RZ, [RZ] ;  /* 0x00000000fffff984 */ /* 0x000fe20000000800 */
[----:B------:R-:W-:Y:S01]  /*30b10*/  @!PT LDS RZ, [RZ] ;  /* 0x00000000fffff984 */ /* 0x000fe20000000800 */
[----:B------:R-:W-:Y:S01]  /*30b20*/  @!PT LDS RZ, [RZ] ;  /* 0x00000000fffff984 */ /* 0x000fe20000000800 */
[----:B------:R-:W-:Y:S04]  /*30b30*/  @P4 LDGSTS.E.BYPASS.LTC128B.128 [R5+0x2a400], desc[UR36][R2.64], !P5 ;  /* 0x2a40000002054fae */ /* 0x000fe8000e901d64 */
[----:B------:R0:W-:Y:S02]  /*30b40*/  @P4 LDGSTS.E.BYPASS.LTC128B.128 [R5+0x2e400], desc[UR36][R2.64+0x80], !P1 ;  /* 0x2e40008002054fae */ /* 0x0001e4000c901d64 */
[----:B0-----:R-:W-:-:S07]  /*30b50*/  IMAD.MOV.U32 R2, RZ, RZ, R14 ;  /* 0x000000ffff027224 */ /* 0x001fce00078e000e */
[----:B------:R-:W-:Y:S05]  /*30b60*/  WARPSYNC.COLLECTIVE R15, `(.L_x_1111) ;  /* 0x000000000f087348 */ /* 0x000fea0003c00000 */
[----:B------:R0:W1:Y:S02]  /*30b70*/  SHFL.IDX P6, R14, R13, R12, R11 ;  /* 0x0000000c0d0e7389 */ /* 0x00006400000c000b */
[----:B01----:R-:W-:Y:S01]  /*30b80*/  ENDCOLLECTIVE ;  /* 0x000000000000791b */ /* 0x003fe20003800000 */
.L_x_1111:
[----:B------:R-:W-:Y:S02]  /*30b90*/  IMAD.MOV.U32 R13, RZ, RZ, R0 ;  /* 0x000000ffff0d7224 */ /* 0x000fe400078e0000 */
[----:B------:R-:W-:Y:S01]  /*30ba0*/  IMAD.MOV.U32 R12, RZ, RZ, 0x6 ;  /* 0x00000006ff0c7424 */ /* 0x000fe200078e00ff */
[----:B------:R-:W-:-:S07]  /*30bb0*/  MOV R3, R14 ;  /* 0x0000000e00037202 */ /* 0x000fce0000000f00 */
[----:B------:R-:W-:Y:S05]  /*30bc0*/  WARPSYNC.COLLECTIVE R15, `(.L_x_1112) ;  /* 0x000000000f087348 */ /* 0x000fea0003c00000 */
[----:B------:R0:W1:Y:S02]  /*30bd0*/  SHFL.IDX P6, R14, R13, R12, R11 ;  /* 0x0000000c0d0e7389 */ /* 0x00006400000c000b */
[----:B01----:R-:W-:Y:S01]  /*30be0*/  ENDCOLLECTIVE ;  /* 0x000000000000791b */ /* 0x003fe20003800000 */
.L_x_1112:
[----:B------:R-:W-:-:S05]  /*30bf0*/  @P3 IADD3 R3, P0, R30, R3, RZ ;  /* 0x000000031e033210 */ /* 0x000fca0007f1e0ff */
[----:B------:R-:W-:-:S05]  /*30c00*/  @P3 IMAD.X R2, RZ, RZ, R2, P0 ;  /* 0x000000ffff023224 */ /* 0x000fca00000e0602 */
[----:B------:R-:W-:Y:S02]  /*30c10*/  @P3 LOP3.LUT R3, R3, R2, RZ, 0x3c, !PT ;  /* 0x0000000203033212 */ /* 0x000fe400078e3cff */
[----:B------:R-:W-:Y:S02]  /*30c20*/  MOV R13, R4 ;  /* 0x00000004000d7202 */ /* 0x000fe40000000f00 */
        /* <DEDUP_REMOVED lines=11> */
.L_x_1113:
[----:B------:R-:W-:Y:S02]  /*30ce0*/  IMAD.MOV.U32 R13, RZ, RZ, R0 ;  /* 0x000000ffff0d7224 */ /* 0x000fe400078e0000 */
[----:B------:R-:W-:Y:S02]  /*30cf0*/  IMAD.MOV.U32 R12, RZ, RZ, 0x7 ;  /* 0x00000007ff0c7424 */ /* 0x000fe400078e00ff */
[----:B------:R-:W-:-:S07]  /*30d00*/  IMAD.MOV.U32 R3, RZ, RZ, R14 ;  /* 0x000000ffff037224 */ /* 0x000fce00078e000e */
[----:B------:R-:W-:Y:S05]  /*30d10*/  WARPSYNC.COLLECTIVE R15, `(.L_x_1114) ;  /* 0x000000000f087348 */ /* 0x000fea0003c00000 */
[----:B------:R0:W1:Y:S02]  /*30d20*/  SHFL.IDX P6, R14, R13, R12, R11 ;  /* 0x0000000c0d0e7389 */ /* 0x00006400000c000b */
[----:B01----:R-:W-:Y:S01]  /*30d30*/  ENDCOLLECTIVE ;  /* 0x000000000000791b */ /* 0x003fe20003800000 */
.L_x_1114:
[----:B------:R-:W-:-:S05]  /*30d40*/  @P2 IADD3 R3, P0, R30, R3, RZ ;  /* 0x000000031e032210 */ /* 0x000fca0007f1e0ff */
[----:B------:R-:W-:-:S05]  /*30d50*/  @P2 IMAD.X R2, RZ, RZ, R2, P0 ;  /* 0x000000ffff022224 */ /* 0x000fca00000e0602 */
[----:B------:R-:W-:Y:S01]  /*30d60*/  @P2 LOP3.LUT R3, R3, R2, RZ, 0x3c, !PT ;  /* 0x0000000203032212 */ /* 0x000fe200078e3cff */
[----:B------:R-:W-:-:S03]  /*30d70*/  IMAD.MOV.U32 R13, RZ, RZ, R4 ;  /* 0x000000ffff0d7224 */ /* 0x000fc600078e0004 */
[----:B------:R-:W-:-:S04]  /*30d80*/  @P2 LOP3.LUT R2, R3, R2, RZ, 0x3c, !PT ;  /* 0x0000000203022212 */ /* 0x000fc800078e3cff */
[----:B------:R-:W-:Y:S02]  /*30d90*/  @P2 LOP3.LUT R3, R3, R2, RZ, 0x3c, !PT ;  /* 0x0000000203032212 */ /* 0x000fe400078e3cff */
[----:B------:R-:W-:-:S07]  /*30da0*/  MOV R0, R14 ;  /* 0x0000000e00007202 */ /* 0x000fce0000000f00 */
[----:B------:R-:W-:Y:S05]  /*30db0*/  WARPSYNC.COLLECTIVE R15, `(.L_x_1115) ;  /* 0x000000000f087348 */ /* 0x000fea0003c00000 */
[----:B------:R0:W1:Y:S02]  /*30dc0*/  SHFL.IDX P6, R14, R13, R12, R11 ;  /* 0x0000000c0d0e7389 */ /* 0x00006400000c000b */
[----:B01----:R-:W-:Y:S01]  /*30dd0*/  ENDCOLLECTIVE ;  /* 0x000000000000791b */ /* 0x003fe20003800000 */
.L_x_1115:
[----:B------:R-:W-:Y:S01]  /*30de0*/  @!PT LDS RZ, [RZ] ;  /* 0x00000000fffff984 */ /* 0x000fe20000000800 */
[----:B------:R-:W-:Y:S01]  /*30df0*/  @!PT LDS RZ, [RZ] ;  /* 0x00000000fffff984 */ /* 0x000fe20000000800 */
[----:B------:R-:W-:Y:S01]  /*30e00*/  @!PT LDS RZ, [RZ] ;  /* 0x00000000fffff984 */ /* 0x000fe20000000800 */
[----:B------:R1:W-:Y:S04]  /*30e10*/  @P2 LDGSTS.E.BYPASS.LTC128B.128 [R5+0x2b400], desc[UR36][R2.64], !P5 ;  /* 0x2b40000002052fae */ /* 0x0003e8000e901d64 */
[----:B------:R1:W-:Y:S01]  /*30e20*/  @P2 LDGSTS.E.BYPASS.LTC128B.128 [R5+0x2f400], desc[UR36][R2.64+0x80], !P1 ;  /* 0x2f40008002052fae */ /* 0x0003e2000c901d64 */
[----:B------:R-:W-:Y:S01]  /*30e30*/  IMAD.MOV.U32 R4, RZ, RZ, R14 ;  /* 0x000000ffff047224 */ /* 0x000fe200078e000e */
[----:B------:R-:W-:Y:S06]  /*30e40*/  BRA `(.L_x_1116) ;  /* 0xffffff48004c7947 */ /* 0x000fec000383ffff */
.L_x_768:
[----:B------:R-:W-:Y:S01]  /*30e50*/  IMAD.MOV.U32 R13, RZ, RZ, R5 ;  /* 0x000000ffff0d7224 */ /* 0x000fe200078e0005 */
[----:B------:R-:W-:Y:S01]  /*30e60*/  MOV R11, 0x181f ;  /* 0x0000181f000b7802 */ /* 0x000fe20000000f00 */
[----:B------:R-:W-:Y:S01]  /*30e70*/  IMAD.MOV.U32 R12, RZ, RZ, RZ ;  /* 0x000000ffff0c7224 */ /* 0x000fe200078e00ff */
[----:B------:R-:W-:Y:S01]  /*30e80*/  IADD3 R4, R10, R4, RZ ;  /* 0x000000040a047210 */ /* 0x000fe20007ffe0ff */
[----:B------:R-:W-:Y:S02]  /*30e90*/  IMAD.MOV.U32 R15, RZ, RZ, -0x1 ;  /* 0xffffffffff0f7424 */ /* 0x000fe400078e00ff */
[----:B-----5:R-:W-:-:S07]  /*30ea0*/  IMAD R6, R19, R7, RZ ;  /* 0x0000000713067224 */ /* 0x020fce00078e02ff */
[----:B------:R-:W-:Y:S05]  /*30eb0*/  WARPSYNC.COLLECTIVE R15, `(.L_x_1117) ;  /* 0x000000000f087348 */ /* 0x000fea0003c00000 */
[----:B------:R0:W1:Y:S02]  /*30ec0*/  SHFL.IDX P6, R14, R13, R12, R11 ;  /* 0x0000000c0d0e7389 */ /* 0x00006400000c000b */
[----:B01----:R-:W-:Y:S01]  /*30ed0*/  ENDCOLLECTIVE ;  /* 0x000000000000791b */ /* 0x003fe20003800000 */
.L_x_1117:
[----:B------:R-:W-:Y:S01]  /*30ee0*/  ISETP.GE.AND P3, PT, R4, R6, PT ;  /* 0x000000060400720c */ /* 0x000fe20003f66270 */
[----:B------:R-:W-:Y:S02]  /*30ef0*/  IMAD.MOV.U32 R13, RZ, RZ, R0 ;  /* 0x000000ffff0d7224 */ /* 0x000fe400078e0000 */
[----:B------:R-:W-:-:S10]  /*30f00*/  IMAD.MOV.U32 R2, RZ, RZ, R14 ;  /* 0x000000ffff027224 */ /* 0x000fd400078e000e */
[----:B------:R-:W-:Y:S05]  /*30f10*/  WARPSYNC.COLLECTIVE R15, `(.L_x_1118) ;  /* 0x000000000f087348 */ /* 0x000fea0003c00000 */
[----:B------:R0:W1:Y:S02]  /*30f20*/  SHFL.IDX P6, R14, R13, R12, R11 ;  /* 0x0000000c0d0e7389 */ /* 0x00006400000c000b */
[----:B01----:R-:W-:Y:S01]  /*30f30*/  ENDCOLLECTIVE ;  /* 0x000000000000791b */ /* 0x003fe20003800000 */
.L_x_1118:
[----:B------:R-:W-:Y:S01]  /*30f40*/  IMAD.MOV.U32 R13, RZ, RZ, R5 ;  /* 0x000000ffff0d7224 */ /* 0x000fe200078e0005 */
[----:B------:R-:W-:Y:S01]  /*30f50*/  MOV R12, 0x1 ;  /* 0x00000001000c7802 */ /* 0x000fe20000000f00 */
[----:B------:R-:W-:-:S07]  /*30f60*/  IMAD.MOV.U32 R3, RZ, RZ, R14 ;  /* 0x000000ffff037224 */ /* 0x000fce00078e000e */
[----:B------:R-:W-:Y:S05]  /*30f70*/  WARPSYNC.COLLECTIVE R15, `(.L_x_1119) ;  /* 0x000000000f087348 */ /* 0x000fea0003c00000 */
[----:B------:R0:W1:Y:S02]  /*30f80*/  SHFL.IDX P6, R14, R13, R12, R11 ;  /* 0x0000000c0d0e7389 */ /* 0x00006400000c000b */
[----:B01----:R-:W-:Y:S01]  /*30f90*/  ENDCOLLECTIVE ;  /* 0x000000000000791b */ /* 0x003fe20003800000 */
.L_x_1119:
[----:B------:R-:W-:-:S05]  /*30fa0*/  @!P3 IADD3 R7, P2, R30, R3, RZ ;  /* 0x000000031e07b210 */ /* 0x000fca0007f5e0ff */
[----:B------:R-:W-:Y:S02]  /*30fb0*/  @!P3 IMAD.X R3, RZ, RZ, R2, P2 ;  /* 0x000000ffff03b224 */ /* 0x000fe400010e0602 */
[----:B------:R-:W-:Y:S02]  /*30fc0*/  @!P3 IMAD.MOV.U32 R2, RZ, RZ, R7 ;  /* 0x000000ffff02b224 */ /* 0x000fe400078e0007 */
[----:B------:R-:W-:Y:S02]  /*30fd0*/  VIADD R7, R4, 0x10 ;  /* 0x0000001004077836 */ /* 0x000fe40000000000 */
[----:B------:R-:W-:Y:S01]  /*30fe0*/  IMAD.MOV.U32 R13, RZ, RZ, R0 ;  /* 0x000000ffff0d7224 */ /* 0x000fe200078e0000 */
[----:B------:R-:W-:Y:S01]  /*30ff0*/  @!PT LDS RZ, [RZ] ;  /* 0x00000000fffff984 */ /* 0x000fe20000000800 */
[----:B------:R-:W-:Y:S01]  /*31000*/  @!PT LDS RZ, [RZ] ;  /* 0x00000000fffff984 */ /* 0x000fe20000000800 */
[----:B------:R-:W-:Y:S01]  /*31010*/  @!PT LDS RZ, [RZ] ;  /* 0x00000000fffff984 */ /* 0x000fe20000000800 */
[----:B------:R-:W-:Y:S04]  /*31020*/  @!P3 LDGSTS.E.BYPASS.LTC128B.128 [R9+0x20400], desc[UR36][R2.64], !P0 ;  /* 0x204000000209bfae */ /* 0x000fe8000c101d64 */
[----:B------:R0:W-:Y:S01]  /*31030*/  @!P3 LDGSTS.E.BYPASS.LTC128B.128 [R9+0x24400], desc[UR36][R2.64+0x80], !P1 ;  /* 0x244000800209bfae */ /* 0x0001e2000c901d64 */
[----:B------:R-:W-:Y:S01]  /*31040*/  ISETP.GE.AND P3, PT, R7, R6, PT ;  /* 0x000000060700720c */ /* 0x000fe20003f66270 */
[----:B0-----:R-:W-:-:S12]  /*31050*/  IMAD.MOV.U32 R2, RZ, RZ, R14 ;  /* 0x000000ffff027224 */ /* 0x001fd800078e000e */
[----:B------:R-:W-:Y:S05]  /*31060*/  WARPSYNC.COLLECTIVE R15, `(.L_x_1120) ;  /* 0x000000000f087348 */ /* 0x000fea0003c00000 */
[----:B------:R0:W1:Y:S02]  /*31070*/  SHFL.IDX P6, R14, R13, R12, R11 ;  /* 0x0000000c0d0e7389 */ /* 0x00006400000c000b */
[----:B01----:R-:W-:Y:S01]  /*31080*/  ENDCOLLECTIVE ;  /* 0x000000000000791b */ /* 0x003fe20003800000 */
.L_x_1120:
[----:B------:R-:W-:Y:S02]  /*31090*/  IMAD.MOV.U32 R13, RZ, RZ, R5 ;  /* 0x000000ffff0d7224 */ /* 0x000fe400078e0005 */
[----:B------:R-:W-:Y:S01]  /*310a0*/  IMAD.MOV.U32 R12, RZ, RZ, 0x2 ;  /* 0x00000002ff0c7424 */ /* 0x000fe200078e00ff */
[----:B------:R-:W-:-:S13]  /*310b0*/  @!P3 IADD3 R7, P2, R30, R14, RZ ;  /* 0x0000000e1e07b210 */ /* 0x000fda0007f5e0ff */
[----:B------:R-:W-:Y:S05]  /*310c0*/  WARPSYNC.COLLECTIVE R15, `(.L_x_1121) ;  /* 0x000000000f087348 */ /* 0x000fea0003c00000 */
[----:B------:R0:W1:Y:S02]  /*310d0*/  SHFL.IDX P6, R14, R13, R12, R11 ;  /* 0x0000000c0d0e7389 */ /* 0x00006400000c000b */
[----:B01----:R-:W-:Y:S01]  /*310e0*/  ENDCOLLECTIVE ;  /* 0x000000000000791b */ /* 0x003fe20003800000 */
.L_x_1121:
[----:B------:R-:W-:Y:S02]  /*310f0*/  @!P3 IMAD.X R8, RZ, RZ, R2, P2 ;  /* 0x000000ffff08b224 */ /* 0x000fe400010e0602 */
[----:B------:R-:W-:Y:S02]  /*31100*/  @!P3 IMAD.MOV.U32 R2, RZ, RZ, R7 ;  /* 0x000000ffff02b224 */ /* 0x000fe400078e0007 */
[----:B------:R-:W-:Y:S01]  /*31110*/  VIADD R7, R4, 0x20 ;  /* 0x0000002004077836 */ /* 0x000fe20000000000 */
[----:B------:R-:W-:-:S05]  /*31120*/  @!P3 MOV R3, R8 ;  /* 0x000000080003b202 */ /* 0x000fca0000000f00 */
[----:B------:R-:W-:Y:S01]  /*31130*/  @!PT LDS RZ, [RZ] ;  /* 0x00000000fffff984 */ /* 0x000fe20000000800 */
[----:B------:R-:W-:Y:S01]  /*31140*/  @!PT LDS RZ, [RZ] ;  /* 0x00000000fffff984 */ /* 0x000fe20000000800 */
[----:B------:R-:W-:Y:S01]  /*31150*/  @!PT LDS RZ, [RZ] ;  /* 0x00000000fffff984 */ /* 0x000fe20000000800 */
[----:B------:R-:W-:Y:S01]  /*31160*/  @!P3 LDGSTS.E.BYPASS.LTC128B.128 [R9+0x20c00], desc[UR36][R2.64], !P0 ;  /* 0x20c000000209bfae */ /* 0x000fe2000c101d64 */
[----:B------:R-:W-:-:S03]  /*31170*/  MOV R13, R0 ;  /* 0x00000000000d7202 */ /* 0x000fc60000000f00 */
[----:B------:R0:W-:Y:S01]  /*31180*/  @!P3 LDGSTS.E.BYPASS.LTC128B.128 [R9+0x24c00], desc[UR36][R2.64+0x80], !P1 ;  /* 0x24c000800209bfae */ /* 0x0001e2000c901d64 */
[----:B------:R-:W-:Y:S01]  /*31190*/  ISETP.GE.AND P3, PT, R7, R6, PT ;  /* 0x000000060700720c */ /* 0x000fe20003f66270 */
[----:B0-----:R-:W-:-:S12]  /*311a0*/  IMAD.MOV.U32 R2, RZ, RZ, R14 ;  /* 0x000000ffff027224 */ /* 0x001fd800078e000e */
[----:B------:R-:W-:Y:S05]  /*311b0*/  WARPSYNC.COLLECTIVE R15, `(.L_x_1122) ;  /* 0x000000000f087348 */ /* 0x000fea0003c00000 */
[----:B------:R0:W1:Y:S02]  /*311c0*/  SHFL.IDX P6, R14, R13, R12, R11 ;  /* 0x0000000c0d0e7389 */ /* 0x00006400000c000b */
[----:B01----:R-:W-:Y:S01]  /*311d0*/  ENDCOLLECTIVE ;  /* 0x000000000000791b */ /* 0x003fe20003800000 */
.L_x_1122:
[----:B------:R-:W-:Y:S01]  /*311e0*/  MOV R13, R5 ;  /* 0x00000005000d7202 */ /* 0x000fe20000000f00 */
[----:B------:R-:W-:Y:S01]  /*311f0*/  IMAD.MOV.U32 R12, RZ, RZ, 0x3 ;  /* 0x00000003ff0c7424 */ /* 0x000fe200078e00ff */
[----:B------:R-:W-:-:S13]  /*31200*/  @!P3 IADD3 R7, P2, R30, R14, RZ ;  /* 0x0000000e1e07b210 */ /* 0x000fda0007f5e0ff */
[----:B------:R-:W-:Y:S05]  /*31210*/  WARPSYNC.COLLECTIVE R15, `(.L_x_1123) ;  /* 0x000000000f087348 */ /* 0x000fea0003c00000 */
[----:B------:R0:W1:Y:S02]  /*31220*/  SHFL.IDX P6, R14, R13, R12, R11 ;  /* 0x0000000c0d0e7389 */ /* 0x00006400000c000b */
[----:B01----:R-:W-:Y:S01]  /*31230*/  ENDCOLLECTIVE ;  /* 0x000000000000791b */ /* 0x003fe20003800000 */
.L_x_1123:
[----:B------:R-:W-:Y:S02]  /*31240*/  @!P3 IMAD.X R8, RZ, RZ, R2, P2 ;  /* 0x000000ffff08b224 */ /* 0x000fe400010e0602 */
[----:B------:R-:W-:Y:S02]  /*31250*/  @!P3 IMAD.MOV.U32 R2, RZ, RZ, R7 ;  /* 0x000000ffff02b224 */ /* 0x000fe400078e0007 */
[----:B------:R-:W-:Y:S02]  /*31260*/  @!P3 IMAD.MOV.U32 R3, RZ, RZ, R8 ;  /* 0x000000ffff03b224 */ /* 0x000fe400078e0008 */
[----:B------:R-:W-:-:S03]  /*31270*/  VIADD R7, R4, 0x30 ;  /* 0x0000003004077836 */ /* 0x000fc60000000000 */
[----:B------:R-:W-:Y:S01]  /*31280*/  @!PT LDS RZ, [RZ] ;  /* 0x00000000fffff984 */ /* 0x000fe20000000800 */
[----:B------:R-:W-:Y:S01]  /*31290*/  @!PT LDS RZ, [RZ] ;  /* 0x00000000fffff984 */ /* 0x000fe20000000800 */
[----:B------:R-:W-:Y:S01]  /*312a0*/  @!PT LDS RZ, [RZ] ;  /* 0x00000000fffff984 */ /* 0x000fe20000000800 */
[----:B------:R-:W-:Y:S01]  /*312b0*/  @!P3 LDGSTS.E.BYPASS.LTC128B.128 [R9+0x21400], desc[UR36][R2.64], !P0 ;  /* 0x214000000209bfae */ /* 0x000fe2000c101d64 */
[----:B------:R-:W-:-:S03]  /*312c0*/  IMAD.MOV.U32 R13, RZ, RZ, R0 ;  /* 0x000000ffff0d7224 */ /* 0x000fc600078e0000 */
[----:B------:R0:W-:Y:S01]  /*312d0*/  @!P3 LDGSTS.E.BYPASS.LTC128B.128 [R9+0x25400], desc[UR36][R2.64+0x80], !P1 ;  /* 0x254000800209bfae */ /* 0x0001e2000c901d64 */
[----:B------:R-:W-:Y:S01]  /*312e0*/  ISETP.GE.AND P3, PT, R7, R6, PT ;  /* 0x000000060700720c */ /* 0x000fe20003f66270 */
[----:B0-----:R-:W-:-:S12]  /*312f0*/  IMAD.MOV.U32 R2, RZ, RZ, R14 ;  /* 0x000000ffff027224 */ /* 0x001fd800078e000e */
[----:B------:R-:W-:Y:S05]  /*31300*/  WARPSYNC.COLLECTIVE R15, `(.L_x_1124) ;  /* 0x000000000f087348 */ /* 0x000fea0003c00000 */
[----:B------:R0:W1:Y:S02]  /*31310*/  SHFL.IDX P6, R14, R13, R12, R11 ;  /* 0x0000000c0d0e7389 */ /* 0x00006400000c000b */
[----:B01----:R-:W-:Y:S01]  /*31320*/  ENDCOLLECTIVE ;  /* 0x000000000000791b */ /* 0x003fe20003800000 */
.L_x_1124:
[----:B------:R-:W-:Y:S02]  /*31330*/  IMAD.MOV.U32 R13, RZ, RZ, R5 ;  /* 0x000000ffff0d7224 */ /* 0x000fe400078e0005 */
[----:B------:R-:W-:Y:S01]  /*31340*/  IMAD.MOV.U32 R12, RZ, RZ, 0x4 ;  /* 0x00000004ff0c7424 */ /* 0x000fe200078e00ff */
[----:B------:R-:W-:-:S13]  /*31350*/  @!P3 IADD3 R7, P2, R30, R14, RZ ;  /* 0x0000000e1e07b210 */ /* 0x000fda0007f5e0ff */
[----:B------:R-:W-:Y:S05]  /*31360*/  WARPSYNC.COLLECTIVE R15, `(.L_x_1125) ;  /* 0x000000000f087348 */ /* 0x000fea0003c00000 */
[----:B------:R0:W1:Y:S02]  /*31370*/  SHFL.IDX P6, R14, R13, R12, R11 ;  /* 0x0000000c0d0e7389 */ /* 0x00006400000c000b */
[----:B01----:R-:W-:Y:S01]  /*31380*/  ENDCOLLECTIVE ;  /* 0x000000000000791b */ /* 0x003fe20003800000 */
.L_x_1125:
[----:B------:R-:W-:Y:S01]  /*31390*/  @!P3 IMAD.X R8, RZ, RZ, R2, P2 ;  /* 0x000000ffff08b224 */ /* 0x000fe200010e0602 */
[----:B------:R-:W-:Y:S01]  /*313a0*/  @!P3 MOV R2, R7 ;  /* 0x000000070002b202 */ /* 0x000fe20000000f00 */
[----:B------:R-:W-:Y:S02]  /*313b0*/  VIADD R7, R4, 0x40 ;  /* 0x0000004004077836 */ /* 0x000fe40000000000 */
[----:B------:R-:W-:-:S05]  /*313c0*/  @!P3 IMAD.MOV.U32 R3, RZ, RZ, R8 ;  /* 0x000000ffff03b224 */ /* 0x000fca00078e0008 */
[----:B------:R-:W-:Y:S01]  /*313d0*/  @!PT LDS RZ, [RZ] ;  /* 0x00000000fffff984 */ /* 0x000fe20000000800 */
[----:B------:R-:W-:Y:S01]  /*313e0*/  @!PT LDS RZ, [RZ] ;  /* 0x00000000fffff984 */ /* 0x000fe20000000800 */
[----:B------:R-:W-:Y:S01]  /*313f0*/  @!PT LDS RZ, [RZ] ;  /* 0x00000000fffff984 */ /* 0x000fe20000000800 */
[----:B------:R-:W-:Y:S01]  /*31400*/  @!P3 LDGSTS.E.BYPASS.LTC128B.128 [R9+0x21c00], desc[UR36][R2.64], !P0 ;  /* 0x21c000000209bfae */ /* 0x000fe2000c101d64 */
[----:B------:R-:W-:-:S03]  /*31410*/  IMAD.MOV.U32 R13, RZ, RZ, R0 ;  /* 0x000000ffff0d7224 */ /* 0x000fc600078e0000 */
[----:B------:R0:W-:Y:S01]  /*31420*/  @!P3 LDGSTS.E.BYPASS.LTC128B.128 [R9+0x25c00], desc[UR36][R2.64+0x80], !P1 ;  /* 0x25c000800209bfae */ /* 0x0001e2000c901d64 */
[----:B------:R-:W-:Y:S02]  /*31430*/  ISETP.GE.AND P3, PT, R7, R6, PT ;  /* 0x000000060700720c */ /* 0x000fe40003f66270 */
[----:B0-----:R-:W-:-:S11]  /*31440*/  MOV R2, R14 ;  /* 0x0000000e00027202 */ /* 0x001fd60000000f00 */
[----:B------:R-:W-:Y:S05]  /*31450*/  WARPSYNC.COLLECTIVE R15, `(.L_x_1126) ;  /* 0x000000000f087348 */ /* 0x000fea0003c00000 */
[----:B------:R0:W1:Y:S02]  /*31460*/  SHFL.IDX P6, R14, R13, R12, R11 ;  /* 0x0000000c0d0e7389 */ /* 0x00006400000c000b */
[----:B01----:R-:W-:Y:S01]  /*31470*/  ENDCOLLECTIVE ;  /* 0x000000000000791b */ /* 0x003fe20003800000 */
.L_x_1126:
[----:B------:R-:W-:Y:S02]  /*31480*/  IMAD.MOV.U32 R13, RZ, RZ, R5 ;  /* 0x000000ffff0d7224 */ /* 0x000fe400078e0005 */
[----:B------:R-:W-:Y:S01]  /*31490*/  IMAD.MOV.U32 R12, RZ, RZ, 0x5 ;  /* 0x00000005ff0c7424 */ /* 0x000fe200078e00ff */
[----:B------:R-:W-:-:S13]  /*314a0*/  @!P3 IADD3 R7, P2, R30, R14, RZ ;  /* 0x0000000e1e07b210 */ /* 0x000fda0007f5e0ff */
[----:B------:R-:W-:Y:S05]  /*314b0*/  WARPSYNC.COLLECTIVE R15, `(.L_x_1127) ;  /* 0x000000000f087348 */ /* 0x000fea0003c00000 */
[----:B------:R0:W1:Y:S02]  /*314c0*/  SHFL.IDX P6, R14, R13, R12, R11 ;  /* 0x0000000c0d0e7389 */ /* 0x00006400000c000b */
[----:B01----:R-:W-:Y:S01]  /*314d0*/  ENDCOLLECTIVE ;  /* 0x000000000000791b */ /* 0x003fe20003800000 */
.L_x_1127:
[----:B------:R-:W-:Y:S02]  /*314e0*/  @!P3 IMAD.X R8, RZ, RZ, R2, P2 ;  /* 0x000000ffff08b224 */ /* 0x000fe400010e0602 */
[----:B------:R-:W-:Y:S01]  /*314f0*/  @!P3 IMAD.MOV.U32 R2, RZ, RZ, R7 ;  /* 0x000000ffff02b224 */ /* 0x000fe200078e0007 */
[----:B------:R-:W-:Y:S01]  /*31500*/  IADD3 R7, R4, 0x50, RZ ;  /* 0x0000005004077810 */ /* 0x000fe20007ffe0ff */
[----:B------:R-:W-:-:S05]  /*31510*/  @!P3 IMAD.MOV.U32 R3, RZ, RZ, R8 ;  /* 0x000000ffff03b224 */ /* 0x000fca00078e0008 */
        /* <DEDUP_REMOVED lines=11> */
.L_x_1128:
[----:B------:R-:W-:Y:S02]  /*315d0*/  IMAD.MOV.U32 R13, RZ, RZ, R5 ;  /* 0x000000ffff0d7224 */ /* 0x000fe400078e0005 */
[----:B------:R-:W-:Y:S01]  /*315e0*/  IMAD.MOV.U32 R12, RZ, RZ, 0x6 ;  /* 0x00000006ff0c7424 */ /* 0x000fe200078e00ff */
[----:B------:R-:W-:-:S13]  /*315f0*/  @!P3 IADD3 R7, P2, R30, R14, RZ ;  /* 0x0000000e1e07b210 */ /* 0x000fda0007f5e0ff */
[----:B------:R-:W-:Y:S05]  /*31600*/  WARPSYNC.COLLECTIVE R15, `(.L_x_1129) ;  /* 0x000000000f087348 */ /* 0x000fea0003c00000 */
[----:B------:R0:W1:Y:S02]  /*31610*/  SHFL.IDX P6, R14, R13, R12, R11 ;  /* 0x0000000c0d0e7389 */ /* 0x00006400000c000b */
[----:B01----:R-:W-:Y:S01]  /*31620*/  ENDCOLLECTIVE ;  /* 0x000000000000791b */ /* 0x003fe20003800000 */
.L_x_1129:
[----:B------:R-:W-:Y:S01]  /*31630*/  @!P3 IADD3.X R8, RZ, R2, RZ, P2, !PT ;  /* 0x00000002ff08b210 */ /* 0x000fe200017fe4ff */
[----:B------:R-:W-:Y:S02]  /*31640*/  @!P3 IMAD.MOV.U32 R2, RZ, RZ, R7 ;  /* 0x000000ffff02b224 */ /* 0x000fe400078e0007 */
        /* <DEDUP_REMOVED lines=13> */
.L_x_1130:
[----:B------:R-:W-:Y:S02]  /*31720*/  IMAD.MOV.U32 R13, RZ, RZ, R5 ;  /* 0x000000ffff0d7224 */ /* 0x000fe400078e0005 */
[----:B------:R-:W-:Y:S02]  /*31730*/  IMAD.MOV.U32 R12, RZ, RZ, 0x7 ;  /* 0x00000007ff0c7424 */ /* 0x000fe400078e00ff */
[----:B------:R-:W-:-:S07]  /*31740*/  IMAD.MOV.U32 R3, RZ, RZ, R14 ;  /* 0x000000ffff037224 */ /* 0x000fce00078e000e */
[----:B------:R-:W-:Y:S05]  /*31750*/  WARPSYNC.COLLECTIVE R15, `(.L_x_1131) ;  /* 0x000000000f087348 */ /* 0x000fea0003c00000 */
[----:B------:R0:W1:Y:S02]  /*31760*/  SHFL.IDX P6, R14, R13, R12, R11 ;  /* 0x0000000c0d0e7389 */ /* 0x00006400000c000b */
[----:B01----:R-:W-:Y:S01]  /*31770*/  ENDCOLLECTIVE ;  /* 0x000000000000791b */ /* 0x003fe20003800000 */
.L_x_1131:
[----:B------:R-:W-:-:S05]  /*31780*/  @!P3 IADD3 R7, P2, R30, R3, RZ ;  /* 0x000000031e07b210 */ /* 0x000fca0007f5e0ff */
[----:B------:R-:W-:Y:S01]  /*31790*/  @!P3 IMAD.X R8, RZ, RZ, R2, P2 ;  /* 0x000000ffff08b224 */ /* 0x000fe200010e0602 */
[----:B------:R-:W-:-:S03]  /*317a0*/  @!P3 MOV R2, R7 ;  /* 0x000000070002b202 */ /* 0x000fc60000000f00 */
[----:B------:R-:W-:Y:S01]  /*317b0*/  @!P3 IMAD.MOV.U32 R3, RZ, RZ, R8 ;  /* 0x000000ffff03b224 */ /* 0x000fe200078e0008 */
[----:B------:R-:W-:-:S04]  /*317c0*/  MOV R13, R0 ;  /* 0x00000000000d7202 */ /* 0x000fc80000000f00 */
[----:B------:R-:W-:Y:S01]  /*317d0*/  @!PT LDS RZ, [RZ] ;  /* 0x00000000fffff984 */ /* 0x000fe20000000800 */
[----:B------:R-:W-:Y:S01]  /*317e0*/  @!PT LDS RZ, [RZ] ;  /* 0x00000000fffff984 */ /* 0x000fe20000000800 */
[----:B------:R-:W-:Y:S01]  /*317f0*/  @!PT LDS RZ, [RZ] ;  /* 0x00000000fffff984 */ /* 0x000fe20000000800 */
[----:B------:R0:W-:Y:S04]  /*31800*/  @!P3 LDGSTS.E.BYPASS.LTC128B.128 [R9+0x23400], desc[UR36][R2.64], !P0 ;  /* 0x234000000209bfae */ /* 0x0001e8000c101d64 */
[----:B------:R0:W-:Y:S01]  /*31810*/  @!P3 LDGSTS.E.BYPASS.LTC128B.128 [R9+0x27400], desc[UR36][R2.64+0x80], !P1 ;  /* 0x274000800209bfae */ /* 0x0001e2000c901d64 */
[----:B------:R-:W-:-:S07]  /*31820*/  IMAD.MOV.U32 R5, RZ, RZ, R14 ;  /* 0x000000ffff057224 */ /* 0x000fce00078e000e */
[----:B0-----:R-:W-:Y:S05]  /*31830*/  WARPSYNC.COLLECTIVE R15, `(.L_x_1132) ;  /* 0x000000000f087348 */ /* 0x001fea0003c00000 */
[----:B------:R1:W2:Y:S02]  /*31840*/  SHFL.IDX P6, R14, R13, R12, R11 ;  /* 0x0000000c0d0e7389 */ /* 0x0002a400000c000b */
[----:B012---:R-:W-:Y:S01]  /*31850*/  ENDCOLLECTIVE ;  /* 0x000000000000791b */ /* 0x007fe20003800000 */
.L_x_1132:
[----:B------:R-:W-:Y:S05]  /*31860*/  BRA `(.L_x_1133) ;  /* 0xffffff4800a87947 */ /* 0x000fea000383ffff */
.L_x_773:
[----:B0-----:R0:W1:Y:S02]  /*31870*/  SYNCS.PHASECHK.TRANS64.TRYWAIT P0, [R16+URZ+0x38820], R3 ;  /* 0x03882003100075a7 */ /* 0x001064000800017f */
[----:B-1----:R-:W-:Y:S05]  /*31880*/  @!P0 NANOSLEEP.SYNCS 0x989680 ;  /* 0x009896800000895d */ /* 0x002fea0003900000 */
[----:B------:R-:W1:Y:S02]  /*31890*/  @!P0 SYNCS.PHASECHK.TRANS64 P0, [R16+URZ+0x38820], R3 ;  /* 0x03882003100085a7 */ /* 0x000e64000800007f */
[----:B-1----:R-:W-:Y:S05]  /*318a0*/  @!P0 BRA `(.L_x_773) ;  /* 0xfffffffc00f08947 */ /* 0x002fea000383ffff */
[----:B------:R-:W-:Y:S05]  /*318b0*/  BRA `(.L_x_1134) ;  /* 0xffffff4c00207947 */ /* 0x000fea000383ffff */
.L_x_777:
[----:B0-----:R0:W1:Y:S02]  /*318c0*/  SYNCS.PHASECHK.TRANS64.TRYWAIT P0, [R0+URZ+0x38880], R20 ;  /* 0x03888014000075a7 */ /* 0x001064000800017f */
[----:B-1----:R-:W-:Y:S05]  /*318d0*/  @!P0 NANOSLEEP.SYNCS 0x989680 ;  /* 0x009896800000895d */ /* 0x002fea0003900000 */
[----:B------:R-:W1:Y:S02]  /*318e0*/  @!P0 SYNCS.PHASECHK.TRANS64 P0, [R0+URZ+0x38880], R20 ;  /* 0x03888014000085a7 */ /* 0x000e64000800007f */
[----:B-1----:R-:W-:Y:S05]  /*318f0*/  @!P0 BRA `(.L_x_777) ;  /* 0xfffffffc00f08947 */ /* 0x002fea000383ffff */
[----:B------:R-:W-:Y:S05]  /*31900*/  BRA `(.L_x_1135) ;  /* 0xffffff4c00c87947 */ /* 0x000fea000383ffff */
.L_x_778:
[----:B------:R-:W-:Y:S01]  /*31910*/  BSSY B0, `(.L_x_1136) ;  /* 0x0000008000007945 */ /* 0x000fe20003800000 */
[----:B------:R-:W-:Y:S02]  /*31920*/  IMAD.MOV.U32 R13, RZ, RZ, R7 ;  /* 0x000000ffff0d7224 */ /* 0x000fe400078e0007 */
[----:B------:R-:W-:Y:S02]  /*31930*/  IMAD.MOV.U32 R12, RZ, RZ, RZ ;  /* 0x000000ffff0c7224 */ /* 0x000fe400078e00ff */
[----:B------:R-:W-:Y:S02]  /*31940*/  IMAD.MOV.U32 R11, RZ, RZ, 0x181f ;  /* 0x0000181fff0b7424 */ /* 0x000fe400078e00ff */
[----:B------:R-:W-:-:S07]  /*31950*/  IMAD.MOV.U32 R15, RZ, RZ, -0x1 ;  /* 0xffffffffff0f7424 */ /* 0x000fce00078e00ff */
[----:B0-----:R-:W-:Y:S05]  /*31960*/  WARPSYNC.COLLECTIVE R15, `(.L_x_1137) ;  /* 0x000000000f087348 */ /* 0x001fea0003c00000 */
[----:B------:R1:W2:Y:S02]  /*31970*/  SHFL.IDX P6, R14, R13, R12, R11 ;  /* 0x0000000c0d0e7389 */ /* 0x0002a400000c000b */
[----:B012---:R-:W-:Y:S01]  /*31980*/  ENDCOLLECTIVE ;  /* 0x000000000000791b */ /* 0x007fe20003800000 */
.L_x_1137:
[----:B------:R-:W-:Y:S05]  /*31990*/  BSYNC B0 ;  /* 0x0000000000007941 */ /* 0x000fea0003800000 */
.L_x_1136:
[----:B------:R-:W-:Y:S01]  /*319a0*/  IMAD.MOV.U32 R13, RZ, RZ, R8 ;  /* 0x000000ffff0d7224 */ /* 0x000fe200078e0008 */
[----:B------:R-:W-:Y:S01]  /*319b0*/  MOV R3, R14 ;  /* 0x0000000e00037202 */ /* 0x000fe20000000f00 */
[----:B------:R-:W-:Y:S02]  /*319c0*/  IMAD.MOV.U32 R12, RZ, RZ, RZ ;  /* 0x000000ffff0c7224 */ /* 0x000fe400078e00ff */
[----:B------:R-:W-:Y:S02]  /*319d0*/  IMAD.MOV.U32 R11, RZ, RZ, 0x181f ;  /* 0x0000181fff0b7424 */ /* 0x000fe400078e00ff */
[----:B------:R-:W-:Y:S02]  /*319e0*/  IMAD.MOV.U32 R15, RZ, RZ, -0x1 ;  /* 0xffffffffff0f7424 */ /* 0x000fe400078e00ff */
[----:B------:R-:W-:-:S07]  /*319f0*/  IMAD.IADD R4, R16, 0x1, R4 ;  /* 0x0000000110047824 */ /* 0x000fce00078e0204 */
[----:B------:R-:W-:Y:S05]  /*31a00*/  WARPSYNC.COLLECTIVE R15, `(.L_x_1138) ;  /* 0x000000000f087348 */ /* 0x000fea0003c00000 */
[----:B------:R0:W1:Y:S02]  /*31a10*/  SHFL.IDX P6, R14, R13, R12, R11 ;  /* 0x0000000c0d0e7389 */ /* 0x00006400000c000b */
[----:B01----:R-:W-:Y:S01]  /*31a20*/  ENDCOLLECTIVE ;  /* 0x000000000000791b */ /* 0x003fe20003800000 */
.L_x_1138:
[----:B------:R-:W-:Y:S02]  /*31a30*/  IMAD.MOV.U32 R13, RZ, RZ, R7 ;  /* 0x000000ffff0d7224 */ /* 0x000fe400078e0007 */
[----:B------:R-:W-:Y:S01]  /*31a40*/  IMAD.MOV.U32 R12, RZ, RZ, 0x1 ;  /* 0x00000001ff0c7424 */ /* 0x000fe200078e00ff */
[----:B------:R-:W-:-:S07]  /*31a50*/  MOV R2, R14 ;  /* 0x0000000e00027202 */ /* 0x000fce0000000f00 */
[----:B------:R-:W-:Y:S05]  /*31a60*/  WARPSYNC.COLLECTIVE R15, `(.L_x_1139) ;  /* 0x000000000f087348 */ /* 0x000fea0003c00000 */
[----:B------:R0:W1:Y:S02]  /*31a70*/  SHFL.IDX P6, R14, R13, R12, R11 ;  /* 0x0000000c0d0e7389 */ /* 0x00006400000c000b */
[----:B01----:R-:W-:Y:S01]  /*31a80*/  ENDCOLLECTIVE ;  /* 0x000000000000791b */ /* 0x003fe20003800000 */
.L_x_1139:
        /* <DEDUP_REMOVED lines=8> */
[----:B0-----:R-:W-:-:S07]  /*31b10*/  MOV R3, R14 ;  /* 0x0000000e00037202 */ /* 0x001fce0000000f00 */
[----:B------:R-:W-:Y:S05]  /*31b20*/  WARPSYNC.COLLECTIVE R15, `(.L_x_1140) ;  /* 0x000000000f087348 */ /* 0x000fea0003c00000 */
[----:B------:R0:W1:Y:S02]  /*31b30*/  SHFL.IDX P6, R14, R13, R12, R11 ;  /* 0x0000000c0d0e7389 */ /* 0x00006400000c000b */
[----:B01----:R-:W-:Y:S01]  /*31b40*/  ENDCOLLECTIVE ;  /* 0x000000000000791b */ /* 0x003fe20003800000 */
.L_x_1140:
[----:B------:R-:W-:Y:S01]  /*31b50*/  IMAD.MOV.U32 R13, RZ, RZ, R7 ;  /* 0x000000ffff0d7224 */ /* 0x000fe200078e0007 */
[----:B------:R-:W-:Y:S01]  /*31b60*/  MOV R12, 0x2 ;  /* 0x00000002000c7802 */ /* 0x000fe20000000f00 */
[----:B------:R-:W-:-:S07]  /*31b70*/  IMAD.MOV.U32 R2, RZ, RZ, R14 ;  /* 0x000000ffff027224 */ /* 0x000fce00078e000e */
[----:B------:R-:W-:Y:S05]  /*31b80*/  WARPSYNC.COLLECTIVE R15, `(.L_x_1141) ;  /* 0x000000000f087348 */ /* 0x000fea0003c00000 */
[----:B------:R0:W1:Y:S02]  /*31b90*/  SHFL.IDX P6, R14, R13, R12, R11 ;  /* 0x0000000c0d0e7389 */ /* 0x00006400000c000b */
[----:B01----:R-:W-:Y:S01]  /*31ba0*/  ENDCOLLECTIVE ;  /* 0x000000000000791b */ /* 0x003fe20003800000 */
.L_x_1141:
        /* <DEDUP_REMOVED lines=12> */
.L_x_1142:
[----:B------:R-:W-:Y:S01]  /*31c70*/  MOV R13, R7 ;  /* 0x00000007000d7202 */ /* 0x000fe20000000f00 */
[----:B------:R-:W-:Y:S02]  /*31c80*/  IMAD.MOV.U32 R12, RZ, RZ, 0x3 ;  /* 0x00000003ff0c7424 */ /* 0x000fe400078e00ff */
[----:B------:R-:W-:-:S07]  /*31c90*/  IMAD.MOV.U32 R2, RZ, RZ, R14 ;  /* 0x000000ffff027224 */ /* 0x000fce00078e000e */
[----:B------:R-:W-:Y:S05]  /*31ca0*/  WARPSYNC.COLLECTIVE R15, `(.L_x_1143) ;  /* 0x000000000f087348 */ /* 0x000fea0003c00000 */
[----:B------:R0:W1:Y:S02]  /*31cb0*/  SHFL.IDX P6, R14, R13, R12, R11 ;  /* 0x0000000c0d0e7389 */ /* 0x00006400000c000b */
[----:B01----:R-:W-:Y:S01]  /*31cc0*/  ENDCOLLECTIVE ;  /* 0x000000000000791b */ /* 0x003fe20003800000 */
.L_x_1143:
        /* <DEDUP_REMOVED lines=12> */
.L_x_1144:
[----:B------:R-:W-:Y:S02]  /*31d90*/  IMAD.MOV.U32 R13, RZ, RZ, R7 ;  /* 0x000000ffff0d7224 */ /* 0x000fe400078e0007 */
[----:B------:R-:W-:Y:S02]  /*31da0*/  IMAD.MOV.U32 R12, RZ, RZ, 0x4 ;  /* 0x00000004ff0c7424 */ /* 0x000fe400078e00ff */
[----:B------:R-:W-:-:S07]  /*31db0*/  IMAD.MOV.U32 R2, RZ, RZ, R14 ;  /* 0x000000ffff027224 */ /* 0x000fce00078e000e */
[----:B------:R-:W-:Y:S05]  /*31dc0*/  WARPSYNC.COLLECTIVE R15, `(.L_x_1145) ;  /* 0x000000000f087348 */ /* 0x000fea0003c00000 */
[----:B------:R0:W1:Y:S02]  /*31dd0*/  SHFL.IDX P6, R14, R13, R12, R11 ;  /* 0x0000000c0d0e7389 */ /* 0x00006400000c000b */
[----:B01----:R-:W-:Y:S01]  /*31de0*/  ENDCOLLECTIVE ;  /* 0x000000000000791b */ /* 0x003fe20003800000 */
.L_x_1145:
[----:B------:R-:W-:-:S04]  /*31df0*/  IADD3 R2, P0, R30, R2, RZ ;  /* 0x000000021e027210 */ /* 0x000fc80007f1e0ff */
[----:B------:R-:W-:-:S05]  /*31e00*/  IADD3.X R3, RZ, R3, RZ, P0, !PT ;  /* 0x00000003ff037210 */ /* 0x000fca00007fe4ff */
        /* <DEDUP_REMOVED lines=10> */
.L_x_1146:
[----:B------:R-:W-:Y:S02]  /*31eb0*/  IMAD.MOV.U32 R13, RZ, RZ, R7 ;  /* 0x000000ffff0d7224 */ /* 0x000fe400078e0007 */
[----:B------:R-:W-:Y:S01]  /*31ec0*/  IMAD.MOV.U32 R12, RZ, RZ, 0x5 ;  /* 0x00000005ff0c7424 */ /* 0x000fe200078e00ff */
[----:B------:R-:W-:-:S07]  /*31ed0*/  MOV R2, R14 ;  /* 0x0000000e00027202 */ /* 0x000fce0000000f00 */
[----:B------:R-:W-:Y:S05]  /*31ee0*/  WARPSYNC.COLLECTIVE R15, `(.L_x_1147) ;  /* 0x000000000f087348 */ /* 0x000fea0003c00000 */
[----:B------:R0:W1:Y:S02]  /*31ef0*/  SHFL.IDX P6, R14, R13, R12, R11 ;  /* 0x0000000c0d0e7389 */ /* 0x00006400000c000b */
[----:B01----:R-:W-:Y:S01]  /*31f00*/  ENDCOLLECTIVE ;  /* 0x000000000000791b */ /* 0x003fe20003800000 */
.L_x_1147:
[----:B------:R-:W-:-:S05]  /*31f10*/  IADD3 R2, P0, R30, R2, RZ ;  /* 0x000000021e027210 */ /* 0x000fca0007f1e0ff */
[----:B------:R-:W-:-:S05]  /*31f20*/  IMAD.X R3, RZ, RZ, R3, P0 ;  /* 0x000000ffff037224 */ /* 0x000fca00000e0603 */
[----:B------:R-:W-:Y:S01]  /*31f30*/  @!PT LDS RZ, [RZ] ;  /* 0x00000000fffff984 */ /* 0x000fe20000000800 */
[----:B------:R-:W-:Y:S01]  /*31f40*/  @!PT LDS RZ, [RZ] ;  /* 0x00000000fffff984 */ /* 0x000fe20000000800 */
[----:B------:R-:W-:Y:S01]  /*31f50*/  @!PT LDS RZ, [RZ] ;  /* 0x00000000fffff984 */ /* 0x000fe20000000800 */
[----:B------:R-:W-:Y:S01]  /*31f60*/  LDGSTS.E.BYPASS.LTC128B.128 [R4+0x12400], desc[UR36][R2.64], !P3 ;  /* 0x1240000002047fae */ /* 0x000fe2000d901d64 */
[----:B------:R-:W-:-:S03]  /*31f70*/  MOV R13, R8 ;  /* 0x00000008000d7202 */ /* 0x000fc60000000f00 */
[----:B------:R0:W-:Y:S02]  /*31f80*/  LDGSTS.E.BYPASS.LTC128B.128 [R4+0x16400], desc[UR36][R2.64+0x80], !P2 ;  /* 0x1640008002047fae */ /* 0x0001e4000d101d64 */
[----:B0-----:R-:W-:-:S07]  /*31f90*/  IMAD.MOV.U32 R3, RZ, RZ, R14 ;  /* 0x000000ffff037224 */ /* 0x001fce00078e000e */
[----:B------:R-:W-:Y:S05]  /*31fa0*/  WARPSYNC.COLLECTIVE R15, `(.L_x_1148) ;  /* 0x000000000f087348 */ /* 0x000fea0003c00000 */
[----:B------:R0:W1:Y:S02]  /*31fb0*/  SHFL.IDX P6, R14, R13, R12, R11 ;  /* 0x0000000c0d0e7389 */ /* 0x00006400000c000b */
[----:B01----:R-:W-:Y:S01]  /*31fc0*/  ENDCOLLECTIVE ;  /* 0x000000000000791b */ /* 0x003fe20003800000 */
.L_x_1148:
[----:B------:R-:W-:Y:S02]  /*31fd0*/  IMAD.MOV.U32 R13, RZ, RZ, R7 ;  /* 0x000000ffff0d7224 */ /* 0x000fe400078e0007 */
[----:B------:R-:W-:Y:S02]  /*31fe0*/  IMAD.MOV.U32 R12, RZ, RZ, 0x6 ;  /* 0x00000006ff0c7424 */ /* 0x000fe400078e00ff */
[----:B------:R-:W-:-:S07]  /*31ff0*/  IMAD.MOV.U32 R2, RZ, RZ, R14 ;  /* 0x000000ffff027224 */ /* 0x000fce00078e000e */
[----:B------:R-:W-:Y:S05]  /*32000*/  WARPSYNC.COLLECTIVE R15, `(.L_x_1149) ;  /* 0x000000000f087348 */ /* 0x000fea0003c00000 */
[----:B------:R0:W1:Y:S02]  /*32010*/  SHFL.IDX P6, R14, R13, R12, R11 ;  /* 0x0000000c0d0e7389 */ /* 0x00006400000c000b */
[----:B01----:R-:W-:Y:S01]  /*32020*/  ENDCOLLECTIVE ;  /* 0x000000000000791b */ /* 0x003fe20003800000 */
.L_x_1149:
        /* <DEDUP_REMOVED lines=12> */
.L_x_1150:
[----:B------:R-:W-:Y:S01]  /*320f0*/  IMAD.MOV.U32 R13, RZ, RZ, R7 ;  /* 0x000000ffff0d7224 */ /* 0x000fe200078e0007 */
[----:B------:R-:W-:Y:S01]  /*32100*/  MOV R12, 0x7 ;  /* 0x00000007000c7802 */ /* 0x000fe20000000f00 */
[----:B------:R-:W-:-:S07]  /*32110*/  IMAD.MOV.U32 R2, RZ, RZ, R14 ;  /* 0x000000ffff027224 */ /* 0x000fce00078e000e */
[----:B------:R-:W-:Y:S05]  /*32120*/  WARPSYNC.COLLECTIVE R15, `(.L_x_1151) ;  /* 0x000000000f087348 */ /* 0x000fea0003c00000 */
[----:B------:R0:W1:Y:S02]  /*32130*/  SHFL.IDX P6, R14, R13, R12, R11 ;  /* 0x0000000c0d0e7389 */ /* 0x00006400000c000b */
[----:B01----:R-:W-:Y:S01]  /*32140*/  ENDCOLLECTIVE ;  /* 0x000000000000791b */ /* 0x003fe20003800000 */
.L_x_1151:
        /* <DEDUP_REMOVED lines=12> */
.L_x_1152:
[----:B------:R-:W-:Y:S01]  /*32210*/  IMAD.MOV.U32 R2, RZ, RZ, R14 ;  /* 0x000000ffff027224 */ /* 0x000fe200078e000e */
[----:B------:R-:W-:Y:S06]  /*32220*/  BRA `(.L_x_1153) ;  /* 0xffffff48009c7947 */ /* 0x000fec000383ffff */
.L_x_783:
[----:B---3--:R3:W4:Y:S02]  /*32230*/  SYNCS.PHASECHK.TRANS64.TRYWAIT P0, [R0+URZ+0x38840], R20 ;  /* 0x03884014000075a7 */ /* 0x008724000800017f */
[----:B----4-:R-:W-:Y:S05]  /*32240*/  @!P0 NANOSLEEP.SYNCS 0x989680 ;  /* 0x009896800000895d */ /* 0x010fea0003900000 */
[----:B------:R-:W4:Y:S02]  /*32250*/  @!P0 SYNCS.PHASECHK.TRANS64 P0, [R0+URZ+0x38840], R20 ;  /* 0x03884014000085a7 */ /* 0x000f24000800007f */
[----:B----4-:R-:W-:Y:S05]  /*32260*/  @!P0 BRA `(.L_x_783) ;  /* 0xfffffffc00f08947 */ /* 0x010fea000383ffff */
[----:B------:R-:W-:Y:S05]  /*32270*/  BRA `(.L_x_1154) ;  /* 0xffffff4800f07947 */ /* 0x000fea000383ffff */
.L_x_784:
[----:B------:R-:W-:Y:S01]  /*32280*/  BSSY B0, `(.L_x_1155) ;  /* 0x0000008000007945 */ /* 0x000fe20003800000 */
[----:B------:R-:W-:Y:S01]  /*32290*/  IMAD.MOV.U32 R13, RZ, RZ, R5 ;  /* 0x000000ffff0d7224 */ /* 0x000fe200078e0005 */
[----:B------:R-:W-:Y:S01]  /*322a0*/  MOV R12, RZ ;  /* 0x000000ff000c7202 */ /* 0x000fe20000000f00 */
[----:B------:R-:W-:Y:S02]  /*322b0*/  IMAD.MOV.U32 R11, RZ, RZ, 0x181f ;  /* 0x0000181fff0b7424 */ /* 0x000fe400078e00ff */
[----:B------:R-:W-:-:S07]  /*322c0*/  IMAD.MOV.U32 R15, RZ, RZ, -0x1 ;  /* 0xffffffffff0f7424 */ /* 0x000fce00078e00ff */
[----:B0-23--:R-:W-:Y:S05]  /*322d0*/  WARPSYNC.COLLECTIVE R15, `(.L_x_1156) ;  /* 0x000000000f087348 */ /* 0x00dfea0003c00000 */
[----:B------:R1:W4:Y:S02]  /*322e0*/  SHFL.IDX P6, R14, R13, R12, R11 ;  /* 0x0000000c0d0e7389 */ /* 0x00032400000c000b */
[----:B01234-:R-:W-:Y:S01]  /*322f0*/  ENDCOLLECTIVE ;  /* 0x000000000000791b */ /* 0x01ffe20003800000 */
.L_x_1156:
[----:B------:R-:W-:Y:S05]  /*32300*/  BSYNC B0 ;  /* 0x0000000000007941 */ /* 0x000fea0003800000 */
.L_x_1155:
[----:B------:R-:W-:Y:S01]  /*32310*/  IMAD.MOV.U32 R13, RZ, RZ, R6 ;  /* 0x000000ffff0d7224 */ /* 0x000fe200078e0006 */
[----:B------:R-:W-:Y:S01]  /*32320*/  MOV R12, RZ ;  /* 0x000000ff000c7202 */ /* 0x000fe20000000f00 */
[----:B------:R-:W-:Y:S02]  /*32330*/  IMAD.MOV.U32 R11, RZ, RZ, 0x181f ;  /* 0x0000181fff0b7424 */ /* 0x000fe400078e00ff */
[----:B------:R-:W-:Y:S02]  /*32340*/  IMAD.MOV.U32 R15, RZ, RZ, -0x1 ;  /* 0xffffffffff0f7424 */ /* 0x000fe400078e00ff */
[----:B------:R-:W-:-:S07]  /*32350*/  IMAD.MOV.U32 R3, RZ, RZ, R14 ;  /* 0x000000ffff037224 */ /* 0x000fce00078e000e */
[----:B------:R-:W-:Y:S05]  /*32360*/  WARPSYNC.COLLECTIVE R15, `(.L_x_1157) ;  /* 0x000000000f087348 */ /* 0x000fea0003c00000 */
[----:B------:R0:W1:Y:S02]  /*32370*/  SHFL.IDX P6, R14, R13, R12, R11 ;  /* 0x0000000c0d0e7389 */ /* 0x00006400000c000b */
[----:B01----:R-:W-:Y:S01]  /*32380*/  ENDCOLLECTIVE ;  /* 0x000000000000791b */ /* 0x003fe20003800000 */
.L_x_1157:
[----:B------:R-:W-:Y:S01]  /*32390*/  MOV R13, R5 ;  /* 0x00000005000d7202 */ /* 0x000fe20000000f00 */
[----:B------:R-:W-:Y:S02]  /*323a0*/  IMAD.MOV.U32 R12, RZ, RZ, 0x1 ;  /* 0x00000001ff0c7424 */ /* 0x000fe400078e00ff */
[----:B------:R-:W-:-:S07]  /*323b0*/  IMAD.MOV.U32 R2, RZ, RZ, R14 ;  /* 0x000000ffff027224 */ /* 0x000fce00078e000e */
[----:B------:R-:W-:Y:S05]  /*323c0*/  WARPSYNC.COLLECTIVE R15, `(.L_x_1158) ;  /* 0x000000000f087348 */ /* 0x000fea0003c00000 */
[----:B------:R0:W1:Y:S02]  /*323d0*/  SHFL.IDX P6, R14, R13, R12, R11 ;  /* 0x0000000c0d0e7389 */ /* 0x00006400000c000b */
[----:B01----:R-:W-:Y:S01]  /*323e0*/  ENDCOLLECTIVE ;  /* 0x000000000000791b */ /* 0x003fe20003800000 */
.L_x_1158:
        /* <DEDUP_REMOVED lines=12> */
.L_x_1159:
[----:B------:R-:W-:Y:S02]  /*324b0*/  IMAD.MOV.U32 R13, RZ, RZ, R5 ;  /* 0x000000ffff0d7224 */ /* 0x000fe400078e0005 */
[----:B------:R-:W-:Y:S02]  /*324c0*/  IMAD.MOV.U32 R12, RZ, RZ, 0x2 ;  /* 0x00000002ff0c7424 */ /* 0x000fe400078e00ff */
[----:B------:R-:W-:-:S07]  /*324d0*/  IMAD.MOV.U32 R2, RZ, RZ, R14 ;  /* 0x000000ffff027224 */ /* 0x000fce00078e000e */
[----:B------:R-:W-:Y:S05]  /*324e0*/  WARPSYNC.COLLECTIVE R15, `(.L_x_1160) ;  /* 0x000000000f087348 */ /* 0x000fea0003c00000 */
[----:B------:R0:W1:Y:S02]  /*324f0*/  SHFL.IDX P6, R14, R13, R12, R11 ;  /* 0x0000000c0d0e7389 */ /* 0x00006400000c000b */
[----:B01----:R-:W-:Y:S01]  /*32500*/  ENDCOLLECTIVE ;  /* 0x000000000000791b */ /* 0x003fe20003800000 */
.L_x_1160:
[----:B------:R-:W-:-:S04]  /*32510*/  IADD3 R2, P0, R30, R2, RZ ;  /* 0x000000021e027210 */ /* 0x000fc80007f1e0ff */
[----:B------:R-:W-:-:S05]  /*32520*/  IADD3.X R3, RZ, R3, RZ, P0, !PT ;  /* 0x00000003ff037210 */ /* 0x000fca00007fe4ff */
        /* <DEDUP_REMOVED lines=10> */
.L_x_1161:
[----:B------:R-:W-:Y:S01]  /*325d0*/  IMAD.MOV.U32 R13, RZ, RZ, R5 ;  /* 0x000000ffff0d7224 */ /* 0x000fe200078e0005 */
[----:B------:R-:W-:Y:S01]  /*325e0*/  MOV R12, 0x3 ;  /* 0x00000003000c7802 */ /* 0x000fe20000000f00 */
[----:B------:R-:W-:-:S07]  /*325f0*/  IMAD.MOV.U32 R2, RZ, RZ, R14 ;  /* 0x000000ffff027224 */ /* 0x000fce00078e000e */
[----:B------:R-:W-:Y:S05]  /*32600*/  WARPSYNC.COLLECTIVE R15, `(.L_x_1162) ;  /* 0x000000000f087348 */ /* 0x000fea0003c00000 */
[----:B------:R0:W1:Y:S02]  /*32610*/  SHFL.IDX P6, R14, R13, R12, R11 ;  /* 0x0000000c0d0e7389 */ /* 0x00006400000c000b */
[----:B01----:R-:W-:Y:S01]  /*32620*/  ENDCOLLECTIVE ;  /* 0x000000000000791b */ /* 0x003fe20003800000 */
.L_x_1162:
        /* <DEDUP_REMOVED lines=12> */
.L_x_1163:
[----:B------:R-:W-:Y:S02]  /*326f0*/  IMAD.MOV.U32 R13, RZ, RZ, R5 ;  /* 0x000000ffff0d7224 */ /* 0x000fe400078e0005 */
[----:B------:R-:W-:Y:S02]  /*32700*/  IMAD.MOV.U32 R12, RZ, RZ, 0x4 ;  /* 0x00000004ff0c7424 */ /* 0x000fe400078e00ff */
[----:B------:R-:W-:-:S07]  /*32710*/  IMAD.MOV.U32 R2, RZ, RZ, R14 ;  /* 0x000000ffff027224 */ /* 0x000fce00078e000e */
[----:B------:R-:W-:Y:S05]  /*32720*/  WARPSYNC.COLLECTIVE R15, `(.L_x_1164) ;  /* 0x000000000f087348 */ /* 0x000fea0003c00000 */
[----:B------:R0:W1:Y:S02]  /*32730*/  SHFL.IDX P6, R14, R13, R12, R11 ;  /* 0x0000000c0d0e7389 */ /* 0x00006400000c000b */
[----:B01----:R-:W-:Y:S01]  /*32740*/  ENDCOLLECTIVE ;  /* 0x000000000000791b */ /* 0x003fe20003800000 */
.L_x_1164:
        /* <DEDUP_REMOVED lines=12> */
.L_x_1165:
[----:B------:R-:W-:Y:S01]  /*32810*/  IMAD.MOV.U32 R13, RZ, RZ, R5 ;  /* 0x000000ffff0d7224 */ /* 0x000fe200078e0005 */
[----:B------:R-:W-:Y:S01]  /*32820*/  MOV R12, 0x5 ;  /* 0x00000005000c7802 */ /* 0x000fe20000000f00 */
[----:B------:R-:W-:-:S07]  /*32830*/  IMAD.MOV.U32 R2, RZ, RZ, R14 ;  /* 0x000000ffff027224 */ /* 0x000fce00078e000e */
[----:B------:R-:W-:Y:S05]  /*32840*/  WARPSYNC.COLLECTIVE R15, `(.L_x_1166) ;  /* 0x000000000f087348 */ /* 0x000fea0003c00000 */
[----:B------:R0:W1:Y:S02]  /*32850*/  SHFL.IDX P6, R14, R13, R12, R11 ;  /* 0x0000000c0d0e7389 */ /* 0x00006400000c000b */
[----:B01----:R-:W-:Y:S01]  /*32860*/  ENDCOLLECTIVE ;  /* 0x000000000000791b */ /* 0x003fe20003800000 */
.L_x_1166:
        /* <DEDUP_REMOVED lines=12> */
.L_x_1167:
[----:B------:R-:W-:Y:S02]  /*32930*/  IMAD.MOV.U32 R13, RZ, RZ, R5 ;  /* 0x000000ffff0d7224 */ /* 0x000fe400078e0005 */
[----:B------:R-:W-:Y:S02]  /*32940*/  IMAD.MOV.U32 R12, RZ, RZ, 0x6 ;  /* 0x00000006ff0c7424 */ /* 0x000fe400078e00ff */
[----:B------:R-:W-:-:S07]  /*32950*/  IMAD.MOV.U32 R2, RZ, RZ, R14 ;  /* 0x000000ffff027224 */ /* 0x000fce00078e000e */
[----:B------:R-:W-:Y:S05]  /*32960*/  WARPSYNC.COLLECTIVE R15, `(.L_x_1168) ;  /* 0x000000000f087348 */ /* 0x000fea0003c00000 */
[----:B------:R0:W1:Y:S02]  /*32970*/  SHFL.IDX P6, R14, R13, R12, R11 ;  /* 0x0000000c0d0e7389 */ /* 0x00006400000c000b */
[----:B01----:R-:W-:Y:S01]  /*32980*/  ENDCOLLECTIVE ;  /* 0x000000000000791b */ /* 0x003fe20003800000 */
.L_x_1168:
        /* <DEDUP_REMOVED lines=12> */
.L_x_1169:
[----:B------:R-:W-:Y:S01]  /*32a50*/  IMAD.MOV.U32 R13, RZ, RZ, R5 ;  /* 0x000000ffff0d7224 */ /* 0x000fe200078e0005 */
[----:B------:R-:W-:Y:S01]  /*32a60*/  MOV R12, 0x7 ;  /* 0x00000007000c7802 */ /* 0x000fe20000000f00 */
[----:B------:R-:W-:-:S07]  /*32a70*/  IMAD.MOV.U32 R2, RZ, RZ, R14 ;  /* 0x000000ffff027224 */ /* 0x000fce00078e000e */
[----:B------:R-:W-:Y:S05]  /*32a80*/  WARPSYNC.COLLECTIVE R15, `(.L_x_1170) ;  /* 0x000000000f087348 */ /* 0x000fea0003c00000 */
[----:B------:R0:W1:Y:S02]  /*32a90*/  SHFL.IDX P6, R14, R13, R12, R11 ;  /* 0x0000000c0d0e7389 */ /* 0x00006400000c000b */
[----:B01----:R-:W-:Y:S01]  /*32aa0*/  ENDCOLLECTIVE ;  /* 0x000000000000791b */ /* 0x003fe20003800000 */
.L_x_1170:
        /* <DEDUP_REMOVED lines=12> */
.L_x_1171:
[----:B------:R-:W-:Y:S01]  /*32b70*/  IMAD.MOV.U32 R2, RZ, RZ, R14 ;  /* 0x000000ffff027224 */ /* 0x000fe200078e000e */
[----:B------:R-:W-:Y:S06]  /*32b80*/  BRA `(.L_x_1172) ;  /* 0xffffff4400bc7947 */ /* 0x000fec000383ffff */
.L_x_789:
[----:B0-----:R0:W2:Y:S02]  /*32b90*/  SYNCS.PHASECHK.TRANS64.TRYWAIT P2, [R18+URZ+0x38870], R3 ;  /* 0x03887003120075a7 */ /* 0x0010a4000804017f */
[----:B--2---:R-:W-:Y:S05]  /*32ba0*/  @!P2 NANOSLEEP.SYNCS 0x989680 ;  /* 0x009896800000a95d */ /* 0x004fea0003900000 */
[----:B------:R-:W2:Y:S02]  /*32bb0*/  @!P2 SYNCS.PHASECHK.TRANS64 P2, [R18+URZ+0x38870], R3 ;  /* 0x038870031200a5a7 */ /* 0x000ea4000804007f */
[----:B--2---:R-:W-:Y:S05]  /*32bc0*/  @!P2 BRA `(.L_x_789) ;  /* 0xfffffffc00f0a947 */ /* 0x004fea000383ffff */
[----:B------:R-:W-:Y:S05]  /*32bd0*/  BRA `(.L_x_1173) ;  /* 0xffffff4800247947 */ /* 0x000fea000383ffff */
.L_x_791:
[----:B0-----:R0:W2:Y:S02]  /*32be0*/  SYNCS.PHASECHK.TRANS64.TRYWAIT P2, [R18+URZ+0x38860], R5 ;  /* 0x03886005120075a7 */ /* 0x0010a4000804017f */
[----:B--2---:R-:W-:Y:S05]  /*32bf0*/  @!P2 NANOSLEEP.SYNCS 0x989680 ;  /* 0x009896800000a95d */ /* 0x004fea0003900000 */
[----:B------:R-:W2:Y:S02]  /*32c00*/  @!P2 SYNCS.PHASECHK.TRANS64 P2, [R18+URZ+0x38860], R5 ;  /* 0x038860051200a5a7 */ /* 0x000ea4000804007f */
[----:B--2---:R-:W-:Y:S05]  /*32c10*/  @!P2 BRA `(.L_x_791) ;  /* 0xfffffffc00f0a947 */ /* 0x004fea000383ffff */
[----:B------:R-:W-:Y:S05]  /*32c20*/  BRA `(.L_x_1174) ;  /* 0xffffff4800347947 */ /* 0x000fea000383ffff */
.L_x_799:
[----:B0-----:R0:W1:Y:S02]  /*32c30*/  SYNCS.PHASECHK.TRANS64.TRYWAIT P1, [R18+URZ+0x38870], R3 ;  /* 0x03887003120075a7 */ /* 0x001064000802017f */
[----:B-1----:R-:W-:Y:S05]  /*32c40*/  @!P1 NANOSLEEP.SYNCS 0x989680 ;  /* 0x009896800000995d */ /* 0x002fea0003900000 */
[----:B------:R-:W1:Y:S02]  /*32c50*/  @!P1 SYNCS.PHASECHK.TRANS64 P1, [R18+URZ+0x38870], R3 ;  /* 0x03887003120095a7 */ /* 0x000e64000802007f */
[----:B-1----:R-:W-:Y:S05]  /*32c60*/  @!P1 BRA `(.L_x_799) ;  /* 0xfffffffc00f09947 */ /* 0x002fea000383ffff */
[----:B------:R-:W-:Y:S05]  /*32c70*/  BRA `(.L_x_1175) ;  /* 0xffffff5000907947 */ /* 0x000fea000383ffff */
.L_x_801:
[----:B0-----:R0:W1:Y:S02]  /*32c80*/  SYNCS.PHASECHK.TRANS64.TRYWAIT P1, [R18+URZ+0x38860], R3 ;  /* 0x03886003120075a7 */ /* 0x001064000802017f */
[----:B-1----:R-:W-:Y:S05]  /*32c90*/  @!P1 NANOSLEEP.SYNCS 0x989680 ;  /* 0x009896800000995d */ /* 0x002fea0003900000 */
[----:B------:R-:W1:Y:S02]  /*32ca0*/  @!P1 SYNCS.PHASECHK.TRANS64 P1, [R18+URZ+0x38860], R3 ;  /* 0x03886003120095a7 */ /* 0x000e64000802007f */
[----:B-1----:R-:W-:Y:S05]  /*32cb0*/  @!P1 BRA `(.L_x_801) ;  /* 0xfffffffc00f09947 */ /* 0x002fea000383ffff */
[----:B------:R-:W-:Y:S05]  /*32cc0*/  BRA `(.L_x_1176) ;  /* 0xffffff50009c7947 */ /* 0x000fea000383ffff */
.L_x_806:
[----:B------:R-:W-:Y:S01]  /*32cd0*/  BSSY B0, `(.L_x_1177) ;  /* 0x0000008000007945 */ /* 0x000fe20003800000 */
[----:B------:R-:W-:Y:S01]  /*32ce0*/  MOV R13, R24 ;  /* 0x00000018000d7202 */ /* 0x000fe20000000f00 */
[----:B------:R-:W-:Y:S02]  /*32cf0*/  IMAD.MOV.U32 R12, RZ, RZ, RZ ;  /* 0x000000ffff0c7224 */ /* 0x000fe400078e00ff */
[----:B------:R-:W-:Y:S02]  /*32d00*/  IMAD.MOV.U32 R11, RZ, RZ, 0x1f ;  /* 0x0000001fff0b7424 */ /* 0x000fe400078e00ff */
[----:B------:R-:W-:-:S07]  /*32d10*/  IMAD.MOV.U32 R15, RZ, RZ, -0x1 ;  /* 0xffffffffff0f7424 */ /* 0x000fce00078e00ff */
[----:B-1----:R-:W-:Y:S05]  /*32d20*/  WARPSYNC.COLLECTIVE R15, `(.L_x_1178) ;  /* 0x000000000f087348 */ /* 0x002fea0003c00000 */
[----:B------:R0:W2:Y:S02]  /*32d30*/  SHFL.IDX P6, R14, R13, R12, R11 ;  /* 0x0000000c0d0e7389 */ /* 0x0000a400000c000b */
[----:B012---:R-:W-:Y:S01]  /*32d40*/  ENDCOLLECTIVE ;  /* 0x000000000000791b */ /* 0x007fe20003800000 */
.L_x_1178:
[----:B------:R-:W-:Y:S05]  /*32d50*/  BSYNC B0 ;  /* 0x0000000000007941 */ /* 0x000fea0003800000 */
.L_x_1177:
[----:B------:R-:W-:Y:S01]  /*32d60*/  IMAD.MOV.U32 R13, RZ, RZ, R24 ;  /* 0x000000ffff0d7224 */ /* 0x000fe200078e0018 */
[----:B------:R-:W-:Y:S01]  /*32d70*/  MOV R15, 0xffffffff ;  /* 0xffffffff000f7802 */ /* 0x000fe20000000f00 */
[----:B------:R-:W-:Y:S01]  /*32d80*/  IMAD.MOV.U32 R12, RZ, RZ, 0x1 ;  /* 0x00000001ff0c7424 */ /* 0x000fe200078e00ff */
[----:B------:R-:W-:Y:S01]  /*32d90*/  MOV R0, R14 ;  /* 0x0000000e00007202 */ /* 0x000fe20000000f00 */
[----:B------:R-:W-:Y:S02]  /*32da0*/  IMAD.MOV.U32 R11, RZ, RZ, 0x1f ;  /* 0x0000001fff0b7424 */ /* 0x000fe400078e00ff */
[----:B------:R-:W-:-:S07]  /*32db0*/  IMAD.IADD R7, R27, 0x1, R9 ;  /* 0x000000011b077824 */ /* 0x000fce00078e0209 */
[----:B------:R-:W-:Y:S05]  /*32dc0*/  WARPSYNC.COLLECTIVE R15, `(.L_x_1179) ;  /* 0x000000000f087348 */ /* 0x000fea0003c00000 */
[----:B------:R0:W1:Y:S02]  /*32dd0*/  SHFL.IDX P6, R14, R13, R12, R11 ;  /* 0x0000000c0d0e7389 */ /* 0x00006400000c000b */
[----:B01----:R-:W-:Y:S01]  /*32de0*/  ENDCOLLECTIVE ;  /* 0x000000000000791b */ /* 0x003fe20003800000 */
.L_x_1179:
[----:B------:R-:W-:Y:S02]  /*32df0*/  ULDC UR4, c[0x0][0xc3c] ;  /* 0x00030f0000047ab9 */ /* 0x000fe40000000800 */
[----:B------:R-:W-:-:S13]  /*32e00*/  ISETP.GE.OR P1, PT, R7, UR4, !P0 ;  /* 0x0000000407007c0c */ /* 0x000fda000c726670 */
[----:B------:R-:W0:Y:S08]  /*32e10*/  @!P1 LDC.64 R2, c[0x0][0xc80] ;  /* 0x00032000ff029b82 */ /* 0x000e300000000a00 */
[----:B------:R-:W1:Y:S01]  /*32e20*/  @!P1 LDC.64 R4, c[0x0][0xc78] ;  /* 0x00031e00ff049b82 */ /* 0x000e620000000a00 */
[----:B------:R-:W-:Y:S02]  /*32e30*/  IMAD.MOV.U32 R11, RZ, RZ, RZ ;  /* 0x000000ffff0b7224 */ /* 0x000fe400078e00ff */
[----:B------:R-:W-:-:S02]  /*32e40*/  IMAD.MOV.U32 R6, RZ, RZ, R14 ;  /* 0x000000ffff067224 */ /* 0x000fc400078e000e */
[----:B0-----:R-:W-:-:S05]  /*32e50*/  @!P1 IMAD.WIDE R2, R7, 0x4, R2 ;  /* 0x0000000407029825 */ /* 0x001fca00078e0202 */
[----:B------:R1:W2:Y:S02]  /*32e60*/  @!P1 LDG.E R8, desc[UR36][R2.64] ;  /* 0x0000002402089981 */ /* 0x0002a4000c1e1900 */
[----:B-1----:R-:W-:-:S05]  /*32e70*/  @!P1 IMAD.WIDE R2, R7, 0x4, R4 ;  /* 0x0000000407029825 */ /* 0x002fca00078e0204 */
[----:B------:R-:W3:Y:S01]  /*32e80*/  @!P1 LDG.E R5, desc[UR36][R2.64] ;  /* 0x0000002402059981 */ /* 0x000ee2000c1e1900 */
[----:B------:R-:W-:Y:S01]  /*32e90*/  IMAD.MOV.U32 R7, RZ, RZ, RZ ;  /* 0x000000ffff077224 */ /* 0x000fe200078e00ff */
[C---:B------:R-:W-:Y:S01]  /*32ea0*/  ISETP.GE.U32.AND P2, PT, R9.reuse, 0x2, PT ;  /* 0x000000020900780c */ /* 0x040fe20003f46070 */
[----:B------:R-:W-:Y:S01]  /*32eb0*/  IMAD.MOV.U32 R4, RZ, RZ, RZ ;  /* 0x000000ffff047224 */ /* 0x000fe200078e00ff */
[C---:B------:R-:W-:Y:S02]  /*32ec0*/  ISETP.GE.U32.AND P3, PT, R9.reuse, 0x4, PT ;  /* 0x000000040900780c */ /* 0x040fe40003f66070 */
[C---:B------:R-:W-:Y:S02]  /*32ed0*/  ISETP.GE.U32.AND P4, PT, R9.reuse, 0x8, PT ;  /* 0x000000080900780c */ /* 0x040fe40003f86070 */
[----:B------:R-:W-:Y:S02]  /*32ee0*/  ISETP.GE.U32.AND P5, PT, R9, 0x10, PT ;  /* 0x000000100900780c */ /* 0x000fe40003fa6070 */
[----:B------:R-:W-:-:S02]  /*32ef0*/  MOV R24, RZ ;  /* 0x000000ff00187202 */ /* 0x000fc40000000f00 */
[----:B--2---:R-:W-:Y:S01]  /*32f00*/  @!P1 MOV R7, R8 ;  /* 0x0000000800079202 */ /* 0x004fe20000000f00 */
[----:B---3--:R-:W-:Y:S01]  /*32f10*/  @!P1 IMAD.MOV.U32 R4, RZ, RZ, R5 ;  /* 0x000000ffff049224 */ /* 0x008fe200078e0005 */
[----:B------:R-:W-:-:S03]  /*32f20*/  ISETP.NE.AND P1, PT, R9, RZ, PT ;  /* 0x000000ff0900720c */ /* 0x000fc60003f25270 */
[----:B------:R-:W-:-:S10]  /*32f30*/  IMAD R13, R4, R7, RZ ;  /* 0x00000007040d7224 */ /* 0x000fd400078e02ff */
[----:B------:R-:W-:Y:S05]  /*32f40*/  WARPSYNC.COLLECTIVE R15, `(.L_x_1180) ;  /* 0x000000000f087348 */ /* 0x000fea0003c00000 */
[----:B------:R0:W1:Y:S02]  /*32f50*/  SHFL.UP P6, R14, R13, R12, R11 ;  /* 0x0400000c0d0e7389 */ /* 0x00006400000c000b */
[----:B01----:R-:W-:Y:S01]  /*32f60*/  ENDCOLLECTIVE ;  /* 0x000000000000791b */ /* 0x003fe20003800000 */
.L_x_1180:
[----:B------:R-:W-:Y:S01]  /*32f70*/  IMAD.MOV.U32 R12, RZ, RZ, 0x2 ;  /* 0x00000002ff0c7424 */ /* 0x000fe200078e00ff */
[----:B------:R-:W-:-:S04]  /*32f80*/  SEL R14, R14, RZ, P1 ;  /* 0x000000ff0e0e7207 */ /* 0x000fc80000800000 */
[----:B------:R-:W-:-:S05]  /*32f90*/  IADD3 R5, R13, R14, RZ ;  /* 0x0000000e0d057210 */ /* 0x000fca0007ffe0ff */
[----:B------:R-:W-:-:S07]  /*32fa0*/  IMAD.MOV.U32 R13, RZ, RZ, R5 ;  /* 0x000000ffff0d7224 */ /* 0x000fce00078e0005 */
[----:B------:R-:W-:Y:S05]  /*32fb0*/  WARPSYNC.COLLECTIVE R15, `(.L_x_1181) ;  /* 0x000000000f087348 */ /* 0x000fea0003c00000 */
[----:B------:R0:W1:Y:S02]  /*32fc0*/  SHFL.UP P6, R14, R13, R12, R11 ;  /* 0x0400000c0d0e7389 */ /* 0x00006400000c000b */
[----:B01----:R-:W-:Y:S01]  /*32fd0*/  ENDCOLLECTIVE ;  /* 0x000000000000791b */ /* 0x003fe20003800000 */
.L_x_1181:
[----:B------:R-:W-:Y:S01]  /*32fe0*/  IMAD.MOV.U32 R12, RZ, RZ, 0x4 ;  /* 0x00000004ff0c7424 */ /* 0x000fe200078e00ff */
[----:B------:R-:W-:-:S05]  /*32ff0*/  SEL R2, R14, RZ, P2 ;  /* 0x000000ff0e027207 */ /* 0x000fca0001000000 */
[----:B------:R-:W-:-:S05]  /*33000*/  IMAD.IADD R2, R5, 0x1, R2 ;  /* 0x0000000105027824 */ /* 0x000fca00078e0202 */
[----:B------:R-:W-:-:S07]  /*33010*/  MOV R13, R2 ;  /* 0x00000002000d7202 */ /* 0x000fce0000000f00 */
[----:B------:R-:W-:Y:S05]  /*33020*/  WARPSYNC.COLLECTIVE R15, `(.L_x_1182) ;  /* 0x000000000f087348 */ /* 0x000fea0003c00000 */
[----:B------:R0:W1:Y:S02]  /*33030*/  SHFL.UP P6, R14, R13, R12, R11 ;  /* 0x0400000c0d0e7389 */ /* 0x00006400000c000b */
[----:B01----:R-:W-:Y:S01]  /*33040*/  ENDCOLLECTIVE ;  /* 0x000000000000791b */ /* 0x003fe20003800000 */
.L_x_1182:
[----:B------:R-:W-:Y:S02]  /*33050*/  MOV R12, 0x8 ;  /* 0x00000008000c7802 */ /* 0x000fe40000000f00 */
[----:B------:R-:W-:-:S05]  /*33060*/  SEL R3, R14, RZ, P3 ;  /* 0x000000ff0e037207 */ /* 0x000fca0001800000 */
[----:B------:R-:W-:-:S04]  /*33070*/  IMAD.IADD R8, R2, 0x1, R3 ;  /* 0x0000000102087824 */ /* 0x000fc800078e0203 */
[----:B------:R-:W-:-:S07]  /*33080*/  IMAD.MOV.U32 R13, RZ, RZ, R8 ;  /* 0x000000ffff0d7224 */ /* 0x000fce00078e0008 */
[----:B------:R-:W-:Y:S05]  /*33090*/  WARPSYNC.COLLECTIVE R15, `(.L_x_1183) ;  /* 0x000000000f087348 */ /* 0x000fea0003c00000 */
[----:B------:R0:W1:Y:S02]  /*330a0*/  SHFL.UP P6, R14, R13, R12, R11 ;  /* 0x0400000c0d0e7389 */ /* 0x00006400000c000b */
[----:B01----:R-:W-:Y:S01]  /*330b0*/  ENDCOLLECTIVE ;  /* 0x000000000000791b */ /* 0x003fe20003800000 */
.L_x_1183:
[----:B------:R-:W-:Y:S01]  /*330c0*/  IMAD.MOV.U32 R12, RZ, RZ, 0x10 ;  /* 0x00000010ff0c7424 */ /* 0x000fe200078e00ff */
[----:B------:R-:W-:-:S05]  /*330d0*/  SEL R5, R14, RZ, P4 ;  /* 0x000000ff0e057207 */ /* 0x000fca0002000000 */
[----:B------:R-:W-:-:S04]  /*330e0*/  IMAD.IADD R5, R8, 0x1, R5 ;  /* 0x0000000108057824 */ /* 0x000fc800078e0205 */
[----:B------:R-:W-:-:S07]  /*330f0*/  IMAD.MOV.U32 R13, RZ, RZ, R5 ;  /* 0x000000ffff0d7224 */ /* 0x000fce00078e0005 */
[----:B------:R-:W-:Y:S05]  /*33100*/  WARPSYNC.COLLECTIVE R15, `(.L_x_1184) ;  /* 0x000000000f087348 */ /* 0x000fea0003c00000 */
[----:B------:R0:W1:Y:S02]  /*33110*/  SHFL.UP P6, R14, R13, R12, R11 ;  /* 0x0400000c0d0e7389 */ /* 0x00006400000c000b */
[----:B01----:R-:W-:Y:S01]  /*33120*/  ENDCOLLECTIVE ;  /* 0x000000000000791b */ /* 0x003fe20003800000 */
.L_x_1184:
[----:B------:R-:W-:Y:S02]  /*33130*/  IMAD.MOV.U32 R12, RZ, RZ, 0x1f ;  /* 0x0000001fff0c7424 */ /* 0x000fe400078e00ff */
[----:B------:R-:W-:Y:S01]  /*33140*/  IMAD.MOV.U32 R11, RZ, RZ, 0x1f ;  /* 0x0000001fff0b7424 */ /* 0x000fe200078e00ff */
[----:B------:R-:W-:-:S04]  /*33150*/  SEL R14, R14, RZ, P5 ;  /* 0x000000ff0e0e7207 */ /* 0x000fc80002800000 */
[----:B------:R-:W-:-:S05]  /*33160*/  IADD3 R3, R5, R14, RZ ;  /* 0x0000000e05037210 */ /* 0x000fca0007ffe0ff */
[----:B------:R-:W-:-:S07]  /*33170*/  IMAD.MOV.U32 R13, RZ, RZ, R3 ;  /* 0x000000ffff0d7224 */ /* 0x000fce00078e0003 */
[----:B------:R-:W-:Y:S05]  /*33180*/  WARPSYNC.COLLECTIVE R15, `(.L_x_1185) ;  /* 0x000000000f087348 */ /* 0x000fea0003c00000 */
[----:B------:R0:W1:Y:S02]  /*33190*/  SHFL.IDX P6, R14, R13, R12, R11 ;  /* 0x0000000c0d0e7389 */ /* 0x00006400000c000b */
[----:B01----:R-:W-:Y:S01]  /*331a0*/  ENDCOLLECTIVE ;  /* 0x000000000000791b */ /* 0x003fe20003800000 */
.L_x_1185:
[----:B------:R-:W-:Y:S05]  /*331b0*/  BRA `(.L_x_1186) ;  /* 0xffffff58004c7947 */ /* 0x000fea000383ffff */
.L_x_809:
[----:B------:R-:W-:Y:S01]  /*331c0*/  BSSY B0, `(.L_x_1187) ;  /* 0x0000007000007945 */ /* 0x000fe20003800000 */
[----:B------:R-:W-:Y:S02]  /*331d0*/  IMAD.MOV.U32 R12, RZ, RZ, 0x1 ;  /* 0x00000001ff0c7424 */ /* 0x000fe400078e00ff */
[----:B------:R-:W-:Y:S02]  /*331e0*/  IMAD.MOV.U32 R11, RZ, RZ, RZ ;  /* 0x000000ffff0b7224 */ /* 0x000fe400078e00ff */
[----:B------:R-:W-:-:S07]  /*331f0*/  IMAD.MOV.U32 R15, RZ, RZ, -0x1 ;  /* 0xffffffffff0f7424 */ /* 0x000fce00078e00ff */
[----:B-1----:R-:W-:Y:S05]  /*33200*/  WARPSYNC.COLLECTIVE R15, `(.L_x_1188) ;  /* 0x000000000f087348 */ /* 0x002fea0003c00000 */
[----:B------:R0:W2:Y:S02]  /*33210*/  SHFL.UP P6, R14, R13, R12, R11 ;  /* 0x0400000c0d0e7389 */ /* 0x0000a400000c000b */
[----:B012---:R-:W-:Y:S01]  /*33220*/  ENDCOLLECTIVE ;  /* 0x000000000000791b */ /* 0x007fe20003800000 */
.L_x_1188:
[----:B------:R-:W-:Y:S05]  /*33230*/  BSYNC B0 ;  /* 0x0000000000007941 */ /* 0x000fea0003800000 */
.L_x_1187:
[----:B------:R-:W-:Y:S01]  /*33240*/  SEL R14, R14, RZ, P1 ;  /* 0x000000ff0e0e7207 */ /* 0x000fe20000800000 */
[----:B------:R-:W-:Y:S02]  /*33250*/  IMAD.MOV.U32 R12, RZ, RZ, 0x2 ;  /* 0x00000002ff0c7424 */ /* 0x000fe400078e00ff */
[----:B------:R-:W-:Y:S01]  /*33260*/  IMAD.MOV.U32 R11, RZ, RZ, RZ ;  /* 0x000000ffff0b7224 */ /* 0x000fe200078e00ff */
[----:B------:R-:W-:Y:S01]  /*33270*/  IADD3 R13, R13, R14, RZ ;  /* 0x0000000e0d0d7210 */ /* 0x000fe20007ffe0ff */
[----:B------:R-:W-:-:S07]  /*33280*/  IMAD.MOV.U32 R15, RZ, RZ, -0x1 ;  /* 0xffffffffff0f7424 */ /* 0x000fce00078e00ff */
[----:B------:R-:W-:Y:S05]  /*33290*/  WARPSYNC.COLLECTIVE R15, `(.L_x_1189) ;  /* 0x000000000f087348 */ /* 0x000fea0003c00000 */
[----:B------:R0:W1:Y:S02]  /*332a0*/  SHFL.UP P6, R14, R13, R12, R11 ;  /* 0x0400000c0d0e7389 */ /* 0x00006400000c000b */
[----:B01----:R-:W-:Y:S01]  /*332b0*/  ENDCOLLECTIVE ;  /* 0x000000000000791b */ /* 0x003fe20003800000 */
.L_x_1189:
[----:B------:R-:W-:Y:S01]  /*332c0*/  IMAD.MOV.U32 R12, RZ, RZ, 0x4 ;  /* 0x00000004ff0c7424 */ /* 0x000fe200078e00ff */
[----:B------:R-:W-:-:S04]  /*332d0*/  SEL R2, R14, RZ, P2 ;  /* 0x000000ff0e027207 */ /* 0x000fc80001000000 */
[----:B------:R-:W-:-:S05]  /*332e0*/  IADD3 R2, R13, R2, RZ ;  /* 0x000000020d027210 */ /* 0x000fca0007ffe0ff */
[----:B------:R-:W-:-:S07]  /*332f0*/  IMAD.MOV.U32 R13, RZ, RZ, R2 ;  /* 0x000000ffff0d7224 */ /* 0x000fce00078e0002 */
[----:B------:R-:W-:Y:S05]  /*33300*/  WARPSYNC.COLLECTIVE R15, `(.L_x_1190) ;  /* 0x000000000f087348 */ /* 0x000fea0003c00000 */
[----:B------:R0:W1:Y:S02]  /*33310*/  SHFL.UP P6, R14, R13, R12, R11 ;  /* 0x0400000c0d0e7389 */ /* 0x00006400000c000b */
[----:B01----:R-:W-:Y:S01]  /*33320*/  ENDCOLLECTIVE ;  /* 0x000000000000791b */ /* 0x003fe20003800000 */
.L_x_1190:
[----:B------:R-:W-:Y:S01]  /*33330*/  IMAD.MOV.U32 R12, RZ, RZ, 0x8 ;  /* 0x00000008ff0c7424 */ /* 0x000fe200078e00ff */
[----:B------:R-:W-:-:S05]  /*33340*/  SEL R3, R14, RZ, P3 ;  /* 0x000000ff0e037207 */ /* 0x000fca0001800000 */
[----:B------:R-:W-:-:S05]  /*33350*/  IMAD.IADD R3, R2, 0x1, R3 ;  /* 0x0000000102037824 */ /* 0x000fca00078e0203 */
[----:B------:R-:W-:-:S07]  /*33360*/  MOV R13, R3 ;  /* 0x00000003000d7202 */ /* 0x000fce0000000f00 */
[----:B------:R-:W-:Y:S05]  /*33370*/  WARPSYNC.COLLECTIVE R15, `(.L_x_1191) ;  /* 0x000000000f087348 */ /* 0x000fea0003c00000 */
[----:B------:R0:W1:Y:S02]  /*33380*/  SHFL.UP P6, R14, R13, R12, R11 ;  /* 0x0400000c0d0e7389 */ /* 0x00006400000c000b */
[----:B01----:R-:W-:Y:S01]  /*33390*/  ENDCOLLECTIVE ;  /* 0x000000000000791b */ /* 0x003fe20003800000 */
.L_x_1191:
[----:B------:R-:W-:Y:S02]  /*333a0*/  MOV R12, 0x10 ;  /* 0x00000010000c7802 */ /* 0x000fe40000000f00 */
[----:B------:R-:W-:-:S05]  /*333b0*/  SEL R14, R14, RZ, P4 ;  /* 0x000000ff0e0e7207 */ /* 0x000fca0002000000 */
[----:B------:R-:W-:-:S04]  /*333c0*/  IMAD.IADD R5, R3, 0x1, R14 ;  /* 0x0000000103057824 */ /* 0x000fc800078e020e */
[----:B------:R-:W-:-:S07]  /*333d0*/  IMAD.MOV.U32 R13, RZ, RZ, R5 ;  /* 0x000000ffff0d7224 */ /* 0x000fce00078e0005 */
[----:B------:R-:W-:Y:S05]  /*333e0*/  WARPSYNC.COLLECTIVE R15, `(.L_x_1192) ;  /* 0x000000000f087348 */ /* 0x000fea0003c00000 */
[----:B------:R0:W1:Y:S02]  /*333f0*/  SHFL.UP P6, R14, R13, R12, R11 ;  /* 0x0400000c0d0e7389 */ /* 0x00006400000c000b */
[----:B01----:R-:W-:Y:S01]  /*33400*/  ENDCOLLECTIVE ;  /* 0x000000000000791b */ /* 0x003fe20003800000 */
.L_x_1192:
[----:B------:R-:W-:Y:S01]  /*33410*/  IMAD.MOV.U32 R12, RZ, RZ, 0x1f ;  /* 0x0000001fff0c7424 */ /* 0x000fe200078e00ff */
[----:B------:R-:W-:Y:S02]  /*33420*/  MOV R11, 0x1f ;  /* 0x0000001f000b7802 */ /* 0x000fe40000000f00 */
[----:B------:R-:W-:-:S05]  /*33430*/  SEL R14, R14, RZ, P5 ;  /* 0x000000ff0e0e7207 */ /* 0x000fca0002800000 */
[----:B------:R-:W-:-:S04]  /*33440*/  IMAD.IADD R3, R5, 0x1, R14 ;  /* 0x0000000105037824 */ /* 0x000fc800078e020e */
[----:B------:R-:W-:-:S07]  /*33450*/  IMAD.MOV.U32 R13, RZ, RZ, R3 ;  /* 0x000000ffff0d7224 */ /* 0x000fce00078e0003 */
[----:B------:R-:W-:Y:S05]  /*33460*/  WARPSYNC.COLLECTIVE R15, `(.L_x_1193) ;  /* 0x000000000f087348 */ /* 0x000fea0003c00000 */
[----:B------:R0:W1:Y:S02]  /*33470*/  SHFL.IDX P6, R14, R13, R12, R11 ;  /* 0x0000000c0d0e7389 */ /* 0x00006400000c000b */
[----:B01----:R-:W-:Y:S01]  /*33480*/  ENDCOLLECTIVE ;  /* 0x000000000000791b */ /* 0x003fe20003800000 */
.L_x_1193:
[----:B------:R-:W-:Y:S05]  /*33490*/  BRA `(.L_x_1194) ;  /* 0xffffff5800387947 */ /* 0x000fea000383ffff */
.L_x_811:
[----:B------:R-:W-:Y:S01]  /*334a0*/  BSSY B0, `(.L_x_1195) ;  /* 0x0000006000007945 */ /* 0x000fe20003800000 */
[----:B------:R-:W-:Y:S01]  /*334b0*/  PLOP3.LUT P6, PT, P6, PT, PT, 0x8, 0x0 ;  /* 0x000000000000781c */ /* 0x000fe200037ce170 */
[----:B------:R-:W-:-:S12]  /*334c0*/  IMAD.MOV.U32 R15, RZ, RZ, -0x1 ;  /* 0xffffffffff0f7424 */ /* 0x000fd800078e00ff */
[----:B01----:R-:W-:Y:S05]  /*334d0*/  WARPSYNC.COLLECTIVE R15, `(.L_x_1196) ;  /* 0x000000000f087348 */ /* 0x003fea0003c00000 */
[----:B------:R-:W-:Y:S01]  /*334e0*/  VOTE.ANY R14, PT, P6 ;  /* 0x00000000000e7806 */ /* 0x000fe200030e0100 */
[----:B01----:R-:W-:Y:S06]  /*334f0*/  ENDCOLLECTIVE ;  /* 0x000000000000791b */ /* 0x003fec0003800000 */
.L_x_1196:
[----:B------:R-:W-:Y:S05]  /*33500*/  BSYNC B0 ;  /* 0x0000000000007941 */ /* 0x000fea0003800000 */
.L_x_1195:
[----:B------:R-:W-:Y:S02]  /*33510*/  IMAD.MOV.U32 R8, RZ, RZ, R14 ;  /* 0x000000ffff087224 */ /* 0x000fe400078e000e */
[----:B------:R-:W-:Y:S02]  /*33520*/  IMAD.MOV.U32 R13, RZ, RZ, R7 ;  /* 0x000000ffff0d7224 */ /* 0x000fe400078e0007 */
[----:B------:R-:W0:Y:S01]  /*33530*/  POPC R5, R8 ;  /* 0x0000000800057309 */ /* 0x000e220000000000 */
[----:B------:R-:W-:Y:S02]  /*33540*/  IMAD.MOV.U32 R11, RZ, RZ, 0x1f ;  /* 0x0000001fff0b7424 */ /* 0x000fe400078e00ff */
[----:B------:R-:W-:Y:S01]  /*33550*/  IMAD.MOV.U32 R15, RZ, RZ, -0x1 ;  /* 0xffffffffff0f7424 */ /* 0x000fe200078e00ff */
[----:B0-----:R-:W-:-:S07]  /*33560*/  MOV R12, R5 ;  /* 0x00000005000c7202 */ /* 0x001fce0000000f00 */
[----:B------:R-:W-:Y:S05]  /*33570*/  WARPSYNC.COLLECTIVE R15, `(.L_x_1197) ;  /* 0x000000000f087348 */ /* 0x000fea0003c00000 */
[----:B------:R0:W1:Y:S02]  /*33580*/  SHFL.IDX P6, R14, R13, R12, R11 ;  /* 0x0000000c0d0e7389 */ /* 0x00006400000c000b */
[----:B01----:R-:W-:Y:S01]  /*33590*/  ENDCOLLECTIVE ;  /* 0x000000000000791b */ /* 0x003fe20003800000 */
.L_x_1197:
[----:B------:R-:W-:Y:S01]  /*335a0*/  MOV R13, R4 ;  /* 0x00000004000d7202 */ /* 0x000fe20000000f00 */
[----:B------:R-:W-:-:S07]  /*335b0*/  IMAD.MOV.U32 R7, RZ, RZ, R14 ;  /* 0x000000ffff077224 */ /* 0x000fce00078e000e */
[----:B------:R-:W-:Y:S05]  /*335c0*/  WARPSYNC.COLLECTIVE R15, `(.L_x_1198) ;  /* 0x000000000f087348 */ /* 0x000fea0003c00000 */
[----:B------:R0:W1:Y:S02]  /*335d0*/  SHFL.IDX P6, R14, R13, R12, R11 ;  /* 0x0000000c0d0e7389 */ /* 0x00006400000c000b */
[----:B01----:R-:W-:Y:S01]  /*335e0*/  ENDCOLLECTIVE ;  /* 0x000000000000791b */ /* 0x003fe20003800000 */
.L_x_1198:
[----:B------:R-:W-:Y:S01]  /*335f0*/  IMAD.MOV.U32 R4, RZ, RZ, R14 ;  /* 0x000000ffff047224 */ /* 0x000fe200078e000e */
[----:B------:R-:W-:Y:S06]  /*33600*/  BRA `(.L_x_1199) ;  /* 0xffffff5800187947 */ /* 0x000fec000383ffff */
.L_x_813:
[----:B------:R-:W-:Y:S01]  /*33610*/  BSSY B0, `(.L_x_1200) ;  /* 0x0000007000007945 */ /* 0x000fe20003800000 */
[----:B------:R-:W-:Y:S01]  /*33620*/  IMAD.MOV.U32 R13, RZ, RZ, R3 ;  /* 0x000000ffff0d7224 */ /* 0x000fe200078e0003 */
[----:B------:R-:W-:Y:S01]  /*33630*/  MOV R15, 0xffffffff ;  /* 0xffffffff000f7802 */ /* 0x000fe20000000f00 */
[----:B------:R-:W-:-:S07]  /*33640*/  IMAD.MOV.U32 R11, RZ, RZ, 0x1f ;  /* 0x0000001fff0b7424 */ /* 0x000fce00078e00ff */
[----:B01234-:R-:W-:Y:S05]  /*33650*/  WARPSYNC.COLLECTIVE R15, `(.L_x_1201) ;  /* 0x000000000f087348 */ /* 0x01ffea0003c00000 */
[----:B------:R0:W0:Y:S02]  /*33660*/  SHFL.IDX P6, R14, R13, R12, R11 ;  /* 0x0000000c0d0e7389 */ /* 0x00002400000c000b */
[----:B01234-:R-:W-:Y:S01]  /*33670*/  ENDCOLLECTIVE ;  /* 0x000000000000791b */ /* 0x01ffe20003800000 */
.L_x_1201:
[----:B------:R-:W-:Y:S05]  /*33680*/  BSYNC B0 ;  /* 0x0000000000007941 */ /* 0x000fea0003800000 */
.L_x_1200:
[----:B------:R-:W-:Y:S01]  /*33690*/  IMAD.MOV.U32 R24, RZ, RZ, R14 ;  /* 0x000000ffff187224 */ /* 0x000fe200078e000e */
[----:B------:R-:W-:Y:S06]  /*336a0*/  BRA `(.L_x_812) ;  /* 0xffffff5800087947 */ /* 0x000fec000383ffff */
.L_x_817:
[----:B0-----:R0:W2:Y:S02]  /*336b0*/  SYNCS.PHASECHK.TRANS64.TRYWAIT P0, [R5+URZ+0x38820], R0 ;  /* 0x03882000050075a7 */ /* 0x0010a4000800017f */
[----:B--2---:R-:W-:Y:S05]  /*336c0*/  @!P0 NANOSLEEP.SYNCS 0x989680 ;  /* 0x009896800000895d */ /* 0x004fea0003900000 */
[----:B------:R-:W2:Y:S02]  /*336d0*/  @!P0 SYNCS.PHASECHK.TRANS64 P0, [R5+URZ+0x38820], R0 ;  /* 0x03882000050085a7 */ /* 0x000ea4000800007f */
[----:B--2---:R-:W-:Y:S05]  /*336e0*/  @!P0 BRA `(.L_x_817) ;  /* 0xfffffffc00f08947 */ /* 0x004fea000383ffff */
[----:B------:R-:W-:Y:S05]  /*336f0*/  BRA `(.L_x_1202) ;  /* 0xffffff5c00687947 */ /* 0x000fea000383ffff */
.L_x_818:
[----:B------:R-:W2:Y:S01]  /*33700*/  S2R R2, SR_TID.X ;  /* 0x0000000000027919 */ /* 0x000ea20000002100 */
[----:B------:R-:W-:Y:S01]  /*33710*/  BSSY B0, `(.L_x_1203) ;  /* 0x000000a000007945 */ /* 0x000fe20003800000 */
[----:B------:R-:W-:Y:S01]  /*33720*/  IMAD.MOV.U32 R12, RZ, RZ, RZ ;  /* 0x000000ffff0c7224 */ /* 0x000fe200078e00ff */
[----:B------:R-:W-:Y:S01]  /*33730*/  MOV R11, 0x1f ;  /* 0x0000001f000b7802 */ /* 0x000fe20000000f00 */
[----:B------:R-:W-:Y:S01]  /*33740*/  IMAD.MOV.U32 R15, RZ, RZ, -0x1 ;  /* 0xffffffffff0f7424 */ /* 0x000fe200078e00ff */
[----:B--2---:R-:W-:-:S04]  /*33750*/  SHF.R.U32.HI R2, RZ, 0x5, R2 ;  /* 0x00000005ff027819 */ /* 0x004fc80000011602 */
[----:B------:R-:W-:-:S05]  /*33760*/  LOP3.LUT R2, R2, 0x3, RZ, 0xc0, !PT ;  /* 0x0000000302027812 */ /* 0x000fca00078ec0ff */
[----:B------:R-:W-:-:S07]  /*33770*/  IMAD.MOV.U32 R13, RZ, RZ, R2 ;  /* 0x000000ffff0d7224 */ /* 0x000fce00078e0002 */
[----:B01----:R-:W-:Y:S05]  /*33780*/  WARPSYNC.COLLECTIVE R15, `(.L_x_1204) ;  /* 0x000000000f087348 */ /* 0x003fea0003c00000 */
[----:B------:R2:W3:Y:S02]  /*33790*/  SHFL.IDX P6, R14, R13, R12, R11 ;  /* 0x0000000c0d0e7389 */ /* 0x0004e400000c000b */
[----:B0123--:R-:W-:Y:S01]  /*337a0*/  ENDCOLLECTIVE ;  /* 0x000000000000791b */ /* 0x00ffe20003800000 */
.L_x_1204:
[----:B------:R-:W-:Y:S05]  /*337b0*/  BSYNC B0 ;  /* 0x0000000000007941 */ /* 0x000fea0003800000 */
.L_x_1203:
[----:B------:R-:W-:Y:S05]  /*337c0*/  BRA `(.L_x_1205) ;  /* 0xffffff5c00507947 */ /* 0x000fea000383ffff */
.L_x_819:
[----:B------:R-:W-:Y:S01]  /*337d0*/  BSSY B0, `(.L_x_1206) ;  /* 0x0000006000007945 */ /* 0x000fe20003800000 */
[----:B------:R-:W-:-:S07]  /*337e0*/  IMAD.MOV.U32 R15, RZ, RZ, -0x1 ;  /* 0xffffffffff0f7424 */ /* 0x000fce00078e00ff */
[----:B01----:R-:W-:Y:S05]  /*337f0*/  WARPSYNC.COLLECTIVE R15, `(.L_x_1207) ;  /* 0x000000000f0c7348 */ /* 0x003fea0003c00000 */
[----:B------:R-:W-:Y:S02]  /*33800*/  ELECT P6, UR62, PT ;  /* 0x00000000003e782f */ /* 0x000fe400038c0000 */
[----:B------:R-:W-:Y:S01]  /*33810*/  MOV R14, UR62 ;  /* 0x0000003e000e7c02 */ /* 0x000fe20008000f00 */
[----:B01----:R-:W-:Y:S10]  /*33820*/  ENDCOLLECTIVE ;  /* 0x000000000000791b */ /* 0x003ff40003800000 */
.L_x_1207:
[----:B------:R-:W-:Y:S05]  /*33830*/  BSYNC B0 ;  /* 0x0000000000007941 */ /* 0x000fea0003800000 */
.L_x_1206:
[----:B------:R-:W-:Y:S05]  /*33840*/  BRA `(.L_x_1208) ;  /* 0xffffff5c00447947 */ /* 0x000fea000383ffff */
.L_x_821:
[----:B0-----:R0:W2:Y:S02]  /*33850*/  SYNCS.PHASECHK.TRANS64.TRYWAIT P1, [R3+URZ+0x38840], R2 ;  /* 0x03884002030075a7 */ /* 0x0010a4000802017f */
[----:B--2---:R-:W-:Y:S05]  /*33860*/  @!P1 NANOSLEEP.SYNCS 0x989680 ;  /* 0x009896800000995d */ /* 0x004fea0003900000 */
[----:B------:R-:W2:Y:S02]  /*33870*/  @!P1 SYNCS.PHASECHK.TRANS64 P1, [R3+URZ+0x38840], R2 ;  /* 0x03884002030095a7 */ /* 0x000ea4000802007f */
[----:B--2---:R-:W-:Y:S05]  /*33880*/  @!P1 BRA `(.L_x_821) ;  /* 0xfffffffc00f09947 */ /* 0x004fea000383ffff */
[----:B------:R-:W-:Y:S05]  /*33890*/  BRA `(.L_x_1209) ;  /* 0xffffff5c006c7947 */ /* 0x000fea000383ffff */
.L_x_823:
[----:B--2---:R2:W3:Y:S02]  /*338a0*/  SYNCS.PHASECHK.TRANS64.TRYWAIT P1, [R5+URZ+0x38840], R0 ;  /* 0x03884000050075a7 */ /* 0x0044e4000802017f */
[----:B---3--:R-:W-:Y:S05]  /*338b0*/  @!P1 NANOSLEEP.SYNCS 0x989680 ;  /* 0x009896800000995d */ /* 0x008fea0003900000 */
[----:B------:R-:W3:Y:S02]  /*338c0*/  @!P1 SYNCS.PHASECHK.TRANS64 P1, [R5+URZ+0x38840], R0 ;  /* 0x03884000050095a7 */ /* 0x000ee4000802007f */
[----:B---3--:R-:W-:Y:S05]  /*338d0*/  @!P1 BRA `(.L_x_823) ;  /* 0xfffffffc00f09947 */ /* 0x008fea000383ffff */
[----:B------:R-:W-:Y:S05]  /*338e0*/  BRA `(.L_x_1210) ;  /* 0xffffff5c00787947 */ /* 0x000fea000383ffff */
.L_x_825:
[----:B---3--:R3:W4:Y:S02]  /*338f0*/  SYNCS.PHASECHK.TRANS64.TRYWAIT P1, [R3+URZ+0x38860], R2 ;  /* 0x03886002030075a7 */ /* 0x008724000802017f */
[----:B----4-:R-:W-:Y:S05]  /*33900*/  @!P1 NANOSLEEP.SYNCS 0x989680 ;  /* 0x009896800000995d */ /* 0x010fea0003900000 */
[----:B------:R-:W4:Y:S02]  /*33910*/  @!P1 SYNCS.PHASECHK.TRANS64 P1, [R3+URZ+0x38860], R2 ;  /* 0x03886002030095a7 */ /* 0x000f24000802007f */
[----:B----4-:R-:W-:Y:S05]  /*33920*/  @!P1 BRA `(.L_x_825) ;  /* 0xfffffffc00f09947 */ /* 0x010fea000383ffff */
[----:B------:R-:W-:Y:S05]  /*33930*/  BRA `(.L_x_1211) ;  /* 0xffffff5c00747947 */ /* 0x000fea000383ffff */
.L_x_827:
[----:B----4-:R4:W0:Y:S02]  /*33940*/  SYNCS.PHASECHK.TRANS64.TRYWAIT P1, [R5+URZ+0x38860], R0 ;  /* 0x03886000050075a7 */ /* 0x010824000802017f */
[----:B0-----:R-:W-:Y:S05]  /*33950*/  @!P1 NANOSLEEP.SYNCS 0x989680 ;  /* 0x009896800000995d */ /* 0x001fea0003900000 */
[----:B------:R-:W0:Y:S02]  /*33960*/  @!P1 SYNCS.PHASECHK.TRANS64 P1, [R5+URZ+0x38860], R0 ;  /* 0x03886000050095a7 */ /* 0x000e24000802007f */
[----:B0-----:R-:W-:Y:S05]  /*33970*/  @!P1 BRA `(.L_x_827) ;  /* 0xfffffffc00f09947 */ /* 0x001fea000383ffff */
[----:B------:R-:W-:Y:S05]  /*33980*/  BRA `(.L_x_1212) ;  /* 0xffffff5c00707947 */ /* 0x000fea000383ffff */
.L_x_829:
[----:B------:R0:W0:Y:S02]  /*33990*/  SYNCS.PHASECHK.TRANS64.TRYWAIT P1, [R3+URZ+0x38880], R2 ;  /* 0x03888002030075a7 */ /* 0x000024000802017f */
[----:B0-----:R-:W-:Y:S05]  /*339a0*/  @!P1 NANOSLEEP.SYNCS 0x989680 ;  /* 0x009896800000995d */ /* 0x001fea0003900000 */
[----:B------:R-:W0:Y:S02]  /*339b0*/  @!P1 SYNCS.PHASECHK.TRANS64 P1, [R3+URZ+0x38880], R2 ;  /* 0x03888002030095a7 */ /* 0x000e24000802007f */
[----:B0-----:R-:W-:Y:S05]  /*339c0*/  @!P1 BRA `(.L_x_829) ;  /* 0xfffffffc00f09947 */ /* 0x001fea000383ffff */
[----:B------:R-:W-:Y:S05]  /*339d0*/  BRA `(.L_x_1213) ;  /* 0xffffff5c006c7947 */ /* 0x000fea000383ffff */
.L_x_1214:
        /* <DEDUP_REMOVED lines=10> */
.L_x_3854:


//--------------------- .text._ZN7cutlass13device_kernelIN5flash11enable_sm90INS1_16FlashAttnFwdSm90INS1_25CollectiveMainloopFwdSm90ILi2EN4cute5tupleIJNS5_1CILi1EEES8_S8_EEENS6_IJNS7_ILi128EEENS7_ILi64EEENS7_ILi256EEEEEELi256ENS_12float_e4m3_tEfNS_4arch4Sm90ELb0ELb1ELb0ELb0ELb1ELb0ELb0ELb1ELb0ELb1ELb1ELb0EEENS1_21CollectiveEpilogueFwdINS6_IJSA_SC_SB_EEES9_NS_10bfloat16_tESG_Li256ELb0ELb1ELb1ELb1EEENS1_19SingleTileSchedulerILb0ELb1ELb1ELi128EEEEEEEEEvNT_6ParamsE --------------------------
	.section	.text._ZN7cutlass13device_kernelIN5flash11enable_sm90INS1_16FlashAttnFwdSm90INS1_25CollectiveMainloopFwdSm90ILi2EN4cute5tupleIJNS5_1CILi1EEES8_S8_EEENS6_IJNS7_ILi128EEENS7_ILi64EEENS7_ILi256EEEEEELi256ENS_12float_e4m3_tEfNS_4arch4Sm90ELb0ELb1ELb0ELb0ELb1ELb0ELb0ELb1ELb0ELb1ELb1ELb0EEENS1_21CollectiveEpilogueFwdINS6_IJSA_SC_SB_EEES9_NS_10bfloat16_tESG_Li256ELb0ELb1ELb1ELb1EEENS1_19SingleTileSchedulerILb0ELb1ELb1ELi128EEEEEEEEEvNT_6ParamsE,"ax",@progbits
	.align	128
.text._ZN7cutlass13device_kernelIN5flash11enable_sm90INS1_16FlashAttnFwdSm90INS1_25CollectiveMainloopFwdSm90ILi2EN4cute5tupleIJNS5_1CILi1EEES8_S8_EEENS6_IJNS7_ILi128EEENS7_ILi64EEENS7_ILi256EEEEEELi256ENS_12float_e4m3_tEfNS_4arch4Sm90ELb0ELb1ELb0ELb0ELb1ELb0ELb0ELb1ELb0ELb1ELb1ELb0EEENS1_21CollectiveEpilogueFwdINS6_IJSA_SC_SB_EEES9_NS_10bfloat16_tESG_Li256ELb0ELb1ELb1ELb1EEENS1_19SingleTileSchedulerILb0ELb1ELb1ELi128EEEEEEEEEvNT_6ParamsE:
        .type           _ZN7cutlass13device_kernelIN5flash11enable_sm90INS1_16FlashAttnFwdSm90INS1_25CollectiveMainloopFwdSm90ILi2EN4cute5tupleIJNS5_1CILi1EEES8_S8_EEENS6_IJNS7_ILi128EEENS7_ILi64EEENS7_ILi256EEEEEELi256ENS_12float_e4m3_tEfNS_4arch4Sm90ELb0ELb1ELb0ELb0ELb1ELb0ELb0ELb1ELb0ELb1ELb1ELb0EEENS1_21CollectiveEpilogueFwdINS6_IJSA_SC_SB_EEES9_NS_10bfloat16_tESG_Li256ELb0ELb1ELb1ELb1EEENS1_19SingleTileSchedulerILb0ELb1ELb1ELi128EEEEEEEEEvNT_6ParamsE,@function
        .size           _ZN7cutlass13device_kernelIN5flash11enable_sm90INS1_16FlashAttnFwdSm90INS1_25CollectiveMainloopFwdSm90ILi2EN4cute5tupleIJNS5_1CILi1EEES8_S8_EEENS6_IJNS7_ILi128EEENS7_ILi64EEENS7_ILi256EEEEEELi256ENS_12float_e4m3_tEfNS_4arch4Sm90ELb0ELb1ELb0ELb0ELb1ELb0ELb0ELb1ELb0ELb1ELb1ELb0EEENS1_21CollectiveEpilogueFwdINS6_IJSA_SC_SB_EEES9_NS_10bfloat16_tESG_Li256ELb0ELb1ELb1ELb1EEENS1_19SingleTileSchedulerILb0ELb1ELb1ELi128EEEEEEEEEvNT_6ParamsE,(.L_x_3855 - _ZN7cutlass13device_kernelIN5flash11enable_sm90INS1_16FlashAttnFwdSm90INS1_25CollectiveMainloopFwdSm90ILi2EN4cute5tupleIJNS5_1CILi1EEES8_S8_EEENS6_IJNS7_ILi128EEENS7_ILi64EEENS7_ILi256EEEEEELi256ENS_12float_e4m3_tEfNS_4arch4Sm90ELb0ELb1ELb0ELb0ELb1ELb0ELb0ELb1ELb0ELb1ELb1ELb0EEENS1_21CollectiveEpilogueFwdINS6_IJSA_SC_SB_EEES9_NS_10bfloat16_tESG_Li256ELb0ELb1ELb1ELb1EEENS1_19SingleTileSchedulerILb0ELb1ELb1ELi128EEEEEEEEEvNT_6ParamsE)
        .other          _ZN7cutlass13device_kernelIN5flash11enable_sm90INS1_16FlashAttnFwdSm90INS1_25CollectiveMainloopFwdSm90ILi2EN4cute5tupleIJNS5_1CILi1EEES8_S8_EEENS6_IJNS7_ILi128EEENS7_ILi64EEENS7_ILi256EEEEEELi256ENS_12float_e4m3_tEfNS_4arch4Sm90ELb0ELb1ELb0ELb0ELb1ELb0ELb0ELb1ELb0ELb1ELb1ELb0EEENS1_21CollectiveEpilogueFwdINS6_IJSA_SC_SB_EEES9_NS_10bfloat16_tESG_Li256ELb0ELb1ELb1ELb1EEENS1_19SingleTileSchedulerILb0ELb1ELb1ELi128EEEEEEEEEvNT_6ParamsE,@"STO_CUDA_ENTRY STV_DEFAULT"
_ZN7cutlass13device_kernelIN5flash11enable_sm90INS1_16FlashAttnFwdSm90INS1_25CollectiveMainloopFwdSm90ILi2EN4cute5tupleIJNS5_1CILi1EEES8_S8_EEENS6_IJNS7_ILi128EEENS7_ILi64EEENS7_ILi256EEEEEELi256ENS_12float_e4m3_tEfNS_4arch4Sm90ELb0ELb1ELb0ELb0ELb1ELb0ELb0ELb1ELb0ELb1ELb1ELb0EEENS1_21CollectiveEpilogueFwdINS6_IJSA_SC_SB_EEES9_NS_10bfloat16_tESG_Li256ELb0ELb1ELb1ELb1EEENS1_19SingleTileSchedulerILb0ELb1ELb1ELi128EEEEEEEEEvNT_6ParamsE:
        /* <DEDUP_REMOVED lines=45> */
.L_x_1215:
        /* <DEDUP_REMOVED lines=22> */
.L_x_1216:
        /* <DEDUP_REMOVED lines=18> */
.L_x_1217:
        /* <DEDUP_REMOVED lines=22> */
.L_x_1218:
        /* <DEDUP_REMOVED lines=23> */
.L_x_1219:
        /* <DEDUP_REMOVED lines=9> */
.L_x_1222:
        /* <DEDUP_REMOVED lines=26> */
[----:B------:R-:W-:Y:S01]  /*0a50*/  UISETP.NE.AND.EX UP0, UPT, UR5, URZ, UPT, UP0 ;  /* 0x0000003f0500728c */ /* 0x000fe2000bf05300 */
[----:B------:R-:W0:Y:S01]  /*0a60*/  LDC.64 R8, c[0x0][0x418] ;  /* 0x00010600ff087b82 */ /* 0x000e220000000a00 */
[----:B------:R-:W-:Y:S02]  /*0a70*/  UISETP.NE.AND.EX UP1, UPT, UR9, URZ, UPT, UP1 ;  /* 0x0000003f0900728c */ /* 0x000fe4000bf25310 */
[----:B------:R-:W-:-:S02]  /*0a80*/  USHF.R.S32.HI UR38, URZ, 0x1f, UR37 ;  /* 0x0000001f3f267899 */ /* 0x000fc40008011425 */
[----:B------:R-:W-:Y:S02]  /*0a90*/  PLOP3.LUT P0, PT, PT, PT, UP0, 0x80, 0x0 ;  /* 0x000000000000781c */ /* 0x000fe40003f0f008 */
[----:B------:R-:W-:Y:S01]  /*0aa0*/  PLOP3.LUT P1, PT, PT, PT, UP1, 0x80, 0x0 ;  /* 0x000000000000781c */ /* 0x000fe20003f2f018 */
[----:B------:R-:W1:Y:S02]  /*0ab0*/  LDC R11, c[0x0][0x288] ;  /* 0x0000a200ff0b7b82 */ /* 0x000e640000000800 */
[----:B------:R-:W-:Y:S02]  /*0ac0*/  @UP0 ULDC.64 UR12, c[0x0][0x9a8] ;  /* 0x00026a00000c0ab9 */ /* 0x000fe40000000a00 */
[----:B------:R-:W-:Y:S01]  /*0ad0*/  @UP1 ULDC.64 UR16, c[0x0][0x9b8] ;  /* 0x00026e0000101ab9 */ /* 0x000fe20000000a00 */
[----:B------:R-:W-:Y:S02]  /*0ae0*/  @UP0 UIMAD UR7, UR38, UR12, URZ ;  /* 0x0000000c260702a4 */ /* 0x000fe4000f8e023f */
[----:B------:R-:W-:Y:S01]  /*0af0*/  @UP1 UIMAD UR15, UR38, UR16, URZ ;  /* 0x00000010260f12a4 */ /* 0x000fe2000f8e023f */
[----:B------:R-:W2:Y:S01]  /*0b00*/  LDC R6, c[0x0][0x424] ;  /* 0x00010900ff067b82 */ /* 0x000ea20000000800 */
[----:B------:R-:W-:-:S02]  /*0b10*/  @UP0 UIMAD UR14, UR37, UR13, UR7 ;  /* 0x0000000d250e02a4 */ /* 0x000fc4000f8e0207 */
[----:B------:R-:W-:Y:S02]  /*0b20*/  @UP0 UIMAD.WIDE.U32 UR10, UR37, UR12, URZ ;  /* 0x0000000c250a02a5 */ /* 0x000fe4000f8e003f */
[----:B------:R-:W-:Y:S02]  /*0b30*/  @UP0 USHF.R.S32.HI UR7, URZ, 0x1f, UR42 ;  /* 0x0000001f3f070899 */ /* 0x000fe4000801142a */
[----:B------:R-:W-:Y:S01]  /*0b40*/  @UP1 UIMAD.WIDE.U32 UR12, UR37, UR16, URZ ;  /* 0x00000010250c12a5 */ /* 0x000fe2000f8e003f */
[----:B------:R-:W3:Y:S01]  /*0b50*/  LDC R13, c[0x0][0x2f0] ;  /* 0x0000bc00ff0d7b82 */ /* 0x000ee20000000800 */
[----:B------:R-:W-:Y:S02]  /*0b60*/  @UP1 UIMAD UR15, UR37, UR17, UR15 ;  /* 0x00000011250f12a4 */ /* 0x000fe4000f8e020f */
[----:B------:R-:W-:Y:S01]  /*0b70*/  @UP1 USHF.R.S32.HI UR20, URZ, 0x1f, UR42 ;  /* 0x0000001f3f141899 */ /* 0x000fe2000801142a */
[----:B------:R-:W-:Y:S01]  /*0b80*/  @UP0 ULDC.64 UR16, c[0x0][0x9b0] ;  /* 0x00026c0000100ab9 */ /* 0x000fe20000000a00 */
[----:B------:R-:W-:Y:S01]  /*0b90*/  @UP1 ULDC.64 UR18, c[0x0][0x9c0] ;  /* 0x0002700000121ab9 */ /* 0x000fe20000000a00 */
[----:B------:R-:W-:-:S02]  /*0ba0*/  @UP0 UIMAD UR7, UR7, UR16, URZ ;  /* 0x00000010070702a4 */ /* 0x000fc4000f8e023f */
[----:B------:R-:W-:Y:S02]  /*0bb0*/  @UP0 UIADD3 UR11, UR11, UR14, URZ ;  /* 0x0000000e0b0b0290 */ /* 0x000fe4000fffe03f */
[----:B------:R-:W-:Y:S02]  /*0bc0*/  @UP1 UIMAD UR14, UR20, UR18, URZ ;  /* 0x00000012140e12a4 */ /* 0x000fe4000f8e023f */
[----:B------:R-:W-:Y:S02]  /*0bd0*/  @UP1 UIADD3 UR13, UR13, UR15, URZ ;  /* 0x0000000f0d0d1290 */ /* 0x000fe4000fffe03f */
[----:B------:R-:W-:Y:S02]  /*0be0*/  @UP0 UIMAD UR7, UR42, UR17, UR7 ;  /* 0x000000112a0702a4 */ /* 0x000fe4000f8e0207 */
[----:B------:R-:W-:Y:S02]  /*0bf0*/  @UP0 UIMAD.WIDE.U32 UR10, UR42, UR16, UR10 ;  /* 0x000000102a0a02a5 */ /* 0x000fe4000f8e000a */
[----:B------:R-:W-:-:S02]  /*0c00*/  @UP1 UIMAD UR14, UR42, UR19, UR14 ;  /* 0x000000132a0e12a4 */ /* 0x000fc4000f8e020e */
[----:B------:R-:W-:Y:S02]  /*0c10*/  @UP1 UIMAD.WIDE.U32 UR12, UR42, UR18, UR12 ;  /* 0x000000122a0c12a5 */ /* 0x000fe4000f8e000c */
[----:B------:R-:W-:Y:S02]  /*0c20*/  @UP0 UIADD3 UR11, UR11, UR7, URZ ;  /* 0x000000070b0b0290 */ /* 0x000fe4000fffe03f */
[----:B------:R-:W-:Y:S02]  /*0c30*/  @UP0 ULEA UR4, UP2, UR10, UR4, 0x2 ;  /* 0x000000040a040291 */ /* 0x000fe4000f84103f */
[----:B------:R-:W-:Y:S02]  /*0c40*/  @UP1 UIADD3 UR7, UR13, UR14, URZ ;  /* 0x0000000e0d071290 */ /* 0x000fe4000fffe03f */
[----:B------:R-:W-:Y:S02]  /*0c50*/  @UP1 ULEA UR8, UP3, UR12, UR8, 0x2 ;  /* 0x000000080c081291 */ /* 0x000fe4000f86103f */
[----:B------:R-:W-:Y:S01]  /*0c60*/  @UP0 ULEA.HI.X UR5, UR10, UR5, UR11, 0x2, UP2 ;  /* 0x000000050a050291 */ /* 0x000fe200090f140b */
[----:B------:R-:W-:Y:S01]  /*0c70*/  IMAD.U32 R2, RZ, RZ, UR4 ;  /* 0x00000004ff027e24 */ /* 0x000fe2000f8e00ff */
[----:B------:R-:W-:-:S02]  /*0c80*/  @UP1 ULEA.HI.X UR9, UR12, UR9, UR7, 0x2, UP3 ;  /* 0x000000090c091291 */ /* 0x000fc400098f1407 */
[----:B------:R-:W-:Y:S01]  /*0c90*/  IMAD.U32 R4, RZ, RZ, UR8 ;  /* 0x00000008ff047e24 */ /* 0x000fe2000f8e00ff */
[----:B------:R-:W4:Y:S01]  /*0ca0*/  S2UR UR47, SR_CTAID.X ;  /* 0x00000000002f79c3 */ /* 0x000f220000002500 */
[----:B------:R-:W-:Y:S01]  /*0cb0*/  IMAD.U32 R3, RZ, RZ, UR5 ;  /* 0x00000005ff037e24 */ /* 0x000fe2000f8e00ff */
[----:B------:R-:W-:Y:S01]  /*0cc0*/  ULDC UR4, c[0x0][0x448] ;  /* 0x0001120000047ab9 */ /* 0x000fe20000000800 */
[----:B------:R-:W-:Y:S01]  /*0cd0*/  IMAD.U32 R5, RZ, RZ, UR9 ;  /* 0x00000009ff057e24 */ /* 0x000fe2000f8e00ff */
[----:B------:R-:W-:Y:S02]  /*0ce0*/  ULDC UR11, c[0x0][0x988] ;  /* 0x00026200000b7ab9 */ /* 0x000fe40000000800 */
[----:B------:R1:W5:Y:S04]  /*0cf0*/  @P0 LDG.E R7, desc[UR52][R2.64] ;  /* 0x0000003402070981 */ /* 0x000368000c1e1900 */
[----:B------:R-:W5:Y:S01]  /*0d00*/  @P1 LDG.E R0, desc[UR52][R4.64] ;  /* 0x0000003404001981 */ /* 0x000f62000c1e1900 */
[----:B0-----:R-:W-:Y:S01]  /*0d10*/  ISETP.NE.U32.AND P0, PT, R8, RZ, PT ;  /* 0x000000ff0800720c */ /* 0x001fe20003f05070 */
[----:B------:R-:W-:Y:S01]  /*0d20*/  UISETP.NE.AND UP5, UPT, UR4, 0x1, UPT ;  /* 0x000000010400788c */ /* 0x000fe2000bfa5270 */
[----:B------:R-:W-:-:S02]  /*0d30*/  VIADD R22, R22, 0xffffff80 ;  /* 0xffffff8016167836 */ /* 0x000fc40000000000 */
[----:B------:R-:W-:Y:S01]  /*0d40*/  ISETP.NE.AND.EX P0, PT, R9, RZ, PT, P0 ;  /* 0x000000ff0900720c */ /* 0x000fe20003f05300 */
[----:B------:R-:W-:Y:S01]  /*0d50*/  ULDC.64 UR4, c[0x0][0x9e0] ;  /* 0x0002780000047ab9 */ /* 0x000fe20000000a00 */
[----:B-1----:R-:W-:Y:S01]  /*0d60*/  IADD3 R3, -R11, 0x1, RZ ;  /* 0x000000010b037810 */ /* 0x002fe20007ffe1ff */
[----:B------:R-:W-:Y:S01]  /*0d70*/  UISETP.GE.AND UP4, UPT, UR5, 0x1, UPT ;  /* 0x000000010500788c */ /* 0x000fe2000bf86270 */
[----:B--2---:R-:W-:Y:S01]  /*0d80*/  SEL R2, R6, 0x1, P0 ;  /* 0x0000000106027807 */ /* 0x004fe20000000000 */
[----:B------:R-:W-:Y:S02]  /*0d90*/  UP2UR UR44, UPR, URZ, 0x20 ;  /* 0x000000203f2c7883 */ /* 0x000fe40008000000 */
[----:B------:R-:W-:Y:S02]  /*0da0*/  UP2UR UR43, UPR, URZ, 0x10 ;  /* 0x000000103f2b7883 */ /* 0x000fe40008000000 */
[----:B---3--:R-:W-:Y:S01]  /*0db0*/  IMAD R3, R2, R13, R3 ;  /* 0x0000000d02037224 */ /* 0x008fe200078e0203 */
[----:B----4-:R-:W-:Y:S01]  /*0dc0*/  USHF.L.U32 UR47, UR47, 0x7, URZ ;  /* 0x000000072f2f7899 */ /* 0x010fe2000800063f */
[----:B------:R-:W-:Y:S01]  /*0dd0*/  PLOP3.LUT P0, PT, PT, PT, UP4, 0x40, 0x0 ;  /* 0x000000000000781c */ /* 0x000fe20003f0e848 */
[----:B------:R-:W-:Y:S01]  /*0de0*/  @UP5 ULDC UR9, c[0x0][0x44c] ;  /* 0x0001130000095ab9 */ /* 0x000fe20000000800 */
[----:B------:R-:W-:Y:S01]  /*0df0*/  @UP5 ULDC UR12, c[0x0][0x450] ;  /* 0x00011400000c5ab9 */ /* 0x000fe20000000800 */
[----:B------:R-:W-:Y:S01]  /*0e00*/  R2UR UR10, R3 ;  /* 0x00000000030a72ca */ /* 0x000fe200000e0000 */
[----:B------:R-:W-:-:S02]  /*0e10*/  @UP5 UIADD3 UR8, UR47, 0x7f, URZ ;  /* 0x0000007f2f085890 */ /* 0x000fc4000fffe03f */
[----:B------:R-:W-:Y:S02]  /*0e20*/  UIADD3 UR7, UR47, 0x7f, URZ ;  /* 0x0000007f2f077890 */ /* 0x000fe4000fffe03f */
[----:B------:R-:W-:-:S04]  /*0e30*/  UIMAD.WIDE.U32 UR8, UR8, UR9, URZ ;  /* 0x00000009080872a5 */ /* 0x000fc8000f8e003f */
[----:B------:R-:W-:-:S04]  /*0e40*/  @UP5 USHF.R.U32.HI UR7, URZ, UR12, UR9 ;  /* 0x0000000c3f075299 */ /* 0x000fc80008011609 */
[----:B------:R-:W-:-:S04]  /*0e50*/  UIADD3 UR7, UR10, UR7, URZ ;  /* 0x000000070a077290 */ /* 0x000fc8000fffe03f */
[----:B------:R-:W-:Y:S01]  /*0e60*/  UIADD3 UR4, UR7, UR4, URZ ;  /* 0x0000000407047290 */ /* 0x000fe2000fffe03f */
[----:B-----5:R-:W-:-:S04]  /*0e70*/  FMUL.FTZ R0, R7, R0 ;  /* 0x0000000007007220 */ /* 0x020fc80000410000 */
[----:B------:R-:W-:-:S05]  /*0e80*/  FMUL.FTZ R0, R0, UR11 ;  /* 0x0000000b00007c20 */ /* 0x000fca0008410000 */
[----:B------:R-:W-:Y:S01]  /*0e90*/  R2UR UR39, R0 ;  /* 0x00000000002772ca */ /* 0x000fe200000e0000 */
[----:B------:R-:W-:Y:S01]  /*0ea0*/  IMAD.U32 R0, RZ, RZ, UR4 ;  /* 0x00000004ff007e24 */ /* 0x000fe2000f8e00ff */
[----:B------:R-:W-:-:S13]  /*0eb0*/  @P0 BRA `(.L_x_1224) ;  /* 0x0000000000400947 */ /* 0x000fda0003800000 */
[----:B------:R-:W-:Y:S01]  /*0ec0*/  ISETP.LT.AND P0, PT, RZ, UR7, PT ;  /* 0x00000007ff007c0c */ /* 0x000fe2000bf01270 */
[----:B------:R-:W-:-:S12]  /*0ed0*/  UIADD3 UR4, UR7, -0x1, URZ ;  /* 0xffffffff07047890 */ /* 0x000fd8000fffe03f */
[----:B------:R-:W-:Y:S05]  /*0ee0*/  @P0 BRA `(.L_x_1225) ;  /* 0x00000000001c0947 */ /* 0x000fea0003800000 */
[----:B------:R-:W-:Y:S02]  /*0ef0*/  UISETP.NE.AND UP0, UPT, UR5, 0x1, UPT ;  /* 0x000000010500788c */ /* 0x000fe4000bf05270 */
[----:B------:R-:W-:-:S09]  /*0f00*/  UIADD3 UR4, -UR7, URZ, URZ ;  /* 0x0000003f07047290 */ /* 0x000fd2000fffe13f */
[----:B------:R-:W-:Y:S02]  /*0f10*/  @UP0 ULDC.64 UR10, c[0x0][0x9e8] ;  /* 0x00027a00000a0ab9 */ /* 0x000fe40000000a00 */
[----:B------:R-:W-:-:S04]  /*0f20*/  UIMAD.WIDE.U32 UR8, UR4, UR10, URZ ;  /* 0x0000000a040872a5 */ /* 0x000fc8000f8e003f */
[----:B------:R-:W-:-:S04]  /*0f30*/  @UP0 USHF.R.U32.HI UR4, URZ, UR11, UR9 ;  /* 0x0000000b3f040299 */ /* 0x000fc80008011609 */
[----:B------:R-:W-:Y:S01]  /*0f40*/  ULOP3.LUT UR4, URZ, UR4, URZ, 0x33, !UPT ;  /* 0x000000043f047292 */ /* 0x000fe2000f8e333f */
[----:B------:R-:W-:Y:S11]  /*0f50*/  BRA `(.L_x_1226) ;  /* 0x0000000000107947 */ /* 0x000ff60003800000 */
.L_x_1225:
[----:B------:R-:W-:-:S11]  /*0f60*/  UISETP.NE.AND UP0, UPT, UR5, 0x1, UPT ;  /* 0x000000010500788c */ /* 0x000fd6000bf05270 */
[----:B------:R-:W-:Y:S02]  /*0f70*/  @UP0 ULDC.64 UR10, c[0x0][0x9e8] ;  /* 0x00027a00000a0ab9 */ /* 0x000fe40000000a00 */
[----:B------:R-:W-:-:S04]  /*0f80*/  UIMAD.WIDE.U32 UR8, UR4, UR10, URZ ;  /* 0x0000000a040872a5 */ /* 0x000fc8000f8e003f */
[----:B------:R-:W-:-:S12]  /*0f90*/  @UP0 USHF.R.U32.HI UR4, URZ, UR11, UR9 ;  /* 0x0000000b3f040299 */ /* 0x000fd80008011609 */
.L_x_1226:
[----:B------:R-:W-:-:S06]  /*0fa0*/  UIMAD UR4, UR4, UR5, UR5 ;  /* 0x00000005040472a4 */ /* 0x000fcc000f8e0205 */
[----:B------:R-:W-:-:S07]  /*0fb0*/  VIMNMX R0, R0, UR4, PT ;  /* 0x0000000400007c48 */ /* 0x000fce000bfe0100 */
.L_x_1224:
[----:B------:R-:W-:Y:S01]  /*0fc0*/  UISETP.NE.AND UP0, UPT, UR44, URZ, UPT ;  /* 0x0000003f2c00728c */ /* 0x000fe2000bf05270 */
[-C--:B------:R-:W-:Y:S01]  /*0fd0*/  IMAD R18, R2, R13.reuse, -R11 ;  /* 0x0000000d02127224 */ /* 0x080fe200078e0a0b */
[----:B------:R-:W-:Y:S01]  /*0fe0*/  UMOV UR4, UR47 ;  /* 0x0000002f00047c82 */ /* 0x000fe20008000000 */
[----:B------:R-:W-:Y:S02]  /*0ff0*/  VIADD R4, R0, 0x3f ;  /* 0x0000003f00047836 */ /* 0x000fe40000000000 */
[----:B------:R-:W-:Y:S01]  /*1000*/  IMAD R0, R2, R13, 0x3f ;  /* 0x0000003f02007424 */ /* 0x000fe200078e020d */
[----:B------:R-:W-:Y:S02]  /*1010*/  R2UR UR7, R18 ;  /* 0x00000000120772ca */ /* 0x000fe400000e0000 */
[----:B------:R-:W-:Y:S02]  /*1020*/  SHF.R.S32.HI R5, RZ, 0x1f, R4 ;  /* 0x0000001fff057819 */ /* 0x000fe40000011404 */
[----:B------:R-:W-:Y:S01]  /*1030*/  SHF.R.S32.HI R3, RZ, 0x1f, R0 ;  /* 0x0000001fff037819 */ /* 0x000fe20000011400 */
[----:B------:R-:W-:Y:S01]  /*1040*/  @UP0 ULDC UR8, c[0x0][0x44c] ;  /* 0x0001130000080ab9 */ /* 0x000fe20000000800 */
[----:B------:R-:W-:Y:S01]  /*1050*/  @UP0 ULDC UR10, c[0x0][0x450] ;  /* 0x00011400000a0ab9 */ /* 0x000fe20000000800 */
[----:B------:R-:W-:Y:S01]  /*1060*/  UIMAD.WIDE.U32 UR8, UR47, UR8, URZ ;  /* 0x000000082f0872a5 */ /* 0x000fe2000f8e003f */
[----:B------:R-:W-:-:S02]  /*1070*/  LEA.HI R5, R5, R4, RZ, 0x6 ;  /* 0x0000000405057211 */ /* 0x000fc400078f30ff */
[----:B------:R-:W-:Y:S01]  /*1080*/  LEA.HI R3, R3, R0, RZ, 0x6 ;  /* 0x0000000003037211 */ /* 0x000fe200078f30ff */
[----:B------:R-:W-:Y:S01]  /*1090*/  @UP0 USHF.R.U32.HI UR4, URZ, UR10, UR9 ;  /* 0x0000000a3f040299 */ /* 0x000fe20008011609 */
[----:B------:R-:W-:Y:S01]  /*10a0*/  SHF.R.S32.HI R0, RZ, 0x6, R5 ;  /* 0x00000006ff007819 */ /* 0x000fe20000011405 */
[----:B------:R-:W-:Y:S01]  /*10b0*/  UISETP.GE.AND UP0, UPT, UR5, 0x1, UPT ;  /* 0x000000010500788c */ /* 0x000fe2000bf06270 */
[----:B------:R-:W-:Y:S01]  /*10c0*/  SHF.R.S32.HI R3, RZ, 0x6, R3 ;  /* 0x00000006ff037819 */ /* 0x000fe20000011403 */
[----:B------:R-:W-:-:S03]  /*10d0*/  UIADD3 UR4, UR7, UR4, URZ ;  /* 0x0000000407047290 */ /* 0x000fc6000fffe03f */
[----:B------:R-:W-:Y:S01]  /*10e0*/  ULDC UR7, c[0x0][0x9dc] ;  /* 0x0002770000077ab9 */ /* 0x000fe20000000800 */
[----:B------:R-:W-:Y:S01]  /*10f0*/  PLOP3.LUT P0, PT, PT, PT, UP0, 0x40, 0x0 ;  /* 0x000000000000781c */ /* 0x000fe20003f0e808 */
[----:B------:R-:W-:Y:S01]  /*1100*/  UIADD3 UR7, UR4, -UR7, URZ ;  /* 0x8000000704077290 */ /* 0x000fe2000fffe03f */
[----:B------:R-:W-:-:S11]  /*1110*/  VIMNMX R17, R3, R0, PT ;  /* 0x0000000003117248 */ /* 0x000fd60003fe0100 */
[----:B------:R-:W-:Y:S05]  /*1120*/  @P0 BRA `(.L_x_1227) ;  /* 0x0000000000440947 */ /* 0x000fea0003800000 */
[----:B------:R-:W-:-:S06]  /*1130*/  UISETP.GT.AND UP0, UPT, UR4, -0x1, UPT ;  /* 0xffffffff0400788c */ /* 0x000fcc000bf04270 */
[----:B------:R-:W-:-:S13]  /*1140*/  PLOP3.LUT P0, PT, PT, PT, UP0, 0x80, 0x0 ;  /* 0x000000000000781c */ /* 0x000fda0003f0f008 */
[----:B------:R-:W-:Y:S05]  /*1150*/  @P0 BRA `(.L_x_1228) ;  /* 0x00000000001c0947 */ /* 0x000fea0003800000 */
[----:B------:R-:W-:Y:S02]  /*1160*/  UISETP.NE.AND UP0, UPT, UR5, 0x1, UPT ;  /* 0x000000010500788c */ /* 0x000fe4000bf05270 */
[----:B------:R-:W-:-:S09]  /*1170*/  ULOP3.LUT UR4, URZ, UR4, URZ, 0x33, !UPT ;  /* 0x000000043f047292 */ /* 0x000fd2000f8e333f */
[----:B------:R-:W-:Y:S02]  /*1180*/  @UP0 ULDC.64 UR10, c[0x0][0x9e8] ;  /* 0x00027a00000a0ab9 */ /* 0x000fe40000000a00 */
[----:B------:R-:W-:-:S04]  /*1190*/  UIMAD.WIDE.U32 UR8, UR4, UR10, URZ ;  /* 0x0000000a040872a5 */ /* 0x000fc8000f8e003f */
[----:B------:R-:W-:-:S04]  /*11a0*/  @UP0 USHF.R.U32.HI UR4, URZ, UR11, UR9 ;  /* 0x0000000b3f040299 */ /* 0x000fc80008011609 */
[----:B------:R-:W-:Y:S01]  /*11b0*/  ULOP3.LUT UR4, URZ, UR4, URZ, 0x33, !UPT ;  /* 0x000000043f047292 */ /* 0x000fe2000f8e333f */
[----:B------:R-:W-:Y:S11]  /*11c0*/  BRA `(.L_x_1229) ;  /* 0x0000000000107947 */ /* 0x000ff60003800000 */
.L_x_1228:
[----:B------:R-:W-:-:S11]  /*11d0*/  UISETP.NE.AND UP0, UPT, UR5, 0x1, UPT ;  /* 0x000000010500788c */ /* 0x000fd6000bf05270 */
[----:B------:R-:W-:Y:S02]  /*11e0*/  @UP0 ULDC.64 UR10, c[0x0][0x9e8] ;  /* 0x00027a00000a0ab9 */ /* 0x000fe40000000a00 */
[----:B------:R-:W-:-:S04]  /*11f0*/  UIMAD.WIDE.U32 UR8, UR4, UR10, URZ ;  /* 0x0000000a040872a5 */ /* 0x000fc8000f8e003f */
[----:B------:R-:W-:-:S12]  /*1200*/  @UP0 USHF.R.U32.HI UR4, URZ, UR11, UR9 ;  /* 0x0000000b3f040299 */ /* 0x000fd80008011609 */
.L_x_1229:
[----:B------:R-:W-:-:S04]  /*1210*/  UIMAD UR4, UR4, UR5, URZ ;  /* 0x00000005040472a4 */ /* 0x000fc8000f8e023f */
[----:B------:R-:W-:-:S04]  /*1220*/  UISETP.LT.AND UP0, UPT, UR7, UR4, UPT ;  /* 0x000000040700728c */ /* 0x000fc8000bf01270 */
[----:B------:R-:W-:-:S12]  /*1230*/  USEL UR7, UR7, UR4, !UP0 ;  /* 0x0000000407077287 */ /* 0x000fd8000c000000 */
.L_x_1227:
[----:B------:R-:W-:Y:S02]  /*1240*/  USHF.R.S32.HI UR4, URZ, 0x1f, UR7 ;  /* 0x0000001f3f047899 */ /* 0x000fe40008011407 */
[----:B------:R-:W-:Y:S02]  /*1250*/  USHF.R.U32.HI UR10, URZ, 0x10, UR6 ;  /* 0x000000103f0a7899 */ /* 0x000fe40008011606 */
[----:B------:R-:W-:Y:S02]  /*1260*/  ULEA.HI UR4, UR4, UR7, URZ, 0x6 ;  /* 0x0000000704047291 */ /* 0x000fe4000f8f303f */
[----:B------:R-:W-:Y:S02]  /*1270*/  ULOP3.LUT UR40, UR6, 0xffff, URZ, 0xc0, !UPT ;  /* 0x0000ffff06287892 */ /* 0x000fe4000f8ec03f */
[----:B------:R-:W-:-:S04]  /*1280*/  USHF.R.S32.HI UR4, URZ, 0x6, UR4 ;  /* 0x000000063f047899 */ /* 0x000fc80008011404 */
[----:B------:R-:W-:-:S04]  /*1290*/  UISETP.LT.AND UP0, UPT, URZ, UR4, UPT ;  /* 0x000000043f00728c */ /* 0x000fc8000bf01270 */
[----:B------:R-:W-:Y:S02]  /*12a0*/  USEL UR9, URZ, UR4, !UP0 ;  /* 0x000000043f097287 */ /* 0x000fe4000c000000 */
[----:B------:R-:W-:Y:S01]  /*12b0*/  UISETP.NE.AND UP0, UPT, UR10, URZ, UPT ;  /* 0x0000003f0a00728c */ /* 0x000fe2000bf05270 */
[----:B------:R-:W-:-:S03]  /*12c0*/  UMOV UR4, URZ ;  /* 0x0000003f00047c82 */ /* 0x000fc60008000000 */
[----:B------:R-:W-:-:S07]  /*12d0*/  ISETP.GT.AND P0, PT, R17, UR9, PT ;  /* 0x0000000911007c0c */ /* 0x000fce000bf04270 */
[----:B------:R-:W-:-:S06]  /*12e0*/  @!UP0 ULDC UR10, c[0x0][0x9f0] ;  /* 0x00027c00000a8ab9 */ /* 0x000fcc0000000800 */
[----:B------:R-:W-:Y:S05]  /*12f0*/  @!P0 BRA `(.L_x_1230) ;  /* 0x00000000008c8947 */ /* 0x000fea0003800000 */
[----:B------:R-:W-:Y:S01]  /*1300*/  IMAD.U32 R6, RZ, RZ, UR10 ;  /* 0x0000000aff067e24 */ /* 0x000fe2000f8e00ff */
[----:B------:R-:W-:-:S04]  /*1310*/  UMOV UR4, URZ ;  /* 0x0000003f00047c82 */ /* 0x000fc80008000000 */
[----:B------:R-:W-:-:S04]  /*1320*/  IABS R0, R6 ;  /* 0x0000000600007213 */ /* 0x000fc80000000000 */
[----:B------:R-:W-:Y:S02]  /*1330*/  R2UR UR11, R0 ;  /* 0x00000000000b72ca */ /* 0x000fe400000e0000 */
[----:B------:R-:W-:Y:S02]  /*1340*/  IADD3 R0, R6, -0x1, R17 ;  /* 0xffffffff06007810 */ /* 0x000fe40007ffe011 */
[----:B------:R-:W-:Y:S02]  /*1350*/  IABS R6, R6 ;  /* 0x0000000600067213 */ /* 0x000fe40000000000 */
[----:B------:R-:W-:-:S03]  /*1360*/  R2UR UR6, R0 ;  /* 0x00000000000672ca */ /* 0x000fc600000e0000 */
[----:B------:R-:W-:-:S04]  /*1370*/  IMAD.MOV R6, RZ, RZ, -R6 ;  /* 0x000000ffff067224 */ /* 0x000fc800078e0a06 */
[----:B------:R-:W0:Y:S06]  /*1380*/  I2F.RP R3, UR11 ;  /* 0x0000000b00037d06 */ /* 0x000e2c0008209400 */
[----:B------:R-:W-:-:S06]  /*1390*/  UIADD3 UR6, -UR9, UR6, URZ ;  /* 0x0000000609067290 */ /* 0x000fcc000fffe13f */
[----:B------:R-:W-:Y:S01]  /*13a0*/  IMAD.U32 R0, RZ, RZ, UR6 ;  /* 0x00000006ff007e24 */ /* 0x000fe2000f8e00ff */
[----:B------:R-:W-:Y:S01]  /*13b0*/  ULOP3.LUT UR6, UR6, UR10, URZ, 0x3c, !UPT ;  /* 0x0000000a06067292 */ /* 0x000fe2000f8e3c3f */
[----:B0-----:R-:W0:Y:S03]  /*13c0*/  MUFU.RCP R3, R3 ;  /* 0x0000000300037308 */ /* 0x001e260000001000 */
[----:B------:R-:W-:-:S04]  /*13d0*/  IABS R0, R0 ;  /* 0x0000000000007213 */ /* 0x000fc80000000000 */
[----:B------:R-:W-:Y:S01]  /*13e0*/  R2UR UR8, R0 ;  /* 0x00000000000872ca */ /* 0x000fe200000e0000 */
[----:B------:R-:W-:Y:S02]  /*13f0*/  IMAD.MOV.U32 R0, RZ, RZ, R6 ;  /* 0x000000ffff007224 */ /* 0x000fe400078e0006 */
[----:B0-----:R-:W-:-:S06]  /*1400*/  VIADD R4, R3, 0xffffffe ;  /* 0x0ffffffe03047836 */ /* 0x001fcc0000000000 */
        /* <DEDUP_REMOVED lines=18> */
.L_x_1230:
[----:B------:R-:W-:Y:S02]  /*1530*/  UIMAD UR40, UR40, UR4, UR9 ;  /* 0x00000004282872a4 */ /* 0x000fe4000f8e0209 */
[----:B------:R-:W-:Y:S01]  /*1540*/  IMAD.U32 R0, RZ, RZ, UR4 ;  /* 0x00000004ff007e24 */ /* 0x000fe2000f8e00ff */
[----:B------:R-:W-:Y:S02]  /*1550*/  PLOP3.LUT P0, PT, PT, PT, PT, 0x80, 0x0 ;  /* 0x000000000000781c */ /* 0x000fe40003f0f070 */
[----:B------:R-:W-:Y:S01]  /*1560*/  CS2R R28, SRZ ;  /* 0x00000000001c7805 */ /* 0x000fe2000001ff00 */
[----:B------:R-:W-:Y:S01]  /*1570*/  IMAD.MOV.U32 R3, RZ, RZ, RZ ;  /* 0x000000ffff037224 */ /* 0x000fe200078e00ff */
[----:B------:R-:W-:Y:S02]  /*1580*/  CS2R R24, SRZ ;  /* 0x0000000000187805 */ /* 0x000fe4000001ff00 */
[----:B------:R-:W-:Y:S01]  /*1590*/  VIADDMNMX R17, R0, UR40, R17, PT ;  /* 0x0000002800117c46 */ /* 0x000fe2000b800111 */
[----:B------:R-:W-:Y:S01]  /*15a0*/  IMAD.MOV.U32 R0, RZ, RZ, RZ ;  /* 0x000000ffff007224 */ /* 0x000fe200078e00ff */
[----:B------:R-:W-:-:S02]  /*15b0*/  CS2R R30, SRZ ;  /* 0x00000000001e7805 */ /* 0x000fc4000001ff00 */
[----:B------:R-:W-:Y:S02]  /*15c0*/  CS2R R26, SRZ ;  /* 0x00000000001a7805 */ /* 0x000fe4000001ff00 */
[----:B------:R-:W-:Y:S02]  /*15d0*/  ISETP.GT.AND P1, PT, R17, UR40, PT ;  /* 0x0000002811007c0c */ /* 0x000fe4000bf24270 */
        /* <DEDUP_REMOVED lines=66> */
[----:B------:R-:W-:-:S05]  /*1a00*/  SHF.R.S32.HI R56, RZ, 0x7, R23 ;  /* 0x00000007ff387819 */ /* 0x000fca0000011417 */
        /* <DEDUP_REMOVED lines=29> */
.L_x_1232:
[----:B------:R-:W-:Y:S01]  /*1be0*/  SHF.L.U32 R10, RZ, 0x1f, RZ ;  /* 0x0000001fff0a7819 */ /* 0x000fe200000006ff */
[----:B------:R-:W-:-:S03]  /*1bf0*/  VIADD R7, R16, 0x8 ;  /* 0x0000000810077836 */ /* 0x000fc60000000000 */
[----:B------:R-:W0:Y:S02]  /*1c00*/  SYNCS.PHASECHK.TRANS64.TRYWAIT P0, [UR41+0x20800], R10 ;  /* 0x0208000aff0075a7 */ /* 0x000e240008000169 */
[----:B0-----:R-:W-:Y:S05]  /*1c10*/  @!P0 BRA `(.L_x_1233) ;  /* 0x0000011400308947 */ /* 0x001fea0003800000 */
.L_x_1377:
[----:B------:R-:W-:Y:S05]  /*1c20*/  WARPSYNC.ALL ;  /* 0x0000000000007948 */ /* 0x000fea0003800000 */
[----:B------:R-:W-:Y:S01]  /*1c30*/  ULOP3.LUT UR4, UR36, 0x1, URZ, 0xfc, !UPT ;  /* 0x0000000124047892 */ /* 0x000fe2000f8efc3f */
[----:B------:R1:W-:Y:S03]  /*1c40*/  BAR.SYNC.DEFER_BLOCKING R7, 0x100 ;  /* 0x000400070000751d */ /* 0x0003e60000010000 */
[----:B------:R-:W-:-:S06]  /*1c50*/  UISETP.NE.AND UP0, UPT, UR4, 0x3, UPT ;  /* 0x000000030400788c */ /* 0x000fcc000bf05270 */
[----:B------:R-:W-:-:S13]  /*1c60*/  PLOP3.LUT P0, PT, PT, PT, UP0, 0x40, 0x0 ;  /* 0x000000000000781c */ /* 0x000fda0003f0e808 */
[----:B-1----:R-:W-:Y:S05]  /*1c70*/  @P0 BRA `(.L_x_1234) ;  /* 0x0000000000040947 */ /* 0x002fea0003800000 */
[----:B------:R-:W-:Y:S01]  /*1c80*/  BPT.TRAP 0x1 ;  /* 0x000000040000795c */ /* 0x000fe20000300000 */
.L_x_1234:
[----:B------:R-:W-:Y:S01]  /*1c90*/  PLOP3.LUT P1, PT, PT, PT, UP0, 0x40, 0x0 ;  /* 0x000000000000781c */ /* 0x000fe20003f2e808 */
[----:B------:R1:W2:-:S12]  /*1ca0*/  SYNCS.PHASECHK.TRANS64.TRYWAIT P0, [UR41+0x20830], R10 ;  /* 0x0208300aff0075a7 */ /* 0x0002980008000169 */
[----:B-1----:R-:W-:Y:S05]  /*1cb0*/  @P1 BRA `(.L_x_1235) ;  /* 0x0000000000041947 */ /* 0x002fea0003800000 */
[----:B------:R-:W-:Y:S01]  /*1cc0*/  BPT.TRAP 0x1 ;  /* 0x000000040000795c */ /* 0x000fe20000300000 */
.L_x_1235:
[----:B--2---:R-:W-:Y:S05]  /*1cd0*/  @P0 BRA `(.L_x_1236) ;  /* 0x0000000000080947 */ /* 0x004fea0003800000 */
[----:B------:R-:W1:Y:S02]  /*1ce0*/  SYNCS.PHASECHK.TRANS64.TRYWAIT P0, [UR41+0x20830], R10 ;  /* 0x0208300aff0075a7 */ /* 0x000e640008000169 */
[----:B-1----:R-:W-:Y:S05]  /*1cf0*/  @!P0 BRA `(.L_x_1237) ;  /* 0x0000011400108947 */ /* 0x002fea0003800000 */
.L_x_1236:
[----:B------:R-:W-:Y:S01]  /*1d00*/  UIADD3 UR4, UR41, 0x18400, URZ ;  /* 0x0001840029047890 */ /* 0x000fe2000fffe03f */
[----:B------:R-:W-:Y:S01]  /*1d10*/  WARPGROUP.ARRIVE ;  /* 0x00000000000079c5 */ /* 0x000fe20000000000 */
[----:B------:R-:W-:Y:S01]  /*1d20*/  ULOP3.LUT UR32, UR46, 0x10000, URZ, 0xfc, !UPT ;  /* 0x000100002e207892 */ /* 0x000fe2000f8efc3f */
[----:B------:R-:W-:Y:S01]  /*1d30*/  PLOP3.LUT P0, PT, PT, PT, UP0, 0x40, 0x0 ;  /* 0x000000000000781c */ /* 0x000fe20003f0e808 */
[----:B------:R-:W-:Y:S01]  /*1d40*/  USHF.R.U32.HI UR4, URZ, 0x4, UR4 ;  /* 0x000000043f047899 */ /* 0x000fe20008011604 */
[----:B0-----:R-:W-:Y:S01]  /*1d50*/  IADD3 R3, -R16, 0xb, RZ ;  /* 0x0000000b10037810 */ /* 0x001fe20007ffe1ff */
[----:B------:R-:W-:Y:S01]  /*1d60*/  UMOV UR5, 0x40000040 ;  /* 0x4000004000057882 */ /* 0x000fe20000000000 */
[----:B------:R-:W-:Y:S01]  /*1d70*/  UMOV UR7, 0x40000040 ;  /* 0x4000004000077882 */ /* 0x000fe20000000000 */
[----:B------:R-:W-:Y:S02]  /*1d80*/  ULOP3.LUT UR4, UR4, 0x3fff, URZ, 0xc0, !UPT ;  /* 0x00003fff04047892 */ /* 0x000fe4000f8ec03f */
        /* <DEDUP_REMOVED lines=8> */
[----:B------:R-:W-:Y:S01]  /*1e10*/  QGMMA.64x64x32.F32.E4M3.E4M3 R24, gdesc[UR4], RZ, !UPT, gsb0 ;  /* 0x00e00000041879f3 */ /* 0x000fe2000c0008ff */
        /* <DEDUP_REMOVED lines=25> */
[----:B------:R-:W-:Y:S03]  /*1fb0*/  QGMMA.64x64x32.F32.E4M3.E4M3 R24, gdesc[UR8], R24, gsb0 ;  /* 0x00e00000081879f3 */ /* 0x000fe60008000818 */
        /* <DEDUP_REMOVED lines=19> */
[----:B------:R0:W-:Y:S06]  /*20f0*/  BAR.ARV R3, 0x100 ;  /* 0x000400030000751d */ /* 0x0001ec0000002000 */
[----:B------:R-:W-:Y:S05]  /*2100*/  @P0 BRA `(.L_x_1238) ;  /* 0x0000000000040947 */ /* 0x000fea0003800000 */
[----:B------:R-:W-:Y:S01]  /*2110*/  BPT.TRAP 0x1 ;  /* 0x000000040000795c */ /* 0x000fe20000300000 */
.L_x_1238:
[----:B------:R-:W-:Y:S01]  /*2120*/  LOP3.LUT R23, R23, 0xffffff80, RZ, 0xc0, !PT ;  /* 0xffffff8017177812 */ /* 0x000fe200078ec0ff */
[----:B------:R-:W-:Y:S01]  /*2130*/  UISETP.NE.AND UP2, UPT, UR44, URZ, UPT ;  /* 0x0000003f2c00728c */ /* 0x000fe2000bf45270 */
[----:B------:R-:W-:Y:S01]  /*2140*/  LEA.HI R19, R19, R22, RZ, 0x2 ;  /* 0x0000001613137211 */ /* 0x000fe200078f10ff */
[----:B------:R-:W-:Y:S01]  /*2150*/  IMAD.MOV.U32 R12, RZ, RZ, -0x40 ;  /* 0xffffffc0ff0c7424 */ /* 0x000fe200078e00ff */
[----:B------:R-:W-:Y:S01]  /*2160*/  LEA.HI R6, R56, R56, RZ, 0x1 ;  /* 0x0000003838067211 */ /* 0x000fe200078f08ff */
[----:B------:R-:W-:Y:S01]  /*2170*/  IMAD.IADD R23, R22, 0x1, -R23 ;  /* 0x0000000116177824 */ /* 0x000fe200078e0a17 */
[----:B------:R-:W-:Y:S01]  /*2180*/  LOP3.LUT R19, R19, 0xfffffffc, RZ, 0xc0, !PT ;  /* 0xfffffffc13137812 */ /* 0x000fe200078ec0ff */
[----:B------:R-:W-:Y:S01]  /*2190*/  UISETP.NE.AND UP1, UPT, UR43, URZ, UPT ;  /* 0x0000003f2b00728c */ /* 0x000fe2000bf25270 */
[----:B------:R-:W-:Y:S01]  /*21a0*/  LOP3.LUT R11, R6, 0x3fffffe, RZ, 0xc0, !PT ;  /* 0x03fffffe060b7812 */ /* 0x000fe200078ec0ff */
[----:B------:R-:W-:Y:S01]  /*21b0*/  ULDC UR51, c[0x0][0x2f0] ;  /* 0x0000bc0000337ab9 */ /* 0x000fe20000000800 */
[----:B------:R-:W-:Y:S01]  /*21c0*/  SHF.R.S32.HI R0, RZ, 0x1f, R23 ;  /* 0x0000001fff007819 */ /* 0x000fe20000011417 */
[----:B------:R-:W-:Y:S01]  /*21d0*/  IMAD.IADD R19, R22, 0x1, -R19 ;  /* 0x0000000116137824 */ /* 0x000fe200078e0a13 */
[----:B------:R-:W-:Y:S01]  /*21e0*/  PLOP3.LUT P0, PT, PT, PT, UP2, 0x80, 0x0 ;  /* 0x000000000000781c */ /* 0x000fe20003f0f028 */
[----:B------:R-:W-:Y:S01]  /*21f0*/  IMAD.IADD R11, R56, 0x1, -R11 ;  /* 0x00000001380b7824 */ /* 0x000fe200078e0a0b */
[CC--:B------:R-:W-:Y:S01]  /*2200*/  LEA.HI R4, R0.reuse, R23.reuse, RZ, 0x2 ;  /* 0x0000001700047211 */ /* 0x0c0fe200078f10ff */
[----:B------:R-:W-:Y:S01]  /*2210*/  @UP2 ULDC UR6, c[0x0][0x44c] ;  /* 0x0001130000062ab9 */ /* 0x000fe20000000800 */
[----:B------:R-:W-:Y:S01]  /*2220*/  LEA.HI R5, R0, R23, RZ, 0x5 ;  /* 0x0000001700057211 */ /* 0x000fe200078f28ff */
[----:B------:R-:W-:Y:S01]  /*2230*/  @UP2 ULDC UR7, c[0x0][0x450] ;  /* 0x0001140000072ab9 */ /* 0x000fe20000000800 */
[--C-:B------:R-:W-:Y:S01]  /*2240*/  SHF.R.S32.HI R0, RZ, 0x2, R4.reuse ;  /* 0x00000002ff007819 */ /* 0x100fe20000011404 */
[----:B------:R-:W-:Y:S01]  /*2250*/  ULDC UR50, c[0x0][0x9dc] ;  /* 0x0002770000327ab9 */ /* 0x000fe20000000800 */
[----:B------:R-:W-:Y:S01]  /*2260*/  SHF.R.S32.HI R9, RZ, 0x1f, R4 ;  /* 0x0000001fff097819 */ /* 0x000fe20000011404 */
[----:B------:R-:W-:Y:S01]  /*2270*/  ULOP3.LUT UR50, URZ, UR50, URZ, 0x33, !UPT ;  /* 0x000000323f327292 */ /* 0x000fe2000f8e333f */
[----:B------:R-:W-:Y:S01]  /*2280*/  SHF.R.S32.HI R5, RZ, 0x5, R5 ;  /* 0x00000005ff057819 */ /* 0x000fe20000011405 */
[----:B------:R-:W-:Y:S01]  /*2290*/  ULDC UR11, c[0x0][0x9e0] ;  /* 0x00027800000b7ab9 */ /* 0x000fe20000000800 */
[----:B------:R-:W-:-:S02]  /*22a0*/  LEA.HI R9, R9, R0, RZ, 0x3 ;  /* 0x0000000009097211 */ /* 0x000fc400078f18ff */
[----:B------:R-:W-:Y:S02]  /*22b0*/  LEA.HI R6, R19, R19, RZ, 0x1 ;  /* 0x0000001313067211 */ /* 0x000fe400078f08ff */
[----:B------:R-:W-:Y:S02]  /*22c0*/  LEA R5, R5, UR47, 0x4 ;  /* 0x0000002f05057c11 */ /* 0x000fe4000f8e20ff */
[----:B------:R-:W-:Y:S02]  /*22d0*/  LOP3.LUT R9, R9, 0xfffffff8, RZ, 0xc0, !PT ;  /* 0xfffffff809097812 */ /* 0x000fe400078ec0ff */
[----:B------:R-:W-:Y:S02]  /*22e0*/  LOP3.LUT R6, R6, 0x1ffffffe, RZ, 0xc0, !PT ;  /* 0x1ffffffe06067812 */ /* 0x000fe400078ec0ff */
[----:B------:R-:W-:Y:S02]  /*22f0*/  IADD3 R0, R5, R0, -R9 ;  /* 0x0000000005007210 */ /* 0x000fe40007ffe809 */
[----:B------:R-:W-:Y:S01]  /*2300*/  PLOP3.LUT P1, PT, PT, PT, UP2, 0x80, 0x0 ;  /* 0x000000000000781c */ /* 0x000fe20003f2f028 */
[----:B------:R-:W-:Y:S01]  /*2310*/  IMAD.IADD R6, R19, 0x1, -R6 ;  /* 0x0000000113067824 */ /* 0x000fe200078e0a06 */
[----:B------:R-:W-:Y:S01]  /*2320*/  LEA R14, R17, 0xffffffc0, 0x6 ;  /* 0xffffffc0110e7811 */ /* 0x000fe200078e30ff */
[----:B------:R-:W-:-:S04]  /*2330*/  IMAD R11, R11, 0x40, R0 ;  /* 0x000000400b0b7824 */ /* 0x000fc800078e0200 */
[----:B------:R-:W-:Y:S02]  /*2340*/  IMAD R6, R6, 0x8, R11 ;  /* 0x0000000806067824 */ /* 0x000fe400078e020b */
[----:B------:R-:W-:Y:S02]  /*2350*/  IMAD R11, R17, R12, 0x41 ;  /* 0x00000041110b7424 */ /* 0x000fe400078e020c */
[----:B------:R-:W-:Y:S01]  /*2360*/  @P0 IMAD.HI.U32 R0, R6, UR6, RZ ;  /* 0x0000000606000c27 */ /* 0x000fe2000f8e00ff */
[----:B------:R-:W-:Y:S01]  /*2370*/  UIADD3 UR6, UR41, 0x20840, URZ ;  /* 0x0002084029067890 */ /* 0x000fe2000fffe03f */
[----:B------:R-:W-:Y:S02]  /*2380*/  PLOP3.LUT P0, PT, PT, PT, UP1, 0x40, 0x0 ;  /* 0x000000000000781c */ /* 0x000fe40003f0e818 */
[----:B------:R-:W-:Y:S01]  /*2390*/  IMAD.MOV.U32 R8, RZ, RZ, R6 ;  /* 0x000000ffff087224 */ /* 0x000fe200078e0006 */
[----:B------:R-:W-:Y:S01]  /*23a0*/  @P1 SHF.R.U32.HI R8, RZ, UR7, R0 ;  /* 0x00000007ff081c19 */ /* 0x000fe20008011600 */
[----:B------:R-:W-:Y:S01]  /*23b0*/  IMAD R5, R2, UR51, R11 ;  /* 0x0000003302057c24 */ /* 0x000fe2000f8e020b */
[----:B------:R-:W-:Y:S01]  /*23c0*/  LOP3.LUT R0, R4, 0x7ffffffc, RZ, 0xc0, !PT ;  /* 0x7ffffffc04007812 */ /* 0x000fe200078ec0ff */
[----:B------:R-:W-:Y:S01]  /*23d0*/  ULDC UR7, c[0x0][0x288] ;  /* 0x0000a20000077ab9 */ /* 0x000fe20000000800 */
[----:B------:R-:W-:Y:S01]  /*23e0*/  UPRMT UR6, UR45, 0x654, UR6 ;  /* 0x000006542d067896 */ /* 0x000fe20008000006 */
[----:B------:R-:W1:Y:S01]  /*23f0*/  SHFL.IDX PT, R21, R8, RZ, 0x1c1f ;  /* 0x001c1fff08157589 */ /* 0x000e6200000e0000 */
[----:B------:R-:W-:-:S02]  /*2400*/  IMAD.U32 R9, RZ, RZ, UR7 ;  /* 0x00000007ff097e24 */ /* 0x000fc4000f8e00ff */
[----:B------:R-:W-:Y:S02]  /*2410*/  IMAD.IADD R0, R23, 0x1, -R0 ;  /* 0x0000000117007824 */ /* 0x000fe400078e0a00 */
[----:B------:R-:W-:Y:S02]  /*2420*/  VIADD R19, R11, 0xffffffff ;  /* 0xffffffff0b137836 */ /* 0x000fe40000000000 */
[----:B------:R-:W-:Y:S01]  /*2430*/  IMAD R4, R0, -0x2, R5 ;  /* 0xfffffffe00047824 */ /* 0x000fe200078e0205 */
[----:B------:R-:W-:Y:S01]  /*2440*/  SYNCS.ARRIVE.TRANS64.RED.A1T0 RZ, [UR6], RZ ;  /* 0x000000ffffff79a7 */ /* 0x000fe20008100406 */
[----:B------:R-:W-:Y:S02]  /*2450*/  IMAD R5, R2, UR51, -R14 ;  /* 0x0000003302057c24 */ /* 0x000fe4000f8e0a0e */
[----:B------:R-:W-:Y:S02]  /*2460*/  IMAD.IADD R4, R4, 0x1, -R9 ;  /* 0x0000000104047824 */ /* 0x000fe400078e0a09 */
[----:B------:R-:W-:-:S02]  /*2470*/  IMAD R13, R0, -0x2, R5 ;  /* 0xfffffffe000d7824 */ /* 0x000fc400078e0205 */
[C---:B------:R-:W-:Y:S02]  /*2480*/  VIADD R20, R4.reuse, UR11 ;  /* 0x0000000b04147c36 */ /* 0x040fe40008000000 */
[----:B------:R-:W-:-:S03]  /*2490*/  VIADD R15, R4, UR50 ;  /* 0x00000032040f7c36 */ /* 0x000fc60008000000 */
[----:B-1----:R-:W-:Y:S01]  /*24a0*/  VIADDMNMX R4, R21, R20, R13, PT ;  /* 0x0000001415047246 */ /* 0x002fe2000380010d */
[----:B------:R-:W-:Y:S01]  /*24b0*/  IMAD.IADD R5, R15, 0x1, R21 ;  /* 0x000000010f057824 */ /* 0x000fe200078e0215 */
[----:B------:R-:W-:Y:S06]  /*24c0*/  @P0 BRA `(.L_x_1239) ;  /* 0x0000000000640947 */ /* 0x000fec0003800000 */
[----:B------:R-:W-:Y:S01]  /*24d0*/  IMAD R12, R2, UR51, R21 ;  /* 0x00000033020c7c24 */ /* 0x000fe2000f8e0215 */
[----:B------:R-:W-:Y:S03]  /*24e0*/  BSSY B0, `(.L_x_1240) ;  /* 0x0000013000007945 */ /* 0x000fe60003800000 */
[----:B------:R-:W-:-:S05]  /*24f0*/  IMAD.IADD R11, R12, 0x1, -R9 ;  /* 0x000000010c0b7824 */ /* 0x000fca00078e0a09 */
[----:B------:R-:W-:-:S13]  /*2500*/  ISETP.GT.AND P0, PT, R11, -0x1, PT ;  /* 0xffffffff0b00780c */ /* 0x000fda0003f04270 */
[----:B------:R-:W-:Y:S05]  /*2510*/  @P0 BRA `(.L_x_1241) ;  /* 0x0000000000240947 */ /* 0x000fea0003800000 */
[----:B------:R-:W-:Y:S01]  /*2520*/  ULDC UR6, c[0x0][0x9e4] ;  /* 0x0002790000067ab9 */ /* 0x000fe20000000800 */
[----:B------:R-:W-:Y:S01]  /*2530*/  LOP3.LUT R11, RZ, R11, RZ, 0x33, !PT ;  /* 0x0000000bff0b7212 */ /* 0x000fe200078e33ff */
[----:B------:R-:W-:-:S05]  /*2540*/  IMAD.U32 R21, RZ, RZ, UR6 ;  /* 0x00000006ff157e24 */ /* 0x000fca000f8e00ff */
[----:B------:R-:W-:-:S13]  /*2550*/  ISETP.NE.AND P0, PT, R21, 0x1, PT ;  /* 0x000000011500780c */ /* 0x000fda0003f05270 */
[----:B------:R-:W1:Y:S02]  /*2560*/  @P0 LDC.64 R22, c[0x0][0x9e8] ;  /* 0x00027a00ff160b82 */ /* 0x000e640000000a00 */
[----:B-1----:R-:W-:-:S05]  /*2570*/  @P0 IMAD.HI.U32 R12, R11, R22, RZ ;  /* 0x000000160b0c0227 */ /* 0x002fca00078e00ff */
[----:B------:R-:W-:-:S04]  /*2580*/  @P0 SHF.R.U32.HI R11, RZ, R23, R12 ;  /* 0x00000017ff0b0219 */ /* 0x000fc8000001160c */
[----:B------:R-:W-:Y:S01]  /*2590*/  LOP3.LUT R11, RZ, R11, RZ, 0x33, !PT ;  /* 0x0000000bff0b7212 */ /* 0x000fe200078e33ff */
[----:B------:R-:W-:Y:S06]  /*25a0*/  BRA `(.L_x_1242) ;  /* 0x0000000000187947 */ /* 0x000fec0003800000 */
.L_x_1241:
[----:B------:R-:W-:Y:S02]  /*25b0*/  ULDC UR6, c[0x0][0x9e4] ;  /* 0x0002790000067ab9 */ /* 0x000fe40000000800 */
[----:B------:R-:W-:-:S05]  /*25c0*/  IMAD.U32 R21, RZ, RZ, UR6 ;  /* 0x00000006ff157e24 */ /* 0x000fca000f8e00ff */
[----:B------:R-:W-:-:S13]  /*25d0*/  ISETP.NE.AND P0, PT, R21, 0x1, PT ;  /* 0x000000011500780c */ /* 0x000fda0003f05270 */
[----:B------:R-:W1:Y:S02]  /*25e0*/  @P0 LDC.64 R22, c[0x0][0x9e8] ;  /* 0x00027a00ff160b82 */ /* 0x000e640000000a00 */
[----:B-1----:R-:W-:-:S05]  /*25f0*/  @P0 IMAD.HI.U32 R12, R11, R22, RZ ;  /* 0x000000160b0c0227 */ /* 0x002fca00078e00ff */
[----:B------:R-:W-:-:S07]  /*2600*/  @P0 SHF.R.U32.HI R11, RZ, R23, R12 ;  /* 0x00000017ff0b0219 */ /* 0x000fce000001160c */
.L_x_1242:
[----:B------:R-:W-:Y:S05]  /*2610*/  BSYNC B0 ;  /* 0x0000000000007941 */ /* 0x000fea0003800000 */
.L_x_1240:
[----:B------:R-:W-:-:S04]  /*2620*/  IMAD R11, R11, R21, -R14 ;  /* 0x000000150b0b7224 */ /* 0x000fc800078e0a0e */
[----:B------:R-:W-:-:S05]  /*2630*/  IMAD R11, R0, -0x2, R11 ;  /* 0xfffffffe000b7824 */ /* 0x000fca00078e020b */
[----:B------:R-:W-:Y:S02]  /*2640*/  VIADDMNMX R4, R11, R21, R4, PT ;  /* 0x000000150b047246 */ /* 0x000fe40003800104 */
[----:B------:R-:W-:-:S07]  /*2650*/  VIMNMX R5, R5, R11, !PT ;  /* 0x0000000b05057248 */ /* 0x000fce0007fe0100 */
.L_x_1239:
[C---:B------:R-:W-:Y:S01]  /*2660*/  ISETP.GE.AND P1, PT, R19.reuse, 0x1, PT ;  /* 0x000000011300780c */ /* 0x040fe20003f26270 */
[----:B------:R-:W1:Y:S01]  /*2670*/  SHFL.IDX PT, R8, R8, 0x1, 0x1c1f ;  /* 0x003c1f0008087f89 */ /* 0x000e6200000e0000 */
[----:B------:R-:W-:Y:S01]  /*2680*/  ISETP.GE.AND P0, PT, R19, 0x2, PT ;  /* 0x000000021300780c */ /* 0x000fe20003f06270 */
[----:B------:R-:W-:Y:S01]  /*2690*/  UISETP.NE.AND UP1, UPT, UR43, URZ, UPT ;  /* 0x0000003f2b00728c */ /* 0x000fe2000bf25270 */
[----:B------:R-:W-:Y:S02]  /*26a0*/  P2R R23, PR, RZ, 0x2 ;  /* 0x00000002ff177803 */ /* 0x000fe40000000000 */
[----:B------:R-:W-:Y:S02]  /*26b0*/  ISETP.GT.AND P3, PT, R5, RZ, !P1 ;  /* 0x000000ff0500720c */ /* 0x000fe40004f64270 */
[----:B------:R-:W-:Y:S02]  /*26c0*/  ISETP.GE.AND P1, PT, R19, 0x9, PT ;  /* 0x000000091300780c */ /* 0x000fe40003f26270 */
[----:B------:R-:W-:-:S02]  /*26d0*/  ISETP.GT.AND P2, PT, R5, 0x1, !P0 ;  /* 0x000000010500780c */ /* 0x000fc40004744270 */
[----:B------:R-:W-:Y:S02]  /*26e0*/  P2R R57, PR, RZ, 0x2 ;  /* 0x00000002ff397803 */ /* 0x000fe40000000000 */
[----:B------:R-:W-:Y:S02]  /*26f0*/  ISETP.GT.AND P1, PT, R5, 0x8, !P1 ;  /* 0x000000080500780c */ /* 0x000fe40004f24270 */
[----:B------:R-:W-:Y:S02]  /*2700*/  ISETP.GE.AND P4, PT, R19, 0x11, PT ;  /* 0x000000111300780c */ /* 0x000fe40003f86270 */
[C---:B------:R-:W-:Y:S02]  /*2710*/  ISETP.LT.OR P1, PT, R4.reuse, 0x9, P1 ;  /* 0x000000090400780c */ /* 0x040fe40000f21670 */
[----:B------:R-:W-:Y:S02]  /*2720*/  ISETP.LT.OR P3, PT, R4, 0x1, P3 ;  /* 0x000000010400780c */ /* 0x000fe40001f61670 */
[----:B------:R-:W-:-:S02]  /*2730*/  FSEL R28, R28, -INF , !P1 ;  /* 0xff8000001c1c7808 */ /* 0x000fc40004800000 */
[----:B------:R-:W-:Y:S02]  /*2740*/  ISETP.LT.OR P2, PT, R4, 0x2, P2 ;  /* 0x000000020400780c */ /* 0x000fe40001741670 */
[----:B------:R-:W-:Y:S02]  /*2750*/  ISETP.GT.AND P1, PT, R5, 0x10, !P4 ;  /* 0x000000100500780c */ /* 0x000fe40006724270 */
[----:B------:R-:W-:Y:S02]  /*2760*/  ISETP.GE.AND P5, PT, R19, 0xa, PT ;  /* 0x0000000a1300780c */ /* 0x000fe40003fa6270 */
[----:B------:R-:W-:Y:S02]  /*2770*/  FSEL R24, R24, -INF , !P3 ;  /* 0xff80000018187808 */ /* 0x000fe40005800000 */
[----:B------:R-:W-:Y:S02]  /*2780*/  FSEL R22, R25, -INF , !P2 ;  /* 0xff80000019167808 */ /* 0x000fe40005000000 */
[----:B------:R-:W-:-:S02]  /*2790*/  ISETP.LT.OR P1, PT, R4, 0x11, P1 ;  /* 0x000000110400780c */ /* 0x000fc40000f21670 */
[----:B------:R-:W-:Y:S02]  /*27a0*/  ISETP.GT.AND P2, PT, R5, 0x9, !P5 ;  /* 0x000000090500780c */ /* 0x000fe40006f44270 */
[----:B------:R-:W-:Y:S02]  /*27b0*/  ISETP.GE.AND P3, PT, R19, 0x12, PT ;  /* 0x000000121300780c */ /* 0x000fe40003f66270 */
[----:B------:R-:W-:Y:S02]  /*27c0*/  FSEL R32, R32, -INF , !P1 ;  /* 0xff80000020207808 */ /* 0x000fe40004800000 */
[----:B------:R-:W-:Y:S02]  /*27d0*/  ISETP.LT.OR P2, PT, R4, 0xa, P2 ;  /* 0x0000000a0400780c */ /* 0x000fe40001741670 */
[----:B------:R-:W-:Y:S02]  /*27e0*/  ISETP.GT.AND P1, PT, R5, 0x11, !P3 ;  /* 0x000000110500780c */ /* 0x000fe40005f24270 */
[----:B------:R-:W-:-:S02]  /*27f0*/  FSEL R56, R29, -INF , !P2 ;  /* 0xff8000001d387808 */ /* 0x000fc40005000000 */
[C---:B------:R-:W-:Y:S02]  /*2800*/  ISETP.LT.OR P1, PT, R4.reuse, 0x12, P1 ;  /* 0x000000120400780c */ /* 0x040fe40000f21670 */
[----:B------:R-:W-:Y:S02]  /*2810*/  ISETP.GE.AND P2, PT, R19, 0x19, PT ;  /* 0x000000191300780c */ /* 0x000fe40003f46270 */
[----:B------:R-:W-:Y:S02]  /*2820*/  FSEL R58, R33, -INF , !P1 ;  /* 0xff800000213a7808 */ /* 0x000fe40004800000 */
[----:B------:R-:W-:Y:S02]  /*2830*/  ISETP.GT.AND P1, PT, R5, 0x18, !P2 ;  /* 0x000000180500780c */ /* 0x000fe40005724270 */
[----:B------:R-:W-:Y:S02]  /*2840*/  P2R R33, PR, RZ, 0x4 ;  /* 0x00000004ff217803 */ /* 0x000fe40000000000 */
[----:B------:R-:W-:-:S02]  /*2850*/  ISETP.LT.OR P1, PT, R4, 0x19, P1 ;  /* 0x000000190400780c */ /* 0x000fc40000f21670 */
[----:B------:R-:W-:Y:S02]  /*2860*/  ISETP.GE.AND P2, PT, R19, 0x1a, PT ;  /* 0x0000001a1300780c */ /* 0x000fe40003f46270 */
[----:B------:R-:W-:Y:S02]  /*2870*/  FSEL R36, R36, -INF , !P1 ;  /* 0xff80000024247808 */ /* 0x000fe40004800000 */
[----:B------:R-:W-:Y:S02]  /*2880*/  ISETP.GT.AND P1, PT, R5, 0x19, !P2 ;  /* 0x000000190500780c */ /* 0x000fe40005724270 */
[----:B------:R-:W-:Y:S02]  /*2890*/  P2R R61, PR, RZ, 0x4 ;  /* 0x00000004ff3d7803 */ /* 0x000fe40000000000 */
[----:B------:R-:W-:Y:S02]  /*28a0*/  ISETP.LT.OR P1, PT, R4, 0x1a, P1 ;  /* 0x0000001a0400780c */ /* 0x000fe40000f21670 */
[----:B------:R-:W-:-:S02]  /*28b0*/  ISETP.GE.AND P2, PT, R19, 0x21, PT ;  /* 0x000000211300780c */ /* 0x000fc40003f46270 */
[----:B------:R-:W-:Y:S02]  /*28c0*/  FSEL R60, R37, -INF , !P1 ;  /* 0xff800000253c7808 */ /* 0x000fe40004800000 */
[----:B------:R-:W-:Y:S02]  /*28d0*/  ISETP.GT.AND P1, PT, R5, 0x20, !P2 ;  /* 0x000000200500780c */ /* 0x000fe40005724270 */
[----:B------:R-:W-:Y:S02]  /*28e0*/  P2R R37, PR, RZ, 0x4 ;  /* 0x00000004ff257803 */ /* 0x000fe40000000000 */
[----:B------:R-:W-:Y:S02]  /*28f0*/  ISETP.LT.OR P1, PT, R4, 0x21, P1 ;  /* 0x000000210400780c */ /* 0x000fe40000f21670 */
[----:B------:R-:W-:Y:S02]  /*2900*/  ISETP.GE.AND P2, PT, R19, 0x22, PT ;  /* 0x000000221300780c */ /* 0x000fe40003f46270 */
[----:B------:R-:W-:-:S02]  /*2910*/  FSEL R40, R40, -INF , !P1 ;  /* 0xff80000028287808 */ /* 0x000fc40004800000 */
[----:B------:R-:W-:Y:S02]  /*2920*/  ISETP.GT.AND P1, PT, R5, 0x21, !P2 ;  /* 0x000000210500780c */ /* 0x000fe40005724270 */
[----:B------:R-:W-:Y:S02]  /*2930*/  P2R R63, PR, RZ, 0x4 ;  /* 0x00000004ff3f7803 */ /* 0x000fe40000000000 */
[----:B------:R-:W-:Y:S02]  /*2940*/  ISETP.LT.OR P1, PT, R4, 0x22, P1 ;  /* 0x000000220400780c */ /* 0x000fe40000f21670 */
[----:B------:R-:W-:Y:S02]  /*2950*/  P2R R29, PR, RZ, 0x8 ;  /* 0x00000008ff1d7803 */ /* 0x000fe40000000000 */
[----:B------:R-:W-:Y:S02]  /*2960*/  FSEL R62, R41, -INF , !P1 ;  /* 0xff800000293e7808 */ /* 0x000fe40004800000 */
[----:B------:R-:W-:-:S02]  /*2970*/  ISETP.GE.AND P1, PT, R19, 0x29, PT ;  /* 0x000000291300780c */ /* 0x000fc40003f26270 */
[----:B------:R-:W-:Y:S02]  /*2980*/  P2R R25, PR, RZ, 0x10 ;  /* 0x00000010ff197803 */ /* 0x000fe40000000000 */
[----:B------:R-:W-:Y:S02]  /*2990*/  ISETP.GT.AND P2, PT, R5, 0x28, !P1 ;  /* 0x000000280500780c */ /* 0x000fe40004f44270 */
[----:B------:R-:W-:Y:S02]  /*29a0*/  P2R R59, PR, RZ, 0x20 ;  /* 0x00000020ff3b7803 */ /* 0x000fe40000000000 */
[----:B------:R-:W-:-:S04]  /*29b0*/  ISETP.LT.OR P2, PT, R4, 0x29, P2 ;  /* 0x000000290400780c */ /* 0x000fc80001741670 */
[----:B------:R-:W-:Y:S02]  /*29c0*/  FSEL R44, R44, -INF , !P2 ;  /* 0xff8000002c2c7808 */ /* 0x000fe40005000000 */
[----:B------:R-:W-:-:S04]  /*29d0*/  ISETP.GE.AND P2, PT, R19, 0x2a, PT ;  /* 0x0000002a1300780c */ /* 0x000fc80003f46270 */
[----:B------:R-:W-:-:S04]  /*29e0*/  ISETP.GT.AND P3, PT, R5, 0x29, !P2 ;  /* 0x000000290500780c */ /* 0x000fc80005764270 */
        /* <DEDUP_REMOVED lines=15> */
[----:B------:R-:W-:Y:S02]  /*2ae0*/  P2R R19, PR, RZ, 0x40 ;  /* 0x00000040ff137803 */ /* 0x000fe40000000000 */
[----:B------:R-:W-:Y:S01]  /*2af0*/  ISETP.GT.AND P6, PT, R5, 0x39, !P6 ;  /* 0x000000390500780c */ /* 0x000fe200077c4270 */
[----:B-1----:R-:W-:-:S03]  /*2b00*/  IMAD.IADD R5, R15, 0x1, R8 ;  /* 0x000000010f057824 */ /* 0x002fc600078e0208 */
[----:B------:R-:W-:Y:S02]  /*2b10*/  ISETP.LT.OR P6, PT, R4, 0x3a, P6 ;  /* 0x0000003a0400780c */ /* 0x000fe400037c1670 */
[----:B------:R-:W-:Y:S02]  /*2b20*/  VIADDMNMX R4, R8, R20, R13, PT ;  /* 0x0000001408047246 */ /* 0x000fe4000380010d */
[----:B------:R-:W-:Y:S02]  /*2b30*/  FSEL R68, R53, -INF , !P6 ;  /* 0xff80000035447808 */ /* 0x000fe40007000000 */
[----:B------:R-:W-:-:S13]  /*2b40*/  PLOP3.LUT P6, PT, PT, PT, UP1, 0x40, 0x0 ;  /* 0x000000000000781c */ /* 0x000fda0003fce818 */
[----:B------:R-:W-:Y:S05]  /*2b50*/  @P6 BRA `(.L_x_1243) ;  /* 0x0000000000646947 */ /* 0x000fea0003800000 */
        /* <DEDUP_REMOVED lines=14> */
.L_x_1245:
[----:B------:R-:W-:Y:S02]  /*2c40*/  ULDC UR6, c[0x0][0x9e4] ;  /* 0x0002790000067ab9 */ /* 0x000fe40000000800 */
[----:B------:R-:W-:-:S05]  /*2c50*/  IMAD.U32 R12, RZ, RZ, UR6 ;  /* 0x00000006ff0c7e24 */ /* 0x000fca000f8e00ff */
[----:B------:R-:W-:-:S13]  /*2c60*/  ISETP.NE.AND P6, PT, R12, 0x1, PT ;  /* 0x000000010c00780c */ /* 0x000fda0003fc5270 */
[----:B------:R-:W1:Y:S02]  /*2c70*/  @P6 LDC.64 R20, c[0x0][0x9e8] ;  /* 0x00027a00ff146b82 */ /* 0x000e640000000a00 */
[----:B-1----:R-:W-:-:S05]  /*2c80*/  @P6 IMAD.HI.U32 R8, R11, R20, RZ ;  /* 0x000000140b086227 */ /* 0x002fca00078e00ff */
[----:B------:R-:W-:-:S07]  /*2c90*/  @P6 SHF.R.U32.HI R11, RZ, R21, R8 ;  /* 0x00000015ff0b6219 */ /* 0x000fce0000011608 */
.L_x_1246:
[----:B------:R-:W-:Y:S05]  /*2ca0*/  BSYNC B0 ;  /* 0x0000000000007941 */ /* 0x000fea0003800000 */
.L_x_1244:
[----:B------:R-:W-:-:S04]  /*2cb0*/  IMAD R11, R11, R12, -R14 ;  /* 0x0000000c0b0b7224 */ /* 0x000fc800078e0a0e */
[----:B------:R-:W-:-:S05]  /*2cc0*/  IMAD R11, R0, -0x2, R11 ;  /* 0xfffffffe000b7824 */ /* 0x000fca00078e020b */
[----:B------:R-:W-:Y:S02]  /*2cd0*/  VIADDMNMX R4, R11, R12, R4, PT ;  /* 0x0000000c0b047246 */ /* 0x000fe40003800104 */
[----:B------:R-:W-:-:S07]  /*2ce0*/  VIMNMX R5, R5, R11, !PT ;  /* 0x0000000b05057248 */ /* 0x000fce0007fe0100 */
.L_x_1243:
[----:B------:R-:W-:Y:S02]  /*2cf0*/  ISETP.GT.AND P0, PT, R5, 0x1, !P0 ;  /* 0x000000010500780c */ /* 0x000fe40004704270 */
[----:B------:R-:W-:Y:S02]  /*2d00*/  FMNMX.FTZ R8, R24, R22, !PT ;  /* 0x0000001618087209 */ /* 0x000fe40007810000 */
[----:B------:R-:W-:Y:S02]  /*2d10*/  ISETP.LT.OR P0, PT, R4, 0x2, P0 ;  /* 0x000000020400780c */ /* 0x000fe40000701670 */
[----:B------:R-:W-:Y:S02]  /*2d20*/  FMNMX.FTZ R8, R28, R8, !PT ;  /* 0x000000081c087209 */ /* 0x000fe40007810000 */
[----:B------:R-:W-:Y:S02]  /*2d30*/  FSEL R27, R27, -INF , !P0 ;  /* 0xff8000001b1b7808 */ /* 0x000fe40004000000 */
[----:B------:R-:W-:-:S02]  /*2d40*/  ISETP.NE.AND P0, PT, R57, RZ, PT ;  /* 0x000000ff3900720c */ /* 0x000fc40003f05270 */
[----:B------:R-:W-:Y:S02]  /*2d50*/  FMNMX.FTZ R8, R56, R8, !PT ;  /* 0x0000000838087209 */ /* 0x000fe40007810000 */
[----:B------:R-:W-:Y:S02]  /*2d60*/  ISETP.GT.AND P0, PT, R5, 0x8, !P0 ;  /* 0x000000080500780c */ /* 0x000fe40004704270 */
[----:B------:R-:W-:Y:S02]  /*2d70*/  FMNMX.FTZ R8, R32, R8, !PT ;  /* 0x0000000820087209 */ /* 0x000fe40007810000 */
[----:B------:R-:W-:Y:S02]  /*2d80*/  ISETP.LT.OR P0, PT, R4, 0x9, P0 ;  /* 0x000000090400780c */ /* 0x000fe40000701670 */
[----:B------:R-:W-:Y:S02]  /*2d90*/  FMNMX.FTZ R8, R58, R8, !PT ;  /* 0x000000083a087209 */ /* 0x000fe40007810000 */
[----:B------:R-:W-:-:S02]  /*2da0*/  FSEL R30, R30, -INF , !P0 ;  /* 0xff8000001e1e7808 */ /* 0x000fc40004000000 */
[----:B------:R-:W-:Y:S02]  /*2db0*/  ISETP.NE.AND P0, PT, R59, RZ, PT ;  /* 0x000000ff3b00720c */ /* 0x000fe40003f05270 */
[----:B------:R-:W-:Y:S02]  /*2dc0*/  FMNMX.FTZ R8, R36, R8, !PT ;  /* 0x0000000824087209 */ /* 0x000fe40007810000 */
[----:B------:R-:W-:Y:S02]  /*2dd0*/  ISETP.GT.AND P0, PT, R5, 0x9, !P0 ;  /* 0x000000090500780c */ /* 0x000fe40004704270 */
[----:B------:R-:W-:Y:S02]  /*2de0*/  FMNMX.FTZ R8, R60, R8, !PT ;  /* 0x000000083c087209 */ /* 0x000fe40007810000 */
[----:B------:R-:W-:Y:S02]  /*2df0*/  ISETP.LT.OR P0, PT, R4, 0xa, P0 ;  /* 0x0000000a0400780c */ /* 0x000fe40000701670 */
[----:B------:R-:W-:-:S02]  /*2e00*/  FMNMX.FTZ R8, R40, R8, !PT ;  /* 0x0000000828087209 */ /* 0x000fc40007810000 */
[----:B------:R-:W-:Y:S02]  /*2e10*/  FSEL R31, R31, -INF , !P0 ;  /* 0xff8000001f1f7808 */ /* 0x000fe40004000000 */
[----:B------:R-:W-:Y:S02]  /*2e20*/  ISETP.NE.AND P0, PT, R25, RZ, PT ;  /* 0x000000ff1900720c */ /* 0x000fe40003f05270 */
[----:B------:R-:W-:Y:S02]  /*2e30*/  FMNMX.FTZ R8, R62, R8, !PT ;  /* 0x000000083e087209 */ /* 0x000fe40007810000 */
[----:B------:R-:W-:Y:S02]  /*2e40*/  ISETP.GT.AND P0, PT, R5, 0x10, !P0 ;  /* 0x000000100500780c */ /* 0x000fe40004704270 */
[----:B------:R-:W-:Y:S02]  /*2e50*/  FMNMX.FTZ R8, R44, R8, !PT ;  /* 0x000000082c087209 */ /* 0x000fe40007810000 */
[----:B------:R-:W-:-:S02]  /*2e60*/  ISETP.LT.OR P0, PT, R4, 0x11, P0 ;  /* 0x000000110400780c */ /* 0x000fc40000701670 */
[----:B------:R-:W-:Y:S02]  /*2e70*/  FMNMX.FTZ R8, R64, R8, !PT ;  /* 0x0000000840087209 */ /* 0x000fe40007810000 */
[----:B------:R-:W-:Y:S02]  /*2e80*/  FSEL R34, R34, -INF , !P0 ;  /* 0xff80000022227808 */ /* 0x000fe40004000000 */
[----:B------:R-:W-:Y:S02]  /*2e90*/  ISETP.NE.AND P0, PT, R29, RZ, PT ;  /* 0x000000ff1d00720c */ /* 0x000fe40003f05270 */
[----:B------:R-:W-:Y:S02]  /*2ea0*/  FMNMX.FTZ R8, R48, R8, !PT ;  /* 0x0000000830087209 */ /* 0x000fe40007810000 */
[----:B------:R-:W-:Y:S02]  /*2eb0*/  ISETP.GT.AND P0, PT, R5, 0x11, !P0 ;  /* 0x000000110500780c */ /* 0x000fe40004704270 */
[----:B------:R-:W-:-:S02]  /*2ec0*/  FMNMX.FTZ R8, R66, R8, !PT ;  /* 0x0000000842087209 */ /* 0x000fc40007810000 */
[----:B------:R-:W-:Y:S02]  /*2ed0*/  ISETP.LT.OR P0, PT, R4, 0x12, P0 ;  /* 0x000000120400780c */ /* 0x000fe40000701670 */
[----:B------:R-:W-:Y:S02]  /*2ee0*/  FMNMX.FTZ R8, R52, R8, !PT ;  /* 0x0000000834087209 */ /* 0x000fe40007810000 */
[----:B------:R-:W-:Y:S02]  /*2ef0*/  FSEL R35, R35, -INF , !P0 ;  /* 0xff80000023237808 */ /* 0x000fe40004000000 */
[----:B------:R-:W-:Y:S02]  /*2f00*/  ISETP.NE.AND P0, PT, R33, RZ, PT ;  /* 0x000000ff2100720c */ /* 0x000fe40003f05270 */
[----:B------:R-:W-:Y:S02]  /*2f10*/  FMNMX.FTZ R13, R68, R8, !PT ;  /* 0x00000008440d7209 */ /* 0x000fe40007810000 */
[----:B------:R-:W-:-:S02]  /*2f20*/  ISETP.GT.AND P0, PT, R5, 0x18, !P0 ;  /* 0x000000180500780c */ /* 0x000fc40004704270 */
[----:B------:R-:W-:Y:S01]  /*2f30*/  ISETP.NE.AND P6, PT, R23, RZ, PT ;  /* 0x000000ff1700720c */ /* 0x000fe20003fc5270 */
[----:B------:R-:W1:Y:S01]  /*2f40*/  SHFL.BFLY PT, R8, R13, 0x2, 0x1f ;  /* 0x0c401f000d087f89 */ /* 0x000e6200000e0000 */
[----:B------:R-:W-:Y:S02]  /*2f50*/  ISETP.LT.OR P0, PT, R4, 0x19, P0 ;  /* 0x000000190400780c */ /* 0x000fe40000701670 */
[----:B------:R-:W-:Y:S02]  /*2f60*/  ISETP.GT.AND P1, PT, R5, 0x28, !P1 ;  /* 0x000000280500780c */ /* 0x000fe40004f24270 */
[----:B------:R-:W-:Y:S02]  /*2f70*/  FSEL R38, R38, -INF , !P0 ;  /* 0xff80000026267808 */ /* 0x000fe40004000000 */
[----:B------:R-:W-:Y:S02]  /*2f80*/  ISETP.NE.AND P0, PT, R61, RZ, PT ;  /* 0x000000ff3d00720c */ /* 0x000fe40003f05270 */
[----:B------:R-:W-:-:S02]  /*2f90*/  ISETP.GT.AND P2, PT, R5, 0x29, !P2 ;  /* 0x000000290500780c */ /* 0x000fc40005744270 */
[C---:B------:R-:W-:Y:S02]  /*2fa0*/  ISETP.GT.AND P0, PT, R5.reuse, 0x19, !P0 ;  /* 0x000000190500780c */ /* 0x040fe40004704270 */
[C---:B------:R-:W-:Y:S02]  /*2fb0*/  ISETP.GT.AND P3, PT, R5.reuse, 0x30, !P3 ;  /* 0x000000300500780c */ /* 0x040fe40005f64270 */
[----:B------:R-:W-:Y:S02]  /*2fc0*/  ISETP.LT.OR P0, PT, R4, 0x1a, P0 ;  /* 0x0000001a0400780c */ /* 0x000fe40000701670 */
[----:B------:R-:W-:Y:S02]  /*2fd0*/  ISETP.GT.AND P4, PT, R5, 0x31, !P4 ;  /* 0x000000310500780c */ /* 0x000fe40006784270 */
[----:B------:R-:W-:Y:S02]  /*2fe0*/  FSEL R39, R39, -INF , !P0 ;  /* 0xff80000027277808 */ /* 0x000fe40004000000 */
[----:B------:R-:W-:-:S02]  /*2ff0*/  ISETP.NE.AND P0, PT, R37, RZ, PT ;  /* 0x000000ff2500720c */ /* 0x000fc40003f05270 */
[C---:B------:R-:W-:Y:S02]  /*3000*/  ISETP.GT.AND P5, PT, R5.reuse, 0x38, !P5 ;  /* 0x000000380500780c */ /* 0x040fe40006fa4270 */
[----:B------:R-:W-:Y:S02]  /*3010*/  ISETP.GT.AND P0, PT, R5, 0x20, !P0 ;  /* 0x000000200500780c */ /* 0x000fe40004704270 */
[----:B-1----:R-:W-:Y:S01]  /*3020*/  FMNMX.FTZ R14, R13, R8, !PT ;  /* 0x000000080d0e7209 */ /* 0x002fe20007810000 */
[----:B------:R-:W-:Y:S01]  /*3030*/  IMAD.U32 R13, RZ, RZ, UR39 ;  /* 0x00000027ff0d7e24 */ /* 0x000fe2000f8e00ff */
[C---:B------:R-:W-:Y:S02]  /*3040*/  ISETP.LT.OR P0, PT, R4.reuse, 0x21, P0 ;  /* 0x000000210400780c */ /* 0x040fe40000701670 */
[----:B------:R-:W-:Y:S01]  /*3050*/  ISETP.LT.OR P1, PT, R4, 0x29, P1 ;  /* 0x000000290400780c */ /* 0x000fe20000f21670 */
[----:B------:R-:W1:Y:S01]  /*3060*/  SHFL.BFLY PT, R15, R14, 0x1, 0x1f ;  /* 0x0c201f000e0f7f89 */ /* 0x000e6200000e0000 */
[----:B------:R-:W-:-:S02]  /*3070*/  FSEL R42, R42, -INF , !P0 ;  /* 0xff8000002a2a7808 */ /* 0x000fc40004000000 */
[----:B------:R-:W-:Y:S02]  /*3080*/  ISETP.GT.AND P0, PT, R5, RZ, !P6 ;  /* 0x000000ff0500720c */ /* 0x000fe40007704270 */
[----:B------:R-:W-:Y:S02]  /*3090*/  ISETP.NE.AND P6, PT, R19, RZ, PT ;  /* 0x000000ff1300720c */ /* 0x000fe40003fc5270 */
[----:B------:R-:W-:Y:S02]  /*30a0*/  ISETP.LT.OR P0, PT, R4, 0x1, P0 ;  /* 0x000000010400780c */ /* 0x000fe40000701670 */
[----:B------:R-:W-:Y:S02]  /*30b0*/  ISETP.GT.AND P6, PT, R5, 0x39, !P6 ;  /* 0x000000390500780c */ /* 0x000fe400077c4270 */
        /* <DEDUP_REMOVED lines=8> */
[----:B------:R-:W-:Y:S02]  /*3140*/  FMNMX.FTZ R12, R34, R11, !PT ;  /* 0x0000000b220c7209 */ /* 0x000fe40007810000 */
[----:B------:R-:W-:Y:S02]  /*3150*/  ISETP.LT.OR P2, PT, R4, 0x2a, P2 ;  /* 0x0000002a0400780c */ /* 0x000fe40001741670 */
[----:B------:R-:W-:Y:S02]  /*3160*/  FMNMX.FTZ R11, R35, R12, !PT ;  /* 0x0000000c230b7209 */ /* 0x000fe40007810000 */
[----:B------:R-:W-:Y:S02]  /*3170*/  FSEL R46, R46, -INF , !P1 ;  /* 0xff8000002e2e7808 */ /* 0x000fe40004800000 */
[----:B------:R-:W-:Y:S02]  /*3180*/  FMNMX.FTZ R12, R38, R11, !PT ;  /* 0x0000000b260c7209 */ /* 0x000fe40007810000 */
[----:B------:R-:W-:-:S02]  /*3190*/  ISETP.LT.OR P3, PT, R4, 0x31, P3 ;  /* 0x000000310400780c */ /* 0x000fc40001f61670 */
[----:B------:R-:W-:Y:S02]  /*31a0*/  FMNMX.FTZ R5, R39, R12, !PT ;  /* 0x0000000c27057209 */ /* 0x000fe40007810000 */
[----:B------:R-:W-:Y:S02]  /*31b0*/  FSEL R47, R47, -INF , !P2 ;  /* 0xff8000002f2f7808 */ /* 0x000fe40005000000 */
        /* <DEDUP_REMOVED lines=10> */
[----:B------:R-:W-:Y:S02]  /*3260*/  FSEL R54, R54, -INF , !P5 ;  /* 0xff80000036367808 */ /* 0x000fe40006800000 */
[----:B------:R-:W-:Y:S02]  /*3270*/  FMNMX.FTZ R5, R51, R12, !PT ;  /* 0x0000000c33057209 */ /* 0x000fe40007810000 */
[----:B------:R-:W-:Y:S02]  /*3280*/  FSEL R55, R55, -INF , !P6 ;  /* 0xff80000037377808 */ /* 0x000fe40007000000 */
[----:B------:R-:W-:Y:S02]  /*3290*/  FMNMX.FTZ R4, R54, R5, !PT ;  /* 0x0000000536047209 */ /* 0x000fe40007810000 */
[----:B-1----:R-:W-:Y:S02]  /*32a0*/  FMNMX.FTZ R8, R14, R15, !PT ;  /* 0x0000000f0e087209 */ /* 0x002fe40007810000 */
[----:B------:R-:W-:-:S02]  /*32b0*/  FMNMX.FTZ R4, R55, R4, !PT ;  /* 0x0000000437047209 */ /* 0x000fc40007810000 */
[C---:B------:R-:W-:Y:S01]  /*32c0*/  FSETP.NEU.FTZ.AND P0, PT, R8.reuse, -INF , PT ;  /* 0xff8000000800780b */ /* 0x040fe20003f1d000 */
[----:B------:R-:W-:Y:S02]  /*32d0*/  FFMA.FTZ R11, R8, R13, -8 ;  /* 0xc1000000080b7423 */ /* 0x000fe4000001000d */
[----:B------:R-:W1:Y:S03]  /*32e0*/  SHFL.BFLY PT, R5, R4, 0x2, 0x1f ;  /* 0x0c401f0004057f89 */ /* 0x000e6600000e0000 */
[----:B------:R-:W-:-:S05]  /*32f0*/  FSEL R11, R11, RZ, P0 ;  /* 0x000000ff0b0b7208 */ /* 0x000fca0000000000 */
[--C-:B------:R-:W-:Y:S01]  /*3300*/  FFMA.FTZ R13, R24, UR39, -R11.reuse ;  /* 0x00000027180d7c23 */ /* 0x100fe2000801080b */
[--C-:B------:R-:W-:Y:S01]  /*3310*/  FFMA.FTZ R14, R22, UR39, -R11.reuse ;  /* 0x00000027160e7c23 */ /* 0x100fe2000801080b */
[--C-:B------:R-:W-:Y:S01]  /*3320*/  FFMA.FTZ R22, R36, UR39, -R11.reuse ;  /* 0x0000002724167c23 */ /* 0x100fe2000801080b */
[----:B------:R-:W-:Y:S01]  /*3330*/  IMAD.U32 R36, RZ, RZ, UR39 ;  /* 0x00000027ff247e24 */ /* 0x000fe2000f8e00ff */
[----:B------:R2:W-:Y:S01]  /*3340*/  MUFU.EX2 R152, R13 ;  /* 0x0000000d00987308 */ /* 0x0005e20000000800 */
[--C-:B------:R-:W-:Y:S01]  /*3350*/  FFMA.FTZ R12, R28, UR39, -R11.reuse ;  /* 0x000000271c0c7c23 */ /* 0x100fe2000801080b */
[--C-:B------:R-:W-:Y:S01]  /*3360*/  FFMA.FTZ R20, R32, UR39, -R11.reuse ;  /* 0x0000002720147c23 */ /* 0x100fe2000801080b */
[--C-:B------:R-:W-:Y:S01]  /*3370*/  FFMA.FTZ R28, R64, UR39, -R11.reuse ;  /* 0x00000027401c7c23 */ /* 0x100fe2000801080b */
[--C-:B------:R-:W-:Y:S01]  /*3380*/  FFMA.FTZ R23, R60, UR39, -R11.reuse ;  /* 0x000000273c177c23 */ /* 0x100fe2000801080b */
[--C-:B------:R-:W-:Y:S01]  /*3390*/  FFMA.FTZ R24, R40, UR39, -R11.reuse ;  /* 0x0000002728187c23 */ /* 0x100fe2000801080b */
[--C-:B------:R-:W-:Y:S01]  /*33a0*/  FFMA.FTZ R25, R62, UR39, -R11.reuse ;  /* 0x000000273e197c23 */ /* 0x100fe2000801080b */
[--C-:B------:R-:W-:Y:S01]  /*33b0*/  FFMA.FTZ R32, R48, UR39, -R11.reuse ;  /* 0x0000002730207c23 */ /* 0x100fe2000801080b */
[----:B------:R3:W4:Y:S01]  /*33c0*/  MUFU.EX2 R15, R14 ;  /* 0x0000000e000f7308 */ /* 0x0007220000000800 */
[--C-:B--2---:R-:W-:Y:S01]  /*33d0*/  FFMA.FTZ R13, R56, UR39, -R11.reuse ;  /* 0x00000027380d7c23 */ /* 0x104fe2000801080b */
[----:B------:R-:W-:Y:S01]  /*33e0*/  FFMA.FTZ R33, R66, UR39, -R11 ;  /* 0x0000002742217c23 */ /* 0x000fe2000801080b */
[----:B-1----:R-:W-:-:S05]  /*33f0*/  FMNMX.FTZ R5, R4, R5, !PT ;  /* 0x0000000504057209 */ /* 0x002fca0007810000 */
[----:B------:R1:W-:Y:S01]  /*3400*/  MUFU.EX2 R19, R13 ;  /* 0x0000000d00137308 */ /* 0x0003e20000000800 */
[----:B------:R-:W1:Y:S01]  /*3410*/  SHFL.BFLY PT, R4, R5, 0x1, 0x1f ;  /* 0x0c201f0005047f89 */ /* 0x000e6200000e0000 */
[----:B---3--:R-:W-:-:S06]  /*3420*/  FFMA.FTZ R14, R58, UR39, -R11 ;  /* 0x000000273a0e7c23 */ /* 0x008fcc000801080b */
[----:B------:R-:W-:Y:S01]  /*3430*/  MUFU.EX2 R12, R12 ;  /* 0x0000000c000c7308 */ /* 0x000fe20000000800 */
[----:B----4-:R-:W-:-:S07]  /*3440*/  FADD.FTZ R37, R152, R15 ;  /* 0x0000000f98257221 */ /* 0x010fce0000010000 */
[----:B------:R-:W-:Y:S08]  /*3450*/  MUFU.EX2 R20, R20 ;  /* 0x0000001400147308 */ /* 0x000ff00000000800 */
[----:B------:R2:W-:Y:S01]  /*3460*/  MUFU.EX2 R21, R14 ;  /* 0x0000000e00157308 */ /* 0x0005e20000000800 */
[----:B-1----:R-:W-:Y:S01]  /*3470*/  FMNMX.FTZ R13, R5, R4, !PT ;  /* 0x00000004050d7209 */ /* 0x002fe20007810000 */
[----:B------:R-:W-:-:S03]  /*3480*/  FFMA.FTZ R4, R52, UR39, -R11 ;  /* 0x0000002734047c23 */ /* 0x000fc6000801080b */
[C---:B------:R-:W-:Y:S01]  /*3490*/  FSETP.NEU.FTZ.AND P0, PT, R13.reuse, -INF , PT ;  /* 0xff8000000d00780b */ /* 0x040fe20003f1d000 */
[----:B------:R-:W-:Y:S02]  /*34a0*/  FFMA.FTZ R5, R13, R36, -8 ;  /* 0xc10000000d057423 */ /* 0x000fe40000010024 */
[----:B------:R-:W-:Y:S01]  /*34b0*/  MUFU.EX2 R22, R22 ;  /* 0x0000001600167308 */ /* 0x000fe20000000800 */
[--C-:B--2---:R-:W-:Y:S01]  /*34c0*/  FFMA.FTZ R14, R44, UR39, -R11.reuse ;  /* 0x000000272c0e7c23 */ /* 0x104fe2000801080b */
[----:B------:R-:W-:Y:S01]  /*34d0*/  FFMA.FTZ R11, R68, UR39, -R11 ;  /* 0x00000027440b7c23 */ /* 0x000fe2000801080b */
[----:B------:R-:W-:Y:S02]  /*34e0*/  FSEL R5, R5, RZ, P0 ;  /* 0x000000ff05057208 */ /* 0x000fe40000000000 */
[----:B------:R-:W-:-:S03]  /*34f0*/  PLOP3.LUT P0, PT, PT, PT, UP0, 0x40, 0x0 ;  /* 0x000000000000781c */ /* 0x000fc60003f0e808 */
        /* <DEDUP_REMOVED lines=11> */
[--C-:B------:R-:W-:Y:S01]  /*35b0*/  FFMA.FTZ R46, R46, UR39, -R5.reuse ;  /* 0x000000272e2e7c23 */ /* 0x100fe20008010805 */
[--C-:B------:R-:W-:Y:S01]  /*35c0*/  FFMA.FTZ R47, R47, UR39, -R5.reuse ;  /* 0x000000272f2f7c23 */ /* 0x100fe20008010805 */
[--C-:B------:R-:W-:Y:S01]  /*35d0*/  FFMA.FTZ R50, R50, UR39, -R5.reuse ;  /* 0x0000002732327c23 */ /* 0x100fe20008010805 */
[----:B------:R-:W1:Y:S01]  /*35e0*/  MUFU.EX2 R27, R27 ;  /* 0x0000001b001b7308 */ /* 0x000e620000000800 */
[--C-:B------:R-:W-:Y:S01]  /*35f0*/  FFMA.FTZ R51, R51, UR39, -R5.reuse ;  /* 0x0000002733337c23 */ /* 0x100fe20008010805 */
[--C-:B------:R-:W-:Y:S01]  /*3600*/  FFMA.FTZ R54, R54, UR39, -R5.reuse ;  /* 0x0000002736367c23 */ /* 0x100fe20008010805 */
[----:B------:R-:W-:-:S05]  /*3610*/  FFMA.FTZ R5, R55, UR39, -R5 ;  /* 0x0000002737057c23 */ /* 0x000fca0008010805 */
[----:B------:R-:W2:Y:S08]  /*3620*/  MUFU.EX2 R30, R30 ;  /* 0x0000001e001e7308 */ /* 0x000eb00000000800 */
[----:B------:R-:W3:Y:S01]  /*3630*/  MUFU.EX2 R31, R31 ;  /* 0x0000001f001f7308 */ /* 0x000ee20000000800 */
[----:B-1----:R-:W-:-:S07]  /*3640*/  FADD.FTZ R41, R26, R27 ;  /* 0x0000001b1a297221 */ /* 0x002fce0000010000 */
[----:B------:R-:W1:Y:S01]  /*3650*/  MUFU.EX2 R34, R34 ;  /* 0x0000002200227308 */ /* 0x000e620000000800 */
[----:B--2---:R-:W-:-:S07]  /*3660*/  FADD.FTZ R36, R30, R41 ;  /* 0x000000291e247221 */ /* 0x004fce0000010000 */
[----:B------:R-:W2:Y:S01]  /*3670*/  MUFU.EX2 R35, R35 ;  /* 0x0000002300237308 */ /* 0x000ea20000000800 */
[C---:B---3--:R-:W-:Y:S01]  /*3680*/  FADD.FTZ R41, R31.reuse, R36 ;  /* 0x000000241f297221 */ /* 0x048fe20000010000 */
[----:B------:R-:W-:-:S04]  /*3690*/  F2FP.SATFINITE.E4M3.F32.PACK_AB_MERGE_C R30, R31, R30, RZ ;  /* 0x0000001e1f1e723e */ /* 0x000fc800048070ff */
[----:B------:R-:W-:Y:S02]  /*36a0*/  F2FP.SATFINITE.E4M3.F32.PACK_AB_MERGE_C R153, R27, R26, R30 ;  /* 0x0000001a1b99723e */ /* 0x000fe4000480701e */
[----:B------:R-:W3:Y:S01]  /*36b0*/  MUFU.EX2 R38, R38 ;  /* 0x0000002600267308 */ /* 0x000ee20000000800 */
[----:B-1----:R-:W-:-:S07]  /*36c0*/  FADD.FTZ R36, R34, R41 ;  /* 0x0000002922247221 */ /* 0x002fce0000010000 */
[----:B------:R1:W-:Y:S01]  /*36d0*/  MUFU.EX2 R29, R28 ;  /* 0x0000001c001d7308 */ /* 0x0003e20000000800 */
[----:B--2---:R-:W-:-:S07]  /*36e0*/  FADD.FTZ R41, R35, R36 ;  /* 0x0000002423297221 */ /* 0x004fce0000010000 */
[----:B------:R-:W2:Y:S01]  /*36f0*/  MUFU.EX2 R39, R39 ;  /* 0x0000002700277308 */ /* 0x000ea20000000800 */
[----:B-1----:R-:W-:Y:S01]  /*3700*/  FADD.FTZ R28, R12, R37 ;  /* 0x000000250c1c7221 */ /* 0x002fe20000010000 */
[----:B---3--:R-:W-:-:S03]  /*3710*/  FADD.FTZ R36, R38, R41 ;  /* 0x0000002926247221 */ /* 0x008fc60000010000 */
[----:B------:R-:W-:-:S03]  /*3720*/  FADD.FTZ R37, R19, R28 ;  /* 0x0000001c13257221 */ /* 0x000fc60000010000 */
[----:B------:R-:W1:Y:S01]  /*3730*/  MUFU.EX2 R23, R23 ;  /* 0x0000001700177308 */ /* 0x000e620000000800 */
[----:B------:R-:W-:-:S04]  /*3740*/  FADD.FTZ R28, R20, R37 ;  /* 0x00000025141c7221 */ /* 0x000fc80000010000 */
[----:B------:R-:W-:-:S03]  /*3750*/  FADD.FTZ R37, R21, R28 ;  /* 0x0000001c15257221 */ /* 0x000fc60000010000 */
[----:B------:R-:W3:Y:S01]  /*3760*/  MUFU.EX2 R42, R42 ;  /* 0x0000002a002a7308 */ /* 0x000ee20000000800 */
[----:B------:R-:W-:Y:S01]  /*3770*/  FADD.FTZ R28, R22, R37 ;  /* 0x00000025161c7221 */ /* 0x000fe20000010000 */
[C---:B--2---:R-:W-:Y:S01]  /*3780*/  FADD.FTZ R41, R39.reuse, R36 ;  /* 0x0000002427297221 */ /* 0x044fe20000010000 */
[----:B------:R-:W-:-:S04]  /*3790*/  F2FP.SATFINITE.E4M3.F32.PACK_AB_MERGE_C R38, R39, R38, RZ ;  /* 0x000000262726723e */ /* 0x000fc800048070ff */
[----:B------:R-:W-:Y:S01]  /*37a0*/  F2FP.SATFINITE.E4M3.F32.PACK_AB_MERGE_C R155, R35, R34, R38 ;  /* 0x00000022239b723e */ /* 0x000fe20004807026 */
[----:B------:R-:W2:Y:S01]  /*37b0*/  MUFU.EX2 R24, R24 ;  /* 0x0000001800187308 */ /* 0x000ea20000000800 */
[C---:B-1----:R-:W-:Y:S01]  /*37c0*/  FADD.FTZ R37, R23.reuse, R28 ;  /* 0x0000001c17257221 */ /* 0x042fe20000010000 */
[----:B------:R-:W-:-:S04]  /*37d0*/  F2FP.SATFINITE.E4M3.F32.PACK_AB_MERGE_C R154, R23, R22, RZ ;  /* 0x00000016179a723e */ /* 0x000fc800048070ff */
[----:B------:R-:W-:Y:S02]  /*37e0*/  F2FP.SATFINITE.E4M3.F32.PACK_AB_MERGE_C R154, R21, R20, R154 ;  /* 0x00000014159a723e */ /* 0x000fe4000480709a */
        /* <DEDUP_REMOVED lines=11> */
[----:B-1----:R-:W-:-:S04]  /*38a0*/  FADD.FTZ R28, R14, R37 ;  /* 0x000000250e1c7221 */ /* 0x002fc80000010000 */
[----:B------:R-:W-:Y:S01]  /*38b0*/  FADD.FTZ R37, R29, R28 ;  /* 0x0000001c1d257221 */ /* 0x000fe20000010000 */
[----:B------:R-:W-:Y:S02]  /*38c0*/  F2FP.SATFINITE.E4M3.F32.PACK_AB_MERGE_C R28, R19, R12, RZ ;  /* 0x0000000c131c723e */ /* 0x000fe400048070ff */
[----:B------:R-:W1:Y:S01]  /*38d0*/  MUFU.EX2 R32, R32 ;  /* 0x0000002000207308 */ /* 0x000e620000000800 */
[----:B---3--:R-:W-:Y:S01]  /*38e0*/  FADD.FTZ R41, R47, R36 ;  /* 0x000000242f297221 */ /* 0x008fe20000010000 */
[----:B------:R-:W-:Y:S02]  /*38f0*/  F2FP.SATFINITE.E4M3.F32.PACK_AB_MERGE_C R29, R29, R14, RZ ;  /* 0x0000000e1d1d723e */ /* 0x000fe400048070ff */
[----:B------:R-:W-:Y:S02]  /*3900*/  F2FP.SATFINITE.E4M3.F32.PACK_AB_MERGE_C R46, R47, R46, RZ ;  /* 0x0000002e2f2e723e */ /* 0x000fe400048070ff */
[----:B------:R-:W-:Y:S02]  /*3910*/  F2FP.SATFINITE.E4M3.F32.PACK_AB_MERGE_C R152, R15, R152, R28 ;  /* 0x000000980f98723e */ /* 0x000fe4000480701c */
[----:B------:R-:W3:Y:S01]  /*3920*/  MUFU.EX2 R51, R51 ;  /* 0x0000003300337308 */ /* 0x000ee20000000800 */
[----:B--2---:R-:W-:Y:S01]  /*3930*/  FADD.FTZ R22, R50, R41 ;  /* 0x0000002932167221 */ /* 0x004fe20000010000 */
        /* <DEDUP_REMOVED lines=11> */
[----:B---3--:R-:W-:Y:S01]  /*39f0*/  FADD.FTZ R12, R4, R19 ;  /* 0x00000013040c7221 */ /* 0x008fe20000010000 */
[----:B--2---:R-:W-:-:S03]  /*3a00*/  F2FP.SATFINITE.E4M3.F32.PACK_AB_MERGE_C R158, R11, R4, RZ ;  /* 0x000000040b9e723e */ /* 0x004fc600048070ff */
[----:B------:R-:W-:Y:S01]  /*3a10*/  FADD.FTZ R4, R11, R12 ;  /* 0x0000000c0b047221 */ /* 0x000fe20000010000 */
[----:B------:R-:W-:Y:S02]  /*3a20*/  F2FP.SATFINITE.E4M3.F32.PACK_AB_MERGE_C R158, R33, R32, R158 ;  /* 0x00000020219e723e */ /* 0x000fe4000480709e */
[C---:B-1----:R-:W-:Y:S01]  /*3a30*/  F2FP.SATFINITE.E4M3.F32.PACK_AB_MERGE_C R54, R5.reuse, R54, RZ ;  /* 0x000000360536723e */ /* 0x042fe200048070ff */
[----:B------:R-:W-:-:S03]  /*3a40*/  FADD.FTZ R5, R5, R14 ;  /* 0x0000000e05057221 */ /* 0x000fc60000010000 */
[----:B------:R-:W-:Y:S01]  /*3a50*/  F2FP.SATFINITE.E4M3.F32.PACK_AB_MERGE_C R159, R51, R50, R54 ;  /* 0x00000032339f723e */ /* 0x000fe20004807036 */
[----:B------:R-:W-:Y:S06]  /*3a60*/  @P0 BRA `(.L_x_1247) ;  /* 0x0000000000040947 */ /* 0x000fec0003800000 */
[----:B------:R-:W-:Y:S01]  /*3a70*/  BPT.TRAP 0x1 ;  /* 0x000000040000795c */ /* 0x000fe20000300000 */
.L_x_1247:
[----:B------:R-:W-:Y:S01]  /*3a80*/  PLOP3.LUT P1, PT, PT, PT, UP0, 0x40, 0x0 ;  /* 0x000000000000781c */ /* 0x000fe20003f2e808 */
[----:B------:R1:W2:-:S12]  /*3a90*/  SYNCS.PHASECHK.TRANS64.TRYWAIT P0, [UR41+0x20850], R10 ;  /* 0x0208500aff0075a7 */ /* 0x0002980008000169 */
[----:B-1----:R-:W-:Y:S05]  /*3aa0*/  @P1 BRA `(.L_x_1248) ;  /* 0x0000000000041947 */ /* 0x002fea0003800000 */
[----:B------:R-:W-:Y:S01]  /*3ab0*/  BPT.TRAP 0x1 ;  /* 0x000000040000795c */ /* 0x000fe20000300000 */
.L_x_1248:
[----:B--2---:R-:W-:Y:S05]  /*3ac0*/  @P0 BRA `(.L_x_1249) ;  /* 0x0000000000080947 */ /* 0x004fea0003800000 */
[----:B------:R-:W1:Y:S02]  /*3ad0*/  SYNCS.PHASECHK.TRANS64.TRYWAIT P0, [UR41+0x20850], R10 ;  /* 0x0208500aff0075a7 */ /* 0x000e640008000169 */
[----:B-1----:R-:W-:Y:S05]  /*3ae0*/  @!P0 BRA `(.L_x_1250) ;  /* 0x000000f400ac8947 */ /* 0x002fea0003800000 */
.L_x_1249:
[----:B------:R2:W-:Y:S01]  /*3af0*/  BAR.SYNC.DEFER_BLOCKING R7, 0x100 ;  /* 0x000400070000751d */ /* 0x0005e20000010000 */
[----:B------:R-:W-:Y:S01]  /*3b00*/  UIADD3 UR6, UR41, 0x400, URZ ;  /* 0x0000040029067890 */ /* 0x000fe2000fffe03f */
[----:B------:R-:W-:-:S03]  /*3b10*/  PLOP3.LUT P0, PT, PT, PT, UP0, 0x40, 0x0 ;  /* 0x000000000000781c */ /* 0x000fc60003f0e808 */
[----:B------:R-:W-:-:S03]  /*3b20*/  USHF.R.U32.HI UR6, URZ, 0x4, UR6 ;  /* 0x000000043f067899 */ /* 0x000fc60008011606 */
[----:B------:R-:W3:Y:S01]  /*3b30*/  S2UR UR45, SR_CgaCtaId ;  /* 0x00000000002d79c3 */ /* 0x000ee20000008800 */
[----:B------:R-:W-:Y:S01]  /*3b40*/  UMOV UR7, 0x80000020 ;  /* 0x8000002000077882 */ /* 0x000fe20000000000 */
[----:B------:R-:W-:-:S04]  /*3b50*/  ULOP3.LUT UR6, UR6, 0x3fff, URZ, 0xc0, !UPT ;  /* 0x00003fff06067892 */ /* 0x000fc8000f8ec03f */
[----:B------:R-:W-:-:S07]  /*3b60*/  ULOP3.LUT UR48, UR6, 0x10000, URZ, 0xfc, !UPT ;  /* 0x0001000006307892 */ /* 0x000fce000f8efc3f */
[----:B------:R-:W-:Y:S01]  /*3b70*/  UMOV UR6, UR48 ;  /* 0x0000003000067c82 */ /* 0x000fe20008000000 */
[----:B------:R-:W-:-:S06]  /*3b80*/  WARPGROUP.ARRIVE ;  /* 0x00000000000079c5 */ /* 0x000fcc0000000000 */
[----:B------:R-:W-:Y:S01]  /*3b90*/  QGMMA.64x256x32.F32.E4M3.E4M3 R24, R152, gdesc[UR4], RZ, !UPT, gsb0 ;  /* 0x03e0000498187df3 */ /* 0x000fe2000c0008ff */
[----:B------:R-:W-:Y:S01]  /*3ba0*/  UIADD3 UR6, UR48, 0x2, URZ ;  /* 0x0000000230067890 */ /* 0x000fe2000fffe03f */
[----:B------:R-:W-:Y:S01]  /*3bb0*/  UMOV UR7, 0x80000020 ;  /* 0x8000002000077882 */ /* 0x000fe20000000000 */
[----:B------:R-:W-:Y:S02]  /*3bc0*/  WARPGROUP.DEPBAR.LE gsb0, 0x0 ;  /* 0x00008000000079c5 */ /* 0x000fe40000010000 */
[----:B------:R-:W-:-:S15]  /*3bd0*/  WARPGROUP.ARRIVE ;  /* 0x00000000000079c5 */ /* 0x000fde0000000000 */
[----:B------:R-:W-:-:S08]  /*3be0*/  NOP ;  /* 0x0000000000007918 */ /* 0x000fd00000000000 */
[----:B------:R-:W-:Y:S03]  /*3bf0*/  QGMMA.64x256x32.F32.E4M3.E4M3 R24, R156, gdesc[UR4], R24, gsb0 ;  /* 0x03e000049c187df3 */ /* 0x000fe60008000818 */
[----:B------:R-:W-:Y:S02]  /*3c00*/  WARPGROUP.DEPBAR.LE gsb0, 0x0 ;  /* 0x00008000000079c5 */ /* 0x000fe40000010000 */
[----:B--23--:R-:W-:Y:S05]  /*3c10*/  @P0 BRA `(.L_x_1251) ;  /* 0x0000000000040947 */ /* 0x00cfea0003800000 */
[----:B------:R-:W-:Y:S01]  /*3c20*/  BPT.TRAP 0x1 ;  /* 0x000000040000795c */ /* 0x000fe20000300000 */
.L_x_1251:
[----:B------:R-:W-:Y:S01]  /*3c30*/  UISETP.NE.AND UP2, UPT, UR44, URZ, UPT ;  /* 0x0000003f2c00728c */ /* 0x000fe2000bf45270 */
[----:B------:R-:W-:Y:S01]  /*3c40*/  R2UR UR14, R18 ;  /* 0x00000000120e72ca */ /* 0x000fe200000e0000 */
[----:B------:R-:W-:Y:S01]  /*3c50*/  UIADD3 UR6, UR41, 0x20860, URZ ;  /* 0x0002086029067890 */ /* 0x000fe2000fffe03f */
[----:B-1----:R-:W-:Y:S01]  /*3c60*/  VIADD R10, R17, 0xfffffffe ;  /* 0xfffffffe110a7836 */ /* 0x002fe20000000000 */
[----:B------:R-:W-:Y:S02]  /*3c70*/  UISETP.NE.AND UP1, UPT, UR43, URZ, UPT ;  /* 0x0000003f2b00728c */ /* 0x000fe4000bf25270 */
[----:B------:R-:W-:-:S04]  /*3c80*/  UPRMT UR10, UR45, 0x654, UR6 ;  /* 0x000006542d0a7896 */ /* 0x000fc80008000006 */
[----:B------:R-:W-:Y:S01]  /*3c90*/  PLOP3.LUT P0, PT, PT, PT, UP1, 0x40, 0x0 ;  /* 0x000000000000781c */ /* 0x000fe20003f0e818 */
[----:B------:R-:W-:Y:S02]  /*3ca0*/  @UP2 ULDC UR6, c[0x0][0x44c] ;  /* 0x0001130000062ab9 */ /* 0x000fe40000000800 */
[----:B------:R-:W-:Y:S02]  /*3cb0*/  UIMAD.WIDE.U32 UR6, UR47, UR6, URZ ;  /* 0x000000062f0672a5 */ /* 0x000fe4000f8e003f */
[----:B------:R-:W-:Y:S01]  /*3cc0*/  SYNCS.ARRIVE.TRANS64.RED.A1T0 RZ, [UR10], RZ ;  /* 0x000000ffffff79a7 */ /* 0x000fe2000810040a */
[----:B------:R-:W-:Y:S02]  /*3cd0*/  @UP2 ULDC UR10, c[0x0][0x450] ;  /* 0x00011400000a2ab9 */ /* 0x000fe40000000800 */
[----:B------:R-:W-:-:S04]  /*3ce0*/  @UP2 USHF.R.U32.HI UR47, URZ, UR10, UR7 ;  /* 0x0000000a3f2f2299 */ /* 0x000fc80008011607 */
[----:B------:R-:W-:-:S04]  /*3cf0*/  UIADD3 UR47, UR14, UR47, URZ ;  /* 0x0000002f0e2f7290 */ /* 0x000fc8000fffe03f */
[----:B------:R-:W-:Y:S01]  /*3d00*/  UIADD3 UR10, UR47, UR11, URZ ;  /* 0x0000000b2f0a7290 */ /* 0x000fe2000fffe03f */
[----:B------:R-:W-:Y:S11]  /*3d10*/  @P0 BRA `(.L_x_1252) ;  /* 0x00000000004c0947 */ /* 0x000ff60003800000 */
[----:B------:R-:W-:Y:S01]  /*3d20*/  ISETP.LT.AND P0, PT, RZ, UR47, PT ;  /* 0x0000002fff007c0c */ /* 0x000fe2000bf01270 */
[----:B------:R-:W-:-:S12]  /*3d30*/  UIADD3 UR11, UR47, -0x1, URZ ;  /* 0xffffffff2f0b7890 */ /* 0x000fd8000fffe03f */
[----:B------:R-:W-:Y:S05]  /*3d40*/  @P0 BRA `(.L_x_1253) ;  /* 0x0000000000200947 */ /* 0x000fea0003800000 */
[----:B------:R-:W-:Y:S01]  /*3d50*/  ULDC UR14, c[0x0][0x9e4] ;  /* 0x00027900000e7ab9 */ /* 0x000fe20000000800 */
[----:B------:R-:W-:Y:S02]  /*3d60*/  UIADD3 UR11, -UR47, URZ, URZ ;  /* 0x0000003f2f0b7290 */ /* 0x000fe4000fffe13f */
[----:B------:R-:W-:-:S11]  /*3d70*/  UISETP.NE.AND UP1, UPT, UR14, 0x1, UPT ;  /* 0x000000010e00788c */ /* 0x000fd6000bf25270 */
[----:B------:R-:W-:Y:S02]  /*3d80*/  @UP1 ULDC.64 UR18, c[0x0][0x9e8] ;  /* 0x00027a0000121ab9 */ /* 0x000fe40000000a00 */
[----:B------:R-:W-:-:S04]  /*3d90*/  UIMAD.WIDE.U32 UR6, UR11, UR18, URZ ;  /* 0x000000120b0672a5 */ /* 0x000fc8000f8e003f */
[----:B------:R-:W-:-:S04]  /*3da0*/  @UP1 USHF.R.U32.HI UR11, URZ, UR19, UR7 ;  /* 0x000000133f0b1299 */ /* 0x000fc80008011607 */
[----:B------:R-:W-:Y:S01]  /*3db0*/  ULOP3.LUT UR11, URZ, UR11, URZ, 0x33, !UPT ;  /* 0x0000000b3f0b7292 */ /* 0x000fe2000f8e333f */
[----:B------:R-:W-:Y:S11]  /*3dc0*/  BRA `(.L_x_1254) ;  /* 0x0000000000147947 */ /* 0x000ff60003800000 */
.L_x_1253:
[----:B------:R-:W-:Y:S02]  /*3dd0*/  ULDC UR14, c[0x0][0x9e4] ;  /* 0x00027900000e7ab9 */ /* 0x000fe40000000800 */
[----:B------:R-:W-:-:S11]  /*3de0*/  UISETP.NE.AND UP1, UPT, UR14, 0x1, UPT ;  /* 0x000000010e00788c */ /* 0x000fd6000bf25270 */
[----:B------:R-:W-:Y:S02]  /*3df0*/  @UP1 ULDC.64 UR18, c[0x0][0x9e8] ;  /* 0x00027a0000121ab9 */ /* 0x000fe40000000a00 */
[----:B------:R-:W-:-:S04]  /*3e00*/  UIMAD.WIDE.U32 UR6, UR11, UR18, URZ ;  /* 0x000000120b0672a5 */ /* 0x000fc8000f8e003f */
[----:B------:R-:W-:-:S12]  /*3e10*/  @UP1 USHF.R.U32.HI UR11, URZ, UR19, UR7 ;  /* 0x000000133f0b1299 */ /* 0x000fd80008011607 */
.L_x_1254:
[----:B------:R-:W-:-:S04]  /*3e20*/  UIMAD UR11, UR11, UR14, UR14 ;  /* 0x0000000e0b0b72a4 */ /* 0x000fc8000f8e020e */
[----:B------:R-:W-:-:S04]  /*3e30*/  UISETP.LT.AND UP1, UPT, UR10, UR11, UPT ;  /* 0x0000000b0a00728c */ /* 0x000fc8000bf21270 */
[----:B------:R-:W-:-:S12]  /*3e40*/  USEL UR10, UR10, UR11, UP1 ;  /* 0x0000000b0a0a7287 */ /* 0x000fd80008800000 */
.L_x_1252:
[----:B------:R-:W-:Y:S01]  /*3e50*/  USHF.R.S32.HI UR6, URZ, 0x1f, UR10 ;  /* 0x0000001f3f067899 */ /* 0x000fe2000801140a */
[----:B------:R-:W-:Y:S01]  /*3e60*/  UMOV UR49, URZ ;  /* 0x0000003f00317c82 */ /* 0x000fe20008000000 */
[----:B------:R-:W-:Y:S02]  /*3e70*/  UMOV UR47, URZ ;  /* 0x0000003f002f7c82 */ /* 0x000fe40008000000 */
[----:B------:R-:W-:-:S04]  /*3e80*/  ULEA.HI UR6, UR6, UR10, URZ, 0x6 ;  /* 0x0000000a06067291 */ /* 0x000fc8000f8f303f */
[----:B------:R-:W-:-:S04]  /*3e90*/  USHF.R.S32.HI UR6, URZ, 0x6, UR6 ;  /* 0x000000063f067899 */ /* 0x000fc80008011406 */
[----:B------:R-:W-:-:S04]  /*3ea0*/  UISETP.LT.AND UP1, UPT, UR40, UR6, UPT ;  /* 0x000000062800728c */ /* 0x000fc8000bf21270 */
[----:B------:R-:W-:-:S06]  /*3eb0*/  USEL UR54, UR40, UR6, !UP1 ;  /* 0x0000000628367287 */ /* 0x000fcc000c800000 */
[----:B------:R-:W-:-:S13]  /*3ec0*/  ISETP.GE.AND P0, PT, R10, UR54, PT ;  /* 0x000000360a007c0c */ /* 0x000fda000bf06270 */
[----:B------:R-:W-:Y:S05]  /*3ed0*/  @!P0 BRA `(.L_x_1255) ;  /* 0x0000002000f48947 */ /* 0x000fea0003800000 */
[----:B------:R-:W-:Y:S01]  /*3ee0*/  IMAD.MOV.U32 R12, RZ, RZ, R13 ;  /* 0x000000ffff0c7224 */ /* 0x000fe200078e000d */
[----:B------:R-:W-:Y:S01]  /*3ef0*/  UMOV UR47, URZ ;  /* 0x0000003f002f7c82 */ /* 0x000fe20008000000 */
[----:B------:R-:W-:Y:S01]  /*3f00*/  IMAD.MOV.U32 R14, RZ, RZ, R8 ;  /* 0x000000ffff0e7224 */ /* 0x000fe200078e0008 */
[----:B------:R-:W-:Y:S01]  /*3f10*/  UMOV UR49, URZ ;  /* 0x0000003f00317c82 */ /* 0x000fe20008000000 */
[----:B------:R-:W-:Y:S01]  /*3f20*/  ULDC UR56, c[0x0][0x9e4] ;  /* 0x0002790000387ab9 */ /* 0x000fe20000000800 */
[----:B------:R-:W-:Y:S01]  /*3f30*/  ULDC UR51, c[0x0][0x2f0] ;  /* 0x0000bc0000337ab9 */ /* 0x000fe20000000800 */
[----:B------:R-:W-:-:S05]  /*3f40*/  ULDC UR55, c[0x0][0x9e0] ;  /* 0x0002780000377ab9 */ /* 0x000fca0000000800 */
.L_x_1274:
[----:B------:R-:W-:Y:S01]  /*3f50*/  UIADD3 UR49, UR49, 0x1, URZ ;  /* 0x0000000131317890 */ /* 0x000fe2000fffe03f */
[----:B------:R-:W-:-:S03]  /*3f60*/  PLOP3.LUT P0, PT, PT, PT, UP0, 0x40, 0x0 ;  /* 0x000000000000781c */ /* 0x000fc60003f0e808 */
[----:B------:R-:W-:-:S04]  /*3f70*/  UISETP.NE.AND UP1, UPT, UR49, 0x2, UPT ;  /* 0x000000023100788c */ /* 0x000fc8000bf25270 */
[----:B------:R-:W-:Y:S02]  /*3f80*/  USEL UR6, URZ, 0x1, UP1 ;  /* 0x000000013f067887 */ /* 0x000fe40008800000 */
[----:B------:R-:W-:Y:S02]  /*3f90*/  USEL UR49, UR49, URZ, UP1 ;  /* 0x0000003f31317287 */ /* 0x000fe40008800000 */
[----:B------:R-:W-:Y:S02]  /*3fa0*/  ULOP3.LUT UR47, UR47, UR6, URZ, 0x3c, !UPT ;  /* 0x000000062f2f7292 */ /* 0x000fe4000f8e3c3f */
[----:B-1----:R-:W-:Y:S10]  /*3fb0*/  @P0 BRA `(.L_x_1256) ;  /* 0x0000000000040947 */ /* 0x002ff40003800000 */
[----:B------:R-:W-:Y:S01]  /*3fc0*/  BPT.TRAP 0x1 ;  /* 0x000000040000795c */ /* 0x000fe20000300000 */
.L_x_1256:
[----:B------:R-:W-:Y:S01]  /*3fd0*/  PLOP3.LUT P1, PT, PT, PT, UP0, 0x40, 0x0 ;  /* 0x000000000000781c */ /* 0x000fe20003f2e808 */
[----:B------:R-:W-:Y:S01]  /*3fe0*/  ULEA UR57, UR49, UR41, 0x3 ;  /* 0x0000002931397291 */ /* 0x000fe2000f8e183f */
[----:B------:R-:W-:-:S05]  /*3ff0*/  IMAD.U32 R11, RZ, RZ, UR47 ;  /* 0x0000002fff0b7e24 */ /* 0x000fca000f8e00ff */
[----:B------:R-:W-:-:S04]  /*4000*/  SHF.L.U32 R11, R11, 0x1f, RZ ;  /* 0x0000001f0b0b7819 */ /* 0x000fc800000006ff */
[----:B------:R1:W2:Y:S02]  /*4010*/  SYNCS.PHASECHK.TRANS64.TRYWAIT P0, [UR57+0x20830], R11 ;  /* 0x0208300bff0075a7 */ /* 0x0002a40008000179 */
[----:B------:R-:W-:Y:S05]  /*4020*/  @P1 BRA `(.L_x_1257) ;  /* 0x0000000000041947 */ /* 0x000fea0003800000 */
[----:B------:R-:W-:Y:S01]  /*4030*/  BPT.TRAP 0x1 ;  /* 0x000000040000795c */ /* 0x000fe20000300000 */
.L_x_1257:
[----:B--2---:R-:W-:Y:S05]  /*4040*/  @P0 BRA `(.L_x_1258) ;  /* 0x0000000000080947 */ /* 0x004fea0003800000 */
[----:B------:R-:W2:Y:S02]  /*4050*/  SYNCS.PHASECHK.TRANS64.TRYWAIT P0, [UR57+0x20830], R11 ;  /* 0x0208300bff0075a7 */ /* 0x000ea40008000179 */
[----:B--2---:R-:W-:Y:S05]  /*4060*/  @!P0 BRA `(.L_x_1259) ;  /* 0x000000f000648947 */ /* 0x004fea0003800000 */
.L_x_1258:
[----:B------:R-:W-:Y:S01]  /*4070*/  ULEA UR6, UR49, UR46, 0xa ;  /* 0x0000002e31067291 */ /* 0x000fe2000f8e503f */
[----:B------:R-:W-:Y:S01]  /*4080*/  WARPGROUP.ARRIVE ;  /* 0x00000000000079c5 */ /* 0x000fe20000000000 */
[----:B------:R-:W-:Y:S01]  /*4090*/  UMOV UR7, 0x40000040 ;  /* 0x4000004000077882 */ /* 0x000fe20000000000 */
[----:B------:R-:W-:Y:S01]  /*40a0*/  UMOV UR11, 0x40000040 ;  /* 0x40000040000b7882 */ /* 0x000fe20000000000 */
[----:B------:R-:W-:Y:S01]  /*40b0*/  UIADD3 UR10, UR6, 0x2, URZ ;  /* 0x00000002060a7890 */ /* 0x000fe2000fffe03f */
[----:B------:R-:W-:Y:S01]  /*40c0*/  PLOP3.LUT P0, PT, PT, PT, UP0, 0x40, 0x0 ;  /* 0x000000000000781c */ /* 0x000fe20003f0e808 */
[----:B------:R-:W-:Y:S01]  /*40d0*/  UIADD3 UR14, UR6, 0x4, URZ ;  /* 0x00000004060e7890 */ /* 0x000fe2000fffe03f */
[----:B0-----:R-:W-:Y:S01]  /*40e0*/  IADD3 R3, -R16, 0xb, RZ ;  /* 0x0000000b10037810 */ /* 0x001fe20007ffe1ff */
[----:B------:R-:W-:Y:S01]  /*40f0*/  UMOV UR15, 0x40000040 ;  /* 0x40000040000f7882 */ /* 0x000fe20000000000 */
[----:B------:R-:W-:Y:S01]  /*4100*/  QGMMA.64x64x32.F32.E4M3.E4M3 R152, gdesc[UR4], RZ, !UPT, gsb0 ;  /* 0x00e00000049879f3 */ /* 0x000fe2000c0008ff */
        /* <DEDUP_REMOVED lines=35> */
.L_x_1260:
[----:B------:R-:W-:Y:S01]  /*4340*/  UISETP.NE.AND UP2, UPT, UR44, URZ, UPT ;  /* 0x0000003f2c00728c */ /* 0x000fe2000bf45270 */
[----:B------:R-:W3:Y:S01]  /*4350*/  LDC R9, c[0x0][0x288] ;  /* 0x0000a200ff097b82 */ /* 0x000ee20000000800 */
[----:B--2---:R-:W-:Y:S01]  /*4360*/  IMAD.MOV.U32 R8, RZ, RZ, R6 ;  /* 0x000000ffff087224 */ /* 0x004fe200078e0006 */
[----:B------:R-:W-:Y:S01]  /*4370*/  UISETP.NE.AND UP1, UPT, UR43, URZ, UPT ;  /* 0x0000003f2b00728c */ /* 0x000fe2000bf25270 */
[----:B------:R-:W-:Y:S02]  /*4380*/  IMAD.SHL.U32 R20, R10, 0x40, RZ ;  /* 0x000000400a147824 */ /* 0x000fe400078e00ff */
[----:B------:R-:W-:Y:S02]  /*4390*/  PLOP3.LUT P0, PT, PT, PT, UP2, 0x80, 0x0 ;  /* 0x000000000000781c */ /* 0x000fe40003f0f028 */
[----:B------:R-:W-:-:S03]  /*43a0*/  PLOP3.LUT P1, PT, PT, PT, UP2, 0x80, 0x0 ;  /* 0x000000000000781c */ /* 0x000fc60003f2f028 */
[----:B------:R-:W-:Y:S01]  /*43b0*/  @UP2 ULDC UR6, c[0x0][0x44c] ;  /* 0x0001130000062ab9 */ /* 0x000fe20000000800 */
[----:B------:R-:W-:-:S07]  /*43c0*/  @UP2 ULDC UR7, c[0x0][0x450] ;  /* 0x0001140000072ab9 */ /* 0x000fce0000000800 */
[----:B------:R-:W-:Y:S01]  /*43d0*/  @P0 IMAD.HI.U32 R13, R6, UR6, RZ ;  /* 0x00000006060d0c27 */ /* 0x000fe2000f8e00ff */
[----:B------:R-:W-:Y:S01]  /*43e0*/  UIADD3 UR6, UR57, 0x20840, URZ ;  /* 0x0002084039067890 */ /* 0x000fe2000fffe03f */
[----:B------:R-:W-:-:S03]  /*43f0*/  PLOP3.LUT P0, PT, PT, PT, UP1, 0x40, 0x0 ;  /* 0x000000000000781c */ /* 0x000fc60003f0e818 */
[----:B------:R-:W-:Y:S01]  /*4400*/  @P1 SHF.R.U32.HI R8, RZ, UR7, R13 ;  /* 0x00000007ff081c19 */ /* 0x000fe2000801160d */
[----:B------:R-:W-:Y:S01]  /*4410*/  UPRMT UR6, UR45, 0x654, UR6 ;  /* 0x000006542d067896 */ /* 0x000fe20008000006 */
[----:B------:R-:W-:-:S03]  /*4420*/  IADD3 R13, -R20, 0x1, RZ ;  /* 0x00000001140d7810 */ /* 0x000fc60007ffe1ff */
[----:B------:R-:W2:Y:S02]  /*4430*/  SHFL.IDX PT, R21, R8, RZ, 0x1c1f ;  /* 0x001c1fff08157589 */ /* 0x000ea400000e0000 */
[----:B------:R-:W-:-:S03]  /*4440*/  IMAD R13, R0, -0x2, R13 ;  /* 0xfffffffe000d7824 */ /* 0x000fc600078e020d */
[----:B------:R-:W-:Y:S01]  /*4450*/  SYNCS.ARRIVE.TRANS64.RED.A1T0 RZ, [UR6], RZ ;  /* 0x000000ffffff79a7 */ /* 0x000fe20008100406 */
[----:B------:R-:W-:-:S04]  /*4460*/  IMAD R18, R2, UR51, R13 ;  /* 0x0000003302127c24 */ /* 0x000fc8000f8e020d */
[----:B---3--:R-:W-:-:S04]  /*4470*/  IMAD.IADD R18, R18, 0x1, -R9 ;  /* 0x0000000112127824 */ /* 0x008fc800078e0a09 */
[C---:B------:R-:W-:Y:S02]  /*4480*/  VIADD R19, R18.reuse, UR55 ;  /* 0x0000003712137c36 */ /* 0x040fe40008000000 */
[----:B------:R-:W-:Y:S02]  /*4490*/  VIADD R22, R18, UR50 ;  /* 0x0000003212167c36 */ /* 0x000fe40008000000 */
[----:B--2---:R-:W-:Y:S02]  /*44a0*/  IMAD.IADD R15, R19, 0x1, R21 ;  /* 0x00000001130f7824 */ /* 0x004fe400078e0215 */
[----:B------:R-:W-:Y:S01]  /*44b0*/  IMAD.IADD R17, R21, 0x1, R22 ;  /* 0x0000000115117824 */ /* 0x000fe200078e0216 */
[----:B------:R-:W-:Y:S06]  /*44c0*/  @P0 BRA `(.L_x_1261) ;  /* 0x00000000005c0947 */ /* 0x000fec0003800000 */
[----:B------:R-:W-:Y:S01]  /*44d0*/  IMAD R18, R2, UR51, R21 ;  /* 0x0000003302127c24 */ /* 0x000fe2000f8e0215 */
[----:B------:R-:W-:Y:S03]  /*44e0*/  BSSY B0, `(.L_x_1262) ;  /* 0x0000011000007945 */ /* 0x000fe60003800000 */
[----:B------:R-:W-:-:S05]  /*44f0*/  IMAD.IADD R13, R18, 0x1, -R9 ;  /* 0x00000001120d7824 */ /* 0x000fca00078e0a09 */
[----:B------:R-:W-:-:S13]  /*4500*/  ISETP.GT.AND P0, PT, R13, -0x1, PT ;  /* 0xffffffff0d00780c */ /* 0x000fda0003f04270 */
[----:B------:R-:W-:Y:S05]  /*4510*/  @P0 BRA `(.L_x_1263) ;  /* 0x0000000000200947 */ /* 0x000fea0003800000 */
[----:B------:R-:W-:Y:S01]  /*4520*/  IMAD.U32 R21, RZ, RZ, UR56 ;  /* 0x00000038ff157e24 */ /* 0x000fe2000f8e00ff */
[----:B------:R-:W-:-:S04]  /*4530*/  LOP3.LUT R13, RZ, R13, RZ, 0x33, !PT ;  /* 0x0000000dff0d7212 */ /* 0x000fc800078e33ff */
[----:B------:R-:W-:-:S13]  /*4540*/  ISETP.NE.AND P0, PT, R21, 0x1, PT ;  /* 0x000000011500780c */ /* 0x000fda0003f05270 */
[----:B------:R-:W2:Y:S02]  /*4550*/  @P0 LDC.64 R184, c[0x0][0x9e8] ;  /* 0x00027a00ffb80b82 */ /* 0x000ea40000000a00 */
[----:B--2---:R-:W-:-:S05]  /*4560*/  @P0 IMAD.HI.U32 R18, R13, R184, RZ ;  /* 0x000000b80d120227 */ /* 0x004fca00078e00ff */
[----:B------:R-:W-:-:S04]  /*4570*/  @P0 SHF.R.U32.HI R13, RZ, R185, R18 ;  /* 0x000000b9ff0d0219 */ /* 0x000fc80000011612 */
[----:B------:R-:W-:Y:S01]  /*4580*/  LOP3.LUT R13, RZ, R13, RZ, 0x33, !PT ;  /* 0x0000000dff0d7212 */ /* 0x000fe200078e33ff */
[----:B------:R-:W-:Y:S06]  /*4590*/  BRA `(.L_x_1264) ;  /* 0x0000000000147947 */ /* 0x000fec0003800000 */
.L_x_1263:
[----:B------:R-:W-:-:S05]  /*45a0*/  IMAD.U32 R21, RZ, RZ, UR56 ;  /* 0x00000038ff157e24 */ /* 0x000fca000f8e00ff */
[----:B------:R-:W-:-:S13]  /*45b0*/  ISETP.NE.AND P0, PT, R21, 0x1, PT ;  /* 0x000000011500780c */ /* 0x000fda0003f05270 */
[----:B------:R-:W2:Y:S02]  /*45c0*/  @P0 LDC.64 R184, c[0x0][0x9e8] ;  /* 0x00027a00ffb80b82 */ /* 0x000ea40000000a00 */
[----:B--2---:R-:W-:-:S05]  /*45d0*/  @P0 IMAD.HI.U32 R18, R13, R184, RZ ;  /* 0x000000b80d120227 */ /* 0x004fca00078e00ff */
[----:B------:R-:W-:-:S07]  /*45e0*/  @P0 SHF.R.U32.HI R13, RZ, R185, R18 ;  /* 0x000000b9ff0d0219 */ /* 0x000fce0000011612 */
.L_x_1264:
[----:B------:R-:W-:Y:S05]  /*45f0*/  BSYNC B0 ;  /* 0x0000000000007941 */ /* 0x000fea0003800000 */
.L_x_1262:
[----:B------:R-:W-:-:S04]  /*4600*/  IMAD R13, R13, R21, -R20 ;  /* 0x000000150d0d7224 */ /* 0x000fc800078e0a14 */
[----:B------:R-:W-:-:S05]  /*4610*/  IMAD R18, R0, -0x2, R13 ;  /* 0xfffffffe00127824 */ /* 0x000fca00078e020d */
[----:B------:R-:W-:Y:S02]  /*4620*/  VIADDMNMX R15, R18, R21, R15, PT ;  /* 0x00000015120f7246 */ /* 0x000fe4000380010f */
[----:B------:R-:W-:-:S07]  /*4630*/  VIMNMX R17, R17, R18, !PT ;  /* 0x0000001211117248 */ /* 0x000fce0007fe0100 */
.L_x_1261:
[----:B------:R-:W-:Y:S01]  /*4640*/  ISETP.GT.AND P0, PT, R10, -0x1, PT ;  /* 0xffffffff0a00780c */ /* 0x000fe20003f04270 */
[----:B------:R-:W2:Y:S01]  /*4650*/  SHFL.IDX PT, R21, R8, 0x1, 0x1c1f ;  /* 0x003c1f0008157f89 */ /* 0x000ea200000e0000 */
[----:B------:R-:W-:Y:S02]  /*4660*/  UISETP.NE.AND UP1, UPT, UR43, URZ, UPT ;  /* 0x0000003f2b00728c */ /* 0x000fe4000bf25270 */
[C---:B------:R-:W-:Y:S02]  /*4670*/  ISETP.GT.AND P3, PT, R17.reuse, 0x10, P0 ;  /* 0x000000101100780c */ /* 0x040fe40000764270 */
[----:B------:R-:W-:Y:S02]  /*4680*/  ISETP.GT.AND P5, PT, R17, RZ, P0 ;  /* 0x000000ff1100720c */ /* 0x000fe400007a4270 */
[----:B------:R-:W-:Y:S02]  /*4690*/  ISETP.LT.OR P3, PT, R15, 0x11, P3 ;  /* 0x000000110f00780c */ /* 0x000fe40001f61670 */
[----:B------:R-:W-:-:S02]  /*46a0*/  ISETP.GT.AND P6, PT, R17, 0x1, P0 ;  /* 0x000000011100780c */ /* 0x000fc400007c4270 */
[C---:B------:R-:W-:Y:S02]  /*46b0*/  ISETP.GT.AND P1, PT, R17.reuse, 0x8, P0 ;  /* 0x000000081100780c */ /* 0x040fe40000724270 */
[C---:B------:R-:W-:Y:S02]  /*46c0*/  ISETP.GT.AND P4, PT, R17.reuse, 0x9, P0 ;  /* 0x000000091100780c */ /* 0x040fe40000784270 */
[----:B------:R-:W-:Y:S02]  /*46d0*/  FSEL R160, R160, -INF , !P3 ;  /* 0xff800000a0a07808 */ /* 0x000fe40005800000 */
[----:B------:R-:W-:Y:S02]  /*46e0*/  ISETP.GT.AND P3, PT, R17, 0x28, P0 ;  /* 0x000000281100780c */ /* 0x000fe40000764270 */
[C---:B------:R-:W-:Y:S02]  /*46f0*/  ISETP.LT.OR P5, PT, R15.reuse, 0x1, P5 ;  /* 0x000000010f00780c */ /* 0x040fe40002fa1670 */
[----:B------:R-:W-:-:S02]  /*4700*/  ISETP.LT.OR P6, PT, R15, 0x2, P6 ;  /* 0x000000020f00780c */ /* 0x000fc400037c1670 */
[C---:B------:R-:W-:Y:S01]  /*4710*/  ISETP.LT.OR P1, PT, R15.reuse, 0x9, P1 ;  /* 0x000000090f00780c */ /* 0x040fe20000f21670 */
[----:B--2---:R-:W-:Y:S01]  /*4720*/  IMAD.IADD R18, R22, 0x1, R21 ;  /* 0x0000000116127824 */ /* 0x004fe200078e0215 */
[C---:B------:R-:W-:Y:S02]  /*4730*/  ISETP.LT.OR P4, PT, R15.reuse, 0xa, P4 ;  /* 0x0000000a0f00780c */ /* 0x040fe40002781670 */
[----:B------:R-:W-:Y:S02]  /*4740*/  ISETP.LT.OR P3, PT, R15, 0x29, P3 ;  /* 0x000000290f00780c */ /* 0x000fe40001f61670 */
[----:B------:R-:W-:Y:S02]  /*4750*/  FSEL R13, R152, -INF , !P5 ;  /* 0xff800000980d7808 */ /* 0x000fe40006800000 */
[----:B------:R-:W-:Y:S02]  /*4760*/  FSEL R153, R153, -INF , !P6 ;  /* 0xff80000099997808 */ /* 0x000fe40007000000 */
[----:B------:R-:W-:-:S02]  /*4770*/  FSEL R156, R156, -INF , !P1 ;  /* 0xff8000009c9c7808 */ /* 0x000fc40004800000 */
[----:B------:R-:W-:Y:S02]  /*4780*/  FSEL R157, R157, -INF , !P4 ;  /* 0xff8000009d9d7808 */ /* 0x000fe40006000000 */
[C---:B------:R-:W-:Y:S02]  /*4790*/  ISETP.GT.AND P2, PT, R17.reuse, 0x11, P0 ;  /* 0x000000111100780c */ /* 0x040fe40000744270 */
[C---:B------:R-:W-:Y:S02]  /*47a0*/  ISETP.GT.AND P5, PT, R17.reuse, 0x18, P0 ;  /* 0x000000181100780c */ /* 0x040fe400007a4270 */
[C---:B------:R-:W-:Y:S02]  /*47b0*/  ISETP.GT.AND P6, PT, R17.reuse, 0x19, P0 ;  /* 0x000000191100780c */ /* 0x040fe400007c4270 */
[C---:B------:R-:W-:Y:S02]  /*47c0*/  ISETP.GT.AND P1, PT, R17.reuse, 0x20, P0 ;  /* 0x000000201100780c */ /* 0x040fe40000724270 */
[----:B------:R-:W-:-:S02]  /*47d0*/  ISETP.GT.AND P4, PT, R17, 0x21, P0 ;  /* 0x000000211100780c */ /* 0x000fc40000784270 */
[----:B------:R-:W-:Y:S02]  /*47e0*/  FSEL R172, R172, -INF , !P3 ;  /* 0xff800000acac7808 */ /* 0x000fe40005800000 */
[----:B------:R-:W-:Y:S02]  /*47f0*/  PLOP3.LUT P3, PT, PT, PT, UP1, 0x40, 0x0 ;  /* 0x000000000000781c */ /* 0x000fe40003f6e818 */
[C---:B------:R-:W-:Y:S02]  /*4800*/  ISETP.LT.OR P2, PT, R15.reuse, 0x12, P2 ;  /* 0x000000120f00780c */ /* 0x040fe40001741670 */
[C---:B------:R-:W-:Y:S02]  /*4810*/  ISETP.LT.OR P5, PT, R15.reuse, 0x19, P5 ;  /* 0x000000190f00780c */ /* 0x040fe40002fa1670 */
[C---:B------:R-:W-:Y:S02]  /*4820*/  ISETP.LT.OR P6, PT, R15.reuse, 0x1a, P6 ;  /* 0x0000001a0f00780c */ /* 0x040fe400037c1670 */
[----:B------:R-:W-:-:S02]  /*4830*/  ISETP.LT.OR P1, PT, R15, 0x21, P1 ;  /* 0x000000210f00780c */ /* 0x000fc40000f21670 */
[----:B------:R-:W-:Y:S02]  /*4840*/  ISETP.LT.OR P4, PT, R15, 0x22, P4 ;  /* 0x000000220f00780c */ /* 0x000fe40002781670 */
[----:B------:R-:W-:Y:S02]  /*4850*/  FSEL R161, R161, -INF , !P2 ;  /* 0xff800000a1a17808 */ /* 0x000fe40005000000 */
[----:B------:R-:W-:Y:S02]  /*4860*/  FSEL R164, R164, -INF , !P5 ;  /* 0xff800000a4a47808 */ /* 0x000fe40006800000 */
[----:B------:R-:W-:Y:S02]  /*4870*/  FSEL R165, R165, -INF , !P6 ;  /* 0xff800000a5a57808 */ /* 0x000fe40007000000 */
[----:B------:R-:W-:Y:S02]  /*4880*/  FSEL R168, R168, -INF , !P1 ;  /* 0xff800000a8a87808 */ /* 0x000fe40004800000 */
[----:B------:R-:W-:-:S02]  /*4890*/  FSEL R169, R169, -INF , !P4 ;  /* 0xff800000a9a97808 */ /* 0x000fc40006000000 */
[C---:B------:R-:W-:Y:S02]  /*48a0*/  ISETP.GT.AND P2, PT, R17.reuse, 0x29, P0 ;  /* 0x000000291100780c */ /* 0x040fe40000744270 */
[C---:B------:R-:W-:Y:S02]  /*48b0*/  ISETP.GT.AND P5, PT, R17.reuse, 0x30, P0 ;  /* 0x000000301100780c */ /* 0x040fe400007a4270 */
[C---:B------:R-:W-:Y:S02]  /*48c0*/  ISETP.GT.AND P6, PT, R17.reuse, 0x31, P0 ;  /* 0x000000311100780c */ /* 0x040fe400007c4270 */
[C---:B------:R-:W-:Y:S02]  /*48d0*/  ISETP.GT.AND P1, PT, R17.reuse, 0x38, P0 ;  /* 0x000000381100780c */ /* 0x040fe40000724270 */
[----:B------:R-:W-:Y:S02]  /*48e0*/  ISETP.GT.AND P4, PT, R17, 0x39, P0 ;  /* 0x000000391100780c */ /* 0x000fe40000784270 */
[----:B------:R-:W-:-:S02]  /*48f0*/  ISETP.LT.OR P2, PT, R15, 0x2a, P2 ;  /* 0x0000002a0f00780c */ /* 0x000fc40001741670 */
[C---:B------:R-:W-:Y:S02]  /*4900*/  ISETP.LT.OR P5, PT, R15.reuse, 0x31, P5 ;  /* 0x000000310f00780c */ /* 0x040fe40002fa1670 */
[C---:B------:R-:W-:Y:S02]  /*4910*/  ISETP.LT.OR P6, PT, R15.reuse, 0x32, P6 ;  /* 0x000000320f00780c */ /* 0x040fe400037c1670 */
[C---:B------:R-:W-:Y:S02]  /*4920*/  ISETP.LT.OR P1, PT, R15.reuse, 0x39, P1 ;  /* 0x000000390f00780c */ /* 0x040fe40000f21670 */
[----:B------:R-:W-:Y:S01]  /*4930*/  ISETP.LT.OR P4, PT, R15, 0x3a, P4 ;  /* 0x0000003a0f00780c */ /* 0x000fe20002781670 */
[----:B------:R-:W-:Y:S01]  /*4940*/  IMAD.IADD R15, R19, 0x1, R21 ;  /* 0x00000001130f7824 */ /* 0x000fe200078e0215 */
[----:B------:R-:W-:Y:S02]  /*4950*/  FSEL R173, R173, -INF , !P2 ;  /* 0xff800000adad7808 */ /* 0x000fe40005000000 */
[----:B------:R-:W-:-:S02]  /*4960*/  FSEL R176, R176, -INF , !P5 ;  /* 0xff800000b0b07808 */ /* 0x000fc40006800000 */
[----:B------:R-:W-:Y:S02]  /*4970*/  FSEL R177, R177, -INF , !P6 ;  /* 0xff800000b1b17808 */ /* 0x000fe40007000000 */
[----:B------:R-:W-:Y:S02]  /*4980*/  FSEL R180, R180, -INF , !P1 ;  /* 0xff800000b4b47808 */ /* 0x000fe40004800000 */
[----:B------:R-:W-:Y:S01]  /*4990*/  FSEL R181, R181, -INF , !P4 ;  /* 0xff800000b5b57808 */ /* 0x000fe20006000000 */
        /* <DEDUP_REMOVED lines=14> */
.L_x_1267:
[----:B------:R-:W-:-:S05]  /*4a80*/  IMAD.U32 R22, RZ, RZ, UR56 ;  /* 0x00000038ff167e24 */ /* 0x000fca000f8e00ff */
[----:B------:R-:W-:-:S13]  /*4a90*/  ISETP.NE.AND P1, PT, R22, 0x1, PT ;  /* 0x000000011600780c */ /* 0x000fda0003f25270 */
[----:B------:R-:W2:Y:S02]  /*4aa0*/  @P1 LDC.64 R184, c[0x0][0x9e8] ;  /* 0x00027a00ffb81b82 */ /* 0x000ea40000000a00 */
[----:B--2---:R-:W-:-:S05]  /*4ab0*/  @P1 IMAD.HI.U32 R8, R17, R184, RZ ;  /* 0x000000b811081227 */ /* 0x004fca00078e00ff */
[----:B------:R-:W-:-:S07]  /*4ac0*/  @P1 SHF.R.U32.HI R17, RZ, R185, R8 ;  /* 0x000000b9ff111219 */ /* 0x000fce0000011608 */
.L_x_1268:
[----:B------:R-:W-:Y:S05]  /*4ad0*/  BSYNC B0 ;  /* 0x0000000000007941 */ /* 0x000fea0003800000 */
.L_x_1266:
[----:B------:R-:W-:-:S04]  /*4ae0*/  IMAD R17, R17, R22, -R20 ;  /* 0x0000001611117224 */ /* 0x000fc800078e0a14 */
[----:B------:R-:W-:-:S05]  /*4af0*/  IMAD R17, R0, -0x2, R17 ;  /* 0xfffffffe00117824 */ /* 0x000fca00078e0211 */
[----:B------:R-:W-:Y:S02]  /*4b00*/  VIADDMNMX R15, R17, R22, R15, PT ;  /* 0x00000016110f7246 */ /* 0x000fe4000380010f */
[----:B------:R-:W-:-:S07]  /*4b10*/  VIMNMX R18, R18, R17, !PT ;  /* 0x0000001112127248 */ /* 0x000fce0007fe0100 */
.L_x_1265:
[----:B------:R-:W-:Y:S01]  /*4b20*/  FMNMX.FTZ R8, R13, R14, !PT ;  /* 0x0000000e0d087209 */ /* 0x000fe20007810000 */
[----:B------:R-:W-:Y:S01]  /*4b30*/  IMAD.U32 R21, RZ, RZ, UR39 ;  /* 0x00000027ff157e24 */ /* 0x000fe2000f8e00ff */
[C---:B------:R-:W-:Y:S02]  /*4b40*/  ISETP.GT.AND P4, PT, R18.reuse, RZ, P0 ;  /* 0x000000ff1200720c */ /* 0x040fe40000784270 */
[----:B------:R-:W-:Y:S02]  /*4b50*/  FMNMX.FTZ R17, R153, R8, !PT ;  /* 0x0000000899117209 */ /* 0x000fe40007810000 */
[----:B------:R-:W-:Y:S02]  /*4b60*/  ISETP.GT.AND P2, PT, R18, 0x1, P0 ;  /* 0x000000011200780c */ /* 0x000fe40000744270 */
[----:B------:R-:W-:Y:S02]  /*4b70*/  FMNMX.FTZ R8, R156, R17, !PT ;  /* 0x000000119c087209 */ /* 0x000fe40007810000 */
[----:B------:R-:W-:-:S02]  /*4b80*/  ISETP.LT.OR P4, PT, R15, 0x1, P4 ;  /* 0x000000010f00780c */ /* 0x000fc40002781670 */
[----:B------:R-:W-:Y:S02]  /*4b90*/  FMNMX.FTZ R17, R157, R8, !PT ;  /* 0x000000089d117209 */ /* 0x000fe40007810000 */
[----:B------:R-:W-:Y:S02]  /*4ba0*/  ISETP.GT.AND P3, PT, R18, 0x8, P0 ;  /* 0x000000081200780c */ /* 0x000fe40000764270 */
[----:B------:R-:W-:Y:S02]  /*4bb0*/  FMNMX.FTZ R8, R160, R17, !PT ;  /* 0x00000011a0087209 */ /* 0x000fe40007810000 */
[----:B------:R-:W-:Y:S02]  /*4bc0*/  ISETP.LT.OR P2, PT, R15, 0x2, P2 ;  /* 0x000000020f00780c */ /* 0x000fe40001741670 */
[----:B------:R-:W-:Y:S02]  /*4bd0*/  FMNMX.FTZ R17, R161, R8, !PT ;  /* 0x00000008a1117209 */ /* 0x000fe40007810000 */
[----:B------:R-:W-:-:S02]  /*4be0*/  ISETP.GT.AND P1, PT, R18, 0x9, P0 ;  /* 0x000000091200780c */ /* 0x000fc40000724270 */
[----:B------:R-:W-:Y:S02]  /*4bf0*/  FMNMX.FTZ R8, R164, R17, !PT ;  /* 0x00000011a4087209 */ /* 0x000fe40007810000 */
[----:B------:R-:W-:Y:S02]  /*4c00*/  ISETP.LT.OR P3, PT, R15, 0x9, P3 ;  /* 0x000000090f00780c */ /* 0x000fe40001f61670 */
[----:B------:R-:W-:Y:S02]  /*4c10*/  FMNMX.FTZ R17, R165, R8, !PT ;  /* 0x00000008a5117209 */ /* 0x000fe40007810000 */
[----:B------:R-:W-:Y:S02]  /*4c20*/  FSEL R155, R155, -INF , !P2 ;  /* 0xff8000009b9b7808 */ /* 0x000fe40005000000 */
        /* <DEDUP_REMOVED lines=9> */
[----:B------:R-:W-:Y:S02]  /*4cc0*/  FSEL R159, R159, -INF , !P1 ;  /* 0xff8000009f9f7808 */ /* 0x000fe40004800000 */
[----:B------:R-:W-:Y:S02]  /*4cd0*/  FMNMX.FTZ R17, R177, R8, !PT ;  /* 0x00000008b1117209 */ /* 0x000fe40007810000 */
[----:B------:R-:W-:Y:S02]  /*4ce0*/  ISETP.LT.OR P5, PT, R15, 0x11, P5 ;  /* 0x000000110f00780c */ /* 0x000fe40002fa1670 */
[----:B------:R-:W-:Y:S02]  /*4cf0*/  FMNMX.FTZ R8, R180, R17, !PT ;  /* 0x00000011b4087209 */ /* 0x000fe40007810000 */
[----:B------:R-:W-:-:S02]  /*4d00*/  ISETP.GT.AND P3, PT, R18, 0x19, P0 ;  /* 0x000000191200780c */ /* 0x000fc40000764270 */
[----:B------:R-:W-:Y:S02]  /*4d10*/  FMNMX.FTZ R17, R181, R8, !PT ;  /* 0x00000008b5117209 */ /* 0x000fe40007810000 */
[----:B------:R-:W-:Y:S02]  /*4d20*/  ISETP.GT.AND P2, PT, R18, 0x18, P0 ;  /* 0x000000181200780c */ /* 0x000fe40000744270 */
[C---:B------:R-:W-:Y:S01]  /*4d30*/  ISETP.LT.OR P6, PT, R15.reuse, 0x12, P6 ;  /* 0x000000120f00780c */ /* 0x040fe200037c1670 */
[----:B------:R-:W2:Y:S01]  /*4d40*/  SHFL.BFLY PT, R8, R17, 0x2, 0x1f ;  /* 0x0c401f0011087f89 */ /* 0x000ea200000e0000 */
[----:B------:R-:W-:Y:S02]  /*4d50*/  FSEL R162, R162, -INF , !P5 ;  /* 0xff800000a2a27808 */ /* 0x000fe40006800000 */
[----:B------:R-:W-:Y:S02]  /*4d60*/  ISETP.LT.OR P3, PT, R15, 0x1a, P3 ;  /* 0x0000001a0f00780c */ /* 0x000fe40001f61670 */
[----:B------:R-:W-:-:S02]  /*4d70*/  FSEL R163, R163, -INF , !P6 ;  /* 0xff800000a3a37808 */ /* 0x000fc40007000000 */
[----:B------:R-:W-:Y:S02]  /*4d80*/  ISETP.LT.OR P2, PT, R15, 0x19, P2 ;  /* 0x000000190f00780c */ /* 0x000fe40001741670 */
[----:B------:R-:W-:Y:S02]  /*4d90*/  FSEL R167, R167, -INF , !P3 ;  /* 0xff800000a7a77808 */ /* 0x000fe40005800000 */
[----:B------:R-:W-:Y:S02]  /*4da0*/  FSEL R166, R166, -INF , !P2 ;  /* 0xff800000a6a67808 */ /* 0x000fe40005000000 */
[C---:B------:R-:W-:Y:S02]  /*4db0*/  ISETP.GT.AND P1, PT, R18.reuse, 0x21, P0 ;  /* 0x000000211200780c */ /* 0x040fe40000724270 */
[----:B------:R-:W-:Y:S02]  /*4dc0*/  ISETP.GT.AND P5, PT, R18, 0x28, P0 ;  /* 0x000000281200780c */ /* 0x000fe400007a4270 */
[----:B------:R-:W-:-:S02]  /*4dd0*/  ISETP.LT.OR P1, PT, R15, 0x22, P1 ;  /* 0x000000220f00780c */ /* 0x000fc40000f21670 */
[C---:B------:R-:W-:Y:S02]  /*4de0*/  ISETP.GT.AND P6, PT, R18.reuse, 0x29, P0 ;  /* 0x000000291200780c */ /* 0x040fe400007c4270 */
[----:B------:R-:W-:Y:S02]  /*4df0*/  FSEL R171, R171, -INF , !P1 ;  /* 0xff800000abab7808 */ /* 0x000fe40004800000 */
[----:B------:R-:W-:Y:S02]  /*4e00*/  ISETP.GT.AND P2, PT, R18, 0x30, P0 ;  /* 0x000000301200780c */ /* 0x000fe40000744270 */
[----:B--2---:R-:W-:Y:S02]  /*4e10*/  FMNMX.FTZ R19, R17, R8, !PT ;  /* 0x0000000811137209 */ /* 0x004fe40007810000 */
[----:B------:R-:W-:Y:S02]  /*4e20*/  FSEL R17, R154, -INF , !P4 ;  /* 0xff8000009a117808 */ /* 0x000fe40006000000 */
[----:B------:R-:W-:Y:S01]  /*4e30*/  ISETP.GT.AND P4, PT, R18, 0x20, P0 ;  /* 0x000000201200780c */ /* 0x000fe20000784270 */
[----:B------:R-:W2:Y:S01]  /*4e40*/  SHFL.BFLY PT, R8, R19, 0x1, 0x1f ;  /* 0x0c201f0013087f89 */ /* 0x000ea200000e0000 */
[----:B------:R-:W-:-:S02]  /*4e50*/  FMNMX.FTZ R20, R17, R12, !PT ;  /* 0x0000000c11147209 */ /* 0x000fc40007810000 */
[C---:B------:R-:W-:Y:S02]  /*4e60*/  ISETP.LT.OR P4, PT, R15.reuse, 0x21, P4 ;  /* 0x000000210f00780c */ /* 0x040fe40002781670 */
[----:B------:R-:W-:Y:S02]  /*4e70*/  ISETP.GT.AND P1, PT, R18, 0x38, P0 ;  /* 0x000000381200780c */ /* 0x000fe40000724270 */
[----:B------:R-:W-:Y:S02]  /*4e80*/  FSEL R170, R170, -INF , !P4 ;  /* 0xff800000aaaa7808 */ /* 0x000fe40006000000 */
[C---:B------:R-:W-:Y:S02]  /*4e90*/  ISETP.GT.AND P4, PT, R18.reuse, 0x31, P0 ;  /* 0x000000311200780c */ /* 0x040fe40000784270 */
[----:B------:R-:W-:Y:S02]  /*4ea0*/  ISETP.GT.AND P0, PT, R18, 0x39, P0 ;  /* 0x000000391200780c */ /* 0x000fe40000704270 */
[----:B------:R-:W-:-:S02]  /*4eb0*/  ISETP.LT.OR P5, PT, R15, 0x29, P5 ;  /* 0x000000290f00780c */ /* 0x000fc40002fa1670 */
[C---:B------:R-:W-:Y:S02]  /*4ec0*/  ISETP.LT.OR P6, PT, R15.reuse, 0x2a, P6 ;  /* 0x0000002a0f00780c */ /* 0x040fe400037c1670 */
[----:B------:R-:W-:Y:S02]  /*4ed0*/  FSEL R174, R174, -INF , !P5 ;  /* 0xff800000aeae7808 */ /* 0x000fe40006800000 */
[----:B------:R-:W-:Y:S02]  /*4ee0*/  ISETP.LT.OR P2, PT, R15, 0x31, P2 ;  /* 0x000000310f00780c */ /* 0x000fe40001741670 */
[----:B------:R-:W-:Y:S02]  /*4ef0*/  FSEL R175, R175, -INF , !P6 ;  /* 0xff800000afaf7808 */ /* 0x000fe40007000000 */
[----:B------:R-:W-:Y:S02]  /*4f00*/  ISETP.LT.OR P4, PT, R15, 0x32, P4 ;  /* 0x000000320f00780c */ /* 0x000fe40002781670 */
[----:B--2---:R-:W-:-:S02]  /*4f10*/  FMNMX.FTZ R8, R19, R8, !PT ;  /* 0x0000000813087209 */ /* 0x004fc40007810000 */
[----:B------:R-:W-:Y:S02]  /*4f20*/  FMNMX.FTZ R19, R155, R20, !PT ;  /* 0x000000149b137209 */ /* 0x000fe40007810000 */
[C---:B------:R-:W-:Y:S01]  /*4f30*/  FSETP.NEU.FTZ.AND P3, PT, R8.reuse, -INF , PT ;  /* 0xff8000000800780b */ /* 0x040fe20003f7d000 */
[----:B------:R-:W-:-:S01]  /*4f40*/  FFMA.FTZ R21, R8, R21, -8 ;  /* 0xc100000008157423 */ /* 0x000fc20000010015 */
[----:B------:R-:W-:Y:S02]  /*4f50*/  FMNMX.FTZ R20, R158, R19, !PT ;  /* 0x000000139e147209 */ /* 0x000fe40007810000 */
[----:B------:R-:W-:Y:S02]  /*4f60*/  FSEL R178, R178, -INF , !P2 ;  /* 0xff800000b2b27808 */ /* 0x000fe40005000000 */
[----:B------:R-:W-:Y:S02]  /*4f70*/  FMNMX.FTZ R19, R159, R20, !PT ;  /* 0x000000149f137209 */ /* 0x000fe40007810000 */
[----:B------:R-:W-:-:S02]  /*4f80*/  FSEL R184, R21, RZ, P3 ;  /* 0x000000ff15b87208 */ /* 0x000fc40001800000 */
[----:B------:R-:W-:Y:S02]  /*4f90*/  FMNMX.FTZ R20, R162, R19, !PT ;  /* 0x00000013a2147209 */ /* 0x000fe40007810000 */
[----:B------:R-:W-:Y:S01]  /*4fa0*/  ISETP.LT.OR P1, PT, R15, 0x39, P1 ;  /* 0x000000390f00780c */ /* 0x000fe20000f21670 */
[--C-:B------:R-:W-:Y:S01]  /*4fb0*/  FFMA.FTZ R156, R156, UR39, -R184.reuse ;  /* 0x000000279c9c7c23 */ /* 0x100fe200080108b8 */
[----:B------:R-:W-:Y:S01]  /*4fc0*/  FMNMX.FTZ R19, R163, R20, !PT ;  /* 0x00000014a3137209 */ /* 0x000fe20007810000 */
[--C-:B------:R-:W-:Y:S01]  /*4fd0*/  FFMA.FTZ R23, R165, UR39, -R184.reuse ;  /* 0x00000027a5177c23 */ /* 0x100fe200080108b8 */
[----:B------:R-:W-:Y:S01]  /*4fe0*/  FSEL R179, R179, -INF , !P4 ;  /* 0xff800000b3b37808 */ /* 0x000fe20006000000 */
[--C-:B------:R-:W-:Y:S01]  /*4ff0*/  FFMA.FTZ R152, R153, UR39, -R184.reuse ;  /* 0x0000002799987c23 */ /* 0x100fe200080108b8 */
[----:B------:R-:W-:Y:S01]  /*5000*/  FMNMX.FTZ R20, R166, R19, !PT ;  /* 0x00000013a6147209 */ /* 0x000fe20007810000 */
[--C-:B------:R-:W-:Y:S01]  /*5010*/  FFMA.FTZ R19, R13, UR39, -R184.reuse ;  /* 0x000000270d137c23 */ /* 0x100fe200080108b8 */
[----:B------:R-:W-:Y:S01]  /*5020*/  ISETP.LT.OR P0, PT, R15, 0x3a, P0 ;  /* 0x0000003a0f00780c */ /* 0x000fe20000701670 */
[--C-:B------:R-:W-:Y:S01]  /*5030*/  FFMA.FTZ R153, R169, UR39, -R184.reuse ;  /* 0x00000027a9997c23 */ /* 0x100fe200080108b8 */
[----:B------:R-:W-:Y:S01]  /*5040*/  FMNMX.FTZ R13, R167, R20, !PT ;  /* 0x00000014a70d7209 */ /* 0x000fe20007810000 */
[----:B------:R-:W-:Y:S01]  /*5050*/  MUFU.EX2 R152, R152 ;  /* 0x0000009800987308 */ /* 0x000fe20000000800 */
[----:B------:R-:W-:Y:S01]  /*5060*/  FSEL R182, R182, -INF , !P1 ;  /* 0xff800000b6b67808 */ /* 0x000fe20004800000 */
[--C-:B------:R-:W-:Y:S01]  /*5070*/  FFMA.FTZ R15, R157, UR39, -R184.reuse ;  /* 0x000000279d0f7c23 */ /* 0x100fe200080108b8 */
[----:B------:R-:W-:Y:S01]  /*5080*/  FMNMX.FTZ R18, R170, R13, !PT ;  /* 0x0000000daa127209 */ /* 0x000fe20007810000 */
[--C-:B------:R-:W-:Y:S01]  /*5090*/  FFMA.FTZ R154, R160, UR39, -R184.reuse ;  /* 0x00000027a09a7c23 */ /* 0x100fe200080108b8 */
[----:B------:R-:W-:Y:S01]  /*50a0*/  FSEL R183, R183, -INF , !P0 ;  /* 0xff800000b7b77808 */ /* 0x000fe20004000000 */
[--C-:B------:R-:W-:Y:S01]  /*50b0*/  FFMA.FTZ R21, R161, UR39, -R184.reuse ;  /* 0x00000027a1157c23 */ /* 0x100fe200080108b8 */
[----:B------:R-:W-:Y:S01]  /*50c0*/  FMNMX.FTZ R13, R171, R18, !PT ;  /* 0x00000012ab0d7209 */ /* 0x000fe20007810000 */
[----:B------:R-:W-:Y:S01]  /*50d0*/  MUFU.EX2 R19, R19 ;  /* 0x0000001300137308 */ /* 0x000fe20000000800 */
[----:B------:R-:W-:Y:S01]  /*50e0*/  FSEL R169, R8, RZ, P3 ;  /* 0x000000ff08a97208 */ /* 0x000fe20001800000 */
[--C-:B------:R-:W-:Y:S01]  /*50f0*/  FFMA.FTZ R161, R173, UR39, -R184.reuse ;  /* 0x00000027ada17c23 */ /* 0x100fe200080108b8 */
[----:B------:R-:W-:Y:S01]  /*5100*/  FMNMX.FTZ R18, R174, R13, !PT ;  /* 0x0000000dae127209 */ /* 0x000fe20007810000 */
[--C-:B------:R-:W-:Y:S01]  /*5110*/  FFMA.FTZ R157, R176, UR39, -R184.reuse ;  /* 0x00000027b09d7c23 */ /* 0x100fe200080108b8 */
[----:B------:R-:W-:-:S01]  /*5120*/  FFMA.FTZ R160, R177, UR39, -R184 ;  /* 0x00000027b1a07c23 */ /* 0x000fc200080108b8 */
[----:B------:R-:W-:Y:S01]  /*5130*/  FADD.FTZ R169, -R169, R14 ;  /* 0x0000000ea9a97221 */ /* 0x000fe20000010100 */
[----:B------:R-:W-:Y:S01]  /*5140*/  FMNMX.FTZ R13, R175, R18, !PT ;  /* 0x00000012af0d7209 */ /* 0x000fe20007810000 */
[----:B------:R-:W-:Y:S01]  /*5150*/  MUFU.EX2 R15, R15 ;  /* 0x0000000f000f7308 */ /* 0x000fe20000000800 */
[----:B------:R-:W-:-:S01]  /*5160*/  FFMA.FTZ R181, R181, UR39, -R184 ;  /* 0x00000027b5b57c23 */ /* 0x000fc200080108b8 */
[----:B------:R-:W-:Y:S01]  /*5170*/  FMUL.FTZ R14, R169, UR39 ;  /* 0x00000027a90e7c20 */ /* 0x000fe20008410000 */
[----:B------:R-:W-:-:S04]  /*5180*/  FMNMX.FTZ R20, R178, R13, !PT ;  /* 0x0000000db2147209 */ /* 0x000fc80007810000 */
[----:B------:R-:W-:Y:S01]  /*5190*/  FMNMX.FTZ R13, R179, R20, !PT ;  /* 0x00000014b30d7209 */ /* 0x000fe20007810000 */
[----:B------:R2:W-:Y:S03]  /*51a0*/  MUFU.EX2 R18, R156 ;  /* 0x0000009c00127308 */ /* 0x0005e60000000800 */
[----:B------:R-:W-:-:S04]  /*51b0*/  FMNMX.FTZ R20, R182, R13, !PT ;  /* 0x0000000db6147209 */ /* 0x000fc80007810000 */
[----:B------:R-:W-:Y:S01]  /*51c0*/  FMNMX.FTZ R13, R183, R20, !PT ;  /* 0x00000014b70d7209 */ /* 0x000fe20007810000 */
[----:B------:R-:W3:Y:S01]  /*51d0*/  MUFU.EX2 R14, R14 ;  /* 0x0000000e000e7308 */ /* 0x000ee20000000800 */
[----:B--2---:R-:W-:-:S01]  /*51e0*/  FFMA.FTZ R156, R168, UR39, -R184 ;  /* 0x00000027a89c7c23 */ /* 0x004fc200080108b8 */
[--C-:B------:R-:W-:Y:S01]  /*51f0*/  FFMA.FTZ R20, R164, UR39, -R184.reuse ;  /* 0x00000027a4147c23 */ /* 0x100fe200080108b8 */
[----:B------:R-:W-:-:S01]  /*5200*/  FFMA.FTZ R164, R180, UR39, -R184 ;  /* 0x00000027b4a47c23 */ /* 0x000fc200080108b8 */
[----:B------:R-:W2:Y:S04]  /*5210*/  SHFL.BFLY PT, R22, R13, 0x2, 0x1f ;  /* 0x0c401f000d167f89 */ /* 0x000ea800000e0000 */
[----:B------:R-:W-:Y:S08]  /*5220*/  MUFU.EX2 R154, R154 ;  /* 0x0000009a009a7308 */ /* 0x000ff00000000800 */
[----:B------:R-:W-:Y:S01]  /*5230*/  MUFU.EX2 R21, R21 ;  /* 0x0000001500157308 */ /* 0x000fe20000000800 */
[-C--:B---3--:R-:W-:Y:S01]  /*5240*/  FMUL.FTZ R24, R24, R14.reuse ;  /* 0x0000000e18187220 */ /* 0x088fe20000410000 */
        /* <DEDUP_REMOVED lines=9> */
[----:B------:R-:W-:Y:S01]  /*52e0*/  FMUL.FTZ R41, R41, R14 ;  /* 0x0000000e29297220 */ /* 0x000fe20000410000 */
[----:B--2---:R-:W-:Y:S01]  /*52f0*/  FMNMX.FTZ R165, R13, R22, !PT ;  /* 0x000000160da57209 */ /* 0x004fe20007810000 */
[----:B------:R-:W-:-:S01]  /*5300*/  FFMA.FTZ R22, R172, UR39, -R184 ;  /* 0x00000027ac167c23 */ /* 0x000fc200080108b8 */
[----:B------:R-:W-:-:S02]  /*5310*/  IMAD.U32 R172, RZ, RZ, UR39 ;  /* 0x00000027ffac7e24 */ /* 0x000fc4000f8e00ff */
[-C--:B------:R-:W-:Y:S01]  /*5320*/  FMUL.FTZ R44, R44, R14.reuse ;  /* 0x0000000e2c2c7220 */ /* 0x080fe20000410000 */
[----:B------:R-:W-:Y:S01]  /*5330*/  MUFU.EX2 R23, R23 ;  /* 0x0000001700177308 */ /* 0x000fe20000000800 */
[----:B------:R-:W2:Y:S01]  /*5340*/  SHFL.BFLY PT, R168, R165, 0x1, 0x1f ;  /* 0x0c201f00a5a87f89 */ /* 0x000ea200000e0000 */
        /* <DEDUP_REMOVED lines=21> */
[----:B------:R-:W-:Y:S01]  /*54a0*/  FMUL.FTZ R84, R84, R14 ;  /* 0x0000000e54547220 */ /* 0x000fe20000410000 */
[----:B------:R-:W-:Y:S01]  /*54b0*/  MUFU.EX2 R22, R22 ;  /* 0x0000001600167308 */ /* 0x000fe20000000800 */
[----:B--2---:R-:W-:Y:S01]  /*54c0*/  FMNMX.FTZ R13, R165, R168, !PT ;  /* 0x000000a8a50d7209 */ /* 0x004fe20007810000 */
[-C--:B------:R-:W-:Y:S01]  /*54d0*/  FMUL.FTZ R85, R85, R14.reuse ;  /* 0x0000000e55557220 */ /* 0x080fe20000410000 */
[-C--:B------:R-:W-:Y:S01]  /*54e0*/  FMUL.FTZ R88, R88, R14.reuse ;  /* 0x0000000e58587220 */ /* 0x080fe20000410000 */
[----:B------:R-:W-:Y:S01]  /*54f0*/  FMUL.FTZ R89, R89, R14 ;  /* 0x0000000e59597220 */ /* 0x000fe20000410000 */
[C---:B------:R-:W-:Y:S01]  /*5500*/  FSETP.NEU.FTZ.AND P0, PT, R13.reuse, -INF , PT ;  /* 0xff8000000d00780b */ /* 0x040fe20003f1d000 */
[----:B------:R-:W-:Y:S01]  /*5510*/  FFMA.FTZ R172, R13, R172, -8 ;  /* 0xc10000000dac7423 */ /* 0x000fe200000100ac */
[-C--:B------:R-:W-:Y:S01]  /*5520*/  FMUL.FTZ R92, R92, R14.reuse ;  /* 0x0000000e5c5c7220 */ /* 0x080fe20000410000 */
[----:B------:R-:W-:Y:S01]  /*5530*/  MUFU.EX2 R161, R161 ;  /* 0x000000a100a17308 */ /* 0x000fe20000000800 */
[-C--:B------:R-:W-:Y:S01]  /*5540*/  FMUL.FTZ R93, R93, R14.reuse ;  /* 0x0000000e5d5d7220 */ /* 0x080fe20000410000 */
[-C--:B------:R-:W-:Y:S01]  /*5550*/  FMUL.FTZ R96, R96, R14.reuse ;  /* 0x0000000e60607220 */ /* 0x080fe20000410000 */
[----:B------:R-:W-:Y:S01]  /*5560*/  FSEL R172, R172, RZ, P0 ;  /* 0x000000ffacac7208 */ /* 0x000fe20000000000 */
[-C--:B------:R-:W-:Y:S01]  /*5570*/  FMUL.FTZ R97, R97, R14.reuse ;  /* 0x0000000e61617220 */ /* 0x080fe20000410000 */
[-C--:B------:R-:W-:Y:S01]  /*5580*/  FMUL.FTZ R100, R100, R14.reuse ;  /* 0x0000000e64647220 */ /* 0x080fe20000410000 */
[-C--:B------:R-:W-:Y:S01]  /*5590*/  FMUL.FTZ R101, R101, R14.reuse ;  /* 0x0000000e65657220 */ /* 0x080fe20000410000 */
[----:B------:R-:W-:Y:S01]  /*55a0*/  FMUL.FTZ R104, R104, R14 ;  /* 0x0000000e68687220 */ /* 0x000fe20000410000 */
[--C-:B------:R-:W-:Y:S01]  /*55b0*/  FFMA.FTZ R168, R17, UR39, -R172.reuse ;  /* 0x0000002711a87c23 */ /* 0x100fe200080108ac */
[----:B------:R-:W-:-:S01]  /*55c0*/  FFMA.FTZ R17, R155, UR39, -R172 ;  /* 0x000000279b117c23 */ /* 0x000fc200080108ac */
[--C-:B------:R-:W-:Y:S01]  /*55d0*/  FFMA.FTZ R155, R162, UR39, -R172.reuse ;  /* 0x00000027a29b7c23 */ /* 0x100fe200080108ac */
[----:B------:R-:W-:-:S01]  /*55e0*/  FFMA.FTZ R162, R163, UR39, -R172 ;  /* 0x00000027a3a27c23 */ /* 0x000fc200080108ac */
[----:B------:R-:W-:Y:S01]  /*55f0*/  FSEL R163, R13, RZ, P0 ;  /* 0x000000ff0da37208 */ /* 0x000fe20000000000 */
[----:B------:R-:W-:-:S01]  /*5600*/  FFMA.FTZ R158, R158, UR39, -R172 ;  /* 0x000000279e9e7c23 */ /* 0x000fc200080108ac */
[----:B------:R-:W-:Y:S01]  /*5610*/  MUFU.EX2 R168, R168 ;  /* 0x000000a800a87308 */ /* 0x000fe20000000800 */
[----:B------:R-:W-:-:S01]  /*5620*/  FFMA.FTZ R159, R159, UR39, -R172 ;  /* 0x000000279f9f7c23 */ /* 0x000fc200080108ac */
[----:B------:R-:W-:Y:S01]  /*5630*/  FFMA.FTZ R169, R167, UR39, -R172 ;  /* 0x00000027a7a97c23 */ /* 0x000fe200080108ac */
[----:B------:R-:W-:-:S01]  /*5640*/  FADD.FTZ R163, -R163, R12 ;  /* 0x0000000ca3a37221 */ /* 0x000fc20000010100 */
[----:B------:R-:W-:Y:S01]  /*5650*/  FFMA.FTZ R167, R171, UR39, -R172 ;  /* 0x00000027aba77c23 */ /* 0x000fe200080108ac */
[----:B------:R-:W-:-:S01]  /*5660*/  FFMA.FTZ R171, R14, R4, R19 ;  /* 0x000000040eab7223 */ /* 0x000fc20000010013 */
[----:B------:R-:W-:Y:S01]  /*5670*/  FFMA.FTZ R166, R166, UR39, -R172 ;  /* 0x00000027a6a67c23 */ /* 0x000fe200080108ac */
[----:B------:R-:W-:Y:S01]  /*5680*/  FMUL.FTZ R163, R163, UR39 ;  /* 0x00000027a3a37c20 */ /* 0x000fe20008410000 */
[----:B------:R-:W-:Y:S01]  /*5690*/  MUFU.EX2 R17, R17 ;  /* 0x0000001100117308 */ /* 0x000fe20000000800 */
[----:B------:R-:W-:-:S01]  /*56a0*/  FADD.FTZ R171, R152, R171 ;  /* 0x000000ab98ab7221 */ /* 0x000fc20000010000 */
[--C-:B------:R-:W-:Y:S01]  /*56b0*/  FFMA.FTZ R12, R170, UR39, -R172.reuse ;  /* 0x00000027aa0c7c23 */ /* 0x100fe200080108ac */
[----:B------:R-:W-:-:S01]  /*56c0*/  FFMA.FTZ R174, R174, UR39, -R172 ;  /* 0x00000027aeae7c23 */ /* 0x000fc200080108ac */
[--C-:B------:R-:W-:Y:S01]  /*56d0*/  FFMA.FTZ R175, R175, UR39, -R172.reuse ;  /* 0x00000027afaf7c23 */ /* 0x100fe200080108ac */
[----:B------:R-:W-:-:S01]  /*56e0*/  FFMA.FTZ R178, R178, UR39, -R172 ;  /* 0x00000027b2b27c23 */ /* 0x000fc200080108ac */
[--C-:B------:R-:W-:Y:S01]  /*56f0*/  FFMA.FTZ R179, R179, UR39, -R172.reuse ;  /* 0x00000027b3b37c23 */ /* 0x100fe200080108ac */
[----:B------:R-:W-:-:S01]  /*5700*/  FFMA.FTZ R182, R182, UR39, -R172 ;  /* 0x00000027b6b67c23 */ /* 0x000fc200080108ac */
[----:B------:R-:W2:Y:S01]  /*5710*/  MUFU.EX2 R163, R163 ;  /* 0x000000a300a37308 */ /* 0x000ea20000000800 */
[----:B------:R-:W-:-:S01]  /*5720*/  FFMA.FTZ R172, R183, UR39, -R172 ;  /* 0x00000027b7ac7c23 */ /* 0x000fc200080108ac */
[----:B------:R-:W-:Y:S01]  /*5730*/  PLOP3.LUT P0, PT, PT, PT, UP0, 0x40, 0x0 ;  /* 0x000000000000781c */ /* 0x000fe20003f0e808 */
[-C--:B------:R-:W-:Y:S01]  /*5740*/  FMUL.FTZ R105, R105, R14.reuse ;  /* 0x0000000e69697220 */ /* 0x080fe20000410000 */
[-C--:B------:R-:W-:Y:S01]  /*5750*/  FMUL.FTZ R108, R108, R14.reuse ;  /* 0x0000000e6c6c7220 */ /* 0x080fe20000410000 */
        /* <DEDUP_REMOVED lines=12> */
[----:B--2---:R-:W-:-:S01]  /*5820*/  FFMA.FTZ R4, R163, R5, R168 ;  /* 0x00000005a3047223 */ /* 0x004fc200000100a8 */
[-C--:B------:R-:W-:Y:S01]  /*5830*/  FMUL.FTZ R129, R129, R14.reuse ;  /* 0x0000000e81817220 */ /* 0x080fe20000410000 */
[-C--:B------:R-:W-:Y:S01]  /*5840*/  FMUL.FTZ R132, R132, R14.reuse ;  /* 0x0000000e84847220 */ /* 0x080fe20000410000 */
[----:B------:R-:W-:Y:S01]  /*5850*/  FMUL.FTZ R133, R133, R14 ;  /* 0x0000000e85857220 */ /* 0x000fe20000410000 */
[----:B------:R-:W-:-:S01]  /*5860*/  FADD.FTZ R5, R17, R4 ;  /* 0x0000000411057221 */ /* 0x000fc20000010000 */
[----:B------:R-:W-:Y:S01]  /*5870*/  FADD.FTZ R4, R18, R171 ;  /* 0x000000ab12047221 */ /* 0x000fe20000010000 */
[----:B------:R-:W-:Y:S01]  /*5880*/  FMUL.FTZ R136, R136, R14 ;  /* 0x0000000e88887220 */ /* 0x000fe20000410000 */
[----:B------:R-:W2:Y:S01]  /*5890*/  MUFU.EX2 R155, R155 ;  /* 0x0000009b009b7308 */ /* 0x000ea20000000800 */
[----:B---3--:R-:W-:-:S01]  /*58a0*/  FADD.FTZ R170, R158, R5 ;  /* 0x000000059eaa7221 */ /* 0x008fc20000010000 */
[----:B------:R-:W-:Y:S01]  /*58b0*/  FADD.FTZ R5, R15, R4 ;  /* 0x000000040f057221 */ /* 0x000fe20000010000 */
[-C--:B------:R-:W-:Y:S01]  /*58c0*/  FMUL.FTZ R137, R137, R14.reuse ;  /* 0x0000000e89897220 */ /* 0x080fe20000410000 */
[-C--:B------:R-:W-:Y:S01]  /*58d0*/  FMUL.FTZ R140, R140, R14.reuse ;  /* 0x0000000e8c8c7220 */ /* 0x080fe20000410000 */
[-C--:B------:R-:W-:Y:S01]  /*58e0*/  FMUL.FTZ R141, R141, R14.reuse ;  /* 0x0000000e8d8d7220 */ /* 0x080fe20000410000 */
[----:B------:R-:W-:Y:S01]  /*58f0*/  FADD.FTZ R4, R154, R5 ;  /* 0x000000059a047221 */ /* 0x000fe20000010000 */
[----:B------:R-:W-:Y:S01]  /*5900*/  FMUL.FTZ R144, R144, R14 ;  /* 0x0000000e90907220 */ /* 0x000fe20000410000 */
[----:B------:R-:W3:Y:S01]  /*5910*/  MUFU.EX2 R162, R162 ;  /* 0x000000a200a27308 */ /* 0x000ee20000000800 */
[----:B----4-:R-:W-:-:S01]  /*5920*/  FADD.FTZ R170, R159, R170 ;  /* 0x000000aa9faa7221 */ /* 0x010fc20000010000 */
[----:B------:R-:W-:Y:S01]  /*5930*/  FADD.FTZ R171, R21, R4 ;  /* 0x0000000415ab7221 */ /* 0x000fe20000010000 */
[----:B------:R-:W-:Y:S01]  /*5940*/  F2FP.SATFINITE.E4M3.F32.PACK_AB_MERGE_C R159, R159, R158, RZ ;  /* 0x0000009e9f9f723e */ /* 0x000fe200048070ff */
[-C--:B------:R-:W-:Y:S01]  /*5950*/  FMUL.FTZ R145, R145, R14.reuse ;  /* 0x0000000e91917220 */ /* 0x080fe20000410000 */
[----:B------:R-:W-:Y:S01]  /*5960*/  FMUL.FTZ R148, R148, R14 ;  /* 0x0000000e94947220 */ /* 0x000fe20000410000 */
[----:B------:R-:W-:Y:S01]  /*5970*/  FADD.FTZ R4, R20, R171 ;  /* 0x000000ab14047221 */ /* 0x000fe20000010000 */
[----:B------:R-:W-:Y:S01]  /*5980*/  F2FP.SATFINITE.E4M3.F32.PACK_AB_MERGE_C R20, R23, R20, RZ ;  /* 0x000000141714723e */ /* 0x000fe200048070ff */
[----:B------:R-:W4:Y:S01]  /*5990*/  MUFU.EX2 R166, R166 ;  /* 0x000000a600a67308 */ /* 0x000f220000000800 */
[----:B--2---:R-:W-:-:S01]  /*59a0*/  FADD.FTZ R5, R155, R170 ;  /* 0x000000aa9b057221 */ /* 0x004fc20000010000 */
[----:B------:R-:W-:Y:S01]  /*59b0*/  FMUL.FTZ R149, R149, R14 ;  /* 0x0000000e95957220 */ /* 0x000fe20000410000 */
[----:B------:R-:W-:Y:S01]  /*59c0*/  F2FP.SATFINITE.E4M3.F32.PACK_AB_MERGE_C R154, R21, R154, R20 ;  /* 0x0000009a159a723e */ /* 0x000fe20004807014 */
        /* <DEDUP_REMOVED lines=14> */
[----:B------:R-:W-:Y:S01]  /*5ab0*/  FADD.FTZ R5, R23, R4 ;  /* 0x0000000417057221 */ /* 0x000fe20000010000 */
[-C--:B------:R-:W-:Y:S01]  /*5ac0*/  FMUL.FTZ R46, R46, R163.reuse ;  /* 0x000000a32e2e7220 */ /* 0x080fe20000410000 */
[-C--:B------:R-:W-:Y:S01]  /*5ad0*/  FMUL.FTZ R47, R47, R163.reuse ;  /* 0x000000a32f2f7220 */ /* 0x080fe20000410000 */
[-C--:B------:R-:W-:Y:S01]  /*5ae0*/  FMUL.FTZ R50, R50, R163.reuse ;  /* 0x000000a332327220 */ /* 0x080fe20000410000 */
[----:B------:R-:W-:Y:S01]  /*5af0*/  FADD.FTZ R4, R156, R5 ;  /* 0x000000059c047221 */ /* 0x000fe20000010000 */
[----:B------:R-:W-:Y:S01]  /*5b00*/  FMUL.FTZ R51, R51, R163 ;  /* 0x000000a333337220 */ /* 0x000fe20000410000 */
[----:B------:R-:W4:Y:S01]  /*5b10*/  MUFU.EX2 R167, R167 ;  /* 0x000000a700a77308 */ /* 0x000f220000000800 */
[----:B--2---:R-:W-:-:S01]  /*5b20*/  FADD.FTZ R171, R169, R170 ;  /* 0x000000aaa9ab7221 */ /* 0x004fc20000010000 */
[----:B------:R-:W-:Y:S01]  /*5b30*/  FADD.FTZ R5, R153, R4 ;  /* 0x0000000499057221 */ /* 0x000fe20000010000 */
[----:B------:R-:W-:Y:S01]  /*5b40*/  F2FP.SATFINITE.E4M3.F32.PACK_AB_MERGE_C R166, R169, R166, RZ ;  /* 0x000000a6a9a6723e */ /* 0x000fe200048070ff */
[-C--:B------:R-:W-:Y:S01]  /*5b50*/  FMUL.FTZ R54, R54, R163.reuse ;  /* 0x000000a336367220 */ /* 0x080fe20000410000 */
[----:B------:R-:W-:Y:S01]  /*5b60*/  FMUL.FTZ R55, R55, R163 ;  /* 0x000000a337377220 */ /* 0x000fe20000410000 */
[----:B------:R-:W-:Y:S01]  /*5b70*/  FADD.FTZ R4, R22, R5 ;  /* 0x0000000516047221 */ /* 0x000fe20000010000 */
[----:B------:R-:W-:Y:S01]  /*5b80*/  F2FP.SATFINITE.E4M3.F32.PACK_AB_MERGE_C R22, R161, R22, RZ ;  /* 0x00000016a116723e */ /* 0x000fe200048070ff */
[----:B------:R-:W2:Y:S01]  /*5b90*/  MUFU.EX2 R174, R174 ;  /* 0x000000ae00ae7308 */ /* 0x000ea20000000800 */
[----:B---3--:R-:W-:-:S01]  /*5ba0*/  FADD.FTZ R170, R12, R171 ;  /* 0x000000ab0caa7221 */ /* 0x008fc20000010000 */
[----:B------:R-:W-:Y:S01]  /*5bb0*/  FADD.FTZ R4, R161, R4 ;  /* 0x00000004a1047221 */ /* 0x000fe20000010000 */
[----:B------:R-:W-:Y:S01]  /*5bc0*/  F2FP.SATFINITE.E4M3.F32.PACK_AB_MERGE_C R156, R153, R156, R22 ;  /* 0x0000009c999c723e */ /* 0x000fe20004807016 */
[-C--:B------:R-:W-:Y:S01]  /*5bd0*/  FMUL.FTZ R58, R58, R163.reuse ;  /* 0x000000a33a3a7220 */ /* 0x080fe20000410000 */
[----:B------:R-:W-:Y:S01]  /*5be0*/  F2FP.SATFINITE.E4M3.F32.PACK_AB_MERGE_C R153, R17, R168, R159 ;  /* 0x000000a81199723e */ /* 0x000fe2000480709f */
[----:B------:R-:W-:Y:S01]  /*5bf0*/  FMUL.FTZ R59, R59, R163 ;  /* 0x000000a33b3b7220 */ /* 0x000fe20000410000 */
[----:B------:R-:W-:Y:S01]  /*5c00*/  F2FP.SATFINITE.E4M3.F32.PACK_AB_MERGE_C R155, R162, R155, R166 ;  /* 0x0000009ba29b723e */ /* 0x000fe200048070a6 */
        /* <DEDUP_REMOVED lines=20> */
[----:B------:R-:W-:Y:S01]  /*5d50*/  F2FP.SATFINITE.E4M3.F32.PACK_AB_MERGE_C R174, R175, R174, RZ ;  /* 0x000000aeafae723e */ /* 0x000fe200048070ff */
[----:B------:R-:W-:Y:S01]  /*5d60*/  FMUL.FTZ R87, R87, R163 ;  /* 0x000000a357577220 */ /* 0x000fe20000410000 */
[----:B------:R-:W-:Y:S01]  /*5d70*/  F2FP.SATFINITE.E4M3.F32.PACK_AB_MERGE_C R152, R152, R19, R170 ;  /* 0x000000139898723e */ /* 0x000fe200048070aa */
        /* <DEDUP_REMOVED lines=40> */
[-C--:B------:R-:W-:Y:S01]  /*6000*/  FMUL.FTZ R150, R150, R163.reuse ;  /* 0x000000a396967220 */ /* 0x080fe20000410000 */
[----:B------:R-:W2:Y:S01]  /*6010*/  MUFU.EX2 R5, R172 ;  /* 0x000000ac00057308 */ /* 0x000ea20000000800 */
[C---:B---3--:R-:W-:Y:S01]  /*6020*/  F2FP.SATFINITE.E4M3.F32.PACK_AB_MERGE_C R158, R165.reuse, R164, RZ ;  /* 0x000000a4a59e723e */ /* 0x048fe200048070ff */
[----:B------:R-:W-:Y:S01]  /*6030*/  FADD.FTZ R4, R165, R4 ;  /* 0x00000004a5047221 */ /* 0x000fe20000010000 */
[----:B------:R-:W-:-:S02]  /*6040*/  FMUL.FTZ R151, R151, R163 ;  /* 0x000000a397977220 */ /* 0x000fc40000410000 */
[----:B------:R-:W-:Y:S02]  /*6050*/  F2FP.SATFINITE.E4M3.F32.PACK_AB_MERGE_C R158, R160, R157, R158 ;  /* 0x0000009da09e723e */ /* 0x000fe4000480709e */
[----:B------:R-:W-:Y:S01]  /*6060*/  F2FP.SATFINITE.E4M3.F32.PACK_AB_MERGE_C R157, R167, R12, R174 ;  /* 0x0000000ca79d723e */ /* 0x000fe200048070ae */
[----:B----4-:R-:W-:Y:S01]  /*6070*/  FADD.FTZ R18, R182, R23 ;  /* 0x00000017b6127221 */ /* 0x010fe20000010000 */
[----:B--2---:R-:W-:-:S03]  /*6080*/  F2FP.SATFINITE.E4M3.F32.PACK_AB_MERGE_C R182, R5, R182, RZ ;  /* 0x000000b605b6723e */ /* 0x004fc600048070ff */
[----:B------:R-:W-:Y:S01]  /*6090*/  FADD.FTZ R5, R5, R18 ;  /* 0x0000001205057221 */ /* 0x000fe20000010000 */
[----:B------:R-:W-:Y:S01]  /*60a0*/  F2FP.SATFINITE.E4M3.F32.PACK_AB_MERGE_C R159, R179, R178, R182 ;  /* 0x000000b2b39f723e */ /* 0x000fe200048070b6 */
[----:B------:R-:W-:Y:S06]  /*60b0*/  @P0 BRA `(.L_x_1269) ;  /* 0x0000000000040947 */ /* 0x000fec0003800000 */
[----:B------:R-:W-:Y:S01]  /*60c0*/  BPT.TRAP 0x1 ;  /* 0x000000040000795c */ /* 0x000fe20000300000 */
.L_x_1269:
[----:B------:R-:W-:Y:S01]  /*60d0*/  PLOP3.LUT P1, PT, PT, PT, UP0, 0x40, 0x0 ;  /* 0x000000000000781c */ /* 0x000fe20003f2e808 */
[----:B------:R2:W3:-:S12]  /*60e0*/  SYNCS.PHASECHK.TRANS64.TRYWAIT P0, [UR57+0x20850], R11 ;  /* 0x0208500bff0075a7 */ /* 0x0004d80008000179 */
[----:B--2---:R-:W-:Y:S05]  /*60f0*/  @P1 BRA `(.L_x_1270) ;  /* 0x0000000000041947 */ /* 0x004fea0003800000 */
[----:B------:R-:W-:Y:S01]  /*6100*/  BPT.TRAP 0x1 ;  /* 0x000000040000795c */ /* 0x000fe20000300000 */
.L_x_1270:
[----:B---3--:R-:W-:Y:S05]  /*6110*/  @P0 BRA `(.L_x_1271) ;  /* 0x0000000000080947 */ /* 0x008fea0003800000 */
[----:B------:R-:W2:Y:S02]  /*6120*/  SYNCS.PHASECHK.TRANS64.TRYWAIT P0, [UR57+0x20850], R11 ;  /* 0x0208500bff0075a7 */ /* 0x000ea40008000179 */
[----:B--2---:R-:W-:Y:S05]  /*6130*/  @!P0 BRA `(.L_x_1272) ;  /* 0x000000d000488947 */ /* 0x004fea0003800000 */
.L_x_1271:
[----:B------:R3:W-:Y:S01]  /*6140*/  BAR.SYNC.DEFER_BLOCKING R7, 0x100 ;  /* 0x000400070000751d */ /* 0x0007e20000010000 */
[----:B------:R-:W-:Y:S01]  /*6150*/  ULEA UR6, UR49, UR48, 0xa ;  /* 0x0000003031067291 */ /* 0x000fe2000f8e503f */
[----:B------:R-:W-:-:S04]  /*6160*/  PLOP3.LUT P0, PT, PT, PT, UP0, 0x40, 0x0 ;  /* 0x000000000000781c */ /* 0x000fc80003f0e808 */
[----:B------:R-:W-:Y:S01]  /*6170*/  UMOV UR7, 0x80000020 ;  /* 0x8000002000077882 */ /* 0x000fe20000000000 */
[----:B------:R-:W-:-:S06]  /*6180*/  WARPGROUP.ARRIVE ;  /* 0x00000000000079c5 */ /* 0x000fcc0000000000 */
        /* <DEDUP_REMOVED lines=8> */
[----:B---3--:R-:W-:Y:S05]  /*6210*/  @P0 BRA `(.L_x_1273) ;  /* 0x0000000000040947 */ /* 0x008fea0003800000 */
[----:B------:R-:W-:Y:S01]  /*6220*/  BPT.TRAP 0x1 ;  /* 0x000000040000795c */ /* 0x000fe20000300000 */
.L_x_1273:
[----:B------:R-:W-:Y:S01]  /*6230*/  UIADD3 UR57, UR57, 0x20860, URZ ;  /* 0x0002086039397890 */ /* 0x000fe2000fffe03f */
[C---:B------:R-:W-:Y:S01]  /*6240*/  ISETP.GT.AND P0, PT, R10.reuse, UR54, PT ;  /* 0x000000360a007c0c */ /* 0x040fe2000bf04270 */
[----:B------:R-:W-:Y:S02]  /*6250*/  VIADD R10, R10, 0xffffffff ;  /* 0xffffffff0a0a7836 */ /* 0x000fe40000000000 */
[----:B------:R-:W-:Y:S01]  /*6260*/  UPRMT UR57, UR45, 0x654, UR57 ;  /* 0x000006542d397896 */ /* 0x000fe20008000039 */
[----:B--2---:R-:W-:Y:S02]  /*6270*/  IMAD.MOV.U32 R12, RZ, RZ, R13 ;  /* 0x000000ffff0c7224 */ /* 0x004fe400078e000d */
[----:B------:R-:W-:-:S06]  /*6280*/  IMAD.MOV.U32 R14, RZ, RZ, R8 ;  /* 0x000000ffff0e7224 */ /* 0x000fcc00078e0008 */
[----:B------:R-:W-:Y:S01]  /*6290*/  SYNCS.ARRIVE.TRANS64.RED.A1T0 RZ, [UR57], RZ ;  /* 0x000000ffffff79a7 */ /* 0x000fe20008100439 */
[----:B------:R-:W-:Y:S05]  /*62a0*/  @P0 BRA `(.L_x_1274) ;  /* 0xffffffdc00280947 */ /* 0x000fea000383ffff */
.L_x_1255:
[----:B------:R-:W2:Y:S01]  /*62b0*/  S2UR UR6, SR_CTAID.X ;  /* 0x00000000000679c3 */ /* 0x000ea20000002500 */
[----:B------:R-:W-:Y:S01]  /*62c0*/  IADD3 R9, -R9, 0x1, RZ ;  /* 0x0000000109097810 */ /* 0x000fe20007ffe1ff */
[----:B------:R-:W-:Y:S02]  /*62d0*/  UISETP.NE.AND UP2, UPT, UR44, URZ, UPT ;  /* 0x0000003f2c00728c */ /* 0x000fe4000bf45270 */
[----:B------:R-:W-:Y:S02]  /*62e0*/  UISETP.NE.AND UP1, UPT, UR43, URZ, UPT ;  /* 0x0000003f2b00728c */ /* 0x000fe4000bf25270 */
[----:B------:R-:W-:Y:S01]  /*62f0*/  IMAD R9, R2, UR51, R9 ;  /* 0x0000003302097c24 */ /* 0x000fe2000f8e0209 */
[----:B------:R-:W-:-:S03]  /*6300*/  ULDC UR15, c[0x0][0x9dc] ;  /* 0x00027700000f7ab9 */ /* 0x000fc60000000800 */
[----:B------:R-:W-:Y:S02]  /*6310*/  PLOP3.LUT P0, PT, PT, PT, UP1, 0x40, 0x0 ;  /* 0x000000000000781c */ /* 0x000fe40003f0e818 */
[----:B------:R-:W-:Y:S01]  /*6320*/  R2UR UR11, R9 ;  /* 0x00000000090b72ca */ /* 0x000fe200000e0000 */
[----:B------:R-:W-:Y:S01]  /*6330*/  @UP2 ULDC UR14, c[0x0][0x450] ;  /* 0x00011400000e2ab9 */ /* 0x000fe20000000800 */
[----:B--2---:R-:W-:-:S03]  /*6340*/  ULEA UR10, UR6, 0x7f, 0x7 ;  /* 0x0000007f060a7891 */ /* 0x004fc6000f8e383f */
[----:B------:R-:W-:Y:S02]  /*6350*/  @UP2 ULDC UR6, c[0x0][0x44c] ;  /* 0x0001130000062ab9 */ /* 0x000fe40000000800 */
[----:B------:R-:W-:-:S04]  /*6360*/  UIMAD.WIDE.U32 UR6, UR10, UR6, URZ ;  /* 0x000000060a0672a5 */ /* 0x000fc8000f8e003f */
[----:B------:R-:W-:-:S04]  /*6370*/  @UP2 USHF.R.U32.HI UR10, URZ, UR14, UR7 ;  /* 0x0000000e3f0a2299 */ /* 0x000fc80008011607 */
[----:B------:R-:W-:-:S04]  /*6380*/  UIADD3 UR10, UR11, UR10, URZ ;  /* 0x0000000a0b0a7290 */ /* 0x000fc8000fffe03f */
[----:B------:R-:W-:Y:S01]  /*6390*/  UIADD3 UR15, UR10, -UR15, URZ ;  /* 0x8000000f0a0f7290 */ /* 0x000fe2000fffe03f */
[----:B------:R-:W-:Y:S11]  /*63a0*/  @P0 BRA `(.L_x_1275) ;  /* 0x0000000000500947 */ /* 0x000ff60003800000 */
[----:B------:R-:W-:Y:S02]  /*63b0*/  UMOV UR14, UR10 ;  /* 0x0000000a000e7c82 */ /* 0x000fe40008000000 */
[----:B------:R-:W-:-:S06]  /*63c0*/  UISETP.GT.AND UP1, UPT, UR14, -0x1, UPT ;  /* 0xffffffff0e00788c */ /* 0x000fcc000bf24270 */
[----:B------:R-:W-:-:S13]  /*63d0*/  PLOP3.LUT P0, PT, PT, PT, UP1, 0x80, 0x0 ;  /* 0x000000000000781c */ /* 0x000fda0003f0f018 */
[----:B------:R-:W-:Y:S05]  /*63e0*/  @P0 BRA `(.L_x_1276) ;  /* 0x0000000000200947 */ /* 0x000fea0003800000 */
[----:B------:R-:W-:Y:S01]  /*63f0*/  ULDC UR18, c[0x0][0x9e4] ;  /* 0x0002790000127ab9 */ /* 0x000fe20000000800 */
[----:B------:R-:W-:Y:S02]  /*6400*/  ULOP3.LUT UR14, URZ, UR14, URZ, 0x33, !UPT ;  /* 0x0000000e3f0e7292 */ /* 0x000fe4000f8e333f */
[----:B------:R-:W-:-:S11]  /*6410*/  UISETP.NE.AND UP1, UPT, UR18, 0x1, UPT ;  /* 0x000000011200788c */ /* 0x000fd6000bf25270 */
[----:B------:R-:W-:Y:S02]  /*6420*/  @UP1 ULDC.64 UR6, c[0x0][0x9e8] ;  /* 0x00027a0000061ab9 */ /* 0x000fe40000000a00 */
[----:B------:R-:W-:-:S04]  /*6430*/  UIMAD.WIDE.U32 UR10, UR14, UR6, URZ ;  /* 0x000000060e0a72a5 */ /* 0x000fc8000f8e003f */
[----:B------:R-:W-:-:S04]  /*6440*/  @UP1 USHF.R.U32.HI UR14, URZ, UR7, UR11 ;  /* 0x000000073f0e1299 */ /* 0x000fc8000801160b */
[----:B------:R-:W-:Y:S01]  /*6450*/  ULOP3.LUT UR14, URZ, UR14, URZ, 0x33, !UPT ;  /* 0x0000000e3f0e7292 */ /* 0x000fe2000f8e333f */
[----:B------:R-:W-:Y:S11]  /*6460*/  BRA `(.L_x_1277) ;  /* 0x0000000000147947 */ /* 0x000ff60003800000 */
.L_x_1276:
[----:B------:R-:W-:Y:S02]  /*6470*/  ULDC UR18, c[0x0][0x9e4] ;  /* 0x0002790000127ab9 */ /* 0x000fe40000000800 */
[----:B------:R-:W-:-:S11]  /*6480*/  UISETP.NE.AND UP1, UPT, UR18, 0x1, UPT ;  /* 0x000000011200788c */ /* 0x000fd6000bf25270 */
[----:B------:R-:W-:Y:S02]  /*6490*/  @UP1 ULDC.64 UR6, c[0x0][0x9e8] ;  /* 0x00027a0000061ab9 */ /* 0x000fe40000000a00 */
[----:B------:R-:W-:-:S04]  /*64a0*/  UIMAD.WIDE.U32 UR10, UR14, UR6, URZ ;  /* 0x000000060e0a72a5 */ /* 0x000fc8000f8e003f */
[----:B------:R-:W-:-:S12]  /*64b0*/  @UP1 USHF.R.U32.HI UR14, URZ, UR7, UR11 ;  /* 0x000000073f0e1299 */ /* 0x000fd8000801160b */
.L_x_1277:
[----:B------:R-:W-:-:S04]  /*64c0*/  UIMAD UR14, UR14, UR18, URZ ;  /* 0x000000120e0e72a4 */ /* 0x000fc8000f8e023f */
[----:B------:R-:W-:-:S04]  /*64d0*/  UISETP.LT.AND UP1, UPT, UR15, UR14, UPT ;  /* 0x0000000e0f00728c */ /* 0x000fc8000bf21270 */
[----:B------:R-:W-:-:S12]  /*64e0*/  USEL UR15, UR15, UR14, !UP1 ;  /* 0x0000000e0f0f7287 */ /* 0x000fd8000c800000 */
.L_x_1275:
[----:B------:R-:W-:-:S04]  /*64f0*/  UIADD3 UR15, UR15, 0x3f, URZ ;  /* 0x0000003f0f0f7890 */ /* 0x000fc8000fffe03f */
[----:B------:R-:W-:-:S04]  /*6500*/  USHF.R.S32.HI UR6, URZ, 0x1f, UR15 ;  /* 0x0000001f3f067899 */ /* 0x000fc8000801140f */
[----:B------:R-:W-:-:S04]  /*6510*/  ULEA.HI UR6, UR6, UR15, URZ, 0x6 ;  /* 0x0000000f06067291 */ /* 0x000fc8000f8f303f */
[----:B------:R-:W-:-:S04]  /*6520*/  USHF.R.S32.HI UR6, URZ, 0x6, UR6 ;  /* 0x000000063f067899 */ /* 0x000fc80008011406 */
[----:B------:R-:W-:-:S04]  /*6530*/  UISETP.LT.AND UP1, UPT, UR40, UR6, UPT ;  /* 0x000000062800728c */ /* 0x000fc8000bf21270 */
[----:B------:R-:W-:-:S06]  /*6540*/  USEL UR54, UR40, UR6, !UP1 ;  /* 0x0000000628367287 */ /* 0x000fcc000c800000 */
[----:B------:R-:W-:-:S13]  /*6550*/  ISETP.GE.AND P0, PT, R10, UR54, PT ;  /* 0x000000360a007c0c */ /* 0x000fda000bf06270 */
[----:B------:R-:W-:Y:S05]  /*6560*/  @!P0 BRA `(.L_x_1278) ;  /* 0x00000018001c8947 */ /* 0x000fea0003800000 */
[----:B-1----:R-:W-:Y:S02]  /*6570*/  IMAD.MOV.U32 R11, RZ, RZ, R13 ;  /* 0x000000ffff0b7224 */ /* 0x002fe400078e000d */
[----:B------:R-:W-:-:S07]  /*6580*/  IMAD.MOV.U32 R15, RZ, RZ, R8 ;  /* 0x000000ffff0f7224 */ /* 0x000fce00078e0008 */
.L_x_1289:
[----:B------:R-:W-:Y:S01]  /*6590*/  UIADD3 UR49, UR49, 0x1, URZ ;  /* 0x0000000131317890 */ /* 0x000fe2000fffe03f */
[----:B------:R-:W-:Y:S02]  /*65a0*/  PLOP3.LUT P1, PT, PT, PT, UP0, 0x40, 0x0 ;  /* 0x000000000000781c */ /* 0x000fe40003f2e808 */
[C---:B------:R-:W-:Y:S01]  /*65b0*/  ISETP.GT.AND P0, PT, R10.reuse, UR54, PT ;  /* 0x000000360a007c0c */ /* 0x040fe2000bf04270 */
[----:B------:R-:W-:Y:S01]  /*65c0*/  UISETP.NE.AND UP1, UPT, UR49, 0x2, UPT ;  /* 0x000000023100788c */ /* 0x000fe2000bf25270 */
[----:B------:R-:W-:-:S03]  /*65d0*/  VIADD R10, R10, 0xffffffff ;  /* 0xffffffff0a0a7836 */ /* 0x000fc60000000000 */
[----:B------:R-:W-:Y:S02]  /*65e0*/  USEL UR6, URZ, 0x1, UP1 ;  /* 0x000000013f067887 */ /* 0x000fe40008800000 */
[----:B------:R-:W-:Y:S02]  /*65f0*/  USEL UR49, UR49, URZ, UP1 ;  /* 0x0000003f31317287 */ /* 0x000fe40008800000 */
[----:B------:R-:W-:Y:S02]  /*6600*/  ULOP3.LUT UR47, UR47, UR6, URZ, 0x3c, !UPT ;  /* 0x000000062f2f7292 */ /* 0x000fe4000f8e3c3f */
[----:B01----:R-:W-:Y:S10]  /*6610*/  @P1 BRA `(.L_x_1279) ;  /* 0x0000000000041947 */ /* 0x003ff40003800000 */
[----:B------:R-:W-:Y:S01]  /*6620*/  BPT.TRAP 0x1 ;  /* 0x000000040000795c */ /* 0x000fe20000300000 */
.L_x_1279:
[----:B------:R-:W-:Y:S01]  /*6630*/  PLOP3.LUT P2, PT, PT, PT, UP0, 0x40, 0x0 ;  /* 0x000000000000781c */ /* 0x000fe20003f4e808 */
[----:B------:R-:W-:Y:S01]  /*6640*/  ULEA UR51, UR49, UR41, 0x3 ;  /* 0x0000002931337291 */ /* 0x000fe2000f8e183f */
[----:B------:R-:W-:-:S05]  /*6650*/  IMAD.U32 R9, RZ, RZ, UR47 ;  /* 0x0000002fff097e24 */ /* 0x000fca000f8e00ff */
[----:B------:R-:W-:-:S04]  /*6660*/  SHF.L.U32 R9, R9, 0x1f, RZ ;  /* 0x0000001f09097819 */ /* 0x000fc800000006ff */
[----:B------:R1:W2:Y:S02]  /*6670*/  SYNCS.PHASECHK.TRANS64.TRYWAIT P1, [UR51+0x20830], R9 ;  /* 0x02083009ff0075a7 */ /* 0x0002a40008020173 */
[----:B------:R-:W-:Y:S05]  /*6680*/  @P2 BRA `(.L_x_1280) ;  /* 0x0000000000042947 */ /* 0x000fea0003800000 */
[----:B------:R-:W-:Y:S01]  /*6690*/  BPT.TRAP 0x1 ;  /* 0x000000040000795c */ /* 0x000fe20000300000 */
.L_x_1280:
[----:B--2---:R-:W-:Y:S05]  /*66a0*/  @P1 BRA `(.L_x_1281) ;  /* 0x0000000000081947 */ /* 0x004fea0003800000 */
[----:B------:R-:W2:Y:S02]  /*66b0*/  SYNCS.PHASECHK.TRANS64.TRYWAIT P1, [UR51+0x20830], R9 ;  /* 0x02083009ff0075a7 */ /* 0x000ea40008020173 */
[----:B--2---:R-:W-:Y:S05]  /*66c0*/  @!P1 BRA `(.L_x_1282) ;  /* 0x000000c800fc9947 */ /* 0x004fea0003800000 */
.L_x_1281:
        /* <DEDUP_REMOVED lines=45> */
.L_x_1283:
[----:B--2---:R-:W-:Y:S01]  /*69a0*/  FMNMX.FTZ R8, R152, R15, !PT ;  /* 0x0000000f98087209 */ /* 0x004fe20007810000 */
[----:B------:R-:W-:Y:S01]  /*69b0*/  IMAD.U32 R19, RZ, RZ, UR39 ;  /* 0x00000027ff137e24 */ /* 0x000fe2000f8e00ff */
[----:B------:R-:W-:Y:S01]  /*69c0*/  UIADD3 UR6, UR51, 0x20840, URZ ;  /* 0x0002084033067890 */ /* 0x000fe2000fffe03f */
[----:B------:R-:W-:Y:S02]  /*69d0*/  PLOP3.LUT P1, PT, PT, PT, UP0, 0x40, 0x0 ;  /* 0x000000000000781c */ /* 0x000fe40003f2e808 */
[----:B------:R-:W-:Y:S01]  /*69e0*/  FMNMX.FTZ R13, R153, R8, !PT ;  /* 0x00000008990d7209 */ /* 0x000fe20007810000 */
[----:B------:R-:W-:-:S03]  /*69f0*/  UPRMT UR6, UR45, 0x654, UR6 ;  /* 0x000006542d067896 */ /* 0x000fc60008000006 */
[----:B------:R-:W-:-:S04]  /*6a00*/  FMNMX.FTZ R8, R156, R13, !PT ;  /* 0x0000000d9c087209 */ /* 0x000fc80007810000 */
[----:B------:R-:W-:Y:S02]  /*6a10*/  FMNMX.FTZ R13, R157, R8, !PT ;  /* 0x000000089d0d7209 */ /* 0x000fe40007810000 */
[----:B------:R-:W-:Y:S02]  /*6a20*/  SYNCS.ARRIVE.TRANS64.RED.A1T0 RZ, [UR6], RZ ;  /* 0x000000ffffff79a7 */ /* 0x000fe40008100406 */
        /* <DEDUP_REMOVED lines=11> */
[----:B------:R-:W-:Y:S02]  /*6ae0*/  FMNMX.FTZ R14, R181, R8, !PT ;  /* 0x00000008b50e7209 */ /* 0x000fe40007810000 */
[----:B------:R-:W-:-:S03]  /*6af0*/  FMNMX.FTZ R8, R154, R11, !PT ;  /* 0x0000000b9a087209 */ /* 0x000fc60007810000 */
[----:B------:R-:W2:Y:S02]  /*6b00*/  SHFL.BFLY PT, R13, R14, 0x2, 0x1f ;  /* 0x0c401f000e0d7f89 */ /* 0x000ea400000e0000 */
[----:B--2---:R-:W-:Y:S02]  /*6b10*/  FMNMX.FTZ R17, R14, R13, !PT ;  /* 0x0000000d0e117209 */ /* 0x004fe40007810000 */
[----:B------:R-:W-:-:S03]  /*6b20*/  FMNMX.FTZ R13, R155, R8, !PT ;  /* 0x000000089b0d7209 */ /* 0x000fc60007810000 */
[----:B------:R-:W2:Y:S01]  /*6b30*/  SHFL.BFLY PT, R18, R17, 0x1, 0x1f ;  /* 0x0c201f0011127f89 */ /* 0x000ea200000e0000 */
[----:B------:R-:W-:-:S04]  /*6b40*/  FMNMX.FTZ R8, R158, R13, !PT ;  /* 0x0000000d9e087209 */ /* 0x000fc80007810000 */
[----:B------:R-:W-:-:S04]  /*6b50*/  FMNMX.FTZ R13, R159, R8, !PT ;  /* 0x000000089f0d7209 */ /* 0x000fc80007810000 */
[----:B------:R-:W-:-:S04]  /*6b60*/  FMNMX.FTZ R12, R162, R13, !PT ;  /* 0x0000000da20c7209 */ /* 0x000fc80007810000 */
[----:B------:R-:W-:-:S04]  /*6b70*/  FMNMX.FTZ R13, R163, R12, !PT ;  /* 0x0000000ca30d7209 */ /* 0x000fc80007810000 */
[----:B------:R-:W-:-:S04]  /*6b80*/  FMNMX.FTZ R12, R166, R13, !PT ;  /* 0x0000000da60c7209 */ /* 0x000fc80007810000 */
[----:B------:R-:W-:Y:S02]  /*6b90*/  FMNMX.FTZ R13, R167, R12, !PT ;  /* 0x0000000ca70d7209 */ /* 0x000fe40007810000 */
[----:B--2---:R-:W-:Y:S02]  /*6ba0*/  FMNMX.FTZ R8, R17, R18, !PT ;  /* 0x0000001211087209 */ /* 0x004fe40007810000 */
[----:B------:R-:W-:-:S03]  /*6bb0*/  FMNMX.FTZ R12, R170, R13, !PT ;  /* 0x0000000daa0c7209 */ /* 0x000fc60007810000 */
[C---:B------:R-:W-:Y:S01]  /*6bc0*/  FFMA.FTZ R184, R8.reuse, R19, -8 ;  /* 0xc100000008b87423 */ /* 0x040fe20000010013 */
[----:B------:R-:W-:Y:S01]  /*6bd0*/  FMNMX.FTZ R13, R171, R12, !PT ;  /* 0x0000000cab0d7209 */ /* 0x000fe20007810000 */
[----:B------:R-:W-:Y:S02]  /*6be0*/  FADD.FTZ R15, -R8, R15 ;  /* 0x0000000f080f7221 */ /* 0x000fe40000010100 */
[----:B------:R-:W-:-:S01]  /*6bf0*/  FFMA.FTZ R156, R156, UR39, -R184 ;  /* 0x000000279c9c7c23 */ /* 0x000fc200080108b8 */
[----:B------:R-:W-:Y:S01]  /*6c00*/  FMNMX.FTZ R12, R174, R13, !PT ;  /* 0x0000000dae0c7209 */ /* 0x000fe20007810000 */
[----:B------:R-:W-:-:S01]  /*6c10*/  FFMA.FTZ R18, R164, UR39, -R184 ;  /* 0x00000027a4127c23 */ /* 0x000fc200080108b8 */
[----:B------:R-:W-:Y:S01]  /*6c20*/  FMUL.FTZ R15, R15, UR39 ;  /* 0x000000270f0f7c20 */ /* 0x000fe20008410000 */
[----:B------:R-:W-:-:S01]  /*6c30*/  FFMA.FTZ R152, R152, UR39, -R184 ;  /* 0x0000002798987c23 */ /* 0x000fc200080108b8 */
[----:B------:R-:W-:Y:S01]  /*6c40*/  FMNMX.FTZ R13, R175, R12, !PT ;  /* 0x0000000caf0d7209 */ /* 0x000fe20007810000 */
[----:B------:R-:W-:-:S01]  /*6c50*/  FFMA.FTZ R23, R165, UR39, -R184 ;  /* 0x00000027a5177c23 */ /* 0x000fc200080108b8 */
[--C-:B------:R-:W-:Y:S01]  /*6c60*/  FFMA.FTZ R17, R153, UR39, -R184.reuse ;  /* 0x0000002799117c23 */ /* 0x100fe200080108b8 */
[----:B------:R-:W-:-:S01]  /*6c70*/  FFMA.FTZ R19, R157, UR39, -R184 ;  /* 0x000000279d137c23 */ /* 0x000fc200080108b8 */
[----:B------:R-:W-:Y:S01]  /*6c80*/  FMNMX.FTZ R12, R178, R13, !PT ;  /* 0x0000000db20c7209 */ /* 0x000fe20007810000 */
[----:B------:R-:W2:Y:S01]  /*6c90*/  MUFU.EX2 R15, R15 ;  /* 0x0000000f000f7308 */ /* 0x000ea20000000800 */
[----:B------:R-:W-:-:S01]  /*6ca0*/  FFMA.FTZ R157, R169, UR39, -R184 ;  /* 0x00000027a99d7c23 */ /* 0x000fc200080108b8 */
[--C-:B------:R-:W-:Y:S01]  /*6cb0*/  FFMA.FTZ R22, R172, UR39, -R184.reuse ;  /* 0x00000027ac167c23 */ /* 0x100fe200080108b8 */
[----:B------:R-:W-:Y:S01]  /*6cc0*/  FMNMX.FTZ R13, R179, R12, !PT ;  /* 0x0000000cb30d7209 */ /* 0x000fe20007810000 */
[--C-:B------:R-:W-:Y:S01]  /*6cd0*/  FFMA.FTZ R21, R161, UR39, -R184.reuse ;  /* 0x00000027a1157c23 */ /* 0x100fe200080108b8 */
[----:B------:R-:W-:-:S01]  /*6ce0*/  FFMA.FTZ R153, R173, UR39, -R184 ;  /* 0x00000027ad997c23 */ /* 0x000fc200080108b8 */
[--C-:B------:R-:W-:Y:S01]  /*6cf0*/  FFMA.FTZ R161, R177, UR39, -R184.reuse ;  /* 0x00000027b1a17c23 */ /* 0x100fe200080108b8 */
[----:B------:R-:W-:Y:S01]  /*6d00*/  FMNMX.FTZ R14, R182, R13, !PT ;  /* 0x0000000db60e7209 */ /* 0x000fe20007810000 */
[----:B------:R3:W-:Y:S01]  /*6d10*/  MUFU.EX2 R12, R156 ;  /* 0x0000009c000c7308 */ /* 0x0007e20000000800 */
[----:B------:R-:W-:-:S01]  /*6d20*/  FFMA.FTZ R180, R180, UR39, -R184 ;  /* 0x00000027b4b47c23 */ /* 0x000fc200080108b8 */
[--C-:B------:R-:W-:Y:S01]  /*6d30*/  FFMA.FTZ R181, R181, UR39, -R184.reuse ;  /* 0x00000027b5b57c23 */ /* 0x100fe200080108b8 */
[----:B------:R-:W-:Y:S01]  /*6d40*/  FMNMX.FTZ R13, R183, R14, !PT ;  /* 0x0000000eb70d7209 */ /* 0x000fe20007810000 */
[----:B------:R-:W-:-:S04]  /*6d50*/  FFMA.FTZ R14, R160, UR39, -R184 ;  /* 0x00000027a00e7c23 */ /* 0x000fc800080108b8 */
[----:B------:R-:W4:Y:S01]  /*6d60*/  SHFL.BFLY PT, R20, R13, 0x2, 0x1f ;  /* 0x0c401f000d147f89 */ /* 0x000f2200000e0000 */
[----:B---3--:R-:W-:-:S01]  /*6d70*/  FFMA.FTZ R156, R168, UR39, -R184 ;  /* 0x00000027a89c7c23 */ /* 0x008fc200080108b8 */
[----:B------:R-:W-:Y:S01]  /*6d80*/  IMAD.U32 R168, RZ, RZ, UR39 ;  /* 0x00000027ffa87e24 */ /* 0x000fe2000f8e00ff */
[----:B------:R-:W3:Y:S01]  /*6d90*/  MUFU.EX2 R152, R152 ;  /* 0x0000009800987308 */ /* 0x000ee20000000800 */
[-C--:B--2---:R-:W-:Y:S01]  /*6da0*/  FMUL.FTZ R24, R24, R15.reuse ;  /* 0x0000000f18187220 */ /* 0x084fe20000410000 */
[-C--:B------:R-:W-:Y:S01]  /*6db0*/  FMUL.FTZ R25, R25, R15.reuse ;  /* 0x0000000f19197220 */ /* 0x080fe20000410000 */
[-C--:B------:R-:W-:Y:S01]  /*6dc0*/  FMUL.FTZ R28, R28, R15.reuse ;  /* 0x0000000f1c1c7220 */ /* 0x080fe20000410000 */
[-C--:B------:R-:W-:Y:S01]  /*6dd0*/  FMUL.FTZ R29, R29, R15.reuse ;  /* 0x0000000f1d1d7220 */ /* 0x080fe20000410000 */
[-C--:B------:R-:W-:Y:S01]  /*6de0*/  FMUL.FTZ R32, R32, R15.reuse ;  /* 0x0000000f20207220 */ /* 0x080fe20000410000 */
[-C--:B------:R-:W-:Y:S01]  /*6df0*/  FMUL.FTZ R33, R33, R15.reuse ;  /* 0x0000000f21217220 */ /* 0x080fe20000410000 */
[-C--:B------:R-:W-:Y:S01]  /*6e00*/  FMUL.FTZ R36, R36, R15.reuse ;  /* 0x0000000f24247220 */ /* 0x080fe20000410000 */
[----:B------:R-:W2:Y:S01]  /*6e10*/  MUFU.EX2 R17, R17 ;  /* 0x0000001100117308 */ /* 0x000ea20000000800 */
[-C--:B------:R-:W-:Y:S01]  /*6e20*/  FMUL.FTZ R37, R37, R15.reuse ;  /* 0x0000000f25257220 */ /* 0x080fe20000410000 */
[-C--:B------:R-:W-:Y:S01]  /*6e30*/  FMUL.FTZ R40, R40, R15.reuse ;  /* 0x0000000f28287220 */ /* 0x080fe20000410000 */
[-C--:B------:R-:W-:Y:S01]  /*6e40*/  FMUL.FTZ R41, R41, R15.reuse ;  /* 0x0000000f29297220 */ /* 0x080fe20000410000 */
[-C--:B------:R-:W-:Y:S01]  /*6e50*/  FMUL.FTZ R44, R44, R15.reuse ;  /* 0x0000000f2c2c7220 */ /* 0x080fe20000410000 */
[-C--:B------:R-:W-:Y:S01]  /*6e60*/  FMUL.FTZ R45, R45, R15.reuse ;  /* 0x0000000f2d2d7220 */ /* 0x080fe20000410000 */
[-C--:B------:R-:W-:Y:S01]  /*6e70*/  FMUL.FTZ R48, R48, R15.reuse ;  /* 0x0000000f30307220 */ /* 0x080fe20000410000 */
[----:B------:R-:W-:Y:S01]  /*6e80*/  FMUL.FTZ R49, R49, R15 ;  /* 0x0000000f31317220 */ /* 0x000fe20000410000 */
[----:B------:R-:W5:Y:S01]  /*6e90*/  MUFU.EX2 R19, R19 ;  /* 0x0000001300137308 */ /* 0x000f620000000800 */
[----:B---3--:R-:W-:-:S01]  /*6ea0*/  FFMA.FTZ R4, R15, R4, R152 ;  /* 0x000000040f047223 */ /* 0x008fc20000010098 */
[-C--:B------:R-:W-:Y:S01]  /*6eb0*/  FMUL.FTZ R52, R52, R15.reuse ;  /* 0x0000000f34347220 */ /* 0x080fe20000410000 */
[-C--:B------:R-:W-:Y:S01]  /*6ec0*/  FMUL.FTZ R53, R53, R15.reuse ;  /* 0x0000000f35357220 */ /* 0x080fe20000410000 */
[-C--:B------:R-:W-:Y:S01]  /*6ed0*/  FMUL.FTZ R56, R56, R15.reuse ;  /* 0x0000000f38387220 */ /* 0x080fe20000410000 */
[----:B----4-:R-:W-:Y:S01]  /*6ee0*/  FMNMX.FTZ R160, R13, R20, !PT ;  /* 0x000000140da07209 */ /* 0x010fe20007810000 */
[----:B------:R-:W-:Y:S01]  /*6ef0*/  FFMA.FTZ R20, R176, UR39, -R184 ;  /* 0x00000027b0147c23 */ /* 0x000fe200080108b8 */
[-C--:B------:R-:W-:Y:S01]  /*6f00*/  FMUL.FTZ R57, R57, R15.reuse ;  /* 0x0000000f39397220 */ /* 0x080fe20000410000 */
[----:B------:R-:W3:Y:S01]  /*6f10*/  MUFU.EX2 R14, R14 ;  /* 0x0000000e000e7308 */ /* 0x000ee20000000800 */
[-C--:B------:R-:W-:Y:S01]  /*6f20*/  FMUL.FTZ R60, R60, R15.reuse ;  /* 0x0000000f3c3c7220 */ /* 0x080fe20000410000 */
[----:B------:R-:W4:Y:S01]  /*6f30*/  SHFL.BFLY PT, R13, R160, 0x1, 0x1f ;  /* 0x0c201f00a00d7f89 */ /* 0x000f2200000e0000 */
[-C--:B------:R-:W-:Y:S01]  /*6f40*/  FMUL.FTZ R61, R61, R15.reuse ;  /* 0x0000000f3d3d7220 */ /* 0x080fe20000410000 */
[-C--:B------:R-:W-:Y:S01]  /*6f50*/  FMUL.FTZ R64, R64, R15.reuse ;  /* 0x0000000f40407220 */ /* 0x080fe20000410000 */
[-C--:B------:R-:W-:Y:S01]  /*6f60*/  FMUL.FTZ R65, R65, R15.reuse ;  /* 0x0000000f41417220 */ /* 0x080fe20000410000 */
[-C--:B------:R-:W-:Y:S01]  /*6f70*/  FMUL.FTZ R68, R68, R15.reuse ;  /* 0x0000000f44447220 */ /* 0x080fe20000410000 */
[-C--:B------:R-:W-:Y:S01]  /*6f80*/  FMUL.FTZ R69, R69, R15.reuse ;  /* 0x0000000f45457220 */ /* 0x080fe20000410000 */
[----:B------:R-:W0:Y:S01]  /*6f90*/  MUFU.EX2 R21, R21 ;  /* 0x0000001500157308 */ /* 0x000e220000000800 */
        /* <DEDUP_REMOVED lines=16> */
[----:B------:R-:W-:Y:S01]  /*70a0*/  FMUL.FTZ R100, R100, R15 ;  /* 0x0000000f64647220 */ /* 0x000fe20000410000 */
[----:B----4-:R-:W-:Y:S01]  /*70b0*/  FMNMX.FTZ R13, R160, R13, !PT ;  /* 0x0000000da00d7209 */ /* 0x010fe20007810000 */
[-C--:B------:R-:W-:Y:S01]  /*70c0*/  FMUL.FTZ R101, R101, R15.reuse ;  /* 0x0000000f65657220 */ /* 0x080fe20000410000 */
[-C--:B------:R-:W-:Y:S01]  /*70d0*/  FMUL.FTZ R104, R104, R15.reuse ;  /* 0x0000000f68687220 */ /* 0x080fe20000410000 */
[-C--:B------:R-:W-:Y:S01]  /*70e0*/  FMUL.FTZ R105, R105, R15.reuse ;  /* 0x0000000f69697220 */ /* 0x080fe20000410000 */
[----:B------:R-:W-:Y:S01]  /*70f0*/  FMUL.FTZ R108, R108, R15 ;  /* 0x0000000f6c6c7220 */ /* 0x000fe20000410000 */
[----:B------:R-:W-:-:S01]  /*7100*/  FADD.FTZ R164, -R13, R11 ;  /* 0x0000000b0da47221 */ /* 0x000fc20000010100 */
[----:B------:R-:W-:Y:S01]  /*7110*/  FFMA.FTZ R168, R13, R168, -8 ;  /* 0xc10000000da87423 */ /* 0x000fe200000100a8 */
[----:B------:R-:W-:Y:S01]  /*7120*/  MUFU.EX2 R156, R156 ;  /* 0x0000009c009c7308 */ /* 0x000fe20000000800 */
[----:B------:R-:W-:Y:S01]  /*7130*/  FMUL.FTZ R109, R109, R15 ;  /* 0x0000000f6d6d7220 */ /* 0x000fe20000410000 */
[----:B------:R-:W-:Y:S01]  /*7140*/  FMUL.FTZ R164, R164, UR39 ;  /* 0x00000027a4a47c20 */ /* 0x000fe20008410000 */
[----:B------:R-:W-:-:S01]  /*7150*/  FFMA.FTZ R165, R154, UR39, -R168 ;  /* 0x000000279aa57c23 */ /* 0x000fc200080108a8 */
[--C-:B------:R-:W-:Y:S01]  /*7160*/  FFMA.FTZ R154, R155, UR39, -R168.reuse ;  /* 0x000000279b9a7c23 */ /* 0x100fe200080108a8 */
[----:B------:R-:W-:-:S01]  /*7170*/  FFMA.FTZ R169, R158, UR39, -R168 ;  /* 0x000000279ea97c23 */ /* 0x000fc200080108a8 */
[--C-:B------:R-:W-:Y:S01]  /*7180*/  FFMA.FTZ R172, R159, UR39, -R168.reuse ;  /* 0x000000279fac7c23 */ /* 0x100fe200080108a8 */
[----:B------:R-:W-:-:S01]  /*7190*/  FFMA.FTZ R155, R162, UR39, -R168 ;  /* 0x00000027a29b7c23 */ /* 0x000fc200080108a8 */
[----:B------:R-:W-:Y:S01]  /*71a0*/  MUFU.EX2 R164, R164 ;  /* 0x000000a400a47308 */ /* 0x000fe20000000800 */
[----:B------:R-:W-:-:S01]  /*71b0*/  FFMA.FTZ R158, R163, UR39, -R168 ;  /* 0x00000027a39e7c23 */ /* 0x000fc200080108a8 */
[----:B------:R-:W-:Y:S01]  /*71c0*/  FFMA.FTZ R166, R166, UR39, -R168 ;  /* 0x00000027a6a67c23 */ /* 0x000fe200080108a8 */
[----:B--2---:R-:W-:-:S01]  /*71d0*/  FADD.FTZ R163, R17, R4 ;  /* 0x0000000411a37221 */ /* 0x004fc20000010000 */
[--C-:B------:R-:W-:Y:S01]  /*71e0*/  FFMA.FTZ R167, R167, UR39, -R168.reuse ;  /* 0x00000027a7a77c23 */ /* 0x100fe200080108a8 */
[----:B------:R-:W-:-:S01]  /*71f0*/  FFMA.FTZ R159, R170, UR39, -R168 ;  /* 0x00000027aa9f7c23 */ /* 0x000fc200080108a8 */
[----:B------:R-:W-:Y:S01]  /*7200*/  FFMA.FTZ R162, R171, UR39, -R168 ;  /* 0x00000027aba27c23 */ /* 0x000fe200080108a8 */
[----:B------:R-:W-:-:S01]  /*7210*/  FADD.FTZ R170, R12, R163 ;  /* 0x000000a30caa7221 */ /* 0x000fc20000010000 */
[----:B------:R-:W2:Y:S01]  /*7220*/  MUFU.EX2 R165, R165 ;  /* 0x000000a500a57308 */ /* 0x000ea20000000800 */
[----:B------:R-:W-:-:S01]  /*7230*/  FFMA.FTZ R174, R174, UR39, -R168 ;  /* 0x00000027aeae7c23 */ /* 0x000fc200080108a8 */
[----:B------:R-:W-:Y:S01]  /*7240*/  FFMA.FTZ R175, R175, UR39, -R168 ;  /* 0x00000027afaf7c23 */ /* 0x000fe200080108a8 */
[----:B-----5:R-:W-:-:S01]  /*7250*/  FADD.FTZ R163, R19, R170 ;  /* 0x000000aa13a37221 */ /* 0x020fc20000010000 */
[--C-:B------:R-:W-:Y:S01]  /*7260*/  FFMA.FTZ R178, R178, UR39, -R168.reuse ;  /* 0x00000027b2b27c23 */ /* 0x100fe200080108a8 */
[----:B------:R-:W-:-:S01]  /*7270*/  FFMA.FTZ R179, R179, UR39, -R168 ;  /* 0x00000027b3b37c23 */ /* 0x000fc200080108a8 */
[----:B------:R-:W-:Y:S01]  /*7280*/  FFMA.FTZ R182, R182, UR39, -R168 ;  /* 0x00000027b6b67c23 */ /* 0x000fe200080108a8 */
[----:B---3--:R-:W-:-:S01]  /*7290*/  FADD.FTZ R170, R14, R163 ;  /* 0x000000a30eaa7221 */ /* 0x008fc20000010000 */
[----:B------:R-:W3:Y:S01]  /*72a0*/  MUFU.EX2 R154, R154 ;  /* 0x0000009a009a7308 */ /* 0x000ee20000000800 */
[----:B------:R-:W-:-:S01]  /*72b0*/  FFMA.FTZ R168, R183, UR39, -R168 ;  /* 0x00000027b7a87c23 */ /* 0x000fc200080108a8 */
[----:B------:R-:W-:Y:S01]  /*72c0*/  F2FP.SATFINITE.E4M3.F32.PACK_AB_MERGE_C R171, R19, R12, RZ ;  /* 0x0000000c13ab723e */ /* 0x000fe200048070ff */
[----:B0-----:R-:W-:-:S01]  /*72d0*/  FADD.FTZ R163, R21, R170 ;  /* 0x000000aa15a37221 */ /* 0x001fc20000010000 */
[-C--:B------:R-:W-:Y:S01]  /*72e0*/  FMUL.FTZ R112, R112, R15.reuse ;  /* 0x0000000f70707220 */ /* 0x080fe20000410000 */
[-C--:B------:R-:W-:Y:S01]  /*72f0*/  FMUL.FTZ R113, R113, R15.reuse ;  /* 0x0000000f71717220 */ /* 0x080fe20000410000 */
[-C--:B------:R-:W-:Y:S01]  /*7300*/  FMUL.FTZ R116, R116, R15.reuse ;  /* 0x0000000f74747220 */ /* 0x080fe20000410000 */
[----:B------:R-:W-:Y:S01]  /*7310*/  FMUL.FTZ R117, R117, R15 ;  /* 0x0000000f75757220 */ /* 0x000fe20000410000 */
[----:B------:R-:W0:Y:S01]  /*7320*/  MUFU.EX2 R169, R169 ;  /* 0x000000a900a97308 */ /* 0x000e220000000800 */
[----:B--2---:R-:W-:-:S01]  /*7330*/  FFMA.FTZ R5, R164, R5, R165 ;  /* 0x00000005a4057223 */ /* 0x004fc200000100a5 */
        /* <DEDUP_REMOVED lines=19> */
[----:B------:R-:W-:Y:S01]  /*7470*/  FMUL.FTZ R149, R149, R15 ;  /* 0x0000000f95957220 */ /* 0x000fe20000410000 */
        /* <DEDUP_REMOVED lines=12> */
[----:B------:R-:W-:Y:S01]  /*7540*/  FADD.FTZ R4, R18, R163 ;  /* 0x000000a312047221 */ /* 0x000fe20000010000 */
[----:B------:R-:W-:Y:S01]  /*7550*/  F2FP.SATFINITE.E4M3.F32.PACK_AB_MERGE_C R18, R23, R18, RZ ;  /* 0x000000121712723e */ /* 0x000fe200048070ff */
        /* <DEDUP_REMOVED lines=14> */
[----:B------:R-:W-:Y:S01]  /*7640*/  FADD.FTZ R5, R23, R4 ;  /* 0x0000000417057221 */ /* 0x000fe20000010000 */
[-C--:B------:R-:W-:Y:S01]  /*7650*/  FMUL.FTZ R59, R59, R164.reuse ;  /* 0x000000a43b3b7220 */ /* 0x080fe20000410000 */
[-C--:B------:R-:W-:Y:S01]  /*7660*/  FMUL.FTZ R62, R62, R164.reuse ;  /* 0x000000a43e3e7220 */ /* 0x080fe20000410000 */
[-C--:B------:R-:W-:Y:S01]  /*7670*/  FMUL.FTZ R63, R63, R164.reuse ;  /* 0x000000a43f3f7220 */ /* 0x080fe20000410000 */
[----:B------:R-:W-:Y:S01]  /*7680*/  FADD.FTZ R4, R156, R5 ;  /* 0x000000059c047221 */ /* 0x000fe20000010000 */
[----:B------:R-:W-:Y:S01]  /*7690*/  FMUL.FTZ R66, R66, R164 ;  /* 0x000000a442427220 */ /* 0x000fe20000410000 */
[----:B------:R-:W2:Y:S01]  /*76a0*/  MUFU.EX2 R162, R162 ;  /* 0x000000a200a27308 */ /* 0x000ea20000000800 */
[----:B---3--:R-:W-:-:S01]  /*76b0*/  FADD.FTZ R170, R167, R170 ;  /* 0x000000aaa7aa7221 */ /* 0x008fc20000010000 */
[----:B------:R-:W-:Y:S01]  /*76c0*/  F2FP.SATFINITE.E4M3.F32.PACK_AB_MERGE_C R166, R167, R166, RZ ;  /* 0x000000a6a7a6723e */ /* 0x000fe200048070ff */
[-C--:B------:R-:W-:Y:S01]  /*76d0*/  FMUL.FTZ R67, R67, R164.reuse ;  /* 0x000000a443437220 */ /* 0x080fe20000410000 */
[-C--:B------:R-:W-:Y:S01]  /*76e0*/  FMUL.FTZ R70, R70, R164.reuse ;  /* 0x000000a446467220 */ /* 0x080fe20000410000 */
[-C--:B------:R-:W-:Y:S01]  /*76f0*/  FMUL.FTZ R71, R71, R164.reuse ;  /* 0x000000a447477220 */ /* 0x080fe20000410000 */
        /* <DEDUP_REMOVED lines=46> */
[----:B------:R-:W-:Y:S01]  /*79e0*/  F2FP.SATFINITE.E4M3.F32.PACK_AB_MERGE_C R153, R154, R165, R169 ;  /* 0x000000a59a99723e */ /* 0x000fe200048070a9 */
[----:B------:R-:W-:Y:S01]  /*79f0*/  FMUL.FTZ R138, R138, R164 ;  /* 0x000000a48a8a7220 */ /* 0x000fe20000410000 */
[----:B------:R-:W-:Y:S01]  /*7a00*/  F2FP.SATFINITE.E4M3.F32.PACK_AB_MERGE_C R156, R157, R156, R22 ;  /* 0x0000009c9d9c723e */ /* 0x000fe20004807016 */
[----:B------:R-:W-:Y:S01]  /*7a10*/  FMUL.FTZ R139, R139, R164 ;  /* 0x000000a48b8b7220 */ /* 0x000fe20000410000 */
[----:B------:R-:W3:Y:S01]  /*7a20*/  MUFU.EX2 R178, R178 ;  /* 0x000000b200b27308 */ /* 0x000ee20000000800 */
        /* <DEDUP_REMOVED lines=8> */
[----:B--2---:R-:W-:-:S01]  /*7ab0*/  FADD.FTZ R4, R20, R163 ;  /* 0x000000a314047221 */ /* 0x004fc20000010000 */
[-C--:B------:R-:W-:Y:S01]  /*7ac0*/  FMUL.FTZ R150, R150, R164.reuse ;  /* 0x000000a496967220 */ /* 0x080fe20000410000 */
[----:B------:R-:W-:Y:S01]  /*7ad0*/  FMUL.FTZ R151, R151, R164 ;  /* 0x000000a497977220 */ /* 0x000fe20000410000 */
[----:B------:R-:W-:-:S02]  /*7ae0*/  F2FP.SATFINITE.E4M3.F32.PACK_AB_MERGE_C R152, R17, R152, R171 ;  /* 0x000000981198723e */ /* 0x000fc400048070ab */
        /* <DEDUP_REMOVED lines=11> */
[C---:B--2---:R-:W-:Y:S01]  /*7ba0*/  F2FP.SATFINITE.E4M3.F32.PACK_AB_MERGE_C R160, R11.reuse, R160, RZ ;  /* 0x000000a00ba0723e */ /* 0x044fe200048070ff */
[----:B------:R-:W-:-:S03]  /*7bb0*/  FADD.FTZ R4, R11, R4 ;  /* 0x000000040b047221 */ /* 0x000fc60000010000 */
[----:B------:R-:W-:Y:S02]  /*7bc0*/  F2FP.SATFINITE.E4M3.F32.PACK_AB_MERGE_C R158, R161, R20, R160 ;  /* 0x00000014a19e723e */ /* 0x000fe400048070a0 */
[C---:B---3--:R-:W-:Y:S01]  /*7bd0*/  F2FP.SATFINITE.E4M3.F32.PACK_AB_MERGE_C R182, R5.reuse, R182, RZ ;  /* 0x000000b605b6723e */ /* 0x048fe200048070ff */
[----:B------:R-:W-:-:S03]  /*7be0*/  FADD.FTZ R5, R5, R12 ;  /* 0x0000000c05057221 */ /* 0x000fc60000010000 */
[----:B------:R-:W-:Y:S01]  /*7bf0*/  F2FP.SATFINITE.E4M3.F32.PACK_AB_MERGE_C R159, R179, R178, R182 ;  /* 0x000000b2b39f723e */ /* 0x000fe200048070b6 */
[----:B------:R-:W-:Y:S06]  /*7c00*/  @P1 BRA `(.L_x_1284) ;  /* 0x0000000000041947 */ /* 0x000fec0003800000 */
[----:B------:R-:W-:Y:S01]  /*7c10*/  BPT.TRAP 0x1 ;  /* 0x000000040000795c */ /* 0x000fe20000300000 */
.L_x_1284:
[----:B------:R-:W-:Y:S01]  /*7c20*/  PLOP3.LUT P2, PT, PT, PT, UP0, 0x40, 0x0 ;  /* 0x000000000000781c */ /* 0x000fe20003f4e808 */
[----:B------:R0:W2:-:S12]  /*7c30*/  SYNCS.PHASECHK.TRANS64.TRYWAIT P1, [UR51+0x20850], R9 ;  /* 0x02085009ff0075a7 */ /* 0x0000980008020173 */
[----:B0-----:R-:W-:Y:S05]  /*7c40*/  @P2 BRA `(.L_x_1285) ;  /* 0x0000000000042947 */ /* 0x001fea0003800000 */
[----:B------:R-:W-:Y:S01]  /*7c50*/  BPT.TRAP 0x1 ;  /* 0x000000040000795c */ /* 0x000fe20000300000 */
.L_x_1285:
[----:B--2---:R-:W-:Y:S05]  /*7c60*/  @P1 BRA `(.L_x_1286) ;  /* 0x0000000000081947 */ /* 0x004fea0003800000 */
[----:B------:R-:W0:Y:S02]  /*7c70*/  SYNCS.PHASECHK.TRANS64.TRYWAIT P1, [UR51+0x20850], R9 ;  /* 0x02085009ff0075a7 */ /* 0x000e240008020173 */
[----:B0-----:R-:W-:Y:S05]  /*7c80*/  @!P1 BRA `(.L_x_1287) ;  /* 0x000000b400a49947 */ /* 0x001fea0003800000 */
.L_x_1286:
        /* <DEDUP_REMOVED lines=13> */
[----:B--2---:R-:W-:Y:S05]  /*7d60*/  @P1 BRA `(.L_x_1288) ;  /* 0x0000000000041947 */ /* 0x004fea0003800000 */
[----:B------:R-:W-:Y:S01]  /*7d70*/  BPT.TRAP 0x1 ;  /* 0x000000040000795c */ /* 0x000fe20000300000 */
.L_x_1288:
[----:B------:R-:W-:Y:S01]  /*7d80*/  UIADD3 UR51, UR51, 0x20860, URZ ;  /* 0x0002086033337890 */ /* 0x000fe2000fffe03f */
[----:B------:R-:W-:Y:S02]  /*7d90*/  IMAD.MOV.U32 R11, RZ, RZ, R13 ;  /* 0x000000ffff0b7224 */ /* 0x000fe400078e000d */
[----:B------:R-:W-:Y:S01]  /*7da0*/  IMAD.MOV.U32 R15, RZ, RZ, R8 ;  /* 0x000000ffff0f7224 */ /* 0x000fe200078e0008 */
[----:B------:R-:W-:-:S09]  /*7db0*/  UPRMT UR51, UR45, 0x654, UR51 ;  /* 0x000006542d337896 */ /* 0x000fd20008000033 */
[----:B------:R-:W-:Y:S01]  /*7dc0*/  SYNCS.ARRIVE.TRANS64.RED.A1T0 RZ, [UR51], RZ ;  /* 0x000000ffffff79a7 */ /* 0x000fe20008100433 */
[----:B------:R-:W-:Y:S05]  /*7dd0*/  @P0 BRA `(.L_x_1289) ;  /* 0xffffffe400ec0947 */ /* 0x000fea000383ffff */
.L_x_1278:
[----:B------:R-:W-:-:S13]  /*7de0*/  ISETP.GE.AND P0, PT, R10, UR40, PT ;  /* 0x000000280a007c0c */ /* 0x000fda000bf06270 */
[----:B------:R-:W-:Y:S05]  /*7df0*/  @!P0 BRA `(.L_x_1290) ;  /* 0x0000002000e88947 */ /* 0x000fea0003800000 */
[----:B-1----:R-:W-:Y:S01]  /*7e00*/  IMAD.MOV.U32 R11, RZ, RZ, R13 ;  /* 0x000000ffff0b7224 */ /* 0x002fe200078e000d */
[----:B------:R-:W-:Y:S01]  /*7e10*/  ULDC UR51, c[0x0][0x9e4] ;  /* 0x0002790000337ab9 */ /* 0x000fe20000000800 */
[----:B0-----:R-:W-:Y:S01]  /*7e20*/  IMAD.MOV.U32 R12, RZ, RZ, R8 ;  /* 0x000000ffff0c7224 */ /* 0x001fe200078e0008 */
[----:B------:R-:W-:Y:S01]  /*7e30*/  ULDC UR55, c[0x0][0x288] ;  /* 0x0000a20000377ab9 */ /* 0x000fe20000000800 */
[----:B------:R-:W-:Y:S01]  /*7e40*/  ULDC UR56, c[0x0][0x2f0] ;  /* 0x0000bc0000387ab9 */ /* 0x000fe20000000800 */
[----:B------:R-:W-:-:S05]  /*7e50*/  ULDC UR54, c[0x0][0x9e0] ;  /* 0x0002780000367ab9 */ /* 0x000fca0000000800 */
.L_x_1309:
[----:B------:R-:W-:Y:S01]  /*7e60*/  UIADD3 UR49, UR49, 0x1, URZ ;  /* 0x0000000131317890 */ /* 0x000fe2000fffe03f */
[----:B------:R-:W-:-:S03]  /*7e70*/  PLOP3.LUT P0, PT, PT, PT, UP0, 0x40, 0x0 ;  /* 0x000000000000781c */ /* 0x000fc60003f0e808 */
[----:B------:R-:W-:-:S04]  /*7e80*/  UISETP.NE.AND UP1, UPT, UR49, 0x2, UPT ;  /* 0x000000023100788c */ /* 0x000fc8000bf25270 */
[----:B------:R-:W-:Y:S02]  /*7e90*/  USEL UR6, URZ, 0x1, UP1 ;  /* 0x000000013f067887 */ /* 0x000fe40008800000 */
[----:B------:R-:W-:Y:S02]  /*7ea0*/  USEL UR49, UR49, URZ, UP1 ;  /* 0x0000003f31317287 */ /* 0x000fe40008800000 */
[----:B------:R-:W-:Y:S02]  /*7eb0*/  ULOP3.LUT UR47, UR47, UR6, URZ, 0x3c, !UPT ;  /* 0x000000062f2f7292 */ /* 0x000fe4000f8e3c3f */
[----:B0-2---:R-:W-:Y:S10]  /*7ec0*/  @P0 BRA `(.L_x_1291) ;  /* 0x0000000000040947 */ /* 0x005ff40003800000 */
[----:B------:R-:W-:Y:S01]  /*7ed0*/  BPT.TRAP 0x1 ;  /* 0x000000040000795c */ /* 0x000fe20000300000 */
.L_x_1291:
[----:B------:R-:W-:Y:S01]  /*7ee0*/  PLOP3.LUT P1, PT, PT, PT, UP0, 0x40, 0x0 ;  /* 0x000000000000781c */ /* 0x000fe20003f2e808 */
[----:B------:R-:W-:Y:S01]  /*7ef0*/  ULEA UR57, UR49, UR41, 0x3 ;  /* 0x0000002931397291 */ /* 0x000fe2000f8e183f */
[----:B------:R-:W-:-:S05]  /*7f00*/  IMAD.U32 R9, RZ, RZ, UR47 ;  /* 0x0000002fff097e24 */ /* 0x000fca000f8e00ff */
[----:B------:R-:W-:-:S04]  /*7f10*/  SHF.L.U32 R9, R9, 0x1f, RZ ;  /* 0x0000001f09097819 */ /* 0x000fc800000006ff */
[----:B------:R0:W1:Y:S02]  /*7f20*/  SYNCS.PHASECHK.TRANS64.TRYWAIT P0, [UR57+0x20830], R9 ;  /* 0x02083009ff0075a7 */ /* 0x0000640008000179 */
[----:B------:R-:W-:Y:S05]  /*7f30*/  @P1 BRA `(.L_x_1292) ;  /* 0x0000000000041947 */ /* 0x000fea0003800000 */
[----:B------:R-:W-:Y:S01]  /*7f40*/  BPT.TRAP 0x1 ;  /* 0x000000040000795c */ /* 0x000fe20000300000 */
.L_x_1292:
[----:B-1----:R-:W-:Y:S05]  /*7f50*/  @P0 BRA `(.L_x_1293) ;  /* 0x0000000000080947 */ /* 0x002fea0003800000 */
[----:B------:R-:W1:Y:S02]  /*7f60*/  SYNCS.PHASECHK.TRANS64.TRYWAIT P0, [UR57+0x20830], R9 ;  /* 0x02083009ff0075a7 */ /* 0x000e640008000179 */
[----:B-1----:R-:W-:Y:S05]  /*7f70*/  @!P0 BRA `(.L_x_1294) ;  /* 0x000000b400008947 */ /* 0x002fea0003800000 */
.L_x_1293:
[----:B------:R-:W-:Y:S01]  /*7f80*/  ULEA UR6, UR49, UR46, 0xa ;  /* 0x0000002e31067291 */ /* 0x000fe2000f8e503f */
[----:B------:R-:W-:Y:S01]  /*7f90*/  WARPGROUP.ARRIVE ;  /* 0x00000000000079c5 */ /* 0x000fe20000000000 */
[----:B------:R-:W-:Y:S01]  /*7fa0*/  UMOV UR7, 0x40000040 ;  /* 0x4000004000077882 */ /* 0x000fe20000000000 */
[----:B------:R-:W-:Y:S01]  /*7fb0*/  UMOV UR11, 0x40000040 ;  /* 0x40000040000b7882 */ /* 0x000fe20000000000 */
[----:B------:R-:W-:Y:S01]  /*7fc0*/  UIADD3 UR10, UR6, 0x2, URZ ;  /* 0x00000002060a7890 */ /* 0x000fe2000fffe03f */
[----:B------:R-:W-:Y:S01]  /*7fd0*/  PLOP3.LUT P0, PT, PT, PT, UP0, 0x40, 0x0 ;  /* 0x000000000000781c */ /* 0x000fe20003f0e808 */
[----:B------:R-:W-:Y:S01]  /*7fe0*/  UIADD3 UR14, UR6, 0x4, URZ ;  /* 0x00000004060e7890 */ /* 0x000fe2000fffe03f */
[----:B------:R-:W-:Y:S02]  /*7ff0*/  UMOV UR15, 0x40000040 ;  /* 0x40000040000f7882 */ /* 0x000fe40000000000 */
        /* <DEDUP_REMOVED lines=36> */
.L_x_1295:
[----:B------:R-:W-:Y:S01]  /*8240*/  UISETP.NE.AND UP2, UPT, UR44, URZ, UPT ;  /* 0x0000003f2c00728c */ /* 0x000fe2000bf45270 */
[----:B-1----:R-:W-:Y:S01]  /*8250*/  IMAD.MOV.U32 R8, RZ, RZ, R6 ;  /* 0x000000ffff087224 */ /* 0x002fe200078e0006 */
[----:B------:R-:W-:Y:S01]  /*8260*/  UISETP.NE.AND UP1, UPT, UR43, URZ, UPT ;  /* 0x0000003f2b00728c */ /* 0x000fe2000bf25270 */
[----:B------:R-:W-:-:S03]  /*8270*/  IMAD.SHL.U32 R20, R10, 0x40, RZ ;  /* 0x000000400a147824 */ /* 0x000fc600078e00ff */
        /* <DEDUP_REMOVED lines=10> */
[----:B------:R-:W1:Y:S02]  /*8320*/  SHFL.IDX PT, R18, R8, RZ, 0x1c1f ;  /* 0x001c1fff08127589 */ /* 0x000e6400000e0000 */
[----:B------:R-:W-:-:S03]  /*8330*/  IMAD R13, R0, -0x2, R13 ;  /* 0xfffffffe000d7824 */ /* 0x000fc600078e020d */
[----:B------:R-:W-:Y:S01]  /*8340*/  SYNCS.ARRIVE.TRANS64.RED.A1T0 RZ, [UR6], RZ ;  /* 0x000000ffffff79a7 */ /* 0x000fe20008100406 */
[----:B------:R-:W-:-:S04]  /*8350*/  IMAD R13, R2, UR56, R13 ;  /* 0x00000038020d7c24 */ /* 0x000fc8000f8e020d */
[----:B------:R-:W-:-:S04]  /*8360*/  VIADD R13, R13, -UR55 ;  /* 0x800000370d0d7c36 */ /* 0x000fc80008000000 */
[C---:B------:R-:W-:Y:S02]  /*8370*/  VIADD R17, R13.reuse, UR54 ;  /* 0x000000360d117c36 */ /* 0x040fe40008000000 */
[----:B------:R-:W-:Y:S02]  /*8380*/  VIADD R19, R13, UR50 ;  /* 0x000000320d137c36 */ /* 0x000fe40008000000 */
[--C-:B-1----:R-:W-:Y:S02]  /*8390*/  IMAD.IADD R13, R17, 0x1, R18.reuse ;  /* 0x00000001110d7824 */ /* 0x102fe400078e0212 */
[----:B------:R-:W-:Y:S01]  /*83a0*/  IMAD.IADD R14, R19, 0x1, R18 ;  /* 0x00000001130e7824 */ /* 0x000fe200078e0212 */
[----:B------:R-:W-:Y:S06]  /*83b0*/  @P0 BRA `(.L_x_1296) ;  /* 0x00000000005c0947 */ /* 0x000fec0003800000 */
[----:B------:R-:W-:Y:S01]  /*83c0*/  IMAD R15, R2, UR56, R18 ;  /* 0x00000038020f7c24 */ /* 0x000fe2000f8e0212 */
[----:B------:R-:W-:Y:S03]  /*83d0*/  BSSY B0, `(.L_x_1297) ;  /* 0x0000011000007945 */ /* 0x000fe60003800000 */
[----:B------:R-:W-:-:S05]  /*83e0*/  VIADD R15, R15, -UR55 ;  /* 0x800000370f0f7c36 */ /* 0x000fca0008000000 */
[----:B------:R-:W-:-:S13]  /*83f0*/  ISETP.GT.AND P0, PT, R15, -0x1, PT ;  /* 0xffffffff0f00780c */ /* 0x000fda0003f04270 */
[----:B------:R-:W-:Y:S05]  /*8400*/  @P0 BRA `(.L_x_1298) ;  /* 0x0000000000200947 */ /* 0x000fea0003800000 */
[----:B------:R-:W-:Y:S01]  /*8410*/  IMAD.U32 R22, RZ, RZ, UR51 ;  /* 0x00000033ff167e24 */ /* 0x000fe2000f8e00ff */
[----:B------:R-:W-:-:S04]  /*8420*/  LOP3.LUT R15, RZ, R15, RZ, 0x33, !PT ;  /* 0x0000000fff0f7212 */ /* 0x000fc800078e33ff */
[----:B------:R-:W-:-:S13]  /*8430*/  ISETP.NE.AND P0, PT, R22, 0x1, PT ;  /* 0x000000011600780c */ /* 0x000fda0003f05270 */
[----:B------:R-:W1:Y:S02]  /*8440*/  @P0 LDC.64 R184, c[0x0][0x9e8] ;  /* 0x00027a00ffb80b82 */ /* 0x000e640000000a00 */
[----:B-1----:R-:W-:-:S05]  /*8450*/  @P0 IMAD.HI.U32 R18, R15, R184, RZ ;  /* 0x000000b80f120227 */ /* 0x002fca00078e00ff */
[----:B------:R-:W-:-:S04]  /*8460*/  @P0 SHF.R.U32.HI R15, RZ, R185, R18 ;  /* 0x000000b9ff0f0219 */ /* 0x000fc80000011612 */
[----:B------:R-:W-:Y:S01]  /*8470*/  LOP3.LUT R15, RZ, R15, RZ, 0x33, !PT ;  /* 0x0000000fff0f7212 */ /* 0x000fe200078e33ff */
[----:B------:R-:W-:Y:S06]  /*8480*/  BRA `(.L_x_1299) ;  /* 0x0000000000147947 */ /* 0x000fec0003800000 */
.L_x_1298:
[----:B------:R-:W-:-:S05]  /*8490*/  IMAD.U32 R22, RZ, RZ, UR51 ;  /* 0x00000033ff167e24 */ /* 0x000fca000f8e00ff */
[----:B------:R-:W-:-:S13]  /*84a0*/  ISETP.NE.AND P0, PT, R22, 0x1, PT ;  /* 0x000000011600780c */ /* 0x000fda0003f05270 */
[----:B------:R-:W1:Y:S02]  /*84b0*/  @P0 LDC.64 R184, c[0x0][0x9e8] ;  /* 0x00027a00ffb80b82 */ /* 0x000e640000000a00 */
[----:B-1----:R-:W-:-:S05]  /*84c0*/  @P0 IMAD.HI.U32 R18, R15, R184, RZ ;  /* 0x000000b80f120227 */ /* 0x002fca00078e00ff */
[----:B------:R-:W-:-:S07]  /*84d0*/  @P0 SHF.R.U32.HI R15, RZ, R185, R18 ;  /* 0x000000b9ff0f0219 */ /* 0x000fce0000011612 */
.L_x_1299:
[----:B------:R-:W-:Y:S05]  /*84e0*/  BSYNC B0 ;  /* 0x0000000000007941 */ /* 0x000fea0003800000 */
.L_x_1297:
[----:B------:R-:W-:-:S04]  /*84f0*/  IMAD R15, R15, R22, -R20 ;  /* 0x000000160f0f7224 */ /* 0x000fc800078e0a14 */
[----:B------:R-:W-:-:S05]  /*8500*/  IMAD R15, R0, -0x2, R15 ;  /* 0xfffffffe000f7824 */ /* 0x000fca00078e020f */
[----:B------:R-:W-:Y:S02]  /*8510*/  VIADDMNMX R13, R15, R22, R13, PT ;  /* 0x000000160f0d7246 */ /* 0x000fe4000380010d */
[----:B------:R-:W-:-:S07]  /*8520*/  VIMNMX R14, R14, R15, !PT ;  /* 0x0000000f0e0e7248 */ /* 0x000fce0007fe0100 */
.L_x_1296:
[----:B------:R-:W-:Y:S01]  /*8530*/  ISETP.GT.AND P0, PT, R10, -0x1, PT ;  /* 0xffffffff0a00780c */ /* 0x000fe20003f04270 */
[----:B------:R-:W1:Y:S01]  /*8540*/  SHFL.IDX PT, R8, R8, 0x1, 0x1c1f ;  /* 0x003c1f0008087f89 */ /* 0x000e6200000e0000 */
[----:B------:R-:W-:Y:S02]  /*8550*/  UISETP.NE.AND UP1, UPT, UR43, URZ, UPT ;  /* 0x0000003f2b00728c */ /* 0x000fe4000bf25270 */
[C---:B------:R-:W-:Y:S02]  /*8560*/  ISETP.GT.AND P3, PT, R14.reuse, 0x10, P0 ;  /* 0x000000100e00780c */ /* 0x040fe40000764270 */
[C---:B------:R-:W-:Y:S02]  /*8570*/  ISETP.GT.AND P5, PT, R14.reuse, RZ, P0 ;  /* 0x000000ff0e00720c */ /* 0x040fe400007a4270 */
[----:B------:R-:W-:Y:S02]  /*8580*/  ISETP.LT.OR P3, PT, R13, 0x11, P3 ;  /* 0x000000110d00780c */ /* 0x000fe40001f61670 */
[----:B------:R-:W-:-:S02]  /*8590*/  ISETP.GT.AND P6, PT, R14, 0x1, P0 ;  /* 0x000000010e00780c */ /* 0x000fc400007c4270 */
[C---:B------:R-:W-:Y:S02]  /*85a0*/  ISETP.GT.AND P1, PT, R14.reuse, 0x8, P0 ;  /* 0x000000080e00780c */ /* 0x040fe40000724270 */
[----:B------:R-:W-:Y:S02]  /*85b0*/  ISETP.GT.AND P4, PT, R14, 0x9, P0 ;  /* 0x000000090e00780c */ /* 0x000fe40000784270 */
[----:B------:R-:W-:Y:S02]  /*85c0*/  FSEL R160, R160, -INF , !P3 ;  /* 0xff800000a0a07808 */ /* 0x000fe40005800000 */
[----:B------:R-:W-:Y:S02]  /*85d0*/  ISETP.GT.AND P3, PT, R14, 0x28, P0 ;  /* 0x000000280e00780c */ /* 0x000fe40000764270 */
[C---:B------:R-:W-:Y:S02]  /*85e0*/  ISETP.LT.OR P5, PT, R13.reuse, 0x1, P5 ;  /* 0x000000010d00780c */ /* 0x040fe40002fa1670 */
[----:B------:R-:W-:-:S02]  /*85f0*/  ISETP.LT.OR P6, PT, R13, 0x2, P6 ;  /* 0x000000020d00780c */ /* 0x000fc400037c1670 */
[C---:B------:R-:W-:Y:S02]  /*8600*/  ISETP.LT.OR P1, PT, R13.reuse, 0x9, P1 ;  /* 0x000000090d00780c */ /* 0x040fe40000f21670 */
        /* <DEDUP_REMOVED lines=27> */
[----:B------:R-:W-:Y:S01]  /*87c0*/  ISETP.GT.AND P4, PT, R14, 0x39, P0 ;  /* 0x000000390e00780c */ /* 0x000fe20000784270 */
[----:B-1----:R-:W-:Y:S01]  /*87d0*/  IMAD.IADD R14, R19, 0x1, R8 ;  /* 0x00000001130e7824 */ /* 0x002fe200078e0208 */
        /* <DEDUP_REMOVED lines=25> */
.L_x_1302:
[----:B------:R-:W-:-:S05]  /*8970*/  IMAD.U32 R18, RZ, RZ, UR51 ;  /* 0x00000033ff127e24 */ /* 0x000fca000f8e00ff */
[----:B------:R-:W-:-:S13]  /*8980*/  ISETP.NE.AND P1, PT, R18, 0x1, PT ;  /* 0x000000011200780c */ /* 0x000fda0003f25270 */
[----:B------:R-:W1:Y:S02]  /*8990*/  @P1 LDC.64 R22, c[0x0][0x9e8] ;  /* 0x00027a00ff161b82 */ /* 0x000e640000000a00 */
[----:B-1----:R-:W-:-:S05]  /*89a0*/  @P1 IMAD.HI.U32 R8, R17, R22, RZ ;  /* 0x0000001611081227 */ /* 0x002fca00078e00ff */
[----:B------:R-:W-:-:S07]  /*89b0*/  @P1 SHF.R.U32.HI R17, RZ, R23, R8 ;  /* 0x00000017ff111219 */ /* 0x000fce0000011608 */
.L_x_1303:
[----:B------:R-:W-:Y:S05]  /*89c0*/  BSYNC B0 ;  /* 0x0000000000007941 */ /* 0x000fea0003800000 */
.L_x_1301:
[----:B------:R-:W-:-:S04]  /*89d0*/  IMAD R17, R17, R18, -R20 ;  /* 0x0000001211117224 */ /* 0x000fc800078e0a14 */
[----:B------:R-:W-:-:S05]  /*89e0*/  IMAD R17, R0, -0x2, R17 ;  /* 0xfffffffe00117824 */ /* 0x000fca00078e0211 */
[----:B------:R-:W-:Y:S02]  /*89f0*/  VIADDMNMX R13, R17, R18, R13, PT ;  /* 0x00000012110d7246 */ /* 0x000fe4000380010d */
[----:B------:R-:W-:-:S07]  /*8a00*/  VIMNMX R14, R14, R17, !PT ;  /* 0x000000110e0e7248 */ /* 0x000fce0007fe0100 */
.L_x_1300:
[----:B------:R-:W-:Y:S02]  /*8a10*/  FMNMX.FTZ R8, R15, R12, !PT ;  /* 0x0000000c0f087209 */ /* 0x000fe40007810000 */
        /* <DEDUP_REMOVED lines=10> */
[----:B------:R-:W-:-:S02]  /*8ac0*/  FSEL R154, R154, -INF , !P4 ;  /* 0xff8000009a9a7808 */ /* 0x000fc40006000000 */
        /* <DEDUP_REMOVED lines=15> */
[----:B------:R-:W-:Y:S02]  /*8bc0*/  FSEL R159, R159, -INF , !P1 ;  /* 0xff8000009f9f7808 */ /* 0x000fe40004800000 */
[----:B------:R-:W-:Y:S02]  /*8bd0*/  FMNMX.FTZ R8, R180, R17, !PT ;  /* 0x00000011b4087209 */ /* 0x000fe40007810000 */
[----:B------:R-:W-:-:S02]  /*8be0*/  ISETP.LT.OR P5, PT, R13, 0x11, P5 ;  /* 0x000000110d00780c */ /* 0x000fc40002fa1670 */
[----:B------:R-:W-:Y:S02]  /*8bf0*/  FMNMX.FTZ R17, R181, R8, !PT ;  /* 0x00000008b5117209 */ /* 0x000fe40007810000 */
[----:B------:R-:W-:Y:S02]  /*8c00*/  ISETP.GT.AND P2, PT, R14, 0x18, P0 ;  /* 0x000000180e00780c */ /* 0x000fe40000744270 */
[----:B------:R-:W-:Y:S01]  /*8c10*/  ISETP.LT.OR P6, PT, R13, 0x12, P6 ;  /* 0x000000120d00780c */ /* 0x000fe200037c1670 */
[----:B------:R-:W1:Y:S01]  /*8c20*/  SHFL.BFLY PT, R8, R17, 0x2, 0x1f ;  /* 0x0c401f0011087f89 */ /* 0x000e6200000e0000 */
[----:B------:R-:W-:Y:S02]  /*8c30*/  FSEL R162, R162, -INF , !P5 ;  /* 0xff800000a2a27808 */ /* 0x000fe40006800000 */
[----:B------:R-:W-:Y:S02]  /*8c40*/  ISETP.GT.AND P3, PT, R14, 0x19, P0 ;  /* 0x000000190e00780c */ /* 0x000fe40000764270 */
[----:B------:R-:W-:-:S02]  /*8c50*/  FSEL R163, R163, -INF , !P6 ;  /* 0xff800000a3a37808 */ /* 0x000fc40007000000 */
[C---:B------:R-:W-:Y:S02]  /*8c60*/  ISETP.LT.OR P2, PT, R13.reuse, 0x19, P2 ;  /* 0x000000190d00780c */ /* 0x040fe40001741670 */
[----:B------:R-:W-:Y:S02]  /*8c70*/  ISETP.GT.AND P4, PT, R14, 0x20, P0 ;  /* 0x000000200e00780c */ /* 0x000fe40000784270 */
[C---:B------:R-:W-:Y:S02]  /*8c80*/  ISETP.LT.OR P3, PT, R13.reuse, 0x1a, P3 ;  /* 0x0000001a0d00780c */ /* 0x040fe40001f61670 */
[----:B------:R-:W-:Y:S02]  /*8c90*/  FSEL R166, R166, -INF , !P2 ;  /* 0xff800000a6a67808 */ /* 0x000fe40005000000 */
[----:B------:R-:W-:Y:S02]  /*8ca0*/  ISETP.GT.AND P1, PT, R14, 0x21, P0 ;  /* 0x000000210e00780c */ /* 0x000fe40000724270 */
[----:B------:R-:W-:-:S02]  /*8cb0*/  ISETP.LT.OR P4, PT, R13, 0x21, P4 ;  /* 0x000000210d00780c */ /* 0x000fc40002781670 */
[----:B------:R-:W-:Y:S02]  /*8cc0*/  FSEL R167, R167, -INF , !P3 ;  /* 0xff800000a7a77808 */ /* 0x000fe40005800000 */
[----:B------:R-:W-:Y:S02]  /*8cd0*/  ISETP.LT.OR P1, PT, R13, 0x22, P1 ;  /* 0x000000220d00780c */ /* 0x000fe40000f21670 */
[----:B------:R-:W-:Y:S02]  /*8ce0*/  ISETP.GT.AND P5, PT, R14, 0x28, P0 ;  /* 0x000000280e00780c */ /* 0x000fe400007a4270 */
[----:B-1----:R-:W-:Y:S02]  /*8cf0*/  FMNMX.FTZ R18, R17, R8, !PT ;  /* 0x0000000811127209 */ /* 0x002fe40007810000 */
[----:B------:R-:W-:Y:S02]  /*8d00*/  FSEL R170, R170, -INF , !P4 ;  /* 0xff800000aaaa7808 */ /* 0x000fe40006000000 */
[----:B------:R-:W-:Y:S01]  /*8d10*/  FSEL R171, R171, -INF , !P1 ;  /* 0xff800000abab7808 */ /* 0x000fe20004800000 */
[----:B------:R-:W1:Y:S01]  /*8d20*/  SHFL.BFLY PT, R19, R18, 0x1, 0x1f ;  /* 0x0c201f0012137f89 */ /* 0x000e6200000e0000 */
[----:B------:R-:W-:-:S02]  /*8d30*/  ISETP.GT.AND P6, PT, R14, 0x29, P0 ;  /* 0x000000290e00780c */ /* 0x000fc400007c4270 */
[C---:B------:R-:W-:Y:S02]  /*8d40*/  ISETP.GT.AND P2, PT, R14.reuse, 0x30, P0 ;  /* 0x000000300e00780c */ /* 0x040fe40000744270 */
[C---:B------:R-:W-:Y:S02]  /*8d50*/  ISETP.GT.AND P4, PT, R14.reuse, 0x31, P0 ;  /* 0x000000310e00780c */ /* 0x040fe40000784270 */
[C---:B------:R-:W-:Y:S02]  /*8d60*/  ISETP.GT.AND P1, PT, R14.reuse, 0x38, P0 ;  /* 0x000000380e00780c */ /* 0x040fe40000724270 */
[----:B------:R-:W-:Y:S02]  /*8d70*/  ISETP.GT.AND P0, PT, R14, 0x39, P0 ;  /* 0x000000390e00780c */ /* 0x000fe40000704270 */
[C---:B------:R-:W-:Y:S02]  /*8d80*/  ISETP.LT.OR P5, PT, R13.reuse, 0x29, P5 ;  /* 0x000000290d00780c */ /* 0x040fe40002fa1670 */
[----:B------:R-:W-:-:S02]  /*8d90*/  ISETP.LT.OR P6, PT, R13, 0x2a, P6 ;  /* 0x0000002a0d00780c */ /* 0x000fc400037c1670 */
[----:B------:R-:W-:Y:S02]  /*8da0*/  FSEL R174, R174, -INF , !P5 ;  /* 0xff800000aeae7808 */ /* 0x000fe40006800000 */
[----:B------:R-:W-:Y:S02]  /*8db0*/  ISETP.LT.OR P2, PT, R13, 0x31, P2 ;  /* 0x000000310d00780c */ /* 0x000fe40001741670 */
[----:B------:R-:W-:Y:S02]  /*8dc0*/  FSEL R175, R175, -INF , !P6 ;  /* 0xff800000afaf7808 */ /* 0x000fe40007000000 */
[----:B------:R-:W-:Y:S02]  /*8dd0*/  ISETP.LT.OR P4, PT, R13, 0x32, P4 ;  /* 0x000000320d00780c */ /* 0x000fe40002781670 */
[----:B------:R-:W-:Y:S02]  /*8de0*/  FSEL R178, R178, -INF , !P2 ;  /* 0xff800000b2b27808 */ /* 0x000fe40005000000 */
[----:B-1----:R-:W-:Y:S01]  /*8df0*/  FMNMX.FTZ R8, R18, R19, !PT ;  /* 0x0000001312087209 */ /* 0x002fe20007810000 */
[----:B------:R-:W-:Y:S01]  /*8e00*/  IMAD.U32 R19, RZ, RZ, UR39 ;  /* 0x00000027ff137e24 */ /* 0x000fe2000f8e00ff */
[----:B------:R-:W-:-:S02]  /*8e10*/  FMNMX.FTZ R18, R154, R11, !PT ;  /* 0x0000000b9a127209 */ /* 0x000fc40007810000 */
[----:B------:R-:W-:Y:S01]  /*8e20*/  ISETP.LT.OR P1, PT, R13, 0x39, P1 ;  /* 0x000000390d00780c */ /* 0x000fe20000f21670 */
[----:B------:R-:W-:-:S01]  /*8e30*/  FFMA.FTZ R19, R8, R19, -8 ;  /* 0xc100000008137423 */ /* 0x000fc20000010013 */
[----:B------:R-:W-:Y:S02]  /*8e40*/  FMNMX.FTZ R17, R155, R18, !PT ;  /* 0x000000129b117209 */ /* 0x000fe40007810000 */
[----:B------:R-:W-:Y:S02]  /*8e50*/  FSEL R179, R179, -INF , !P4 ;  /* 0xff800000b3b37808 */ /* 0x000fe40006000000 */
[----:B------:R-:W-:Y:S02]  /*8e60*/  FMNMX.FTZ R18, R158, R17, !PT ;  /* 0x000000119e127209 */ /* 0x000fe40007810000 */
[----:B------:R-:W-:Y:S02]  /*8e70*/  ISETP.LT.OR P0, PT, R13, 0x3a, P0 ;  /* 0x0000003a0d00780c */ /* 0x000fe40000701670 */
[----:B------:R-:W-:-:S02]  /*8e80*/  FMNMX.FTZ R17, R159, R18, !PT ;  /* 0x000000129f117209 */ /* 0x000fc40007810000 */
[----:B------:R-:W-:Y:S02]  /*8e90*/  FSEL R182, R182, -INF , !P1 ;  /* 0xff800000b6b67808 */ /* 0x000fe40004800000 */
[----:B------:R-:W-:Y:S02]  /*8ea0*/  FMNMX.FTZ R18, R162, R17, !PT ;  /* 0x00000011a2127209 */ /* 0x000fe40007810000 */
[----:B------:R-:W-:Y:S02]  /*8eb0*/  FSEL R183, R183, -INF , !P0 ;  /* 0xff800000b7b77808 */ /* 0x000fe40004000000 */
[----:B------:R-:W-:Y:S02]  /*8ec0*/  FMNMX.FTZ R17, R163, R18, !PT ;  /* 0x00000012a3117209 */ /* 0x000fe40007810000 */
[----:B------:R-:W-:Y:S02]  /*8ed0*/  FSETP.NEU.FTZ.AND P3, PT, R8, -INF , PT ;  /* 0xff8000000800780b */ /* 0x000fe40003f7d000 */
[----:B------:R-:W-:-:S02]  /*8ee0*/  FMNMX.FTZ R18, R166, R17, !PT ;  /* 0x00000011a6127209 */ /* 0x000fc40007810000 */
[----:B------:R-:W-:Y:S02]  /*8ef0*/  FSEL R184, R19, RZ, P3 ;  /* 0x000000ff13b87208 */ /* 0x000fe40001800000 */
[----:B------:R-:W-:-:S03]  /*8f00*/  FMNMX.FTZ R17, R167, R18, !PT ;  /* 0x00000012a7117209 */ /* 0x000fc60007810000 */
[--C-:B------:R-:W-:Y:S01]  /*8f10*/  FFMA.FTZ R20, R164, UR39, -R184.reuse ;  /* 0x00000027a4147c23 */ /* 0x100fe200080108b8 */
[----:B------:R-:W-:Y:S01]  /*8f20*/  FMNMX.FTZ R14, R170, R17, !PT ;  /* 0x00000011aa0e7209 */ /* 0x000fe20007810000 */
[--C-:B------:R-:W-:Y:S01]  /*8f30*/  FFMA.FTZ R156, R156, UR39, -R184.reuse ;  /* 0x000000279c9c7c23 */ /* 0x100fe200080108b8 */
[----:B------:R-:W-:-:S01]  /*8f40*/  FFMA.FTZ R21, R165, UR39, -R184 ;  /* 0x00000027a5157c23 */ /* 0x000fc200080108b8 */
[----:B------:R-:W-:Y:S01]  /*8f50*/  FSEL R165, R8, RZ, P3 ;  /* 0x000000ff08a57208 */ /* 0x000fe20001800000 */
[----:B------:R-:W-:-:S01]  /*8f60*/  FFMA.FTZ R15, R15, UR39, -R184 ;  /* 0x000000270f0f7c23 */ /* 0x000fc200080108b8 */
[----:B------:R-:W-:Y:S01]  /*8f70*/  FMNMX.FTZ R17, R171, R14, !PT ;  /* 0x0000000eab117209 */ /* 0x000fe20007810000 */
[----:B------:R-:W-:-:S01]  /*8f80*/  FFMA.FTZ R152, R153, UR39, -R184 ;  /* 0x0000002799987c23 */ /* 0x000fc200080108b8 */
[----:B------:R-:W-:Y:S01]  /*8f90*/  FFMA.FTZ R23, R169, UR39, -R184 ;  /* 0x00000027a9177c23 */ /* 0x000fe200080108b8 */
[----:B------:R-:W-:-:S01]  /*8fa0*/  FADD.FTZ R165, -R165, R12 ;  /* 0x0000000ca5a57221 */ /* 0x000fc20000010100 */
[----:B------:R-:W-:Y:S01]  /*8fb0*/  FMNMX.FTZ R14, R174, R17, !PT ;  /* 0x00000011ae0e7209 */ /* 0x000fe20007810000 */
[----:B------:R-:W-:Y:S01]  /*8fc0*/  MUFU.EX2 R15, R15 ;  /* 0x0000000f000f7308 */ /* 0x000fe20000000800 */
[----:B------:R-:W-:-:S01]  /*8fd0*/  FFMA.FTZ R160, R160, UR39, -R184 ;  /* 0x00000027a0a07c23 */ /* 0x000fc200080108b8 */
[----:B------:R-:W-:Y:S01]  /*8fe0*/  FMUL.FTZ R12, R165, UR39 ;  /* 0x00000027a50c7c20 */ /* 0x000fe20008410000 */
        /* <DEDUP_REMOVED lines=9> */
[----:B------:R-:W-:-:S03]  /*9080*/  FFMA.FTZ R181, R181, UR39, -R184 ;  /* 0x00000027b5b57c23 */ /* 0x000fc600080108b8 */
[----:B------:R-:W-:Y:S01]  /*9090*/  FMNMX.FTZ R18, R182, R13, !PT ;  /* 0x0000000db6127209 */ /* 0x000fe20007810000 */
[----:B------:R-:W3:Y:S01]  /*90a0*/  MUFU.EX2 R12, R12 ;  /* 0x0000000c000c7308 */ /* 0x000ee20000000800 */
[----:B-1----:R-:W-:-:S01]  /*90b0*/  FFMA.FTZ R156, R168, UR39, -R184 ;  /* 0x00000027a89c7c23 */ /* 0x002fc200080108b8 */
[----:B------:R-:W-:Y:S01]  /*90c0*/  IMAD.U32 R168, RZ, RZ, UR39 ;  /* 0x00000027ffa87e24 */ /* 0x000fe2000f8e00ff */
[----:B------:R-:W-:-:S05]  /*90d0*/  FMNMX.FTZ R13, R183, R18, !PT ;  /* 0x00000012b70d7209 */ /* 0x000fca0007810000 */
[----:B------:R-:W1:Y:S01]  /*90e0*/  SHFL.BFLY PT, R22, R13, 0x2, 0x1f ;  /* 0x0c401f000d167f89 */ /* 0x000e6200000e0000 */
[----:B------:R-:W4:Y:S08]  /*90f0*/  MUFU.EX2 R152, R152 ;  /* 0x0000009800987308 */ /* 0x000f300000000800 */
        /* <DEDUP_REMOVED lines=8> */
[----:B------:R3:W-:Y:S01]  /*9180*/  MUFU.EX2 R18, R160 ;  /* 0x000000a000127308 */ /* 0x0007e20000000800 */
[-C--:B------:R-:W-:Y:S01]  /*9190*/  FMUL.FTZ R37, R37, R12.reuse ;  /* 0x0000000c25257220 */ /* 0x080fe20000410000 */
[-C--:B------:R-:W-:Y:S01]  /*91a0*/  FMUL.FTZ R40, R40, R12.reuse ;  /* 0x0000000c28287220 */ /* 0x080fe20000410000 */
[-C--:B------:R-:W-:Y:S01]  /*91b0*/  FMUL.FTZ R41, R41, R12.reuse ;  /* 0x0000000c29297220 */ /* 0x080fe20000410000 */
[-C--:B------:R-:W-:Y:S01]  /*91c0*/  FMUL.FTZ R44, R44, R12.reuse ;  /* 0x0000000c2c2c7220 */ /* 0x080fe20000410000 */
[-C--:B------:R-:W-:Y:S01]  /*91d0*/  FMUL.FTZ R45, R45, R12.reuse ;  /* 0x0000000c2d2d7220 */ /* 0x080fe20000410000 */
[----:B------:R-:W-:Y:S01]  /*91e0*/  FMUL.FTZ R48, R48, R12 ;  /* 0x0000000c30307220 */ /* 0x000fe20000410000 */
[----:B-1----:R-:W-:Y:S01]  /*91f0*/  FMNMX.FTZ R164, R13, R22, !PT ;  /* 0x000000160da47209 */ /* 0x002fe20007810000 */
[--C-:B------:R-:W-:Y:S01]  /*9200*/  FFMA.FTZ R22, R172, UR39, -R184.reuse ;  /* 0x00000027ac167c23 */ /* 0x100fe200080108b8 */
[----:B------:R-:W-:Y:S01]  /*9210*/  MUFU.EX2 R19, R19 ;  /* 0x0000001300137308 */ /* 0x000fe20000000800 */
[----:B---3--:R-:W-:-:S01]  /*9220*/  FFMA.FTZ R160, R177, UR39, -R184 ;  /* 0x00000027b1a07c23 */ /* 0x008fc200080108b8 */
[-C--:B------:R-:W-:Y:S01]  /*9230*/  FMUL.FTZ R49, R49, R12.reuse ;  /* 0x0000000c31317220 */ /* 0x080fe20000410000 */
[----:B------:R-:W1:Y:S01]  /*9240*/  SHFL.BFLY PT, R13, R164, 0x1, 0x1f ;  /* 0x0c201f00a40d7f89 */ /* 0x000e6200000e0000 */
        /* <DEDUP_REMOVED lines=23> */
[----:B-1----:R-:W-:Y:S01]  /*93c0*/  FMNMX.FTZ R13, R164, R13, !PT ;  /* 0x0000000da40d7209 */ /* 0x002fe20007810000 */
[-C--:B------:R-:W-:Y:S01]  /*93d0*/  FMUL.FTZ R92, R92, R12.reuse ;  /* 0x0000000c5c5c7220 */ /* 0x080fe20000410000 */
[-C--:B------:R-:W-:Y:S01]  /*93e0*/  FMUL.FTZ R93, R93, R12.reuse ;  /* 0x0000000c5d5d7220 */ /* 0x080fe20000410000 */
[----:B------:R-:W-:Y:S01]  /*93f0*/  FMUL.FTZ R96, R96, R12 ;  /* 0x0000000c60607220 */ /* 0x000fe20000410000 */
[C---:B------:R-:W-:Y:S01]  /*9400*/  FSETP.NEU.FTZ.AND P0, PT, R13.reuse, -INF , PT ;  /* 0xff8000000d00780b */ /* 0x040fe20003f1d000 */
[----:B------:R-:W-:Y:S01]  /*9410*/  FFMA.FTZ R168, R13, R168, -8 ;  /* 0xc10000000da87423 */ /* 0x000fe200000100a8 */
[----:B------:R-:W-:Y:S01]  /*9420*/  MUFU.EX2 R23, R23 ;  /* 0x0000001700177308 */ /* 0x000fe20000000800 */
[-C--:B------:R-:W-:Y:S01]  /*9430*/  FMUL.FTZ R97, R97, R12.reuse ;  /* 0x0000000c61617220 */ /* 0x080fe20000410000 */
[-C--:B------:R-:W-:Y:S01]  /*9440*/  FMUL.FTZ R100, R100, R12.reuse ;  /* 0x0000000c64647220 */ /* 0x080fe20000410000 */
[-C--:B------:R-:W-:Y:S01]  /*9450*/  FMUL.FTZ R101, R101, R12.reuse ;  /* 0x0000000c65657220 */ /* 0x080fe20000410000 */
[----:B------:R-:W-:Y:S01]  /*9460*/  FSEL R165, R168, RZ, P0 ;  /* 0x000000ffa8a57208 */ /* 0x000fe20000000000 */
[-C--:B------:R-:W-:Y:S01]  /*9470*/  FMUL.FTZ R104, R104, R12.reuse ;  /* 0x0000000c68687220 */ /* 0x080fe20000410000 */
[-C--:B------:R-:W-:Y:S01]  /*9480*/  FMUL.FTZ R105, R105, R12.reuse ;  /* 0x0000000c69697220 */ /* 0x080fe20000410000 */
[----:B------:R-:W-:Y:S01]  /*9490*/  FMUL.FTZ R108, R108, R12 ;  /* 0x0000000c6c6c7220 */ /* 0x000fe20000410000 */
[----:B------:R-:W-:Y:S01]  /*94a0*/  MUFU.EX2 R22, R22 ;  /* 0x0000001600167308 */ /* 0x000fe20000000800 */
[----:B------:R-:W-:-:S01]  /*94b0*/  FFMA.FTZ R168, R154, UR39, -R165 ;  /* 0x000000279aa87c23 */ /* 0x000fc200080108a5 */
[--C-:B------:R-:W-:Y:S01]  /*94c0*/  FFMA.FTZ R154, R158, UR39, -R165.reuse ;  /* 0x000000279e9a7c23 */ /* 0x100fe200080108a5 */
[----:B------:R-:W-:Y:S01]  /*94d0*/  FSEL R158, R13, RZ, P0 ;  /* 0x000000ff0d9e7208 */ /* 0x000fe20000000000 */
[--C-:B------:R-:W-:Y:S01]  /*94e0*/  FFMA.FTZ R155, R155, UR39, -R165.reuse ;  /* 0x000000279b9b7c23 */ /* 0x100fe200080108a5 */
[----:B------:R-:W-:-:S01]  /*94f0*/  FFMA.FTZ R169, R159, UR39, -R165 ;  /* 0x000000279fa97c23 */ /* 0x000fc200080108a5 */
[--C-:B------:R-:W-:Y:S01]  /*9500*/  FFMA.FTZ R159, R162, UR39, -R165.reuse ;  /* 0x00000027a29f7c23 */ /* 0x100fe200080108a5 */
[----:B------:R-:W-:-:S01]  /*9510*/  FFMA.FTZ R172, R166, UR39, -R165 ;  /* 0x00000027a6ac7c23 */ /* 0x000fc200080108a5 */
[----:B------:R-:W-:Y:S01]  /*9520*/  FADD.FTZ R158, -R158, R11 ;  /* 0x0000000b9e9e7221 */ /* 0x000fe20000010100 */
[----:B------:R-:W-:Y:S01]  /*9530*/  MUFU.EX2 R168, R168 ;  /* 0x000000a800a87308 */ /* 0x000fe20000000800 */
[----:B------:R-:W-:-:S01]  /*9540*/  FFMA.FTZ R162, R163, UR39, -R165 ;  /* 0x00000027a3a27c23 */ /* 0x000fc200080108a5 */
[----:B------:R-:W-:Y:S01]  /*9550*/  FFMA.FTZ R166, R171, UR39, -R165 ;  /* 0x00000027aba67c23 */ /* 0x000fe200080108a5 */
[----:B------:R-:W-:Y:S01]  /*9560*/  FMUL.FTZ R11, R158, UR39 ;  /* 0x000000279e0b7c20 */ /* 0x000fe20008410000 */
[----:B------:R-:W-:Y:S01]  /*9570*/  FFMA.FTZ R171, R12, R4, R15 ;  /* 0x000000040cab7223 */ /* 0x000fe2000001000f */
[----:B------:R-:W-:-:S01]  /*9580*/  FFMA.FTZ R167, R167, UR39, -R165 ;  /* 0x00000027a7a77c23 */ /* 0x000fc200080108a5 */
[--C-:B------:R-:W-:Y:S01]  /*9590*/  FFMA.FTZ R163, R170, UR39, -R165.reuse ;  /* 0x00000027aaa37c23 */ /* 0x100fe200080108a5 */
[----:B------:R-:W-:-:S01]  /*95a0*/  FFMA.FTZ R174, R174, UR39, -R165 ;  /* 0x00000027aeae7c23 */ /* 0x000fc200080108a5 */
[----:B------:R-:W-:Y:S01]  /*95b0*/  MUFU.EX2 R155, R155 ;  /* 0x0000009b009b7308 */ /* 0x000fe20000000800 */
[----:B----4-:R-:W-:-:S01]  /*95c0*/  FADD.FTZ R171, R152, R171 ;  /* 0x000000ab98ab7221 */ /* 0x010fc20000010000 */
[--C-:B------:R-:W-:Y:S01]  /*95d0*/  FFMA.FTZ R175, R175, UR39, -R165.reuse ;  /* 0x00000027afaf7c23 */ /* 0x100fe200080108a5 */
[----:B------:R-:W-:-:S01]  /*95e0*/  FFMA.FTZ R178, R178, UR39, -R165 ;  /* 0x00000027b2b27c23 */ /* 0x000fc200080108a5 */
[--C-:B------:R-:W-:Y:S01]  /*95f0*/  FFMA.FTZ R179, R179, UR39, -R165.reuse ;  /* 0x00000027b3b37c23 */ /* 0x100fe200080108a5 */
[----:B------:R-:W-:-:S01]  /*9600*/  FFMA.FTZ R182, R182, UR39, -R165 ;  /* 0x00000027b6b67c23 */ /* 0x000fc200080108a5 */
[----:B------:R-:W-:Y:S01]  /*9610*/  FFMA.FTZ R165, R183, UR39, -R165 ;  /* 0x00000027b7a57c23 */ /* 0x000fe200080108a5 */
[----:B------:R-:W-:Y:S01]  /*9620*/  PLOP3.LUT P0, PT, PT, PT, UP0, 0x40, 0x0 ;  /* 0x000000000000781c */ /* 0x000fe20003f0e808 */
[----:B------:R-:W1:Y:S01]  /*9630*/  MUFU.EX2 R11, R11 ;  /* 0x0000000b000b7308 */ /* 0x000e620000000800 */
[-C--:B------:R-:W-:Y:S01]  /*9640*/  FMUL.FTZ R109, R109, R12.reuse ;  /* 0x0000000c6d6d7220 */ /* 0x080fe20000410000 */
[-C--:B------:R-:W-:Y:S01]  /*9650*/  FMUL.FTZ R112, R112, R12.reuse ;  /* 0x0000000c70707220 */ /* 0x080fe20000410000 */
        /* <DEDUP_REMOVED lines=14> */
[----:B-1----:R-:W-:-:S01]  /*9740*/  FFMA.FTZ R4, R11, R5, R168 ;  /* 0x000000050b047223 */ /* 0x002fc200000100a8 */
[-C--:B------:R-:W-:Y:S01]  /*9750*/  FMUL.FTZ R137, R137, R12.reuse ;  /* 0x0000000c89897220 */ /* 0x080fe20000410000 */
[-C--:B------:R-:W-:Y:S01]  /*9760*/  FMUL.FTZ R140, R140, R12.reuse ;  /* 0x0000000c8c8c7220 */ /* 0x080fe20000410000 */
[----:B------:R-:W-:Y:S01]  /*9770*/  FMUL.FTZ R141, R141, R12 ;  /* 0x0000000c8d8d7220 */ /* 0x000fe20000410000 */
[----:B------:R-:W-:-:S01]  /*9780*/  FADD.FTZ R5, R155, R4 ;  /* 0x000000049b057221 */ /* 0x000fc20000010000 */
[----:B------:R-:W-:Y:S01]  /*9790*/  FADD.FTZ R4, R14, R171 ;  /* 0x000000ab0e047221 */ /* 0x000fe20000010000 */
[----:B------:R-:W-:Y:S01]  /*97a0*/  FMUL.FTZ R144, R144, R12 ;  /* 0x0000000c90907220 */ /* 0x000fe20000410000 */
[----:B------:R-:W1:Y:S01]  /*97b0*/  MUFU.EX2 R159, R159 ;  /* 0x0000009f009f7308 */ /* 0x000e620000000800 */
[----:B---3--:R-:W-:-:S01]  /*97c0*/  FADD.FTZ R158, R154, R5 ;  /* 0x000000059a9e7221 */ /* 0x008fc20000010000 */
[----:B------:R-:W-:Y:S01]  /*97d0*/  FADD.FTZ R5, R17, R4 ;  /* 0x0000000411057221 */ /* 0x000fe20000010000 */
[-C--:B------:R-:W-:Y:S01]  /*97e0*/  FMUL.FTZ R145, R145, R12.reuse ;  /* 0x0000000c91917220 */ /* 0x080fe20000410000 */
[-C--:B------:R-:W-:Y:S01]  /*97f0*/  FMUL.FTZ R148, R148, R12.reuse ;  /* 0x0000000c94947220 */ /* 0x080fe20000410000 */
[----:B------:R-:W-:Y:S01]  /*9800*/  FMUL.FTZ R149, R149, R12 ;  /* 0x0000000c95957220 */ /* 0x000fe20000410000 */
        /* <DEDUP_REMOVED lines=11> */
[----:B-1----:R-:W-:-:S01]  /*98c0*/  FADD.FTZ R5, R159, R158 ;  /* 0x0000009e9f057221 */ /* 0x002fc20000010000 */
[-C--:B------:R-:W-:Y:S01]  /*98d0*/  FMUL.FTZ R31, R31, R11.reuse ;  /* 0x0000000b1f1f7220 */ /* 0x080fe20000410000 */
[----:B------:R-:W-:Y:S01]  /*98e0*/  F2FP.SATFINITE.E4M3.F32.PACK_AB_MERGE_C R154, R19, R18, R20 ;  /* 0x00000012139a723e */ /* 0x000fe20004807014 */
[-C--:B------:R-:W-:Y:S01]  /*98f0*/  FMUL.FTZ R34, R34, R11.reuse ;  /* 0x0000000b22227220 */ /* 0x080fe20000410000 */
[-C--:B------:R-:W-:Y:S01]  /*9900*/  FMUL.FTZ R35, R35, R11.reuse ;  /* 0x0000000b23237220 */ /* 0x080fe20000410000 */
[-C--:B------:R-:W-:Y:S01]  /*9910*/  FMUL.FTZ R38, R38, R11.reuse ;  /* 0x0000000b26267220 */ /* 0x080fe20000410000 */
[----:B------:R-:W-:Y:S01]  /*9920*/  FMUL.FTZ R39, R39, R11 ;  /* 0x0000000b27277220 */ /* 0x000fe20000410000 */
[----:B------:R-:W1:Y:S01]  /*9930*/  MUFU.EX2 R167, R167 ;  /* 0x000000a700a77308 */ /* 0x000e620000000800 */
        /* <DEDUP_REMOVED lines=16> */
[----:B-1----:R-:W-:-:S01]  /*9a40*/  FADD.FTZ R158, R167, R158 ;  /* 0x0000009ea79e7221 */ /* 0x002fc20000010000 */
[----:B------:R-:W-:Y:S01]  /*9a50*/  FADD.FTZ R171, R23, R4 ;  /* 0x0000000417ab7221 */ /* 0x000fe20000010000 */
[----:B------:R-:W-:Y:S01]  /*9a60*/  F2FP.SATFINITE.E4M3.F32.PACK_AB_MERGE_C R167, R167, R172, RZ ;  /* 0x000000aca7a7723e */ /* 0x000fe200048070ff */
[-C--:B------:R-:W-:Y:S01]  /*9a70*/  FMUL.FTZ R62, R62, R11.reuse ;  /* 0x0000000b3e3e7220 */ /* 0x080fe20000410000 */
[-C--:B------:R-:W-:Y:S01]  /*9a80*/  FMUL.FTZ R63, R63, R11.reuse ;  /* 0x0000000b3f3f7220 */ /* 0x080fe20000410000 */
[----:B------:R-:W-:Y:S01]  /*9a90*/  FADD.FTZ R4, R22, R171 ;  /* 0x000000ab16047221 */ /* 0x000fe20000010000 */
        /* <DEDUP_REMOVED lines=34> */
[----:B----4-:R-:W-:-:S01]  /*9cc0*/  FADD.FTZ R5, R175, R158 ;  /* 0x0000009eaf057221 */ /* 0x010fc20000010000 */
[----:B------:R-:W-:Y:S01]  /*9cd0*/  F2FP.SATFINITE.E4M3.F32.PACK_AB_MERGE_C R158, R17, R14, RZ ;  /* 0x0000000e119e723e */ /* 0x000fe200048070ff */
[-C--:B------:R-:W-:Y:S01]  /*9ce0*/  FMUL.FTZ R111, R111, R11.reuse ;  /* 0x0000000b6f6f7220 */ /* 0x080fe20000410000 */
[----:B------:R-:W-:Y:S01]  /*9cf0*/  F2FP.SATFINITE.E4M3.F32.PACK_AB_MERGE_C R157, R175, R174, RZ ;  /* 0x000000aeaf9d723e */ /* 0x000fe200048070ff */
[----:B------:R-:W-:Y:S01]  /*9d00*/  FMUL.FTZ R114, R114, R11 ;  /* 0x0000000b72727220 */ /* 0x000fe20000410000 */
[----:B------:R-:W-:Y:S01]  /*9d10*/  F2FP.SATFINITE.E4M3.F32.PACK_AB_MERGE_C R152, R152, R15, R158 ;  /* 0x0000000f9898723e */ /* 0x000fe2000480709e */
[----:B------:R-:W-:Y:S01]  /*9d20*/  FMUL.FTZ R115, R115, R11 ;  /* 0x0000000b73737220 */ /* 0x000fe20000410000 */
[----:B------:R-:W4:Y:S01]  /*9d30*/  MUFU.EX2 R160, R160 ;  /* 0x000000a000a07308 */ /* 0x000f220000000800 */
[----:B-1----:R-:W-:-:S01]  /*9d40*/  FADD.FTZ R17, R153, R4 ;  /* 0x0000000499117221 */ /* 0x002fc20000010000 */
[----:B------:R-:W-:Y:S01]  /*9d50*/  F2FP.SATFINITE.E4M3.F32.PACK_AB_MERGE_C R157, R166, R163, R157 ;  /* 0x000000a3a69d723e */ /* 0x000fe2000480709d */
[-C--:B------:R-:W-:Y:S01]  /*9d60*/  FMUL.FTZ R118, R118, R11.reuse ;  /* 0x0000000b76767220 */ /* 0x080fe20000410000 */
        /* <DEDUP_REMOVED lines=22> */
[----:B------:R-:W-:-:S06]  /*9ed0*/  FMUL.FTZ R151, R151, R11 ;  /* 0x0000000b97977220 */ /* 0x000fcc0000410000 */
[----:B------:R-:W1:Y:S01]  /*9ee0*/  MUFU.EX2 R182, R182 ;  /* 0x000000b600b67308 */ /* 0x000e620000000800 */
[----:B---3--:R-:W-:-:S07]  /*9ef0*/  FADD.FTZ R17, R161, R14 ;  /* 0x0000000ea1117221 */ /* 0x008fce0000010000 */
[----:B------:R-:W3:Y:S01]  /*9f00*/  MUFU.EX2 R165, R165 ;  /* 0x000000a500a57308 */ /* 0x000ee20000000800 */
[C---:B----4-:R-:W-:Y:S01]  /*9f10*/  F2FP.SATFINITE.E4M3.F32.PACK_AB_MERGE_C R161, R164.reuse, R161, RZ ;  /* 0x000000a1a4a1723e */ /* 0x050fe200048070ff */
[----:B------:R-:W-:-:S03]  /*9f20*/  FADD.FTZ R4, R164, R17 ;  /* 0x00000011a4047221 */ /* 0x000fc60000010000 */
[----:B------:R-:W-:Y:S02]  /*9f30*/  F2FP.SATFINITE.E4M3.F32.PACK_AB_MERGE_C R158, R160, R153, R161 ;  /* 0x00000099a09e723e */ /* 0x000fe400048070a1 */
[----:B------:R-:W-:Y:S01]  /*9f40*/  F2FP.SATFINITE.E4M3.F32.PACK_AB_MERGE_C R153, R155, R168, R169 ;  /* 0x000000a89b99723e */ /* 0x000fe200048070a9 */
[----:B-1----:R-:W-:Y:S01]  /*9f50*/  FADD.FTZ R14, R182, R5 ;  /* 0x00000005b60e7221 */ /* 0x002fe20000010000 */
[----:B------:R-:W-:Y:S02]  /*9f60*/  F2FP.SATFINITE.E4M3.F32.PACK_AB_MERGE_C R155, R162, R159, R167 ;  /* 0x0000009fa29b723e */ /* 0x000fe400048070a7 */
[C---:B---3--:R-:W-:Y:S01]  /*9f70*/  F2FP.SATFINITE.E4M3.F32.PACK_AB_MERGE_C R182, R165.reuse, R182, RZ ;  /* 0x000000b6a5b6723e */ /* 0x048fe200048070ff */
[----:B------:R-:W-:-:S03]  /*9f80*/  FADD.FTZ R5, R165, R14 ;  /* 0x0000000ea5057221 */ /* 0x000fc60000010000 */
[----:B------:R-:W-:Y:S01]  /*9f90*/  F2FP.SATFINITE.E4M3.F32.PACK_AB_MERGE_C R159, R179, R178, R182 ;  /* 0x000000b2b39f723e */ /* 0x000fe200048070b6 */
[----:B------:R-:W-:Y:S06]  /*9fa0*/  @P0 BRA `(.L_x_1304) ;  /* 0x0000000000040947 */ /* 0x000fec0003800000 */
[----:B------:R-:W-:Y:S01]  /*9fb0*/  BPT.TRAP 0x1 ;  /* 0x000000040000795c */ /* 0x000fe20000300000 */
.L_x_1304:
[----:B------:R-:W-:Y:S01]  /*9fc0*/  PLOP3.LUT P1, PT, PT, PT, UP0, 0x40, 0x0 ;  /* 0x000000000000781c */ /* 0x000fe20003f2e808 */
[----:B------:R1:W3:-:S12]  /*9fd0*/  SYNCS.PHASECHK.TRANS64.TRYWAIT P0, [UR57+0x20850], R9 ;  /* 0x02085009ff0075a7 */ /* 0x0002d80008000179 */
[----:B-1----:R-:W-:Y:S05]  /*9fe0*/  @P1 BRA `(.L_x_1305) ;  /* 0x0000000000041947 */ /* 0x002fea0003800000 */
[----:B------:R-:W-:Y:S01]  /*9ff0*/  BPT.TRAP 0x1 ;  /* 0x000000040000795c */ /* 0x000fe20000300000 */
.L_x_1305:
[----:B---3--:R-:W-:Y:S05]  /*a000*/  @P0 BRA `(.L_x_1306) ;  /* 0x0000000000080947 */ /* 0x008fea0003800000 */
[----:B------:R-:W1:Y:S02]  /*a010*/  SYNCS.PHASECHK.TRANS64.TRYWAIT P0, [UR57+0x20850], R9 ;  /* 0x02085009ff0075a7 */ /* 0x000e640008000179 */
[----:B-1----:R-:W-:Y:S05]  /*a020*/  @!P0 BRA `(.L_x_1307) ;  /* 0x0000009000ec8947 */ /* 0x002fea0003800000 */
.L_x_1306:
        /* <DEDUP_REMOVED lines=15> */
.L_x_1308:
[----:B------:R-:W-:Y:S01]  /*a120*/  UIADD3 UR57, UR57, 0x20860, URZ ;  /* 0x0002086039397890 */ /* 0x000fe2000fffe03f */
[C---:B------:R-:W-:Y:S01]  /*a130*/  ISETP.GT.AND P0, PT, R10.reuse, UR40, PT ;  /* 0x000000280a007c0c */ /* 0x040fe2000bf04270 */
[----:B------:R-:W-:Y:S02]  /*a140*/  VIADD R10, R10, 0xffffffff ;  /* 0xffffffff0a0a7836 */ /* 0x000fe40000000000 */
[----:B------:R-:W-:Y:S01]  /*a150*/  UPRMT UR57, UR45, 0x654, UR57 ;  /* 0x000006542d397896 */ /* 0x000fe20008000039 */
[----:B------:R-:W-:Y:S02]  /*a160*/  IMAD.MOV.U32 R11, RZ, RZ, R13 ;  /* 0x000000ffff0b7224 */ /* 0x000fe400078e000d */
[----:B-1----:R-:W-:-:S06]  /*a170*/  IMAD.MOV.U32 R12, RZ, RZ, R8 ;  /* 0x000000ffff0c7224 */ /* 0x002fcc00078e0008 */
[----:B------:R-:W-:Y:S01]  /*a180*/  SYNCS.ARRIVE.TRANS64.RED.A1T0 RZ, [UR57], RZ ;  /* 0x000000ffffff79a7 */ /* 0x000fe20008100439 */
[----:B------:R-:W-:Y:S05]  /*a190*/  @P0 BRA `(.L_x_1309) ;  /* 0xffffffdc00300947 */ /* 0x000fea000383ffff */
.L_x_1290:
[----:B------:R-:W-:Y:S01]  /*a1a0*/  ULDC.64 UR8, c[0x0][0x9a0] ;  /* 0x0002680000087ab9 */ /* 0x000fe20000000a00 */
[----:B------:R-:W-:Y:S01]  /*a1b0*/  IADD3 R16, -R16, 0xb, RZ ;  /* 0x0000000b10107810 */ /* 0x000fe20007ffe1ff */
[----:B------:R-:W-:Y:S01]  /*a1c0*/  UISETP.NE.U32.AND UP0, UPT, UR8, URZ, UPT ;  /* 0x0000003f0800728c */ /* 0x000fe2000bf05070 */
[----:B------:R-:W-:-:S03]  /*a1d0*/  IMAD.MOV.U32 R6, RZ, RZ, 0x3f800000 ;  /* 0x3f800000ff067424 */ /* 0x000fc600078e00ff */
[----:B------:R-:W-:Y:S01]  /*a1e0*/  UISETP.NE.AND.EX UP0, UPT, UR9, URZ, UPT, UP0 ;  /* 0x0000003f0900728c */ /* 0x000fe2000bf05300 */
[----:B------:R3:W-:Y:S08]  /*a1f0*/  BAR.ARV R16, 0x100 ;  /* 0x000400100000751d */ /* 0x0007f00000002000 */
[----:B------:R-:W-:Y:S06]  /*a200*/  BAR.ARV 0x8, 0x180 ;  /* 0x0206000000007b1d */ /* 0x000fec0000002000 */
[----:B------:R-:W-:Y:S01]  /*a210*/  @UP0 ULDC.64 UR10, c[0x0][0x9c8] ;  /* 0x00027200000a0ab9 */ /* 0x000fe20000000a00 */
[----:B------:R-:W-:Y:S01]  /*a220*/  @UP0 USHF.R.S32.HI UR7, URZ, 0x1f, UR42 ;  /* 0x0000001f3f070899 */ /* 0x000fe2000801142a */
[----:B------:R-:W-:Y:S01]  /*a230*/  PLOP3.LUT P0, PT, PT, PT, UP0, 0x80, 0x0 ;  /* 0x000000000000781c */ /* 0x000fe20003f0f008 */
[----:B------:R-:W-:-:S02]  /*a240*/  @UP0 UIMAD UR6, UR38, UR10, URZ ;  /* 0x0000000a260602a4 */ /* 0x000fc4000f8e023f */
        /* <DEDUP_REMOVED lines=10> */
[----:B------:R-:W-:-:S04]  /*a2f0*/  IMAD.U32 R2, RZ, RZ, UR6 ;  /* 0x00000006ff027e24 */ /* 0x000fc8000f8e00ff */
[----:B0-2---:R-:W-:-:S05]  /*a300*/  IMAD.U32 R3, RZ, RZ, UR7 ;  /* 0x00000007ff037e24 */ /* 0x005fca000f8e00ff */
[----:B------:R0:W2:Y:S01]  /*a310*/  @P0 LDG.E R6, desc[UR52][R2.64] ;  /* 0x0000003402060981 */ /* 0x0000a2000c1e1900 */
[----:B-1----:R-:W-:-:S03]  /*a320*/  IMAD.MOV.U32 R11, RZ, RZ, RZ ;  /* 0x000000ffff0b7224 */ /* 0x002fc600078e00ff */
[----:B------:R-:W1:Y:S04]  /*a330*/  SHFL.BFLY PT, R7, R4, 0x2, 0x1f ;  /* 0x0c401f0004077f89 */ /* 0x000e6800000e0000 */
[----:B------:R-:W4:Y:S01]  /*a340*/  SHFL.BFLY PT, R0, R5, 0x2, 0x1f ;  /* 0x0c401f0005007f89 */ /* 0x000f2200000e0000 */
[----:B0-----:R-:W-:Y:S02]  /*a350*/  IMAD.MOV.U32 R3, RZ, RZ, -0x800000 ;  /* 0xff800000ff037424 */ /* 0x001fe400078e00ff */
[----:B-1----:R-:W-:Y:S01]  /*a360*/  FADD.FTZ R7, R7, R4 ;  /* 0x0000000407077221 */ /* 0x002fe20000010000 */
[----:B----4-:R-:W-:Y:S01]  /*a370*/  FADD.FTZ R9, R0, R5 ;  /* 0x0000000500097221 */ /* 0x010fe20000010000 */
[----:B------:R-:W-:-:S03]  /*a380*/  IMAD.U32 R5, RZ, RZ, UR39 ;  /* 0x00000027ff057e24 */ /* 0x000fc6000f8e00ff */
[----:B------:R-:W0:Y:S04]  /*a390*/  SHFL.BFLY PT, R0, R7, 0x1, 0x1f ;  /* 0x0c201f0007007f89 */ /* 0x000e2800000e0000 */
[----:B------:R-:W1:Y:S01]  /*a3a0*/  SHFL.BFLY PT, R10, R9, 0x1, 0x1f ;  /* 0x0c201f00090a7f89 */ /* 0x000e6200000e0000 */
[----:B0-----:R-:W-:Y:S01]  /*a3b0*/  FADD.FTZ R12, R7, R0 ;  /* 0x00000000070c7221 */ /* 0x001fe20000010000 */
[----:B------:R-:W-:Y:S02]  /*a3c0*/  IMAD.MOV.U32 R7, RZ, RZ, RZ ;  /* 0x000000ffff077224 */ /* 0x000fe400078e00ff */
[----:B------:R-:W-:Y:S02]  /*a3d0*/  IMAD.MOV.U32 R0, RZ, RZ, -0x800000 ;  /* 0xff800000ff007424 */ /* 0x000fe400078e00ff */
[C---:B------:R-:W-:Y:S01]  /*a3e0*/  FMUL.FTZ R14, R12.reuse, 0.00390625 ;  /* 0x3b8000000c0e7820 */ /* 0x040fe20000410000 */
[----:B------:R-:W-:Y:S01]  /*a3f0*/  FSETP.NE.FTZ.AND P0, PT, R12, RZ, PT ;  /* 0x000000ff0c00720b */ /* 0x000fe20003f15000 */
[----:B-1----:R-:W-:Y:S01]  /*a400*/  FADD.FTZ R10, R9, R10 ;  /* 0x0000000a090a7221 */ /* 0x002fe20000010000 */
[----:B------:R-:W-:-:S02]  /*a410*/  IMAD.U32 R9, RZ, RZ, UR39 ;  /* 0x00000027ff097e24 */ /* 0x000fc4000f8e00ff */
[----:B------:R-:W-:Y:S01]  /*a420*/  FSETP.NE.FTZ.AND P1, PT, R14, RZ, PT ;  /* 0x000000ff0e00720b */ /* 0x000fe20003f35000 */
[----:B------:R-:W-:-:S05]  /*a430*/  FMUL.FTZ R15, R10, 0.00390625 ;  /* 0x3b8000000a0f7820 */ /* 0x000fca0000410000 */
[----:B------:R-:W-:-:S03]  /*a440*/  FSETP.NE.FTZ.AND P2, PT, R15, RZ, PT ;  /* 0x000000ff0f00720b */ /* 0x000fc60003f55000 */
[----:B------:R-:W-:Y:S01]  /*a450*/  @P0 MUFU.RCP R11, R12 ;  /* 0x0000000c000b0308 */ /* 0x000fe20000001000 */
[----:B------:R-:W-:-:S03]  /*a460*/  FSETP.NE.FTZ.AND P0, PT, R10, RZ, PT ;  /* 0x000000ff0a00720b */ /* 0x000fc60003f15000 */
[----:B------:R-:W-:-:S04]  /*a470*/  @P1 FMUL.FTZ R5, R5, 0.69314718246459960938 ;  /* 0x3f31721805051820 */ /* 0x000fc80000410000 */
[----:B------:R-:W0:Y:S02]  /*a480*/  @P1 MUFU.LG2 R2, R14 ;  /* 0x0000000e00021308 */ /* 0x000e240000000c00 */
[----:B------:R-:W-:-:S06]  /*a490*/  @P2 FMUL.FTZ R9, R9, 0.69314718246459960938 ;  /* 0x3f31721809092820 */ /* 0x000fcc0000410000 */
[----:B------:R-:W1:Y:S08]  /*a4a0*/  @P2 MUFU.LG2 R4, R15 ;  /* 0x0000000f00042308 */ /* 0x000e700000000c00 */
[----:B------:R-:W4:Y:S01]  /*a4b0*/  @P0 MUFU.RCP R7, R10 ;  /* 0x0000000a00070308 */ /* 0x000f220000001000 */
[----:B0-----:R-:W-:Y:S01]  /*a4c0*/  @P1 FMUL.FTZ R2, R2, 0.69314718246459960938 ;  /* 0x3f31721802021820 */ /* 0x001fe20000410000 */
[----:B------:R-:W-:-:S03]  /*a4d0*/  PLOP3.LUT P0, PT, PT, PT, PT, 0x8, 0x0 ;  /* 0x000000000000781c */ /* 0x000fc60003f0e170 */
[----:B------:R-:W-:Y:S01]  /*a4e0*/  @P1 FFMA.FTZ R3, R5, R8, R2 ;  /* 0x0000000805031223 */ /* 0x000fe20000010002 */
[----:B-1----:R-:W-:-:S04]  /*a4f0*/  @P2 FMUL.FTZ R4, R4, 0.69314718246459960938 ;  /* 0x3f31721804042820 */ /* 0x002fc80000410000 */
[----:B------:R-:W-:Y:S01]  /*a500*/  @P2 FFMA.FTZ R0, R9, R13, R4 ;  /* 0x0000000d09002223 */ /* 0x000fe20000010004 */
[-C--:B--2---:R-:W-:Y:S01]  /*a510*/  FMUL.FTZ R11, R11, R6.reuse ;  /* 0x000000060b0b7220 */ /* 0x084fe20000410000 */
[----:B----4-:R-:W-:-:S03]  /*a520*/  FMUL.FTZ R2, R7, R6 ;  /* 0x0000000607027220 */ /* 0x010fc60000410000 */
        /* <DEDUP_REMOVED lines=127> */
[----:B---3--:R-:W-:-:S07]  /*ad20*/  FMUL.FTZ R147, R147, R2 ;  /* 0x0000000293937220 */ /* 0x008fce0000410000 */
.L_x_1231:
[----:B------:R-:W-:Y:S05]  /*ad30*/  @P0 BRA `(.L_x_1310) ;  /* 0x00000038006c0947 */ /* 0x000fea0003800000 */
[----:B------:R-:W0:Y:S01]  /*ad40*/  S2R R6, SR_TID.X ;  /* 0x0000000000067919 */ /* 0x000e220000002100 */
[----:B------:R-:W-:Y:S01]  /*ad50*/  ULDC.64 UR4, c[0x4][0x38] ;  /* 0x01000e0000047ab9 */ /* 0x000fe20000000a00 */
[----:B------:R-:W-:Y:S01]  /*ad60*/  ULDC.64 UR8, c[0x0][0xbd0] ;  /* 0x0002f40000087ab9 */ /* 0x000fe20000000a00 */
[----:B------:R-:W-:Y:S01]  /*ad70*/  USHF.R.S32.HI UR7, URZ, 0x1f, UR42 ;  /* 0x0000001f3f077899 */ /* 0x000fe2000801142a */
[----:B------:R-:W1:Y:S01]  /*ad80*/  S2R R12, SR_CTAID.X ;  /* 0x00000000000c7919 */ /* 0x000e620000002500 */
[----:B------:R-:W-:Y:S01]  /*ad90*/  ULDC.64 UR10, c[0x0][0xb38] ;  /* 0x0002ce00000a7ab9 */ /* 0x000fe20000000a00 */
[----:B0-----:R-:W-:-:S05]  /*ada0*/  IMAD.SHL.U32 R2, R6, 0x4, RZ ;  /* 0x0000000406027824 */ /* 0x001fca00078e00ff */
[----:B------:R-:W-:Y:S01]  /*adb0*/  LOP3.LUT R2, R2, 0xc, RZ, 0xc0, !PT ;  /* 0x0000000c02027812 */ /* 0x000fe200078ec0ff */
[----:B------:R-:W-:Y:S03]  /*adc0*/  BAR.SYNC.DEFER_BLOCKING 0x1, 0x100 ;  /* 0x0044000000007b1d */ /* 0x000fe60000010000 */
[----:B------:R-:W-:-:S05]  /*add0*/  IADD3 R4, P0, R2, UR4, RZ ;  /* 0x0000000402047c10 */ /* 0x000fca000ff1e0ff */
[----:B------:R-:W-:-:S05]  /*ade0*/  IMAD.X R5, RZ, RZ, UR5, P0 ;  /* 0x00000005ff057e24 */ /* 0x000fca00080e06ff */
[----:B------:R0:W2:Y:S01]  /*adf0*/  LDG.E.CONSTANT R2, desc[UR52][R4.64] ;  /* 0x0000003404027981 */ /* 0x0000a2000c1e9900 */
[C---:B------:R-:W-:Y:S01]  /*ae00*/  LOP3.LUT P0, R7, R6.reuse, 0x3, RZ, 0xc0, !PT ;  /* 0x0000000306077812 */ /* 0x040fe2000780c0ff */
[----:B------:R-:W-:Y:S01]  /*ae10*/  VIADD R6, R6, 0xffffff80 ;  /* 0xffffff8006067836 */ /* 0x000fe20000000000 */
[----:B------:R-:W-:Y:S01]  /*ae20*/  UIMAD.WIDE.U32 UR4, UR42, UR8, URZ ;  /* 0x000000082a0472a5 */ /* 0x000fe2000f8e003f */
[----:B------:R-:W-:Y:S01]  /*ae30*/  BSSY B0, `(.L_x_1311) ;  /* 0x00002b1000007945 */ /* 0x000fe20003800000 */
[----:B------:R-:W-:Y:S01]  /*ae40*/  ISETP.EQ.OR P0, PT, R7, 0x3, !P0 ;  /* 0x000000030700780c */ /* 0x000fe20004702670 */
[----:B------:R-:W-:Y:S02]  /*ae50*/  UIMAD UR6, UR7, UR8, URZ ;  /* 0x00000008070672a4 */ /* 0x000fe4000f8e023f */
[----:B------:R-:W-:Y:S01]  /*ae60*/  UIMAD UR8, UR7, UR10, URZ ;  /* 0x0000000a070872a4 */ /* 0x000fe2000f8e023f */
[----:B------:R-:W-:Y:S01]  /*ae70*/  SEL R175, R38, R39, P0 ;  /* 0x0000002726af7207 */ /* 0x000fe20000000000 */
[----:B------:R-:W-:Y:S01]  /*ae80*/  UIMAD UR9, UR42, UR9, UR6 ;  /* 0x000000092a0972a4 */ /* 0x000fe2000f8e0206 */
[----:B0-----:R-:W-:Y:S01]  /*ae90*/  SHF.R.S32.HI R5, RZ, 0x1f, R6 ;  /* 0x0000001fff057819 */ /* 0x001fe20000011406 */
[----:B------:R-:W-:Y:S01]  /*aea0*/  UIMAD.WIDE.U32 UR6, UR42, UR10, URZ ;  /* 0x0000000a2a0672a5 */ /* 0x000fe2000f8e003f */
[----:B------:R-:W-:Y:S01]  /*aeb0*/  SEL R14, R39, R38, P0 ;  /* 0x00000026270e7207 */ /* 0x000fe20000000000 */
[----:B------:R-:W-:Y:S01]  /*aec0*/  UIMAD UR8, UR42, UR11, UR8 ;  /* 0x0000000b2a0872a4 */ /* 0x000fe2000f8e0208 */
[CC--:B------:R-:W-:Y:S01]  /*aed0*/  LEA.HI R4, R5.reuse, R6.reuse, RZ, 0x7 ;  /* 0x0000000605047211 */ /* 0x0c0fe200078f38ff */
[----:B------:R-:W-:Y:S01]  /*aee0*/  UIADD3 UR9, UR5, UR9, URZ ;  /* 0x0000000905097290 */ /* 0x000fe2000fffe03f */
[----:B------:R-:W-:Y:S01]  /*aef0*/  LEA.HI R5, R5, R6, RZ, 0x2 ;  /* 0x0000000605057211 */ /* 0x000fe200078f10ff */
[----:B------:R-:W-:Y:S01]  /*af00*/  UIADD3 UR8, UR7, UR8, URZ ;  /* 0x0000000807087290 */ /* 0x000fe2000fffe03f */
[----:B------:R-:W-:-:S02]  /*af10*/  LOP3.LUT R7, R4, 0xffffff80, RZ, 0xc0, !PT ;  /* 0xffffff8004077812 */ /* 0x000fc400078ec0ff */
[----:B------:R-:W-:Y:S02]  /*af20*/  SHF.R.S32.HI R9, RZ, 0x7, R4 ;  /* 0x00000007ff097819 */ /* 0x000fe40000011404 */
[----:B------:R-:W-:Y:S01]  /*af30*/  SEL R181, R70, R71, P0 ;  /* 0x0000004746b57207 */ /* 0x000fe20000000000 */
[----:B------:R-:W-:Y:S01]  /*af40*/  IMAD.IADD R38, R6, 0x1, -R7 ;  /* 0x0000000106267824 */ /* 0x000fe200078e0a07 */
[----:B------:R-:W-:Y:S02]  /*af50*/  SEL R177, R58, R59, P0 ;  /* 0x0000003b3ab17207 */ /* 0x000fe40000000000 */
[----:B------:R-:W-:Y:S02]  /*af60*/  SEL R22, R59, R58, P0 ;  /* 0x0000003a3b167207 */ /* 0x000fe40000000000 */
[----:B------:R-:W-:Y:S02]  /*af70*/  SHF.R.S32.HI R7, RZ, 0x1f, R38 ;  /* 0x0000001fff077819 */ /* 0x000fe40000011426 */
[----:B------:R-:W-:-:S02]  /*af80*/  SEL R70, R71, R70, P0 ;  /* 0x0000004647467207 */ /* 0x000fc40000000000 */
[----:B------:R-:W-:Y:S02]  /*af90*/  LEA.HI R11, R7, R38, RZ, 0x2 ;  /* 0x00000026070b7211 */ /* 0x000fe400078f10ff */
[----:B------:R-:W-:Y:S02]  /*afa0*/  SEL R59, R78, R79, P0 ;  /* 0x0000004f4e3b7207 */ /* 0x000fe40000000000 */
[----:B------:R-:W-:Y:S02]  /*afb0*/  SEL R71, R79, R78, P0 ;  /* 0x0000004e4f477207 */ /* 0x000fe40000000000 */
[----:B------:R-:W-:Y:S02]  /*afc0*/  LEA.HI R4, R4, R9, RZ, 0x1 ;  /* 0x0000000904047211 */ /* 0x000fe400078f08ff */
[----:B------:R-:W-:Y:S02]  /*afd0*/  LOP3.LUT R79, R5, 0xfffffffc, RZ, 0xc0, !PT ;  /* 0xfffffffc054f7812 */ /* 0x000fe400078ec0ff */
[----:B------:R-:W-:-:S02]  /*afe0*/  SHF.R.S32.HI R5, RZ, 0x2, R11 ;  /* 0x00000002ff057819 */ /* 0x000fc4000001140b */
[----:B------:R-:W-:Y:S01]  /*aff0*/  SHF.R.S32.HI R10, RZ, 0x1f, R11 ;  /* 0x0000001fff0a7819 */ /* 0x000fe2000001140b */
[----:B------:R-:W-:Y:S01]  /*b000*/  IMAD.IADD R79, R6, 0x1, -R79 ;  /* 0x00000001064f7824 */ /* 0x000fe200078e0a4f */
[----:B------:R-:W-:Y:S01]  /*b010*/  LOP3.LUT R4, R4, 0x3fffffe, RZ, 0xc0, !PT ;  /* 0x03fffffe04047812 */ /* 0x000fe200078ec0ff */
[----:B------:R-:W-:Y:S01]  /*b020*/  IMAD.U32 R6, RZ, RZ, UR4 ;  /* 0x00000004ff067e24 */ /* 0x000fe2000f8e00ff */
[----:B------:R-:W-:Y:S01]  /*b030*/  LEA.HI R10, R10, R5, RZ, 0x3 ;  /* 0x000000050a0a7211 */ /* 0x000fe200078f18ff */
[----:B------:R-:W0:Y:S01]  /*b040*/  S2UR UR4, SR_CTAID.Y ;  /* 0x00000000000479c3 */ /* 0x000e220000002600 */
[----:B------:R-:W-:Y:S01]  /*b050*/  LEA.HI R7, R7, R38, RZ, 0x5 ;  /* 0x0000002607077211 */ /* 0x000fe200078f28ff */
[----:B------:R-:W-:Y:S01]  /*b060*/  IMAD.IADD R9, R9, 0x1, -R4 ;  /* 0x0000000109097824 */ /* 0x000fe200078e0a04 */
[----:B------:R-:W-:Y:S02]  /*b070*/  LOP3.LUT R4, R10, 0xfffffff8, RZ, 0xc0, !PT ;  /* 0xfffffff80a047812 */ /* 0x000fe400078ec0ff */
[----:B------:R-:W-:-:S02]  /*b080*/  SHF.R.S32.HI R7, RZ, 0x5, R7 ;  /* 0x00000005ff077819 */ /* 0x000fc40000011407 */
[----:B------:R-:W-:Y:S01]  /*b090*/  SEL R39, R42, R43, P0 ;  /* 0x0000002b2a277207 */ /* 0x000fe20000000000 */
[----:B------:R-:W-:Y:S01]  /*b0a0*/  IMAD.IADD R4, R5, 0x1, -R4 ;  /* 0x0000000105047824 */ /* 0x000fe200078e0a04 */
[----:B------:R-:W-:Y:S02]  /*b0b0*/  LEA.HI R5, R79, R79, RZ, 0x1 ;  /* 0x0000004f4f057211 */ /* 0x000fe400078f08ff */
[----:B------:R-:W-:Y:S01]  /*b0c0*/  SEL R16, R43, R42, P0 ;  /* 0x0000002a2b107207 */ /* 0x000fe20000000000 */
[----:B------:R-:W-:Y:S01]  /*b0d0*/  IMAD R10, R7, 0x10, R4 ;  /* 0x00000010070a7824 */ /* 0x000fe200078e0204 */
[----:B------:R-:W-:Y:S01]  /*b0e0*/  LOP3.LUT R42, R5, 0x1ffffffe, RZ, 0xc0, !PT ;  /* 0x1ffffffe052a7812 */ /* 0x000fe200078ec0ff */
[----:B------:R-:W-:Y:S01]  /*b0f0*/  IMAD.U32 R7, RZ, RZ, UR5 ;  /* 0x00000005ff077e24 */ /* 0x000fe2000f8e00ff */
[----:B------:R-:W-:Y:S01]  /*b100*/  SEL R15, R8, R147, P0 ;  /* 0x00000093080f7207 */ /* 0x000fe20000000000 */
[----:B------:R-:W-:Y:S01]  /*b110*/  IMAD R10, R9, 0x40, R10 ;  /* 0x00000040090a7824 */ /* 0x000fe200078e020a */
[----:B------:R-:W-:Y:S01]  /*b120*/  LOP3.LUT R9, R11, 0x7ffffffc, RZ, 0xc0, !PT ;  /* 0x7ffffffc0b097812 */ /* 0x000fe200078ec0ff */
[----:B------:R-:W-:Y:S01]  /*b130*/  IMAD.IADD R79, R79, 0x1, -R42 ;  /* 0x000000014f4f7824 */ /* 0x000fe200078e0a2a */
[----:B------:R-:W-:Y:S01]  /*b140*/  SEL R17, R28, R29, P0 ;  /* 0x0000001d1c117207 */ /* 0x000fe20000000000 */
[----:B------:R-:W-:Y:S01]  /*b150*/  IMAD.U32 R7, RZ, RZ, UR9 ;  /* 0x00000009ff077e24 */ /* 0x000fe2000f8e00ff */
[----:B------:R-:W-:Y:S01]  /*b160*/  SEL R28, R29, R28, P0 ;  /* 0x0000001c1d1c7207 */ /* 0x000fe20000000000 */
[--C-:B------:R-:W-:Y:S01]  /*b170*/  IMAD R11, R79, 0x8, R10.reuse ;  /* 0x000000084f0b7824 */ /* 0x100fe200078e020a */
[----:B------:R-:W-:Y:S01]  /*b180*/  SEL R19, R32, R33, P0 ;  /* 0x0000002120137207 */ /* 0x000fe20000000000 */
[----:B-1----:R-:W-:Y:S01]  /*b190*/  IMAD R10, R12, 0x80, R10 ;  /* 0x000000800c0a7824 */ /* 0x002fe200078e020a */
[----:B------:R-:W-:Y:S01]  /*b1a0*/  SEL R13, R24, R25, P0 ;  /* 0x00000019180d7207 */ /* 0x000fe20000000000 */
[----:B------:R-:W-:Y:S01]  /*b1b0*/  IMAD R11, R12, 0x80, R11 ;  /* 0x000000800c0b7824 */ /* 0x000fe200078e020b */
[----:B------:R-:W-:Y:S01]  /*b1c0*/  SEL R32, R33, R32, P0 ;  /* 0x0000002021207207 */ /* 0x000fe20000000000 */
[----:B------:R-:W-:Y:S01]  /*b1d0*/  IMAD.IADD R9, R38, 0x1, -R9 ;  /* 0x0000000126097824 */ /* 0x000fe200078e0a09 */
[----:B------:R-:W-:Y:S01]  /*b1e0*/  SEL R29, R48, R49, P0 ;  /* 0x00000031301d7207 */ /* 0x000fe20000000000 */
[----:B------:R-:W-:Y:S01]  /*b1f0*/  IMAD.U32 R5, RZ, RZ, UR7 ;  /* 0x00000007ff057e24 */ /* 0x000fe2000f8e00ff */
        /* <DEDUP_REMOVED lines=8> */
[----:B------:R-:W-:Y:S01]  /*b280*/  SEL R52, R53, R52, P0 ;  /* 0x0000003435347207 */ /* 0x000fe20000000000 */
[----:B------:R-:W-:Y:S01]  /*b290*/  IMAD.SHL.U32 R9, R9, 0x2, RZ ;  /* 0x0000000209097824 */ /* 0x000fe200078e00ff */
        /* <DEDUP_REMOVED lines=105> */
[----:B--2---:R1:W-:Y:S01]  /*b930*/  SHFL.IDX PT, R12, R15, R2, 0x1c1f ;  /* 0x001c1f020f0c7589 */ /* 0x0043e200000e0000 */
[----:B------:R-:W-:Y:S02]  /*b940*/  SEL R82, R83, R82, P0 ;  /* 0x0000005253527207 */ /* 0x000fe40000000000 */
[----:B------:R-:W-:Y:S01]  /*b950*/  LOP3.LUT P1, RZ, R38, 0x3, RZ, 0xc0, !PT ;  /* 0x0000000326ff7812 */ /* 0x000fe2000782c0ff */
[----:B------:R-:W-:Y:S04]  /*b960*/  SHFL.IDX PT, R21, R21, R2, 0x1c1f ;  /* 0x001c1f0215157589 */ /* 0x000fe800000e0000 */
[----:B------:R-:W-:Y:S01]  /*b970*/  SHFL.IDX PT, R23, R23, R2, 0x1c1f ;  /* 0x001c1f0217177589 */ /* 0x000fe200000e0000 */
[----:B-1----:R-:W-:-:S03]  /*b980*/  LOP3.LUT R15, R2, 0x2, RZ, 0x3c, !PT ;  /* 0x00000002020f7812 */ /* 0x002fc600078e3cff */
[----:B------:R-:W-:Y:S04]  /*b990*/  SHFL.IDX PT, R86, R69, R2, 0x1c1f ;  /* 0x001c1f0245567589 */ /* 0x000fe800000e0000 */
[----:B------:R-:W1:Y:S04]  /*b9a0*/  SHFL.IDX PT, R162, R36, R15, 0x1c1f ;  /* 0x001c1f0f24a27589 */ /* 0x000e6800000e0000 */
[----:B------:R-:W-:Y:S04]  /*b9b0*/  SHFL.IDX PT, R166, R40, R15, 0x1c1f ;  /* 0x001c1f0f28a67589 */ /* 0x000fe800000e0000 */
[----:B------:R1:W-:Y:S04]  /*b9c0*/  SHFL.IDX PT, R134, R25, R2, 0x1c1f ;  /* 0x001c1f0219867589 */ /* 0x0003e800000e0000 */
[----:B------:R-:W-:Y:S04]  /*b9d0*/  SHFL.IDX PT, R69, R44, R15, 0x1c1f ;  /* 0x001c1f0f2c457589 */ /* 0x000fe800000e0000 */
[----:B------:R-:W-:Y:S04]  /*b9e0*/  SHFL.IDX PT, R119, R45, R2, 0x1c1f ;  /* 0x001c1f022d777589 */ /* 0x000fe800000e0000 */
[----:B------:R-:W-:Y:S04]  /*b9f0*/  SHFL.IDX PT, R117, R49, R2, 0x1c1f ;  /* 0x001c1f0231757589 */ /* 0x000fe800000e0000 */
[----:B------:R-:W-:Y:S01]  /*ba00*/  SHFL.IDX PT, R90, R171, R2, 0x1c1f ;  /* 0x001c1f02ab5a7589 */ /* 0x000fe200000e0000 */
[----:B-1----:R-:W-:-:S03]  /*ba10*/  SEL R25, R162, R21, P0 ;  /* 0x00000015a2197207 */ /* 0x002fc60000000000 */
[----:B------:R-:W-:Y:S04]  /*ba20*/  SHFL.IDX PT, R170, R68, R15, 0x1c1f ;  /* 0x001c1f0f44aa7589 */ /* 0x000fe800000e0000 */
[----:B------:R-:W1:Y:S04]  /*ba30*/  SHFL.IDX PT, R172, R64, R15, 0x1c1f ;  /* 0x001c1f0f40ac7589 */ /* 0x000e6800000e0000 */
[----:B------:R-:W-:Y:S04]  /*ba40*/  SHFL.IDX PT, R180, R92, R15, 0x1c1f ;  /* 0x001c1f0f5cb47589 */ /* 0x000fe800000e0000 */
[----:B------:R-:W-:Y:S04]  /*ba50*/  SHFL.IDX PT, R102, R93, R2, 0x1c1f ;  /* 0x001c1f025d667589 */ /* 0x000fe800000e0000 */
[----:B------:R-:W-:Y:S04]  /*ba60*/  SHFL.IDX PT, R95, R165, R2, 0x1c1f ;  /* 0x001c1f02a55f7589 */ /* 0x000fe800000e0000 */
[----:B------:R-:W-:Y:S04]  /*ba70*/  SHFL.IDX PT, R171, R88, R15, 0x1c1f ;  /* 0x001c1f0f58ab7589 */ /* 0x000fe800000e0000 */
[----:B------:R-:W-:Y:S04]  /*ba80*/  SHFL.IDX PT, R92, R140, R15, 0x1c1f ;  /* 0x001c1f0f8c5c7589 */ /* 0x000fe800000e0000 */
[----:B------:R-:W-:Y:S01]  /*ba90*/  SHFL.IDX PT, R123, R37, R2, 0x1c1f ;  /* 0x001c1f02257b7589 */ /* 0x000fe200000e0000 */
[----:B-1----:R-:W-:-:S03]  /*baa0*/  SEL R68, R119, R172, P0 ;  /* 0x000000ac77447207 */ /* 0x002fc60000000000 */
[----:B------:R-:W-:Y:S04]  /*bab0*/  SHFL.IDX PT, R110, R157, R2, 0x1c1f ;  /* 0x001c1f029d6e7589 */ /* 0x000fe800000e0000 */
[----:B------:R-:W-:Y:S04]  /*bac0*/  SHFL.IDX PT, R93, R169, R2, 0x1c1f ;  /* 0x001c1f02a95d7589 */ /* 0x000fe800000e0000 */
[----:B------:R-:W1:Y:S04]  /*bad0*/  SHFL.IDX PT, R168, R56, R15, 0x1c1f ;  /* 0x001c1f0f38a87589 */ /* 0x000e6800000e0000 */
[----:B------:R-:W-:Y:S04]  /*bae0*/  SHFL.IDX PT, R88, R148, R15, 0x1c1f ;  /* 0x001c1f0f94587589 */ /* 0x000fe800000e0000 */
[----:B------:R-:W-:Y:S04]  /*baf0*/  SHFL.IDX PT, R122, R41, R2, 0x1c1f ;  /* 0x001c1f02297a7589 */ /* 0x000fe800000e0000 */
[----:B------:R-:W-:Y:S04]  /*bb00*/  SHFL.IDX PT, R99, R89, R2, 0x1c1f ;  /* 0x001c1f0259637589 */ /* 0x000fe800000e0000 */
[----:B------:R-:W-:Y:S04]  /*bb10*/  SHFL.IDX PT, R103, R147, R2, 0x1c1f ;  /* 0x001c1f0293677589 */ /* 0x000fe800000e0000 */
[----:B------:R-:W-:Y:S04]  /*bb20*/  SHFL.IDX PT, R169, R60, R15, 0x1c1f ;  /* 0x001c1f0f3ca97589 */ /* 0x000fe800000e0000 */
[----:B------:R-:W-:Y:S04]  /*bb30*/  SHFL.IDX PT, R158, R124, R15, 0x1c1f ;  /* 0x001c1f0f7c9e7589 */ /* 0x000fe800000e0000 */
[----:B------:R-:W2:Y:S04]  /*bb40*/  SHFL.IDX PT, R157, R30, R15, 0x1c1f ;  /* 0x001c1f0f1e9d7589 */ /* 0x000ea800000e0000 */
[----:B------:R-:W-:Y:S04]  /*bb50*/  SHFL.IDX PT, R91, R149, R2, 0x1c1f ;  /* 0x001c1f02955b7589 */ /* 0x000fe800000e0000 */
[----:B------:R-:W-:Y:S04]  /*bb60*/  SHFL.IDX PT, R89, R173, R2, 0x1c1f ;  /* 0x001c1f02ad597589 */ /* 0x000fe800000e0000 */
[----:B------:R-:W-:Y:S04]  /*bb70*/  SHFL.IDX PT, R154, R26, R15, 0x1c1f ;  /* 0x001c1f0f1a9a7589 */ /* 0x000fe800000e0000 */
[----:B------:R1:W-:Y:S04]  /*bb80*/  SHFL.IDX PT, R124, R34, R15, 0x1c1f ;  /* 0x001c1f0f227c7589 */ /* 0x0003e800000e0000 */
[----:B------:R3:W-:Y:S04]  /*bb90*/  SHFL.IDX PT, R147, R8, R15, 0x1c1f ;  /* 0x001c1f0f08937589 */ /* 0x0007e800000e0000 */
[----:B------:R-:W-:Y:S01]  /*bba0*/  SHFL.IDX PT, R87, R73, R2, 0x1c1f ;  /* 0x001c1f0249577589 */ /* 0x000fe200000e0000 */
[----:B-1----:R-:W-:-:S03]  /*bbb0*/  SEL R34, R168, R123, P0 ;  /* 0x0000007ba8227207 */ /* 0x002fc60000000000 */
[----:B------:R-:W-:Y:S01]  /*bbc0*/  SHFL.IDX PT, R79, R175, R2, 0x1c1f ;  /* 0x001c1f02af4f7589 */ /* 0x000fe200000e0000 */
[----:B---3--:R-:W1:Y:S03]  /*bbd0*/  LDC R8, c[0x0][0xbe8] ;  /* 0x0002fa00ff087b82 */ /* 0x008e660000000800 */
[----:B------:R-:W-:Y:S04]  /*bbe0*/  SHFL.IDX PT, R176, R72, R15, 0x1c1f ;  /* 0x001c1f0f48b07589 */ /* 0x000fe800000e0000 */
[----:B------:R3:W-:Y:S04]  /*bbf0*/  SHFL.IDX PT, R152, R14, R15, 0x1c1f ;  /* 0x001c1f0f0e987589 */ /* 0x0007e800000e0000 */
[----:B------:R-:W-:Y:S04]  /*bc00*/  SHFL.IDX PT, R106, R153, R2, 0x1c1f ;  /* 0x001c1f02996a7589 */ /* 0x000fe800000e0000 */
[----:B------:R-:W-:Y:S01]  /*bc10*/  SHFL.IDX PT, R73, R43, R2, 0x1c1f ;  /* 0x001c1f022b497589 */ /* 0x000fe200000e0000 */
[----:B---3--:R-:W-:-:S03]  /*bc20*/  SEL R14, R123, R168, P0 ;  /* 0x000000a87b0e7207 */ /* 0x008fc60000000000 */
[----:B------:R-:W-:Y:S01]  /*bc30*/  SHFL.IDX PT, R72, R18, R15, 0x1c1f ;  /* 0x001c1f0f12487589 */ /* 0x000fe200000e0000 */
[----:B--2---:R-:W-:-:S03]  /*bc40*/  SEL R123, R157, R90, P0 ;  /* 0x0000005a9d7b7207 */ /* 0x004fc60000000000 */
[----:B------:R-:W-:Y:S01]  /*bc50*/  SHFL.IDX PT, R50, R47, R2, 0x1c1f ;  /* 0x001c1f022f327589 */ /* 0x000fe200000e0000 */
[----:B-1----:R-:W-:-:S03]  /*bc60*/  ISETP.NE.AND P2, PT, R8, 0x1, PT ;  /* 0x000000010800780c */ /* 0x002fc60003f45270 */
[----:B------:R1:W-:Y:S04]  /*bc70*/  SHFL.IDX PT, R153, R20, R15, 0x1c1f ;  /* 0x001c1f0f14997589 */ /* 0x0003e800000e0000 */
[----:B------:R-:W-:Y:S04]  /*bc80*/  SHFL.IDX PT, R94, R167, R2, 0x1c1f ;  /* 0x001c1f02a75e7589 */ /* 0x000fe800000e0000 */
[----:B------:R-:W-:Y:S01]  /*bc90*/  SHFL.IDX PT, R130, R29, R2, 0x1c1f ;  /* 0x001c1f021d827589 */ /* 0x000fe200000e0000 */
[----:B-1----:R-:W-:-:S03]  /*bca0*/  SEL R20, R166, R23, P0 ;  /* 0x00000017a6147207 */ /* 0x002fc60000000000 */
[----:B------:R-:W1:Y:S04]  /*bcb0*/  SHFL.IDX PT, R167, R48, R15, 0x1c1f ;  /* 0x001c1f0f30a77589 */ /* 0x000e6800000e0000 */
[----:B------:R-:W-:Y:S04]  /*bcc0*/  SHFL.IDX PT, R139, R13, R2, 0x1c1f ;  /* 0x001c1f020d8b7589 */ /* 0x000fe800000e0000 */
[----:B------:R-:W-:Y:S04]  /*bcd0*/  SHFL.IDX PT, R160, R28, R15, 0x1c1f ;  /* 0x001c1f0f1ca07589 */ /* 0x000fe800000e0000 */
[----:B------:R-:W-:Y:S04]  /*bce0*/  SHFL.IDX PT, R111, R159, R2, 0x1c1f ;  /* 0x001c1f029f6f7589 */ /* 0x000fe800000e0000 */
[----:B------:R-:W-:Y:S04]  /*bcf0*/  SHFL.IDX PT, R115, R163, R2, 0x1c1f ;  /* 0x001c1f02a3737589 */ /* 0x000fe800000e0000 */
[----:B------:R-:W-:Y:S04]  /*bd00*/  SHFL.IDX PT, R13, R143, R2, 0x1c1f ;  /* 0x001c1f028f0d7589 */ /* 0x000fe800000e0000 */
[----:B------:R2:W-:Y:S01]  /*bd10*/  SHFL.IDX PT, R150, R27, R15, 0x1c1f ;  /* 0x001c1f0f1b967589 */ /* 0x0005e200000e0000 */
[----:B-1----:R-:W-:-:S03]  /*bd20*/  SEL R18, R130, R167, P0 ;  /* 0x000000a782127207 */ /* 0x002fc60000000000 */
[----:B------:R-:W-:Y:S04]  /*bd30*/  SHFL.IDX PT, R28, R127, R15, 0x1c1f ;  /* 0x001c1f0f7f1c7589 */ /* 0x000fe800000e0000 */
[----:B------:R1:W-:Y:S01]  /*bd40*/  SHFL.IDX PT, R148, R22, R15, 0x1c1f ;  /* 0x001c1f0f16947589 */ /* 0x0003e200000e0000 */
[----:B--2---:R-:W-:-:S03]  /*bd50*/  SEL R27, R21, R162, P0 ;  /* 0x000000a2151b7207 */ /* 0x004fc60000000000 */
[----:B------:R-:W-:Y:S01]  /*bd60*/  SHFL.IDX PT, R107, R155, R2, 0x1c1f ;  /* 0x001c1f029b6b7589 */ /* 0x000fe200000e0000 */
[----:B------:R-:W-:-:S03]  /*bd70*/  SEL R21, R69, R134, P0 ;  /* 0x0000008645157207 */ /* 0x000fc60000000000 */
[----:B------:R-:W-:Y:S01]  /*bd80*/  SHFL.IDX PT, R163, R128, R15, 0x1c1f ;  /* 0x001c1f0f80a37589 */ /* 0x000fe200000e0000 */
[----:B-1----:R-:W-:-:S03]  /*bd90*/  SEL R22, R23, R166, P0 ;  /* 0x000000a617167207 */ /* 0x002fc60000000000 */
[----:B------:R-:W-:Y:S01]  /*bda0*/  SHFL.IDX PT, R159, R144, R15, 0x1c1f ;  /* 0x001c1f0f909f7589 */ /* 0x000fe200000e0000 */
[----:B------:R-:W-:Y:S02]  /*bdb0*/  SEL R23, R134, R69, P0 ;  /* 0x0000004586177207 */ /* 0x000fe40000000000 */
[----:B------:R-:W-:Y:S01]  /*bdc0*/  SEL R69, R117, R170, P0 ;  /* 0x000000aa75457207 */ /* 0x000fe20000000000 */
[----:B------:R-:W-:Y:S04]  /*bdd0*/  SHFL.IDX PT, R105, R53, R2, 0x1c1f ;  /* 0x001c1f0235697589 */ /* 0x000fe800000e0000 */
[----:B------:R-:W-:Y:S04]  /*bde0*/  SHFL.IDX PT, R97, R57, R2, 0x1c1f ;  /* 0x001c1f0239617589 */ /* 0x000fe800000e0000 */
[----:B------:R-:W-:Y:S04]  /*bdf0*/  SHFL.IDX PT, R81, R61, R2, 0x1c1f ;  /* 0x001c1f023d517589 */ /* 0x000fe800000e0000 */
[----:B------:R-:W-:Y:S04]  /*be00*/  SHFL.IDX PT, R83, R65, R2, 0x1c1f ;  /* 0x001c1f0241537589 */ /* 0x000fe800000e0000 */
[----:B------:R-:W-:Y:S04]  /*be10*/  SHFL.IDX PT, R78, R39, R2, 0x1c1f ;  /* 0x001c1f02274e7589 */ /* 0x000fe800000e0000 */
[----:B------:R-:W1:Y:S04]  /*be20*/  SHFL.IDX PT, R24, R24, R15, 0x1c1f ;  /* 0x001c1f0f18187589 */ /* 0x000e6800000e0000 */
[----:B------:R2:W-:Y:S04]  /*be30*/  SHFL.IDX PT, R155, R16, R15, 0x1c1f ;  /* 0x001c1f0f109b7589 */ /* 0x0005e800000e0000 */
[----:B------:R3:W-:Y:S04]  /*be40*/  SHFL.IDX PT, R144, R70, R15, 0x1c1f ;  /* 0x001c1f0f46907589 */ /* 0x0007e800000e0000 */
[----:B------:R4:W-:Y:S01]  /*be50*/  SHFL.IDX PT, R128, R71, R15, 0x1c1f ;  /* 0x001c1f0f47807589 */ /* 0x0009e200000e0000 */
[----:B--2---:R-:W-:-:S03]  /*be60*/  SEL R16, R167, R130, P0 ;  /* 0x00000082a7107207 */ /* 0x004fc60000000000 */
[----:B------:R-:W2:Y:S01]  /*be70*/  SHFL.IDX PT, R17, R17, R2, 0x1c1f ;  /* 0x001c1f0211117589 */ /* 0x000ea200000e0000 */
[----:B------:R-:W5:Y:S01]  /*be80*/  @P2 LDC R130, c[0x0][0xbec] ;  /* 0x0002fb00ff822b82 */ /* 0x000f620000000800 */
[----:B---3--:R-:W-:Y:S02]  /*be90*/  SEL R70, R172, R119, P0 ;  /* 0x00000077ac467207 */ /* 0x008fe40000000000 */
[----:B------:R-:W-:Y:S01]  /*bea0*/  SHFL.IDX PT, R19, R19, R2, 0x1c1f ;  /* 0x001c1f0213137589 */ /* 0x000fe200000e0000 */
[----:B------:R-:W-:Y:S02]  /*beb0*/  SEL R119, R92, R95, P0 ;  /* 0x0000005f5c777207 */ /* 0x000fe40000000000 */
[----:B----4-:R-:W-:Y:S01]  /*bec0*/  SEL R71, R170, R117, P0 ;  /* 0x00000075aa477207 */ /* 0x010fe20000000000 */
[----:B------:R3:W-:Y:S01]  /*bed0*/  SHFL.IDX PT, R126, R33, R2, 0x1c1f ;  /* 0x001c1f02217e7589 */ /* 0x0007e200000e0000 */
[----:B------:R-:W-:Y:S02]  /*bee0*/  SEL R117, R95, R92, P0 ;  /* 0x0000005c5f757207 */ /* 0x000fe40000000000 */
[----:B------:R-:W-:Y:S01]  /*bef0*/  SEL R95, R88, R93, P0 ;  /* 0x0000005d585f7207 */ /* 0x000fe20000000000 */
[----:B------:R-:W-:Y:S01]  /*bf00*/  SHFL.IDX PT, R98, R77, R2, 0x1c1f ;  /* 0x001c1f024d627589 */ /* 0x000fe200000e0000 */
[----:B------:R-:W-:-:S02]  /*bf10*/  SEL R92, R91, R154, P0 ;  /* 0x0000009a5b5c7207 */ /* 0x000fc40000000000 */
[----:B-1----:R-:W-:Y:S01]  /*bf20*/  SEL R30, R139, R24, P0 ;  /* 0x000000188b1e7207 */ /* 0x002fe20000000000 */
[----:B------:R-:W-:Y:S01]  /*bf30*/  SHFL.IDX PT, R114, R161, R2, 0x1c1f ;  /* 0x001c1f02a1727589 */ /* 0x000fe200000e0000 */
[----:B---3--:R-:W-:-:S03]  /*bf40*/  SEL R33, R13, R28, P0 ;  /* 0x0000001c0d217207 */ /* 0x008fc60000000000 */
[----:B------:R-:W-:Y:S01]  /*bf50*/  SHFL.IDX PT, R118, R133, R2, 0x1c1f ;  /* 0x001c1f0285767589 */ /* 0x000fe200000e0000 */
[----:B------:R-:W-:Y:S02]  /*bf60*/  SEL R13, R28, R13, P0 ;  /* 0x0000000d1c0d7207 */ /* 0x000fe40000000000 */
[----:B------:R-:W-:Y:S01]  /*bf70*/  SEL R28, R24, R139, P0 ;  /* 0x0000008b181c7207 */ /* 0x000fe20000000000 */
[----:B------:R-:W-:Y:S01]  /*bf80*/  SHFL.IDX PT, R51, R51, R2, 0x1c1f ;  /* 0x001c1f0233337589 */ /* 0x000fe200000e0000 */
[----:B--2---:R-:W-:-:S03]  /*bf90*/  SEL R29, R160, R17, P0 ;  /* 0x00000011a01d7207 */ /* 0x004fc60000000000 */
        /* <DEDUP_REMOVED lines=22> */
[----:B------:R1:W2:Y:S04]  /*c100*/  SHFL.IDX PT, R151, R35, R15, 0x1c1f ;  /* 0x001c1f0f23977589 */ /* 0x0002a800000e0000 */
[----:B------:R-:W3:Y:S04]  /*c110*/  SHFL.IDX PT, R164, R32, R15, 0x1c1f ;  /* 0x001c1f0f20a47589 */ /* 0x000ee800000e0000 */
[----:B------:R-:W4:Y:S01]  /*c120*/  SHFL.IDX PT, R77, R52, R15, 0x1c1f ;  /* 0x001c1f0f344d7589 */ /* 0x000f2200000e0000 */
[----:B-1----:R-:W-:-:S03]  /*c130*/  SEL R35, R169, R122, P0 ;  /* 0x0000007aa9237207 */ /* 0x002fc60000000000 */
[----:B------:R-:W-:Y:S04]  /*c140*/  SHFL.IDX PT, R156, R132, R15, 0x1c1f ;  /* 0x001c1f0f849c7589 */ /* 0x000fe800000e0000 */
[----:B------:R1:W-:Y:S04]  /*c150*/  SHFL.IDX PT, R140, R31, R15, 0x1c1f ;  /* 0x001c1f0f1f8c7589 */ /* 0x0003e800000e0000 */
[----:B------:R0:W-:Y:S04]  /*c160*/  SHFL.IDX PT, R2, R121, R15, 0x1c1f ;  /* 0x001c1f0f79027589 */ /* 0x0001e800000e0000 */
[----:B------:R5:W5:Y:S01]  /*c170*/  SHFL.IDX PT, R174, R76, R15, 0x1c1f ;  /* 0x001c1f0f4cae7589 */ /* 0x000b6200000e0000 */
[----:B--2---:R-:W-:-:S02]  /*c180*/  SEL R139, R151, R54, P0 ;  /* 0x00000036978b7207 */ /* 0x004fc40000000000 */
[----:B-1----:R-:W-:Y:S01]  /*c190*/  SEL R31, R17, R160, P0 ;  /* 0x000000a0111f7207 */ /* 0x002fe20000000000 */
[----:B------:R-:W-:Y:S01]  /*c1a0*/  SHFL.IDX PT, R84, R84, R15, 0x1c1f ;  /* 0x001c1f0f54547589 */ /* 0x000fe200000e0000 */
[----:B---3--:R-:W-:Y:S02]  /*c1b0*/  SEL R26, R19, R164, P0 ;  /* 0x000000a4131a7207 */ /* 0x008fe40000000000 */
[----:B0-----:R-:W-:Y:S01]  /*c1c0*/  SEL R121, R93, R88, P0 ;  /* 0x000000585d797207 */ /* 0x001fe20000000000 */
[----:B------:R-:W0:Y:S01]  /*c1d0*/  SHFL.IDX PT, R178, R80, R15, 0x1c1f ;  /* 0x001c1f0f50b27589 */ /* 0x000e2200000e0000 */
[----:B------:R-:W-:Y:S02]  /*c1e0*/  SEL R93, R90, R157, P0 ;  /* 0x0000009d5a5d7207 */ /* 0x000fe40000000000 */
[----:B------:R-:W-:Y:S01]  /*c1f0*/  SEL R88, R89, R124, P0 ;  /* 0x0000007c59587207 */ /* 0x000fe20000000000 */
[----:B------:R-:W-:Y:S01]  /*c200*/  SHFL.IDX PT, R100, R100, R15, 0x1c1f ;  /* 0x001c1f0f64647589 */ /* 0x000fe200000e0000 */
[----:B------:R-:W-:-:S02]  /*c210*/  SEL R90, R124, R89, P0 ;  /* 0x000000597c5a7207 */ /* 0x000fc40000000000 */
[----:B------:R-:W-:Y:S01]  /*c220*/  SEL R89, R79, R152, P0 ;  /* 0x000000984f597207 */ /* 0x000fe20000000000 */
[----:B------:R-:W1:Y:S01]  /*c230*/  SHFL.IDX PT, R173, R96, R15, 0x1c1f ;  /* 0x001c1f0f60ad7589 */ /* 0x000e6200000e0000 */
[----:B------:R-:W-:Y:S02]  /*c240*/  SEL R124, R78, R155, P0 ;  /* 0x0000009b4e7c7207 */ /* 0x000fe40000000000 */
[----:B------:R-:W-:Y:S01]  /*c250*/  SEL R78, R155, R78, P0 ;  /* 0x0000004e9b4e7207 */ /* 0x000fe20000000000 */
[----:B------:R-:W-:Y:S01]  /*c260*/  SHFL.IDX PT, R108, R108, R15, 0x1c1f ;  /* 0x001c1f0f6c6c7589 */ /* 0x000fe200000e0000 */
[----:B------:R-:W2:Y:S01]  /*c270*/  @P2 LDC R155, c[0x0][0xbf0] ;  /* 0x0002fc00ff9b2b82 */ /* 0x000ea20000000800 */
[----:B------:R-:W-:Y:S02]  /*c280*/  SEL R24, R164, R19, P0 ;  /* 0x00000013a4187207 */ /* 0x000fe40000000000 */
[----:B------:R-:W-:Y:S01]  /*c290*/  SHFL.IDX PT, R175, R104, R15, 0x1c1f ;  /* 0x001c1f0f68af7589 */ /* 0x000fe200000e0000 */
[----:B----4-:R-:W-:-:S02]  /*c2a0*/  SEL R19, R126, R77, P0 ;  /* 0x0000004d7e137207 */ /* 0x010fc40000000000 */
[----:B------:R-:W-:Y:S01]  /*c2b0*/  SEL R17, R77, R126, P0 ;  /* 0x0000007e4d117207 */ /* 0x000fe20000000000 */
[----:B------:R-:W3:Y:S01]  /*c2c0*/  SHFL.IDX PT, R116, R116, R15, 0x1c1f ;  /* 0x001c1f0f74747589 */ /* 0x000ee200000e0000 */
[----:B-----5:R-:W-:Y:S02]  /*c2d0*/  SEL R76, R176, R105, P0 ;  /* 0x00000069b04c7207 */ /* 0x020fe40000000000 */
[----:B------:R-:W-:Y:S01]  /*c2e0*/  SEL R77, R174, R97, P0 ;  /* 0x00000061ae4d7207 */ /* 0x000fe20000000000 */
[----:B------:R4:W5:Y:S01]  /*c2f0*/  SHFL.IDX PT, R177, R112, R15, 0x1c1f ;  /* 0x001c1f0f70b17589 */ /* 0x00096200000e0000 */
[----:B0-----:R-:W-:-:S03]  /*c300*/  SEL R80, R81, R178, P0 ;  /* 0x000000b251507207 */ /* 0x001fc60000000000 */
[----:B------:R0:W2:Y:S04]  /*c310*/  SHFL.IDX PT, R165, R120, R15, 0x1c1f ;  /* 0x001c1f0f78a57589 */ /* 0x0000a800000e0000 */
[----:B------:R3:W2:Y:S01]  /*c320*/  SHFL.IDX PT, R161, R136, R15, 0x1c1f ;  /* 0x001c1f0f88a17589 */ /* 0x0006a200000e0000 */
[----:B-1----:R-:W-:Y:S02]  /*c330*/  SEL R96, R98, R173, P0 ;  /* 0x000000ad62607207 */ /* 0x002fe40000000000 */
[----:B----4-:R-:W-:Y:S01]  /*c340*/  SEL R112, R114, R163, P0 ;  /* 0x000000a372707207 */ /* 0x010fe20000000000 */
[----:B------:R1:W4:Y:S01]  /*c350*/  SHFL.IDX PT, R149, R74, R15, 0x1c1f ;  /* 0x001c1f0f4a957589 */ /* 0x00032200000e0000 */
[----:B------:R-:W-:Y:S02]  /*c360*/  SEL R98, R173, R98, P0 ;  /* 0x00000062ad627207 */ /* 0x000fe40000000000 */
[----:B0-----:R-:W-:Y:S01]  /*c370*/  SEL R120, R94, R159, P0 ;  /* 0x0000009f5e787207 */ /* 0x001fe20000000000 */
[----:B------:R0:W-:Y:S01]  /*c380*/  SHFL.IDX PT, R133, R85, R15, 0x1c1f ;  /* 0x001c1f0f55857589 */ /* 0x0001e200000e0000 */
[----:B------:R-:W-:-:S02]  /*c390*/  SEL R114, R163, R114, P0 ;  /* 0x00000072a3727207 */ /* 0x000fc40000000000 */
[----:B---3--:R-:W-:Y:S01]  /*c3a0*/  SEL R136, R53, R148, P0 ;  /* 0x0000009435887207 */ /* 0x008fe20000000000 */
[----:B------:R3:W4:Y:S01]  /*c3b0*/  SHFL.IDX PT, R132, R82, R15, 0x1c1f ;  /* 0x001c1f0f52847589 */ /* 0x00072200000e0000 */
[----:B------:R-:W-:Y:S02]  /*c3c0*/  SEL R94, R159, R94, P0 ;  /* 0x0000005e9f5e7207 */ /* 0x000fe40000000000 */
[----:B-1----:R-:W-:Y:S01]  /*c3d0*/  SEL R74, R105, R176, P0 ;  /* 0x000000b0694a7207 */ /* 0x002fe20000000000 */
[----:B------:R-:W-:Y:S01]  /*c3e0*/  SHFL.IDX PT, R40, R109, R15, 0x1c1f ;  /* 0x001c1f0f6d287589 */ /* 0x000fe200000e0000 */
[----:B------:R-:W-:Y:S02]  /*c3f0*/  SEL R105, R107, R116, P0 ;  /* 0x000000746b697207 */ /* 0x000fe40000000000 */
[----:B------:R-:W-:Y:S01]  /*c400*/  SEL R107, R116, R107, P0 ;  /* 0x0000006b746b7207 */ /* 0x000fe20000000000 */
[----:B------:R1:W-:Y:S01]  /*c410*/  SHFL.IDX PT, R48, R75, R15, 0x1c1f ;  /* 0x001c1f0f4b307589 */ /* 0x0003e200000e0000 */
[----:B0-----:R-:W-:-:S02]  /*c420*/  SEL R85, R87, R180, P0 ;  /* 0x000000b457557207 */ /* 0x001fc40000000000 */
[----:B---3--:R-:W-:Y:S01]  /*c430*/  SEL R82, R178, R81, P0 ;  /* 0x00000051b2527207 */ /* 0x008fe20000000000 */
[----:B------:R0:W3:Y:S01]  /*c440*/  SHFL.IDX PT, R127, R101, R15, 0x1c1f ;  /* 0x001c1f0f657f7589 */ /* 0x0000e200000e0000 */
[----:B------:R-:W-:Y:S02]  /*c450*/  SEL R81, R83, R84, P0 ;  /* 0x0000005453517207 */ /* 0x000fe40000000000 */
[----:B------:R-:W-:Y:S01]  /*c460*/  SEL R83, R84, R83, P0 ;  /* 0x0000005354537207 */ /* 0x000fe20000000000 */
[----:B------:R5:W-:Y:S01]  /*c470*/  SHFL.IDX PT, R32, R125, R15, 0x1c1f ;  /* 0x001c1f0f7d207589 */ /* 0x000be200000e0000 */
[----:B------:R-:W-:Y:S02]  /*c480*/  SEL R84, R86, R171, P0 ;  /* 0x000000ab56547207 */ /* 0x000fe40000000000 */
[----:B-1----:R-:W-:Y:S01]  /*c490*/  SEL R75, R97, R174, P0 ;  /* 0x000000ae614b7207 */ /* 0x002fe20000000000 */
[----:B------:R-:W-:Y:S01]  /*c4a0*/  SHFL.IDX PT, R36, R113, R15, 0x1c1f ;  /* 0x001c1f0f71247589 */ /* 0x000fe200000e0000 */
[----:B------:R-:W-:-:S02]  /*c4b0*/  SEL R97, R99, R100, P0 ;  /* 0x0000006463617207 */ /* 0x000fc40000000000 */
[----:B0-----:R-:W-:Y:S01]  /*c4c0*/  SEL R101, R103, R108, P0 ;  /* 0x0000006c67657207 */ /* 0x001fe20000000000 */
[----:B------:R0:W-:Y:S01]  /*c4d0*/  SHFL.IDX PT, R44, R137, R15, 0x1c1f ;  /* 0x001c1f0f892c7589 */ /* 0x0001e200000e0000 */
[----:B------:R-:W-:Y:S02]  /*c4e0*/  SEL R99, R100, R99, P0 ;  /* 0x0000006364637207 */ /* 0x000fe40000000000 */
[----:B-----5:R-:W-:Y:S01]  /*c4f0*/  SEL R125, R73, R72, P0 ;  /* 0x00000048497d7207 */ /* 0x020fe20000000000 */
[----:B------:R-:W-:Y:S01]  /*c500*/  SHFL.IDX PT, R129, R129, R15, 0x1c1f ;  /* 0x001c1f0f81817589 */ /* 0x000fe200000e0000 */
[----:B------:R-:W-:Y:S02]  /*c510*/  SEL R103, R108, R103, P0 ;  /* 0x000000676c677207 */ /* 0x000fe40000000000 */
[----:B------:R-:W-:Y:S01]  /*c520*/  SEL R100, R102, R175, P0 ;  /* 0x000000af66647207 */ /* 0x000fe20000000000 */
[----:B------:R1:W-:Y:S01]  /*c530*/  SHFL.IDX PT, R131, R146, R15, 0x1c1f ;  /* 0x001c1f0f92837589 */ /* 0x0003e200000e0000 */
[----:B------:R-:W-:-:S02]  /*c540*/  SEL R104, R106, R177, P0 ;  /* 0x000000b16a687207 */ /* 0x000fc40000000000 */
[----:B0-----:R-:W-:Y:S01]  /*c550*/  SEL R137, R54, R151, P0 ;  /* 0x0000009736897207 */ /* 0x001fe20000000000 */
[----:B------:R0:W-:Y:S01]  /*c560*/  SHFL.IDX PT, R52, R141, R15, 0x1c1f ;  /* 0x001c1f0f8d347589 */ /* 0x0001e200000e0000 */
[----:B------:R-:W-:Y:S02]  /*c570*/  SEL R54, R55, R140, P0 ;  /* 0x0000008c37367207 */ /* 0x000fe40000000000 */
[----:B------:R-:W-:Y:S01]  /*c580*/  SEL R140, R140, R55, P0 ;  /* 0x000000378c8c7207 */ /* 0x000fe20000000000 */
[----:B------:R5:W-:Y:S01]  /*c590*/  SHFL.IDX PT, R56, R135, R15, 0x1c1f ;  /* 0x001c1f0f87387589 */ /* 0x000be200000e0000 */
[----:B------:R-:W-:Y:S01]  /*c5a0*/  SEL R55, R57, R144, P0 ;  /* 0x0000009039377207 */ /* 0x000fe20000000000 */
[----:B-1----:R-:W1:Y:S01]  /*c5b0*/  @P2 LDC R146, c[0x0][0xbec] ;  /* 0x0002fb00ff922b82 */ /* 0x002e620000000800 */
[----:B--2---:R-:W-:Y:S01]  /*c5c0*/  SEL R108, R110, R165, P0 ;  /* 0x000000a56e6c7207 */ /* 0x004fe20000000000 */
[----:B------:R2:W-:Y:S01]  /*c5d0*/  SHFL.IDX PT, R60, R145, R15, 0x1c1f ;  /* 0x001c1f0f913c7589 */ /* 0x0005e200000e0000 */
[----:B------:R-:W-:-:S02]  /*c5e0*/  SEL R109, R111, R158, P0 ;  /* 0x0000009e6f6d7207 */ /* 0x000fc40000000000 */
[----:B0-----:R-:W-:Y:S01]  /*c5f0*/  SEL R141, R144, R57, P0 ;  /* 0x00000039908d7207 */ /* 0x001fe20000000000 */
[----:B------:R-:W-:Y:S01]  /*c600*/  SHFL.IDX PT, R64, R142, R15, 0x1c1f ;  /* 0x001c1f0f8e407589 */ /* 0x000fe200000e0000 */
[----:B------:R-:W-:Y:S01]  /*c610*/  IMAD R144, RZ, RZ, -UR42 ;  /* 0x8000002aff907e24 */ /* 0x000fe2000f8e02ff */
[----:B-----5:R-:W0:Y:S01]  /*c620*/  LDC.64 R134, c[0x0][0xbd8] ;  /* 0x0002f600ff867b82 */ /* 0x020e220000000a00 */
[----:B------:R-:W-:Y:S01]  /*c630*/  @P2 IMAD.HI.U32 R57, R11, R130, RZ ;  /* 0x000000820b392227 */ /* 0x000fe200078e00ff */
[----:B------:R5:W-:Y:S01]  /*c640*/  SHFL.IDX PT, R143, R138, R15, 0x1c1f ;  /* 0x001c1f0f8a8f7589 */ /* 0x000be200000e0000 */
[----:B------:R-:W-:Y:S02]  /*c650*/  SEL R113, R115, R156, P0 ;  /* 0x0000009c73717207 */ /* 0x000fe40000000000 */
[----:B------:R-:W-:Y:S02]  /*c660*/  SEL R116, R118, R161, P0 ;  /* 0x000000a176747207 */ /* 0x000fe40000000000 */
[----:B------:R-:W-:Y:S01]  /*c670*/  SEL R86, R171, R86, P0 ;  /* 0x00000056ab567207 */ /* 0x000fe20000000000 */
[----:B--2---:R-:W2:Y:S01]  /*c680*/  LDC R145, c[0x0][0xc50] ;  /* 0x00031400ff917b82 */ /* 0x004ea20000000800 */
[----:B------:R-:W-:-:S02]  /*c690*/  SEL R87, R180, R87, P0 ;  /* 0x00000057b4577207 */ /* 0x000fc40000000000 */
[----:B------:R-:W-:Y:S02]  /*c6a0*/  SEL R102, R175, R102, P0 ;  /* 0x00000066af667207 */ /* 0x000fe40000000000 */
[----:B-----5:R-:W-:Y:S02]  /*c6b0*/  SEL R15, R122, R169, P0 ;  /* 0x000000a97a0f7207 */ /* 0x020fe40000000000 */
[----:B------:R-:W-:Y:S01]  /*c6c0*/  SEL R122, R154, R91, P0 ;  /* 0x0000005b9a7a7207 */ /* 0x000fe20000000000 */
[----:B------:R-:W5:Y:S01]  /*c6d0*/  @P2 LDC R142, c[0x0][0xbf0] ;  /* 0x0002fc00ff8e2b82 */ /* 0x000f620000000800 */
[----:B------:R-:W-:Y:S01]  /*c6e0*/  SEL R91, R152, R79, P0 ;  /* 0x0000004f985b7207 */ /* 0x000fe20000000000 */
[----:B-1----:R-:W-:Y:S01]  /*c6f0*/  @P2 IMAD.HI.U32 R146, R11, R146, RZ ;  /* 0x000000920b922227 */ /* 0x002fe200078e00ff */
[----:B------:R-:W-:Y:S02]  /*c700*/  SEL R79, R72, R73, P0 ;  /* 0x00000049484f7207 */ /* 0x000fe40000000000 */
[----:B------:R-:W-:-:S02]  /*c710*/  SEL R72, R50, R153, P0 ;  /* 0x0000009932487207 */ /* 0x000fc40000000000 */
[----:B------:R-:W-:Y:S01]  /*c720*/  SEL R50, R153, R50, P0 ;  /* 0x0000003299327207 */ /* 0x000fe20000000000 */
[----:B0-----:R-:W-:Y:S01]  /*c730*/  IMAD R126, R134, UR38, RZ ;  /* 0x00000026867e7c24 */ /* 0x001fe2000f8e02ff */
[----:B------:R-:W0:Y:S01]  /*c740*/  LDC.64 R152, c[0x0][0xb40] ;  /* 0x0002d000ff987b82 */ /* 0x000e220000000a00 */
[----:B------:R-:W-:Y:S02]  /*c750*/  SEL R138, R148, R53, P0 ;  /* 0x00000035948a7207 */ /* 0x000fe40000000000 */
[----:B------:R-:W-:Y:S01]  /*c760*/  IMAD R53, R135, UR37, R126 ;  /* 0x0000002587357c24 */ /* 0x000fe2000f8e027e */
[----:B------:R-:W-:Y:S01]  /*c770*/  SEL R73, R51, R150, P0 ;  /* 0x0000009633497207 */ /* 0x000fe20000000000 */
[----:B------:R-:W-:Y:S01]  /*c780*/  IMAD.WIDE.U32 R134, R134, UR37, R6 ;  /* 0x0000002586867c25 */ /* 0x000fe2000f8e0006 */
[----:B------:R-:W-:Y:S02]  /*c790*/  SEL R7, R59, R128, P0 ;  /* 0x000000803b077207 */ /* 0x000fe40000000000 */
[----:B------:R-:W-:Y:S01]  /*c7a0*/  SEL R59, R128, R59, P0 ;  /* 0x0000003b803b7207 */ /* 0x000fe20000000000 */
[----:B--2---:R-:W-:Y:S01]  /*c7b0*/  IMAD R151, R145, R144, UR4 ;  /* 0x0000000491977e24 */ /* 0x004fe2000f8e0290 */
[----:B------:R-:W-:Y:S01]  /*c7c0*/  ULDC.64 UR4, c[0x0][0xbe0] ;  /* 0x0002f80000047ab9 */ /* 0x000fe20000000a00 */
[----:B------:R-:W-:Y:S01]  /*c7d0*/  IMAD.IADD R135, R135, 0x1, R53 ;  /* 0x0000000187877824 */ /* 0x000fe200078e0235 */
[----:B----4-:R-:W-:Y:S01]  /*c7e0*/  SEL R6, R58, R149, P0 ;  /* 0x000000953a067207 */ /* 0x010fe20000000000 */
[----:B------:R-:W-:Y:S01]  /*c7f0*/  IMAD.MOV.U32 R53, RZ, RZ, R11 ;  /* 0x000000ffff357224 */ /* 0x000fe200078e000b */
[----:B------:R-:W-:-:S02]  /*c800*/  SHF.R.S32.HI R128, RZ, 0x1f, R151 ;  /* 0x0000001fff807819 */ /* 0x000fc40000011497 */
[----:B-----5:R-:W-:Y:S01]  /*c810*/  @P2 SHF.R.U32.HI R53, RZ, R142, R57 ;  /* 0x0000008eff352219 */ /* 0x020fe20000011639 */
[----:B------:R-:W-:Y:S01]  /*c820*/  IMAD.MOV.U32 R57, RZ, RZ, R11 ;  /* 0x000000ffff397224 */ /* 0x000fe200078e000b */
[----:B------:R-:W-:Y:S02]  /*c830*/  @P2 SHF.R.U32.HI R57, RZ, R155, R146 ;  /* 0x0000009bff392219 */ /* 0x000fe40000011692 */
[----:B------:R-:W-:Y:S02]  /*c840*/  SEL R58, R149, R58, P0 ;  /* 0x0000003a953a7207 */ /* 0x000fe40000000000 */
[----:B------:R-:W-:Y:S01]  /*c850*/  SEL R51, R150, R51, P0 ;  /* 0x0000003396337207 */ /* 0x000fe20000000000 */
[C---:B0-----:R-:W-:Y:S01]  /*c860*/  IMAD R126, R152.reuse, UR38, RZ ;  /* 0x00000026987e7c24 */ /* 0x041fe2000f8e02ff */
[----:B------:R-:W-:Y:S01]  /*c870*/  SEL R106, R177, R106, P0 ;  /* 0x0000006ab16a7207 */ /* 0x000fe20000000000 */
[----:B------:R-:W-:Y:S01]  /*c880*/  IMAD.WIDE.U32 R4, R152, UR37, R4 ;  /* 0x0000002598047c25 */ /* 0x000fe2000f8e0004 */
[----:B------:R-:W-:-:S02]  /*c890*/  SEL R110, R165, R110, P0 ;  /* 0x0000006ea56e7207 */ /* 0x000fc40000000000 */
[----:B------:R-:W-:Y:S01]  /*c8a0*/  SEL R111, R158, R111, P0 ;  /* 0x0000006f9e6f7207 */ /* 0x000fe20000000000 */
[----:B------:R-:W-:Y:S01]  /*c8b0*/  IMAD R153, R153, UR37, R126 ;  /* 0x0000002599997c24 */ /* 0x000fe2000f8e027e */
[----:B------:R-:W-:Y:S01]  /*c8c0*/  SEL R115, R156, R115, P0 ;  /* 0x000000739c737207 */ /* 0x000fe20000000000 */
[----:B------:R-:W-:Y:S01]  /*c8d0*/  IMAD.MOV.U32 R144, RZ, RZ, R4 ;  /* 0x000000ffff907224 */ /* 0x000fe200078e0004 */
[----:B------:R-:W-:Y:S01]  /*c8e0*/  SEL R118, R161, R118, P0 ;  /* 0x00000076a1767207 */ /* 0x000fe20000000000 */
[----:B------:R-:W-:Y:S02]  /*c8f0*/  IMAD.IADD R145, R5, 0x1, R153 ;  /* 0x0000000105917824 */ /* 0x000fe400078e0299 */
[C---:B------:R-:W-:Y:S02]  /*c900*/  IMAD R5, R128.reuse, UR4, RZ ;  /* 0x0000000480057c24 */ /* 0x040fe4000f8e02ff */
[----:B------:R-:W-:Y:S02]  /*c910*/  IMAD R128, R128, UR6, RZ ;  /* 0x0000000680807c24 */ /* 0x000fe4000f8e02ff */
[----:B------:R-:W-:-:S02]  /*c920*/  IMAD R126, R151, UR5, R5 ;  /* 0x00000005977e7c24 */ /* 0x000fc4000f8e0205 */
[C---:B------:R-:W-:Y:S01]  /*c930*/  IMAD.WIDE.U32 R4, R151.reuse, UR4, R134 ;  /* 0x0000000497047c25 */ /* 0x040fe2000f8e0086 */
[----:B------:R-:W-:Y:S01]  /*c940*/  SHF.R.S32.HI R135, RZ, 0x1f, R53 ;  /* 0x0000001fff877819 */ /* 0x000fe20000011435 */
[----:B------:R-:W-:Y:S02]  /*c950*/  ULDC.64 UR4, c[0x0][0xb30] ;  /* 0x0002cc0000047ab9 */ /* 0x000fe40000000a00 */
[----:B------:R-:W-:Y:S01]  /*c960*/  IMAD R149, R151, UR7, R128 ;  /* 0x0000000797957c24 */ /* 0x000fe2000f8e0280 */
[----:B------:R-:W-:Y:S01]  /*c970*/  IADD3 R134, P2, R53, R4, RZ ;  /* 0x0000000435867210 */ /* 0x000fe20007f5e0ff */
[----:B------:R-:W-:Y:S01]  /*c980*/  IMAD.WIDE.U32 R144, R151, UR6, R144 ;  /* 0x0000000697907c25 */ /* 0x000fe2000f8e0090 */
[----:B------:R-:W-:Y:S01]  /*c990*/  SHF.R.S32.HI R4, RZ, 0x1f, R57 ;  /* 0x0000001fff047819 */ /* 0x000fe20000011439 */
[----:B------:R-:W-:Y:S01]  /*c9a0*/  ULDC.64 UR6, c[0x0][0xbc8] ;  /* 0x0002f20000067ab9 */ /* 0x000fe20000000a00 */
[----:B------:R-:W-:Y:S01]  /*c9b0*/  IADD3.X R135, R135, R5, R126, P2, !PT ;  /* 0x0000000587877210 */ /* 0x000fe200017fe47e */
[----:B------:R-:W-:-:S02]  /*c9c0*/  IMAD.MOV R53, RZ, RZ, -R53 ;  /* 0x000000ffff357224 */ /* 0x000fc400078e0a35 */
[----:B------:R-:W-:Y:S02]  /*c9d0*/  IMAD R4, R4, UR4, RZ ;  /* 0x0000000404047c24 */ /* 0x000fe4000f8e02ff */
[----:B------:R-:W-:Y:S02]  /*c9e0*/  IMAD.IADD R145, R145, 0x1, R149 ;  /* 0x0000000191917824 */ /* 0x000fe400078e0295 */
[----:B------:R-:W-:Y:S02]  /*c9f0*/  IMAD R53, R8, R53, R11 ;  /* 0x0000003508357224 */ /* 0x000fe400078e020b */
[C---:B------:R-:W-:Y:S01]  /*ca00*/  IMAD R149, R57.reuse, UR5, R4 ;  /* 0x0000000539957c24 */ /* 0x040fe2000f8e0204 */
[----:B------:R-:W0:Y:S01]  /*ca10*/  S2UR UR5, SR_CgaCtaId ;  /* 0x00000000000579c3 */ /* 0x000e220000008800 */
[----:B------:R-:W-:Y:S02]  /*ca20*/  IMAD.MOV R128, RZ, RZ, -R57 ;  /* 0x000000ffff807224 */ /* 0x000fe400078e0a39 */
[----:B------:R-:W-:Y:S01]  /*ca30*/  IMAD.WIDE.U32 R4, R57, UR4, R144 ;  /* 0x0000000439047c25 */ /* 0x000fe2000f8e0090 */
[----:B------:R-:W-:Y:S01]  /*ca40*/  SHF.R.S32.HI R57, RZ, 0x1f, R53 ;  /* 0x0000001fff397819 */ /* 0x000fe20000011435 */
[----:B------:R-:W-:-:S02]  /*ca50*/  UMOV UR4, 0x400 ;  /* 0x0000040000047882 */ /* 0x000fc40000000000 */
[----:B------:R-:W-:Y:S02]  /*ca60*/  IMAD R11, R8, R128, R11 ;  /* 0x00000080080b7224 */ /* 0x000fe400078e020b */
[----:B------:R-:W-:Y:S02]  /*ca70*/  IMAD R128, R57, UR6, RZ ;  /* 0x0000000639807c24 */ /* 0x000fe4000f8e02ff */
[----:B------:R-:W-:Y:S01]  /*ca80*/  IMAD.IADD R5, R5, 0x1, R149 ;  /* 0x0000000105057824 */ /* 0x000fe200078e0295 */
[----:B------:R-:W-:Y:S01]  /*ca90*/  SHF.R.S32.HI R126, RZ, 0x1f, R11 ;  /* 0x0000001fff7e7819 */ /* 0x000fe2000001140b */
[C---:B------:R-:W-:Y:S02]  /*caa0*/  IMAD R57, R53.reuse, UR7, R128 ;  /* 0x0000000735397c24 */ /* 0x040fe4000f8e0280 */
[----:B------:R-:W-:Y:S01]  /*cab0*/  IMAD.WIDE.U32 R134, R53, UR6, R134 ;  /* 0x0000000635867c25 */ /* 0x000fe2000f8e0086 */
[----:B------:R-:W-:-:S03]  /*cac0*/  ULDC.64 UR6, c[0x0][0xba8] ;  /* 0x0002ea0000067ab9 */ /* 0x000fc60000000a00 */
[----:B------:R-:W-:Y:S01]  /*cad0*/  IMAD.WIDE.U32 R144, R11, UR8, R4 ;  /* 0x000000080b907c25 */ /* 0x000fe2000f8e0004 */
[----:B------:R-:W-:Y:S02]  /*cae0*/  SEL R4, R61, R132, P0 ;  /* 0x000000843d047207 */ /* 0x000fe40000000000 */
[----:B------:R-:W-:Y:S01]  /*caf0*/  SEL R132, R132, R61, P0 ;  /* 0x0000003d84847207 */ /* 0x000fe20000000000 */
[----:B------:R-:W-:Y:S01]  /*cb00*/  IMAD R126, R126, UR8, RZ ;  /* 0x000000087e7e7c24 */ /* 0x000fe2000f8e02ff */
[C---:B------:R-:W-:Y:S01]  /*cb10*/  LEA R61, P2, R134.reuse, UR6, 0x2 ;  /* 0x00000006863d7c11 */ /* 0x040fe2000f8410ff */
[----:B------:R-:W-:Y:S01]  /*cb20*/  IMAD.IADD R5, R135, 0x1, R57 ;  /* 0x0000000187057824 */ /* 0x000fe200078e0239 */
[----:B------:R-:W-:Y:S01]  /*cb30*/  ULDC UR6, c[0x0][0xa88] ;  /* 0x0002a20000067ab9 */ /* 0x000fe20000000800 */
[----:B------:R-:W-:Y:S01]  /*cb40*/  IMAD R53, R11, UR9, R126 ;  /* 0x000000090b357c24 */ /* 0x000fe2000f8e027e */
[----:B0-----:R-:W-:Y:S01]  /*cb50*/  ULEA UR4, UR5, UR4, 0x18 ;  /* 0x0000000405047291 */ /* 0x001fe2000f8ec03f */
[----:B------:R-:W-:Y:S01]  /*cb60*/  SHFL.IDX PT, R148, R61, RZ, 0x1c1f ;  /* 0x001c1fff3d947589 */ /* 0x000fe200000e0000 */
[----:B------:R-:W-:Y:S01]  /*cb70*/  LEA.HI.X R126, R134, UR7, R5, 0x2, P2 ;  /* 0x00000007867e7c11 */ /* 0x000fe200090f1405 */
[----:B------:R-:W-:Y:S01]  /*cb80*/  IMAD R11, R8, UR6, RZ ;  /* 0x00000006080b7c24 */ /* 0x000fe2000f8e02ff */
[----:B------:R-:W-:Y:S01]  /*cb90*/  UIADD3 UR4, UR4, 0x20820, URZ ;  /* 0x0002082004047890 */ /* 0x000fe2000fffe03f */
[----:B------:R-:W-:Y:S01]  /*cba0*/  SHFL.IDX PT, R150, R61, 0x1, 0x1c1f ;  /* 0x003c1f003d967f89 */ /* 0x000fe200000e0000 */
[C---:B------:R-:W-:Y:S01]  /*cbb0*/  VIADD R8, R10.reuse, 0x8 ;  /* 0x000000080a087836 */ /* 0x040fe20000000000 */
[----:B------:R-:W-:Y:S01]  /*cbc0*/  ULDC.64 UR8, c[0x0][0xb00] ;  /* 0x0002c00000087ab9 */ /* 0x000fe20000000a00 */
[-C--:B------:R-:W-:Y:S01]  /*cbd0*/  ISETP.GE.OR P2, PT, R10, R11.reuse, P1 ;  /* 0x0000000b0a00720c */ /* 0x080fe20000f46670 */
[----:B------:R-:W0:Y:S01]  /*cbe0*/  SHFL.IDX PT, R149, R126, RZ, 0x1c1f ;  /* 0x001c1fff7e957589 */ /* 0x000e2200000e0000 */
[----:B------:R-:W-:Y:S01]  /*cbf0*/  UPRMT UR4, URZ, 0x654, UR4 ;  /* 0x000006543f047896 */ /* 0x000fe20008000004 */
[----:B------:R-:W-:Y:S01]  /*cc00*/  ISETP.GE.OR P1, PT, R8, R11, P1 ;  /* 0x0000000b0800720c */ /* 0x000fe20000f26670 */
[----:B------:R-:W-:Y:S01]  /*cc10*/  IMAD.IADD R57, R145, 0x1, R53 ;  /* 0x0000000191397824 */ /* 0x000fe200078e0235 */
[----:B------:R3:W1:Y:S01]  /*cc20*/  SHFL.IDX PT, R151, R126, 0x1, 0x1c1f ;  /* 0x003c1f007e977f89 */ /* 0x00066200000e0000 */
[----:B------:R-:W-:-:S02]  /*cc30*/  LEA R53, P3, R144, UR8, 0x2 ;  /* 0x0000000890357c11 */ /* 0x000fc4000f8610ff */
[----:B------:R-:W-:Y:S02]  /*cc40*/  SEL R5, R62, R133, P0 ;  /* 0x000000853e057207 */ /* 0x000fe40000000000 */
[----:B------:R-:W-:Y:S01]  /*cc50*/  LEA.HI.X R57, R144, UR9, R57, 0x2, P3 ;  /* 0x0000000990397c11 */ /* 0x000fe200098f1439 */
[----:B------:R-:W-:Y:S01]  /*cc60*/  SYNCS.ARRIVE.TRANS64.RED.A1T0 RZ, [UR4], RZ ;  /* 0x000000ffffff79a7 */ /* 0x000fe20008100404 */
[----:B------:R-:W-:Y:S01]  /*cc70*/  ISETP.GE.AND P3, PT, R10, R11, PT ;  /* 0x0000000b0a00720c */ /* 0x000fe20003f66270 */
[----:B------:R2:W4:Y:S01]  /*cc80*/  SHFL.IDX PT, R144, R53, RZ, 0x1c1f ;  /* 0x001c1fff35907589 */ /* 0x00052200000e0000 */
[----:B---3--:R-:W-:Y:S02]  /*cc90*/  SEL R126, R66, R127, P0 ;  /* 0x0000007f427e7207 */ /* 0x008fe40000000000 */
[----:B------:R-:W-:Y:S01]  /*cca0*/  SEL R133, R133, R62, P0 ;  /* 0x0000003e85857207 */ /* 0x000fe20000000000 */
[----:B------:R2:W3:Y:S01]  /*ccb0*/  SHFL.IDX PT, R145, R57, RZ, 0x1c1f ;  /* 0x001c1fff39917589 */ /* 0x0004e200000e0000 */
        /* <DEDUP_REMOVED lines=8> */
[----:B------:R-:W-:Y:S01]  /*cd40*/  SEL R67, R2, R67, P0 ;  /* 0x0000004302437207 */ /* 0x000fe20000000000 */
[----:B------:R-:W-:Y:S06]  /*cd50*/  @P3 BRA `(.L_x_1312) ;  /* 0x0000000800f83947 */ /* 0x000fec0003800000 */
[----:B------:R-:W-:Y:S01]  /*cd60*/  ULDC UR4, c[0x0][0xac8] ;  /* 0x0002b20000047ab9 */ /* 0x000fe20000000800 */
[C---:B--2---:R-:W-:Y:S01]  /*cd70*/  VIADD R0, R9.reuse, 0x8 ;  /* 0x0000000809007836 */ /* 0x044fe20000000000 */
        /* <DEDUP_REMOVED lines=10> */
[----:B---34-:R-:W-:Y:S01]  /*ce20*/  @!P1 IMAD.WIDE R2, R9, 0x4, R144 ;  /* 0x0000000409029825 */ /* 0x018fe200078e0290 */
[----:B------:R-:W-:-:S03]  /*ce30*/  ISETP.GE.AND P3, PT, R130, UR4, PT ;  /* 0x0000000482007c0c */ /* 0x000fc6000bf66270 */
[----:B------:R-:W-:Y:S01]  /*ce40*/  @!P4 LEA.HI R0, R0, R0, RZ, 0x1 ;  /* 0x000000000000c211 */ /* 0x000fe200078f08ff */
[----:B------:R0:W-:Y:S01]  /*ce50*/  @!P1 ST.E.64 desc[UR52][R2.64], R30 ;  /* 0x0000001e02009985 */ /* 0x0001e2000c101b34 */
[----:B------:R-:W-:Y:S02]  /*ce60*/  ISETP.GE.AND P1, PT, R48, UR4, PT ;  /* 0x0000000430007c0c */ /* 0x000fe4000bf26270 */
[----:B------:R-:W-:Y:S02]  /*ce70*/  @!P5 LEA.HI R10, R10, R10, RZ, 0x1 ;  /* 0x0000000a0a0ad211 */ /* 0x000fe400078f08ff */
[----:B------:R-:W-:Y:S01]  /*ce80*/  @!P4 LOP3.LUT R61, R0, 0xfffffffe, RZ, 0xc0, !PT ;  /* 0xfffffffe003dc812 */ /* 0x000fe200078ec0ff */
[C---:B------:R-:W-:Y:S01]  /*ce90*/  VIADD R0, R9.reuse, 0x38 ;  /* 0x0000003809007836 */ /* 0x040fe20000000000 */
[----:B------:R-:W-:Y:S02]  /*cea0*/  @!P6 LEA.HI R40, R40, R40, RZ, 0x1 ;  /* 0x000000282828e211 */ /* 0x000fe400078f08ff */
        /* <DEDUP_REMOVED lines=16> */
[----:B------:R-:W-:-:S02]  /*cfb0*/  ISETP.GE.AND P6, PT, R40, UR4, PT ;  /* 0x0000000428007c0c */ /* 0x000fc4000bfc6270 */
[----:B0-----:R-:W-:Y:S01]  /*cfc0*/  @!P2 LOP3.LUT R29, R128, 0xfffffffe, RZ, 0xc0, !PT ;  /* 0xfffffffe801da812 */ /* 0x001fe200078ec0ff */
[----:B------:R-:W-:Y:S01]  /*cfd0*/  @!P1 IMAD.WIDE R2, R61, 0x4, R144 ;  /* 0x000000043d029825 */ /* 0x000fe200078e0290 */
[----:B-1----:R-:W-:-:S03]  /*cfe0*/  @!P3 LOP3.LUT R27, R130, 0xfffffffe, RZ, 0xc0, !PT ;  /* 0xfffffffe821bb812 */ /* 0x002fc600078ec0ff */
[----:B------:R-:W-:Y:S01]  /*cff0*/  VIADD R28, R9, 0x50 ;  /* 0x00000050091c7836 */ /* 0x000fe20000000000 */
[----:B------:R0:W-:Y:S01]  /*d000*/  @!P1 ST.E.64 desc[UR52][R2.64], R22 ;  /* 0x0000001602009985 */ /* 0x0001e2000c101b34 */
[----:B------:R-:W-:Y:S01]  /*d010*/  @!P4 LEA.HI R0, R0, R0, RZ, 0x1 ;  /* 0x000000000000c211 */ /* 0x000fe200078f08ff */
[--C-:B--2---:R-:W-:Y:S01]  /*d020*/  @!P2 IMAD.WIDE R24, R29, 0x4, R144.reuse ;  /* 0x000000041d18a825 */ /* 0x104fe200078e0290 */
[----:B------:R-:W-:Y:S02]  /*d030*/  @!P5 LEA.HI R10, R10, R10, RZ, 0x1 ;  /* 0x0000000a0a0ad211 */ /* 0x000fe400078f08ff */
[----:B------:R-:W-:Y:S01]  /*d040*/  @!P4 LOP3.LUT R29, R0, 0xfffffffe, RZ, 0xc0, !PT ;  /* 0xfffffffe001dc812 */ /* 0x000fe200078ec0ff */
[--C-:B------:R-:W-:Y:S01]  /*d050*/  @!P3 IMAD.WIDE R26, R27, 0x4, R144.reuse ;  /* 0x000000041b1ab825 */ /* 0x100fe200078e0290 */
[----:B------:R1:W-:Y:S01]  /*d060*/  @!P2 ST.E.64 desc[UR52][R24.64], R20 ;  /* 0x000000141800a985 */ /* 0x0003e2000c101b34 */
[----:B------:R-:W-:Y:S02]  /*d070*/  @!P6 LEA.HI R40, R40, R40, RZ, 0x1 ;  /* 0x000000282828e211 */ /* 0x000fe400078f08ff */
[C---:B------:R-:W-:Y:S01]  /*d080*/  VIADD R30, R9.reuse, 0x58 ;  /* 0x00000058091e7836 */ /* 0x040fe20000000000 */
[----:B------:R2:W-:Y:S01]  /*d090*/  @!P3 ST.E.64 desc[UR52][R26.64], R18 ;  /* 0x000000121a00b985 */ /* 0x0005e2000c101b34 */
[----:B------:R-:W-:Y:S01]  /*d0a0*/  ISETP.GE.AND P3, PT, R28, UR4, PT ;  /* 0x000000041c007c0c */ /* 0x000fe2000bf66270 */
[----:B------:R-:W-:Y:S01]  /*d0b0*/  VIADD R31, R9, 0x60 ;  /* 0x00000060091f7836 */ /* 0x000fe20000000000 */
[----:B0-----:R-:W-:Y:S01]  /*d0c0*/  @!P5 LOP3.LUT R23, R10, 0xfffffffe, RZ, 0xc0, !PT ;  /* 0xfffffffe0a17d812 */ /* 0x001fe200078ec0ff */
[----:B------:R-:W-:Y:S01]  /*d0d0*/  @!P4 IMAD.WIDE R2, R29, 0x4, R144 ;  /* 0x000000041d02c825 */ /* 0x000fe200078e0290 */
[----:B------:R-:W-:-:S02]  /*d0e0*/  ISETP.GE.AND P1, PT, R30, UR4, PT ;  /* 0x000000041e007c0c */ /* 0x000fc4000bf26270 */
[----:B------:R-:W-:Y:S01]  /*d0f0*/  ISETP.GE.AND P2, PT, R31, UR4, PT ;  /* 0x000000041f007c0c */ /* 0x000fe2000bf46270 */
[C---:B------:R-:W-:Y:S01]  /*d100*/  VIADD R0, R9.reuse, 0x68 ;  /* 0x0000006809007836 */ /* 0x040fe20000000000 */
[----:B------:R0:W-:Y:S01]  /*d110*/  @!P4 ST.E.64 desc[UR52][R2.64], R16 ;  /* 0x000000100200c985 */ /* 0x0001e2000c101b34 */
[----:B-1----:R-:W-:Y:S01]  /*d120*/  @!P6 LOP3.LUT R21, R40, 0xfffffffe, RZ, 0xc0, !PT ;  /* 0xfffffffe2815e812 */ /* 0x002fe200078ec0ff */
[C---:B------:R-:W-:Y:S02]  /*d130*/  VIADD R10, R9.reuse, 0x70 ;  /* 0x00000070090a7836 */ /* 0x040fe40000000000 */
[----:B------:R-:W-:Y:S01]  /*d140*/  VIADD R22, R9, 0x78 ;  /* 0x0000007809167836 */ /* 0x000fe20000000000 */
[----:B------:R-:W-:Y:S01]  /*d150*/  @!P3 LEA.HI R28, R28, R28, RZ, 0x1 ;  /* 0x0000001c1c1cb211 */ /* 0x000fe200078f08ff */
[--C-:B--2---:R-:W-:Y:S01]  /*d160*/  @!P5 IMAD.WIDE R18, R23, 0x4, R144.reuse ;  /* 0x000000041712d825 */ /* 0x104fe200078e0290 */
[----:B------:R-:W-:Y:S02]  /*d170*/  ISETP.GE.AND P4, PT, R0, UR4, PT ;  /* 0x0000000400007c0c */ /* 0x000fe4000bf86270 */
[----:B------:R-:W-:Y:S01]  /*d180*/  @!P3 LOP3.LUT R23, R28, 0xfffffffe, RZ, 0xc0, !PT ;  /* 0xfffffffe1c17b812 */ /* 0x000fe200078ec0ff */
[----:B------:R-:W-:Y:S01]  /*d190*/  @!P6 IMAD.WIDE R20, R21, 0x4, R144 ;  /* 0x000000041514e825 */ /* 0x000fe200078e0290 */
[----:B------:R1:W-:Y:S01]  /*d1a0*/  @!P5 ST.E.64 desc[UR52][R18.64], R14 ;  /* 0x0000000e1200d985 */ /* 0x0003e2000c101b34 */
[----:B------:R-:W-:-:S02]  /*d1b0*/  ISETP.GE.AND P5, PT, R10, UR4, PT ;  /* 0x000000040a007c0c */ /* 0x000fc4000bfa6270 */
[--C-:B0-----:R-:W-:Y:S01]  /*d1c0*/  @!P3 IMAD.WIDE R2, R23, 0x4, R144.reuse ;  /* 0x000000041702b825 */ /* 0x101fe200078e0290 */
[----:B------:R0:W-:Y:S01]  /*d1d0*/  @!P6 ST.E.64 desc[UR52][R20.64], R34 ;  /* 0x000000221400e985 */ /* 0x0001e2000c101b34 */
[----:B------:R-:W-:Y:S02]  /*d1e0*/  @!P1 LEA.HI R30, R30, R30, RZ, 0x1 ;  /* 0x0000001e1e1e9211 */ /* 0x000fe400078f08ff */
[----:B------:R-:W-:Y:S01]  /*d1f0*/  @!P2 LEA.HI R31, R31, R31, RZ, 0x1 ;  /* 0x0000001f1f1fa211 */ /* 0x000fe200078f08ff */
[----:B------:R2:W-:Y:S01]  /*d200*/  @!P3 ST.E.64 desc[UR52][R2.64], R68 ;  /* 0x000000440200b985 */ /* 0x0005e2000c101b34 */
[----:B------:R-:W-:Y:S02]  /*d210*/  ISETP.GE.AND P3, PT, R22, UR4, PT ;  /* 0x0000000416007c0c */ /* 0x000fe4000bf66270 */
[----:B------:R-:W-:Y:S02]  /*d220*/  @!P1 LOP3.LUT R17, R30, 0xfffffffe, RZ, 0xc0, !PT ;  /* 0xfffffffe1e119812 */ /* 0x000fe400078ec0ff */
[----:B------:R-:W-:Y:S01]  /*d230*/  @!P2 LOP3.LUT R31, R31, 0xfffffffe, RZ, 0xc0, !PT ;  /* 0xfffffffe1f1fa812 */ /* 0x000fe200078ec0ff */
[----:B-1----:R-:W-:Y:S01]  /*d240*/  VIADD R18, R9, 0x80 ;  /* 0x0000008009127836 */ /* 0x002fe20000000000 */
[----:B------:R-:W-:Y:S01]  /*d250*/  @!P4 LEA.HI R0, R0, R0, RZ, 0x1 ;  /* 0x000000000000c211 */ /* 0x000fe200078f08ff */
[----:B------:R-:W-:Y:S01]  /*d260*/  @!P1 IMAD.WIDE R14, R17, 0x4, R144 ;  /* 0x00000004110e9825 */ /* 0x000fe200078e0290 */
[----:B------:R-:W-:-:S02]  /*d270*/  @!P5 LEA.HI R10, R10, R10, RZ, 0x1 ;  /* 0x0000000a0a0ad211 */ /* 0x000fc400078f08ff */
[----:B------:R-:W-:Y:S01]  /*d280*/  ISETP.GE.AND P6, PT, R18, UR4, PT ;  /* 0x0000000412007c0c */ /* 0x000fe2000bfc6270 */
[--C-:B------:R-:W-:Y:S01]  /*d290*/  @!P2 IMAD.WIDE R16, R31, 0x4, R144.reuse ;  /* 0x000000041f10a825 */ /* 0x100fe200078e0290 */
[----:B------:R1:W-:Y:S01]  /*d2a0*/  @!P1 ST.E.64 desc[UR52][R14.64], R70 ;  /* 0x000000460e009985 */ /* 0x0003e2000c101b34 */
[----:B------:R-:W-:Y:S02]  /*d2b0*/  @!P3 LEA.HI R22, R22, R22, RZ, 0x1 ;  /* 0x000000161616b211 */ /* 0x000fe400078f08ff */
[C---:B0-----:R-:W-:Y:S01]  /*d2c0*/  VIADD R20, R9.reuse, 0x88 ;  /* 0x0000008809147836 */ /* 0x041fe20000000000 */
[----:B------:R-:W-:Y:S01]  /*d2d0*/  @!P4 LOP3.LUT R19, R0, 0xfffffffe, RZ, 0xc0, !PT ;  /* 0xfffffffe0013c812 */ /* 0x000fe200078ec0ff */
[----:B------:R0:W-:Y:S01]  /*d2e0*/  @!P2 ST.E.64 desc[UR52][R16.64], R74 ;  /* 0x0000004a1000a985 */ /* 0x0001e2000c101b34 */
[----:B------:R-:W-:Y:S02]  /*d2f0*/  VIADD R0, R9, 0x90 ;  /* 0x0000009009007836 */ /* 0x000fe40000000000 */
[----:B------:R-:W-:Y:S01]  /*d300*/  ISETP.GE.AND P1, PT, R20, UR4, PT ;  /* 0x0000000414007c0c */ /* 0x000fe2000bf26270 */
[----:B--2---:R-:W-:-:S02]  /*d310*/  @!P4 IMAD.WIDE R2, R19, 0x4, R144 ;  /* 0x000000041302c825 */ /* 0x004fc400078e0290 */
[----:B------:R-:W-:Y:S02]  /*d320*/  ISETP.GE.AND P2, PT, R0, UR4, PT ;  /* 0x0000000400007c0c */ /* 0x000fe4000bf46270 */
[----:B------:R-:W-:Y:S01]  /*d330*/  @!P6 LEA.HI R18, R18, R18, RZ, 0x1 ;  /* 0x000000121212e211 */ /* 0x000fe200078f08ff */
[----:B------:R2:W-:Y:S01]  /*d340*/  @!P4 ST.E.64 desc[UR52][R2.64], R76 ;  /* 0x0000004c0200c985 */ /* 0x0005e2000c101b34 */
[----:B-1----:R-:W-:Y:S01]  /*d350*/  @!P5 LOP3.LUT R15, R10, 0xfffffffe, RZ, 0xc0, !PT ;  /* 0xfffffffe0a0fd812 */ /* 0x002fe200078ec0ff */
[----:B------:R-:W-:Y:S01]  /*d360*/  VIADD R10, R9, 0x98 ;  /* 0x00000098090a7836 */ /* 0x000fe20000000000 */
[----:B------:R-:W-:Y:S02]  /*d370*/  @!P6 LOP3.LUT R19, R18, 0xfffffffe, RZ, 0xc0, !PT ;  /* 0xfffffffe1213e812 */ /* 0x000fe400078ec0ff */
[----:B0-----:R-:W-:Y:S01]  /*d380*/  @!P3 LOP3.LUT R17, R22, 0xfffffffe, RZ, 0xc0, !PT ;  /* 0xfffffffe1611b812 */ /* 0x001fe200078ec0ff */
[----:B------:R-:W-:Y:S01]  /*d390*/  @!P5 IMAD.WIDE R14, R15, 0x4, R144 ;  /* 0x000000040f0ed825 */ /* 0x000fe200078e0290 */
[----:B------:R-:W-:-:S03]  /*d3a0*/  @!P1 LEA.HI R20, R20, R20, RZ, 0x1 ;  /* 0x0000001414149211 */ /* 0x000fc600078f08ff */
[--C-:B------:R-:W-:Y:S01]  /*d3b0*/  @!P3 IMAD.WIDE R16, R17, 0x4, R144.reuse ;  /* 0x000000041110b825 */ /* 0x100fe200078e0290 */
[----:B------:R-:W-:Y:S01]  /*d3c0*/  @!P5 ST.E.64 desc[UR52][R14.64], R80 ;  /* 0x000000500e00d985 */ /* 0x000fe2000c101b34 */
[----:B------:R-:W-:Y:S02]  /*d3d0*/  @!P2 LEA.HI R0, R0, R0, RZ, 0x1 ;  /* 0x000000000000a211 */ /* 0x000fe400078f08ff */
[----:B--2---:R-:W-:Y:S01]  /*d3e0*/  @!P1 LOP3.LUT R3, R20, 0xfffffffe, RZ, 0xc0, !PT ;  /* 0xfffffffe14039812 */ /* 0x004fe200078ec0ff */
[----:B------:R0:W-:Y:S01]  /*d3f0*/  @!P3 ST.E.64 desc[UR52][R16.64], R82 ;  /* 0x000000521000b985 */ /* 0x0001e2000c101b34 */
[----:B------:R-:W-:Y:S01]  /*d400*/  ISETP.GE.AND P3, PT, R10, UR4, PT ;  /* 0x000000040a007c0c */ /* 0x000fe2000bf66270 */
[----:B------:R-:W-:Y:S01]  /*d410*/  @!P6 IMAD.WIDE R18, R19, 0x4, R144 ;  /* 0x000000041312e825 */ /* 0x000fe200078e0290 */
[----:B------:R-:W-:-:S03]  /*d420*/  @!P2 LOP3.LUT R21, R0, 0xfffffffe, RZ, 0xc0, !PT ;  /* 0xfffffffe0015a812 */ /* 0x000fc600078ec0ff */
[--C-:B------:R-:W-:Y:S01]  /*d430*/  @!P1 IMAD.WIDE R2, R3, 0x4, R144.reuse ;  /* 0x0000000403029825 */ /* 0x100fe200078e0290 */
[----:B------:R1:W-:Y:S03]  /*d440*/  @!P6 ST.E.64 desc[UR52][R18.64], R84 ;  /* 0x000000541200e985 */ /* 0x0003e6000c101b34 */
[C---:B------:R-:W-:Y:S01]  /*d450*/  VIADD R0, R9.reuse, 0xa8 ;  /* 0x000000a809007836 */ /* 0x040fe20000000000 */
[----:B------:R2:W-:Y:S01]  /*d460*/  @!P1 ST.E.64 desc[UR52][R2.64], R86 ;  /* 0x0000005602009985 */ /* 0x0005e2000c101b34 */
[C---:B------:R-:W-:Y:S02]  /*d470*/  VIADD R22, R9.reuse, 0xa0 ;  /* 0x000000a009167836 */ /* 0x040fe40000000000 */
[----:B------:R-:W-:Y:S01]  /*d480*/  @!P3 LEA.HI R10, R10, R10, RZ, 0x1 ;  /* 0x0000000a0a0ab211 */ /* 0x000fe200078f08ff */
[C---:B0-----:R-:W-:Y:S01]  /*d490*/  VIADD R16, R9.reuse, 0xb0 ;  /* 0x000000b009107836 */ /* 0x041fe20000000000 */
[----:B------:R-:W-:Y:S01]  /*d4a0*/  ISETP.GE.AND P1, PT, R0, UR4, PT ;  /* 0x0000000400007c0c */ /* 0x000fe2000bf26270 */
[----:B------:R-:W-:Y:S01]  /*d4b0*/  VIADD R20, R9, 0xb8 ;  /* 0x000000b809147836 */ /* 0x000fe20000000000 */
[----:B------:R-:W-:Y:S01]  /*d4c0*/  @!P3 LOP3.LUT R17, R10, 0xfffffffe, RZ, 0xc0, !PT ;  /* 0xfffffffe0a11b812 */ /* 0x000fe200078ec0ff */
[----:B------:R-:W-:Y:S01]  /*d4d0*/  @!P2 IMAD.WIDE R14, R21, 0x4, R144 ;  /* 0x00000004150ea825 */ /* 0x000fe200078e0290 */
[----:B------:R-:W-:-:S02]  /*d4e0*/  ISETP.GE.AND P4, PT, R22, UR4, PT ;  /* 0x0000000416007c0c */ /* 0x000fc4000bf86270 */
[----:B------:R-:W-:Y:S01]  /*d4f0*/  ISETP.GE.AND P6, PT, R16, UR4, PT ;  /* 0x0000000410007c0c */ /* 0x000fe2000bfc6270 */
[----:B-1----:R-:W-:Y:S01]  /*d500*/  VIADD R18, R9, 0xc0 ;  /* 0x000000c009127836 */ /* 0x002fe20000000000 */
[----:B------:R-:W-:Y:S01]  /*d510*/  ISETP.GE.AND P5, PT, R20, UR4, PT ;  /* 0x0000000414007c0c */ /* 0x000fe2000bfa6270 */
[----:B--2---:R-:W-:Y:S01]  /*d520*/  @!P3 IMAD.WIDE R2, R17, 0x4, R144 ;  /* 0x000000041102b825 */ /* 0x004fe200078e0290 */
[----:B------:R0:W-:Y:S02]  /*d530*/  @!P2 ST.E.64 desc[UR52][R14.64], R96 ;  /* 0x000000600e00a985 */ /* 0x0001e4000c101b34 */
[----:B------:R-:W-:Y:S01]  /*d540*/  ISETP.GE.AND P2, PT, R18, UR4, PT ;  /* 0x0000000412007c0c */ /* 0x000fe2000bf46270 */
[----:B------:R-:W-:Y:S01]  /*d550*/  VIADD R10, R9, 0xc8 ;  /* 0x000000c8090a7836 */ /* 0x000fe20000000000 */
[----:B------:R1:W-:Y:S01]  /*d560*/  @!P3 ST.E.64 desc[UR52][R2.64], R98 ;  /* 0x000000620200b985 */ /* 0x0003e2000c101b34 */
[----:B------:R-:W-:Y:S02]  /*d570*/  @!P1 LEA.HI R0, R0, R0, RZ, 0x1 ;  /* 0x0000000000009211 */ /* 0x000fe400078f08ff */
[----:B------:R-:W-:-:S02]  /*d580*/  @!P4 LEA.HI R22, R22, R22, RZ, 0x1 ;  /* 0x000000161616c211 */ /* 0x000fc400078f08ff */
[----:B------:R-:W-:Y:S02]  /*d590*/  ISETP.GE.AND P3, PT, R10, UR4, PT ;  /* 0x000000040a007c0c */ /* 0x000fe4000bf66270 */
[----:B------:R-:W-:Y:S02]  /*d5a0*/  @!P1 LOP3.LUT R17, R0, 0xfffffffe, RZ, 0xc0, !PT ;  /* 0xfffffffe00119812 */ /* 0x000fe400078ec0ff */
[----:B------:R-:W-:Y:S02]  /*d5b0*/  @!P6 LEA.HI R0, R16, R16, RZ, 0x1 ;  /* 0x000000101000e211 */ /* 0x000fe400078f08ff */
[----:B------:R-:W-:Y:S01]  /*d5c0*/  @!P5 LEA.HI R20, R20, R20, RZ, 0x1 ;  /* 0x000000141414d211 */ /* 0x000fe200078f08ff */
[--C-:B------:R-:W-:Y:S01]  /*d5d0*/  @!P1 IMAD.WIDE R16, R17, 0x4, R144.reuse ;  /* 0x0000000411109825 */ /* 0x100fe200078e0290 */
[----:B0-----:R-:W-:Y:S02]  /*d5e0*/  @!P4 LOP3.LUT R15, R22, 0xfffffffe, RZ, 0xc0, !PT ;  /* 0xfffffffe160fc812 */ /* 0x001fe400078ec0ff */
[----:B------:R-:W-:Y:S01]  /*d5f0*/  @!P6 LOP3.LUT R19, R0, 0xfffffffe, RZ, 0xc0, !PT ;  /* 0xfffffffe0013e812 */ /* 0x000fe200078ec0ff */
[----:B------:R-:W-:Y:S01]  /*d600*/  VIADD R0, R9, 0xd0 ;  /* 0x000000d009007836 */ /* 0x000fe20000000000 */
[----:B------:R-:W-:Y:S01]  /*d610*/  @!P2 LEA.HI R18, R18, R18, RZ, 0x1 ;  /* 0x000000121212a211 */ /* 0x000fe200078f08ff */
[----:B------:R-:W-:Y:S01]  /*d620*/  @!P4 IMAD.WIDE R14, R15, 0x4, R144 ;  /* 0x000000040f0ec825 */ /* 0x000fe200078e0290 */
[----:B------:R-:W-:-:S02]  /*d630*/  @!P5 LOP3.LUT R21, R20, 0xfffffffe, RZ, 0xc0, !PT ;  /* 0xfffffffe1415d812 */ /* 0x000fc400078ec0ff */
[----:B------:R-:W-:Y:S01]  /*d640*/  @!P3 LEA.HI R10, R10, R10, RZ, 0x1 ;  /* 0x0000000a0a0ab211 */ /* 0x000fe200078f08ff */
[--C-:B-1----:R-:W-:Y:S01]  /*d650*/  @!P6 IMAD.WIDE R2, R19, 0x4, R144.reuse ;  /* 0x000000041302e825 */ /* 0x102fe200078e0290 */
[----:B------:R-:W-:Y:S01]  /*d660*/  @!P2 LOP3.LUT R23, R18, 0xfffffffe, RZ, 0xc0, !PT ;  /* 0xfffffffe1217a812 */ /* 0x000fe200078ec0ff */
[----:B------:R0:W-:Y:S02]  /*d670*/  @!P4 ST.E.64 desc[UR52][R14.64], R100 ;  /* 0x000000640e00c985 */ /* 0x0001e4000c101b34 */
[----:B------:R-:W-:Y:S01]  /*d680*/  @!P5 IMAD.WIDE R18, R21, 0x4, R144 ;  /* 0x000000041512d825 */ /* 0x000fe200078e0290 */
[----:B------:R-:W-:Y:S01]  /*d690*/  @!P3 LOP3.LUT R21, R10, 0xfffffffe, RZ, 0xc0, !PT ;  /* 0xfffffffe0a15b812 */ /* 0x000fe200078ec0ff */
[----:B------:R1:W-:Y:S01]  /*d6a0*/  @!P1 ST.E.64 desc[UR52][R16.64], R102 ;  /* 0x0000006610009985 */ /* 0x0003e2000c101b34 */
[----:B------:R-:W-:Y:S01]  /*d6b0*/  ISETP.GE.AND P1, PT, R0, UR4, PT ;  /* 0x0000000400007c0c */ /* 0x000fe2000bf26270 */
[C---:B------:R-:W-:Y:S02]  /*d6c0*/  VIADD R10, R9.reuse, 0xd8 ;  /* 0x000000d8090a7836 */ /* 0x040fe40000000000 */
[----:B------:R2:W-:Y:S01]  /*d6d0*/  @!P6 ST.E.64 desc[UR52][R2.64], R104 ;  /* 0x000000680200e985 */ /* 0x0005e2000c101b34 */
[----:B------:R-:W-:-:S03]  /*d6e0*/  VIADD R20, R9, 0xe0 ;  /* 0x000000e009147836 */ /* 0x000fc60000000000 */
[----:B------:R-:W-:Y:S01]  /*d6f0*/  @!P5 ST.E.64 desc[UR52][R18.64], R106 ;  /* 0x0000006a1200d985 */ /* 0x000fe2000c101b34 */
[----:B0-----:R-:W-:-:S04]  /*d700*/  @!P2 IMAD.WIDE R14, R23, 0x4, R144 ;  /* 0x00000004170ea825 */ /* 0x001fc800078e0290 */
        /* <DEDUP_REMOVED lines=35> */
.L_x_1312:
[----:B------:R-:W-:Y:S05]  /*d940*/  BSYNC B0 ;  /* 0x0000000000007941 */ /* 0x000fea0003800000 */
.L_x_1311:
[----:B------:R-:W-:Y:S01]  /*d950*/  ISETP.GE.AND P1, PT, R8, R11, PT ;  /* 0x0000000b0800720c */ /* 0x000fe20003f26270 */
[----:B0-2---:R0:W1:Y:S01]  /*d960*/  SHFL.IDX PT, R3, R57, 0x1, 0x1c1f ;  /* 0x003c1f0039037f89 */ /* 0x00506200000e0000 */
        /* <DEDUP_REMOVED lines=140> */
[----:B------:R-:W-:Y:S01]  /*e230*/  @!P0 IMAD.WIDE R26, R29, 0x4, R2 ;  /* 0x000000041d1a8825 */ /* 0x000fe200078e0202 */
[----:B-1----:R-:W-:Y:S02]  /*e240*/  @!P2 LOP3.LUT R7, R8, 0xfffffffe, RZ, 0xc0, !PT ;  /* 0xfffffffe0807a812 */ /* 0x002fe400078ec0ff */
[----:B------:R-:W-:Y:S01]  /*e250*/  ISETP.GE.AND P1, PT, R30, UR4, PT ;  /* 0x000000041e007c0c */ /* 0x000fe2000bf26270 */
[C---:B------:R-:W-:Y:S01]  /*e260*/  VIADD R31, R9.reuse, 0xb8 ;  /* 0x000000b8091f7836 */ /* 0x040fe20000000000 */
[----:B------:R1:W-:Y:S01]  /*e270*/  @!P0 ST.E.64 desc[UR52][R26.64], R134 ;  /* 0x000000861a008985 */ /* 0x0003e2000c101b34 */
[----:B------:R-:W-:Y:S01]  /*e280*/  @!P3 LOP3.LUT R29, R0, 0xfffffffe, RZ, 0xc0, !PT ;  /* 0xfffffffe001db812 */ /* 0x000fe200078ec0ff */
[----:B------:R-:W-:Y:S01]  /*e290*/  VIADD R8, R9, 0xc0 ;  /* 0x000000c009087836 */ /* 0x000fe20000000000 */
[----:B------:R-:W-:-:S02]  /*e2a0*/  @!P5 LEA.HI R28, R28, R28, RZ, 0x1 ;  /* 0x0000001c1c1cd211 */ /* 0x000fc400078f08ff */
[----:B------:R-:W-:Y:S01]  /*e2b0*/  ISETP.GE.AND P0, PT, R31, UR4, PT ;  /* 0x000000041f007c0c */ /* 0x000fe2000bf06270 */
[----:B0-----:R-:W-:-:S05]  /*e2c0*/  @!P2 IMAD.WIDE R4, R7, 0x4, R2 ;  /* 0x000000040704a825 */ /* 0x001fca00078e0202 */
[----:B------:R-:W-:Y:S01]  /*e2d0*/  @!P1 LEA.HI R30, R30, R30, RZ, 0x1 ;  /* 0x0000001e1e1e9211 */ /* 0x000fe200078f08ff */
[--C-:B------:R-:W-:Y:S01]  /*e2e0*/  @!P3 IMAD.WIDE R6, R29, 0x4, R2.reuse ;  /* 0x000000041d06b825 */ /* 0x100fe200078e0202 */
[----:B------:R-:W-:Y:S01]  /*e2f0*/  @!P5 LOP3.LUT R29, R28, 0xfffffffe, RZ, 0xc0, !PT ;  /* 0xfffffffe1c1dd812 */ /* 0x000fe200078ec0ff */
[----:B------:R0:W-:Y:S01]  /*e300*/  @!P2 ST.E.64 desc[UR52][R4.64], R126 ;  /* 0x0000007e0400a985 */ /* 0x0001e2000c101b34 */
[----:B-1----:R-:W-:Y:S02]  /*e310*/  @!P4 LOP3.LUT R27, R37, 0xfffffffe, RZ, 0xc0, !PT ;  /* 0xfffffffe251bc812 */ /* 0x002fe400078ec0ff */
[----:B------:R-:W-:Y:S01]  /*e320*/  ISETP.GE.AND P2, PT, R8, UR4, PT ;  /* 0x0000000408007c0c */ /* 0x000fe2000bf46270 */
[--C-:B------:R-:W-:Y:S01]  /*e330*/  @!P5 IMAD.WIDE R28, R29, 0x4, R2.reuse ;  /* 0x000000041d1cd825 */ /* 0x100fe200078e0202 */
[----:B------:R-:W-:Y:S01]  /*e340*/  @!P0 LEA.HI R0, R31, R31, RZ, 0x1 ;  /* 0x0000001f1f008211 */ /* 0x000fe200078f08ff */
[----:B------:R1:W-:Y:S01]  /*e350*/  @!P3 ST.E.64 desc[UR52][R6.64], R66 ;  /* 0x000000420600b985 */ /* 0x0003e2000c101b34 */
[----:B------:R-:W-:Y:S01]  /*e360*/  @!P1 LOP3.LUT R31, R30, 0xfffffffe, RZ, 0xc0, !PT ;  /* 0xfffffffe1e1f9812 */ /* 0x000fe200078ec0ff */
[----:B------:R-:W-:Y:S01]  /*e370*/  @!P4 IMAD.WIDE R26, R27, 0x4, R2 ;  /* 0x000000041b1ac825 */ /* 0x000fe200078e0202 */
[----:B------:R-:W-:-:S03]  /*e380*/  @!P0 LOP3.LUT R35, R0, 0xfffffffe, RZ, 0xc0, !PT ;  /* 0xfffffffe00238812 */ /* 0x000fc600078ec0ff */
[----:B------:R-:W-:Y:S01]  /*e390*/  VIADD R0, R9, 0xd0 ;  /* 0x000000d009007836 */ /* 0x000fe20000000000 */
[----:B------:R2:W-:Y:S01]  /*e3a0*/  @!P4 ST.E.64 desc[UR52][R26.64], R14 ;  /* 0x0000000e1a00c985 */ /* 0x0005e2000c101b34 */
[--C-:B0-----:R-:W-:Y:S02]  /*e3b0*/  @!P1 IMAD.WIDE R4, R31, 0x4, R2.reuse ;  /* 0x000000041f049825 */ /* 0x101fe400078e0202 */
[----:B------:R-:W-:Y:S01]  /*e3c0*/  @!P2 LEA.HI R8, R8, R8, RZ, 0x1 ;  /* 0x000000080808a211 */ /* 0x000fe200078f08ff */
[----:B------:R0:W-:Y:S01]  /*e3d0*/  @!P5 ST.E.64 desc[UR52][R28.64], R16 ;  /* 0x000000101c00d985 */ /* 0x0001e2000c101b34 */
[----:B------:R-:W-:Y:S02]  /*e3e0*/  VIADD R30, R9, 0xc8 ;  /* 0x000000c8091e7836 */ /* 0x000fe40000000000 */
[----:B-1----:R-:W-:Y:S01]  /*e3f0*/  @!P0 IMAD.WIDE R6, R35, 0x4, R2 ;  /* 0x0000000423068825 */ /* 0x002fe200078e0202 */
[----:B------:R1:W-:Y:S01]  /*e400*/  @!P1 ST.E.64 desc[UR52][R4.64], R18 ;  /* 0x0000001204009985 */ /* 0x0003e2000c101b34 */
[----:B------:R-:W-:-:S02]  /*e410*/  ISETP.GE.AND P1, PT, R0, UR4, PT ;  /* 0x0000000400007c0c */ /* 0x000fc4000bf26270 */
[----:B------:R-:W-:Y:S01]  /*e420*/  ISETP.GE.AND P3, PT, R30, UR4, PT ;  /* 0x000000041e007c0c */ /* 0x000fe2000bf66270 */
[----:B------:R5:W-:Y:S01]  /*e430*/  @!P0 ST.E.64 desc[UR52][R6.64], R46 ;  /* 0x0000002e06008985 */ /* 0x000be2000c101b34 */
[C---:B--2---:R-:W-:Y:S01]  /*e440*/  VIADD R14, R9.reuse, 0xd8 ;  /* 0x000000d8090e7836 */ /* 0x044fe20000000000 */
[----:B------:R-:W-:Y:S01]  /*e450*/  @!P2 LOP3.LUT R15, R8, 0xfffffffe, RZ, 0xc0, !PT ;  /* 0xfffffffe080fa812 */ /* 0x000fe200078ec0ff */
[C---:B------:R-:W-:Y:S02]  /*e460*/  VIADD R26, R9.reuse, 0xe8 ;  /* 0x000000e8091a7836 */ /* 0x040fe40000000000 */
[C---:B0-----:R-:W-:Y:S01]  /*e470*/  VIADD R16, R9.reuse, 0xe0 ;  /* 0x000000e009107836 */ /* 0x041fe20000000000 */
[----:B------:R-:W-:Y:S01]  /*e480*/  ISETP.GE.AND P0, PT, R14, UR4, PT ;  /* 0x000000040e007c0c */ /* 0x000fe2000bf06270 */
[----:B------:R-:W-:Y:S01]  /*e490*/  VIADD R27, R9, 0xf0 ;  /* 0x000000f0091b7836 */ /* 0x000fe20000000000 */
[----:B------:R-:W-:Y:S01]  /*e4a0*/  ISETP.GE.AND P5, PT, R26, UR4, PT ;  /* 0x000000041a007c0c */ /* 0x000fe2000bfa6270 */
[----:B-1----:R-:W-:Y:S01]  /*e4b0*/  @!P2 IMAD.WIDE R4, R15, 0x4, R2 ;  /* 0x000000040f04a825 */ /* 0x002fe200078e0202 */
[----:B------:R-:W-:-:S02]  /*e4c0*/  ISETP.GE.AND P4, PT, R16, UR4, PT ;  /* 0x0000000410007c0c */ /* 0x000fc4000bf86270 */
[----:B------:R-:W-:Y:S01]  /*e4d0*/  ISETP.GE.AND P6, PT, R27, UR4, PT ;  /* 0x000000041b007c0c */ /* 0x000fe2000bfc6270 */
[----:B------:R-:W-:Y:S01]  /*e4e0*/  VIADD R9, R9, 0xf8 ;  /* 0x000000f809097836 */ /* 0x000fe20000000000 */
[----:B------:R-:W-:Y:S01]  /*e4f0*/  @!P1 LEA.HI R0, R0, R0, RZ, 0x1 ;  /* 0x0000000000009211 */ /* 0x000fe200078f08ff */
[----:B------:R0:W-:Y:S01]  /*e500*/  @!P2 ST.E.64 desc[UR52][R4.64], R20 ;  /* 0x000000140400a985 */ /* 0x0001e2000c101b34 */
[----:B------:R-:W-:Y:S02]  /*e510*/  @!P3 LEA.HI R30, R30, R30, RZ, 0x1 ;  /* 0x0000001e1e1eb211 */ /* 0x000fe400078f08ff */
[----:B------:R-:W-:Y:S02]  /*e520*/  @!P1 LOP3.LUT R15, R0, 0xfffffffe, RZ, 0xc0, !PT ;  /* 0xfffffffe000f9812 */ /* 0x000fe400078ec0ff */
[----:B-----5:R-:W-:Y:S02]  /*e530*/  @!P3 LOP3.LUT R7, R30, 0xfffffffe, RZ, 0xc0, !PT ;  /* 0xfffffffe1e07b812 */ /* 0x020fe400078ec0ff */
[----:B------:R-:W-:Y:S01]  /*e540*/  @!P0 LEA.HI R0, R14, R14, RZ, 0x1 ;  /* 0x0000000e0e008211 */ /* 0x000fe200078f08ff */
[----:B------:R-:W-:Y:S01]  /*e550*/  @!P1 IMAD.WIDE R14, R15, 0x4, R2 ;  /* 0x000000040f0e9825 */ /* 0x000fe200078e0202 */
[----:B------:R-:W-:-:S02]  /*e560*/  @!P4 LEA.HI R16, R16, R16, RZ, 0x1 ;  /* 0x000000101010c211 */ /* 0x000fc400078f08ff */
[----:B------:R-:W-:Y:S01]  /*e570*/  @!P5 LEA.HI R26, R26, R26, RZ, 0x1 ;  /* 0x0000001a1a1ad211 */ /* 0x000fe200078f08ff */
[--C-:B------:R-:W-:Y:S01]  /*e580*/  @!P3 IMAD.WIDE R6, R7, 0x4, R2.reuse ;  /* 0x000000040706b825 */ /* 0x100fe200078e0202 */
[----:B------:R-:W-:Y:S02]  /*e590*/  @!P6 LEA.HI R27, R27, R27, RZ, 0x1 ;  /* 0x0000001b1b1be211 */ /* 0x000fe400078f08ff */
[----:B------:R-:W-:Y:S02]  /*e5a0*/  @!P0 LOP3.LUT R17, R0, 0xfffffffe, RZ, 0xc0, !PT ;  /* 0xfffffffe00118812 */ /* 0x000fe400078ec0ff */
[----:B------:R-:W-:Y:S01]  /*e5b0*/  @!P4 LOP3.LUT R19, R16, 0xfffffffe, RZ, 0xc0, !PT ;  /* 0xfffffffe1013c812 */ /* 0x000fe200078ec0ff */
[----:B------:R1:W-:Y:S01]  /*e5c0*/  @!P3 ST.E.64 desc[UR52][R6.64], R22 ;  /* 0x000000160600b985 */ /* 0x0003e2000c101b34 */
[----:B0-----:R-:W-:Y:S01]  /*e5d0*/  @!P5 LOP3.LUT R21, R26, 0xfffffffe, RZ, 0xc0, !PT ;  /* 0xfffffffe1a15d812 */ /* 0x001fe200078ec0ff */
[--C-:B------:R-:W-:Y:S01]  /*e5e0*/  @!P0 IMAD.WIDE R16, R17, 0x4, R2.reuse ;  /* 0x0000000411108825 */ /* 0x100fe200078e0202 */
[----:B------:R-:W-:Y:S01]  /*e5f0*/  @!P6 LOP3.LUT R27, R27, 0xfffffffe, RZ, 0xc0, !PT ;  /* 0xfffffffe1b1be812 */ /* 0x000fe200078ec0ff */
[----:B------:R0:W-:Y:S02]  /*e600*/  @!P1 ST.E.64 desc[UR52][R14.64], R24 ;  /* 0x000000180e009985 */ /* 0x0001e4000c101b34 */
[----:B------:R-:W-:-:S02]  /*e610*/  @!P4 IMAD.WIDE R4, R19, 0x4, R2 ;  /* 0x000000041304c825 */ /* 0x000fc400078e0202 */
[----:B------:R0:W-:Y:S01]  /*e620*/  @!P0 ST.E.64 desc[UR52][R16.64], R60 ;  /* 0x0000003c10008985 */ /* 0x0001e2000c101b34 */
[----:B------:R-:W-:Y:S01]  /*e630*/  ISETP.GE.AND P0, PT, R9, UR4, PT ;  /* 0x0000000409007c0c */ /* 0x000fe2000bf06270 */
[--C-:B------:R-:W-:Y:S02]  /*e640*/  @!P6 IMAD.WIDE R18, R27, 0x4, R2.reuse ;  /* 0x000000041b12e825 */ /* 0x100fe400078e0202 */
[----:B------:R0:W-:Y:S02]  /*e650*/  @!P4 ST.E.64 desc[UR52][R4.64], R10 ;  /* 0x0000000a0400c985 */ /* 0x0001e4000c101b34 */
[----:B-1----:R-:W-:-:S05]  /*e660*/  @!P5 IMAD.WIDE R6, R21, 0x4, R2 ;  /* 0x000000041506d825 */ /* 0x002fca00078e0202 */
        /* <DEDUP_REMOVED lines=8> */
.L_x_1310:
        /* <DEDUP_REMOVED lines=58> */
.L_x_1221:
        /* <DEDUP_REMOVED lines=18> */
.L_x_1313:
[----:B------:R-:W-:Y:S01]  /*ebb0*/  ULDC UR7, c[0x0][0xc50] ;  /* 0x0003140000077ab9 */ /* 0x000fe20000000800 */
[----:B------:R-:W-:Y:S01]  /*ebc0*/  UMOV UR40, UR6 ;  /* 0x0000000600287c82 */ /* 0x000fe20008000000 */
[----:B------:R-:W-:-:S11]  /*ebd0*/  UISETP.NE.AND UP0, UPT, UR7, 0x1, UPT ;  /* 0x000000010700788c */ /* 0x000fd6000bf05270 */
[----:B------:R-:W-:Y:S01]  /*ebe0*/  @UP0 ULDC UR4, c[0x0][0xc54] ;  /* 0x0003150000040ab9 */ /* 0x000fe20000000800 */
[----:B------:R-:W-:Y:S01]  /*ebf0*/  @UP0 ULDC UR8, c[0x0][0xc58] ;  /* 0x0003160000080ab9 */ /* 0x000fe20000000800 */
[----:B------:R-:W-:-:S04]  /*ec00*/  UIMAD.WIDE.U32 UR4, UR6, UR4, URZ ;  /* 0x00000004060472a5 */ /* 0x000fc8000f8e003f */
[----:B------:R-:W-:-:S12]  /*ec10*/  @UP0 USHF.R.U32.HI UR40, URZ, UR8, UR5 ;  /* 0x000000083f280299 */ /* 0x000fd80008011605 */
.L_x_1314:
        /* <DEDUP_REMOVED lines=8> */
[----:B------:R-:W-:Y:S01]  /*eca0*/  IMAD.MOV.U32 R17, RZ, RZ, RZ ;  /* 0x000000ffff117224 */ /* 0x000fe200078e00ff */
[----:B------:R-:W-:Y:S01]  /*ecb0*/  ULDC.64 UR4, c[0x0][0x418] ;  /* 0x0001060000047ab9 */ /* 0x000fe20000000a00 */
[----:B------:R-:W-:Y:S01]  /*ecc0*/  ULDC UR6, c[0x0][0x448] ;  /* 0x0001120000067ab9 */ /* 0x000fe20000000800 */
[----:B------:R-:W-:Y:S01]  /*ecd0*/  ULDC UR10, c[0x0][0x2f0] ;  /* 0x0000bc00000a7ab9 */ /* 0x000fe20000000800 */
[----:B------:R-:W-:Y:S01]  /*ece0*/  ULDC UR11, c[0x0][0x288] ;  /* 0x0000a200000b7ab9 */ /* 0x000fe20000000800 */
[----:B0-----:R-:W-:-:S04]  /*ecf0*/  ISETP.NE.U32.AND P0, PT, R2, RZ, PT ;  /* 0x000000ff0200720c */ /* 0x001fc80003f05070 */
[----:B------:R-:W-:-:S13]  /*ed00*/  ISETP.NE.AND.EX P0, PT, R3, RZ, PT, P0 ;  /* 0x000000ff0300720c */ /* 0x000fda0003f05300 */
[----:B------:R-:W0:Y:S02]  /*ed10*/  @P0 LDC.64 R2, c[0x0][0xa28] ;  /* 0x00028a00ff020b82 */ /* 0x000e240000000a00 */
[----:B0-----:R-:W-:-:S05]  /*ed20*/  @P0 IMAD.WIDE R2, R23, 0x4, R2 ;  /* 0x0000000417020825 */ /* 0x001fca00078e0202 */
[----:B------:R0:W5:Y:S01]  /*ed30*/  @P0 LDG.E R17, desc[UR52][R2.64] ;  /* 0x0000003402110981 */ /* 0x000162000c1e1900 */
[----:B------:R-:W1:Y:S01]  /*ed40*/  S2UR UR41, SR_CTAID.X ;  /* 0x00000000002979c3 */ /* 0x000e620000002500 */
[----:B------:R-:W-:Y:S02]  /*ed50*/  UISETP.NE.U32.AND UP0, UPT, UR4, URZ, UPT ;  /* 0x0000003f0400728c */ /* 0x000fe4000bf05070 */
[----:B------:R-:W-:Y:S02]  /*ed60*/  UISETP.NE.AND UP1, UPT, UR6, 0x1, UPT ;  /* 0x000000010600788c */ /* 0x000fe4000bf25270 */
[----:B------:R-:W-:Y:S01]  /*ed70*/  UISETP.NE.AND.EX UP0, UPT, UR5, URZ, UPT, UP0 ;  /* 0x0000003f0500728c */ /* 0x000fe2000bf05300 */
[----:B------:R-:W-:Y:S02]  /*ed80*/  ULDC UR6, c[0x0][0x424] ;  /* 0x0001090000067ab9 */ /* 0x000fe40000000800 */
[----:B------:R-:W-:Y:S01]  /*ed90*/  ULDC.64 UR4, c[0x0][0x9e0] ;  /* 0x0002780000047ab9 */ /* 0x000fe20000000a00 */
[----:B------:R-:W-:-:S02]  /*eda0*/  USEL UR9, UR6, 0x1, UP0 ;  /* 0x0000000106097887 */ /* 0x000fc40008000000 */
[----:B------:R-:W-:Y:S02]  /*edb0*/  UISETP.GE.AND UP0, UPT, UR5, 0x1, UPT ;  /* 0x000000010500788c */ /* 0x000fe4000bf06270 */
[----:B------:R-:W-:Y:S01]  /*edc0*/  UIMAD UR38, UR9, UR10, URZ ;  /* 0x0000000a092672a4 */ /* 0x000fe2000f8e023f */
[----:B------:R-:W-:Y:S01]  /*edd0*/  @UP1 ULDC UR7, c[0x0][0x44c] ;  /* 0x0001130000071ab9 */ /* 0x000fe20000000800 */
[----:B------:R-:W-:Y:S02]  /*ede0*/  UIMAD UR9, UR9, UR10, 0x3f ;  /* 0x0000003f090974a4 */ /* 0x000fe4000f8e020a */
[----:B------:R-:W-:Y:S01]  /*edf0*/  PLOP3.LUT P1, PT, PT, PT, UP0, 0x80, 0x0 ;  /* 0x000000000000781c */ /* 0x000fe20003f2f008 */
[----:B------:R-:W-:Y:S01]  /*ee00*/  @UP1 ULDC UR12, c[0x0][0x450] ;  /* 0x00011400000c1ab9 */ /* 0x000fe20000000800 */
[----:B------:R-:W-:Y:S02]  /*ee10*/  UP2UR UR48, UPR, URZ, 0x2 ;  /* 0x000000023f307883 */ /* 0x000fe40008000000 */
[----:B-1----:R-:W-:-:S04]  /*ee20*/  USHF.L.U32 UR41, UR41, 0x7, URZ ;  /* 0x0000000729297899 */ /* 0x002fc8000800063f */
[----:B------:R-:W-:-:S04]  /*ee30*/  UIADD3 UR8, UR41, 0x7f, URZ ;  /* 0x0000007f29087890 */ /* 0x000fc8000fffe03f */
[----:B------:R-:W-:Y:S02]  /*ee40*/  UIMAD.WIDE.U32 UR6, UR8, UR7, URZ ;  /* 0x00000007080672a5 */ /* 0x000fe4000f8e003f */
[----:B------:R-:W-:Y:S02]  /*ee50*/  UIADD3 UR6, UR38, 0x1, -UR11 ;  /* 0x0000000126067890 */ /* 0x000fe4000fffe80b */
[----:B------:R-:W-:Y:S02]  /*ee60*/  @UP1 USHF.R.U32.HI UR8, URZ, UR12, UR7 ;  /* 0x0000000c3f081299 */ /* 0x000fe40008011607 */
[----:B------:R-:W-:Y:S02]  /*ee70*/  USHF.R.S32.HI UR7, URZ, 0x1f, UR9 ;  /* 0x0000001f3f077899 */ /* 0x000fe40008011409 */
[----:B------:R-:W-:Y:S02]  /*ee80*/  UIADD3 UR6, UR6, UR8, URZ ;  /* 0x0000000806067290 */ /* 0x000fe4000fffe03f */
[----:B------:R-:W-:-:S02]  /*ee90*/  ULEA.HI UR7, UR7, UR9, URZ, 0x6 ;  /* 0x0000000907077291 */ /* 0x000fc4000f8f303f */
[----:B------:R-:W-:Y:S02]  /*eea0*/  UIADD3 UR4, UR6, UR4, URZ ;  /* 0x0000000406047290 */ /* 0x000fe4000fffe03f */
[----:B------:R-:W-:Y:S01]  /*eeb0*/  USHF.R.S32.HI UR42, URZ, 0x6, UR7 ;  /* 0x000000063f2a7899 */ /* 0x000fe20008011407 */
[----:B0-----:R-:W-:Y:S11]  /*eec0*/  @!P1 BRA `(.L_x_1316) ;  /* 0x0000000000449947 */ /* 0x001ff60003800000 */
        /* <DEDUP_REMOVED lines=10> */
.L_x_1317:
[----:B------:R-:W-:-:S11]  /*ef70*/  UISETP.NE.AND UP0, UPT, UR5, 0x1, UPT ;  /* 0x000000010500788c */ /* 0x000fd6000bf05270 */
[----:B------:R-:W-:Y:S02]  /*ef80*/  @UP0 ULDC.64 UR12, c[0x0][0x9e8] ;  /* 0x00027a00000c0ab9 */ /* 0x000fe40000000a00 */
[----:B------:R-:W-:-:S04]  /*ef90*/  UIMAD.WIDE.U32 UR6, UR8, UR12, URZ ;  /* 0x0000000c080672a5 */ /* 0x000fc8000f8e003f */
[----:B------:R-:W-:-:S12]  /*efa0*/  @UP0 USHF.R.U32.HI UR8, URZ, UR13, UR7 ;  /* 0x0000000d3f080299 */ /* 0x000fd80008011607 */
.L_x_1318:
[----:B------:R-:W-:-:S04]  /*efb0*/  UIMAD UR8, UR8, UR5, UR5 ;  /* 0x00000005080872a4 */ /* 0x000fc8000f8e0205 */
[----:B------:R-:W-:-:S04]  /*efc0*/  UISETP.LT.AND UP0, UPT, UR4, UR8, UPT ;  /* 0x000000080400728c */ /* 0x000fc8000bf01270 */
[----:B------:R-:W-:-:S12]  /*efd0*/  USEL UR4, UR4, UR8, UP0 ;  /* 0x0000000804047287 */ /* 0x000fd80008000000 */
.L_x_1316:
[----:B------:R-:W-:Y:S02]  /*efe0*/  UISETP.NE.AND UP0, UPT, UR48, URZ, UPT ;  /* 0x0000003f3000728c */ /* 0x000fe4000bf05270 */
[----:B------:R-:W-:-:S04]  /*eff0*/  UIADD3 UR4, UR4, 0x3f, URZ ;  /* 0x0000003f04047890 */ /* 0x000fc8000fffe03f */
[----:B------:R-:W-:-:S04]  /*f000*/  USHF.R.S32.HI UR8, URZ, 0x1f, UR4 ;  /* 0x0000001f3f087899 */ /* 0x000fc80008011404 */
[----:B------:R-:W-:Y:S01]  /*f010*/  ULEA.HI UR8, UR8, UR4, URZ, 0x6 ;  /* 0x0000000408087291 */ /* 0x000fe2000f8f303f */
[----:B------:R-:W-:Y:S01]  /*f020*/  @UP0 ULDC UR6, c[0x0][0x44c] ;  /* 0x0001130000060ab9 */ /* 0x000fe20000000800 */
[----:B------:R-:W-:Y:S01]  /*f030*/  @UP0 ULDC UR9, c[0x0][0x450] ;  /* 0x0001140000090ab9 */ /* 0x000fe20000000800 */
[----:B------:R-:W-:Y:S02]  /*f040*/  UIMAD.WIDE.U32 UR6, UR41, UR6, URZ ;  /* 0x00000006290672a5 */ /* 0x000fe4000f8e003f */
[----:B------:R-:W-:Y:S01]  /*f050*/  UMOV UR4, UR41 ;  /* 0x0000002900047c82 */ /* 0x000fe20008000000 */
[----:B------:R-:W-:Y:S02]  /*f060*/  USHF.R.S32.HI UR43, URZ, 0x6, UR8 ;  /* 0x000000063f2b7899 */ /* 0x000fe40008011408 */
[----:B------:R-:W-:Y:S02]  /*f070*/  @UP0 USHF.R.U32.HI UR4, URZ, UR9, UR7 ;  /* 0x000000093f040299 */ /* 0x000fe40008011607 */
[----:B------:R-:W-:-:S02]  /*f080*/  UISETP.LT.AND UP0, UPT, UR42, UR43, UPT ;  /* 0x0000002b2a00728c */ /* 0x000fc4000bf01270 */
[----:B------:R-:W-:Y:S01]  /*f090*/  UIADD3 UR4, UR4, -UR11, UR38 ;  /* 0x8000000b04047290 */ /* 0x000fe2000fffe026 */
[----:B------:R-:W-:Y:S01]  /*f0a0*/  ULDC UR8, c[0x0][0x9dc] ;  /* 0x0002770000087ab9 */ /* 0x000fe20000000800 */
[----:B------:R-:W-:Y:S02]  /*f0b0*/  USEL UR12, UR42, UR43, UP0 ;  /* 0x0000002b2a0c7287 */ /* 0x000fe40008000000 */
[----:B------:R-:W-:Y:S01]  /*f0c0*/  UIADD3 UR8, UR4, -UR8, URZ ;  /* 0x8000000804087290 */ /* 0x000fe2000fffe03f */
[----:B------:R-:W-:Y:S11]  /*f0d0*/  @!P1 BRA `(.L_x_1319) ;  /* 0x0000000000449947 */ /* 0x000ff60003800000 */
        /* <DEDUP_REMOVED lines=10> */
.L_x_1320:
[----:B------:R-:W-:-:S11]  /*f180*/  UISETP.NE.AND UP0, UPT, UR5, 0x1, UPT ;  /* 0x000000010500788c */ /* 0x000fd6000bf05270 */
[----:B------:R-:W-:Y:S02]  /*f190*/  @UP0 ULDC.64 UR10, c[0x0][0x9e8] ;  /* 0x00027a00000a0ab9 */ /* 0x000fe40000000a00 */
[----:B------:R-:W-:-:S04]  /*f1a0*/  UIMAD.WIDE.U32 UR6, UR4, UR10, URZ ;  /* 0x0000000a040672a5 */ /* 0x000fc8000f8e003f */
[----:B------:R-:W-:-:S12]  /*f1b0*/  @UP0 USHF.R.U32.HI UR4, URZ, UR11, UR7 ;  /* 0x0000000b3f040299 */ /* 0x000fd80008011607 */
.L_x_1321:
[----:B------:R-:W-:-:S04]  /*f1c0*/  UIMAD UR4, UR4, UR5, URZ ;  /* 0x00000005040472a4 */ /* 0x000fc8000f8e023f */
[----:B------:R-:W-:-:S04]  /*f1d0*/  UISETP.LT.AND UP0, UPT, UR8, UR4, UPT ;  /* 0x000000040800728c */ /* 0x000fc8000bf01270 */
[----:B------:R-:W-:-:S12]  /*f1e0*/  USEL UR8, UR8, UR4, !UP0 ;  /* 0x0000000408087287 */ /* 0x000fd8000c000000 */
.L_x_1319:
[----:B------:R-:W-:Y:S02]  /*f1f0*/  USHF.R.S32.HI UR4, URZ, 0x1f, UR8 ;  /* 0x0000001f3f047899 */ /* 0x000fe40008011408 */
[----:B------:R-:W-:Y:S02]  /*f200*/  USHF.R.U32.HI UR9, URZ, 0x10, UR45 ;  /* 0x000000103f097899 */ /* 0x000fe4000801162d */
[----:B------:R-:W-:Y:S02]  /*f210*/  ULEA.HI UR4, UR4, UR8, URZ, 0x6 ;  /* 0x0000000804047291 */ /* 0x000fe4000f8f303f */
[----:B------:R-:W-:Y:S02]  /*f220*/  ULOP3.LUT UR45, UR45, 0xffff, URZ, 0xc0, !UPT ;  /* 0x0000ffff2d2d7892 */ /* 0x000fe4000f8ec03f */
[----:B------:R-:W-:Y:S01]  /*f230*/  USHF.R.S32.HI UR4, URZ, 0x6, UR4 ;  /* 0x000000063f047899 */ /* 0x000fe20008011404 */
[----:B------:R-:W-:-:S03]  /*f240*/  UMOV UR37, URZ ;  /* 0x0000003f00257c82 */ /* 0x000fc60008000000 */
[----:B------:R-:W-:-:S04]  /*f250*/  UISETP.LT.AND UP0, UPT, URZ, UR4, UPT ;  /* 0x000000043f00728c */ /* 0x000fc8000bf01270 */
[----:B------:R-:W-:Y:S02]  /*f260*/  USEL UR44, URZ, UR4, !UP0 ;  /* 0x000000043f2c7287 */ /* 0x000fe4000c000000 */
[----:B------:R-:W-:Y:S02]  /*f270*/  UISETP.NE.AND UP0, UPT, UR9, URZ, UPT ;  /* 0x0000003f0900728c */ /* 0x000fe4000bf05270 */
[----:B------:R-:W-:-:S06]  /*f280*/  UISETP.GT.AND UP1, UPT, UR12, UR44, UPT ;  /* 0x0000002c0c00728c */ /* 0x000fcc000bf24270 */
[----:B------:R-:W-:-:S03]  /*f290*/  PLOP3.LUT P0, PT, PT, PT, UP1, 0x80, 0x0 ;  /* 0x000000000000781c */ /* 0x000fc60003f0f018 */
[----:B------:R-:W-:-:S10]  /*f2a0*/  @!UP0 ULDC UR9, c[0x0][0x9f0] ;  /* 0x00027c0000098ab9 */ /* 0x000fd40000000800 */
[----:B------:R-:W-:Y:S05]  /*f2b0*/  @!P0 BRA `(.L_x_1322) ;  /* 0x00000000007c8947 */ /* 0x000fea0003800000 */
[----:B------:R-:W-:Y:S01]  /*f2c0*/  IABS R0, UR9 ;  /* 0x0000000900007c13 */ /* 0x000fe20008000000 */
[----:B------:R-:W-:Y:S02]  /*f2d0*/  UIADD3 UR4, UR9, -0x1, UR12 ;  /* 0xffffffff09047890 */ /* 0x000fe4000fffe00c */
[----:B------:R-:W-:Y:S02]  /*f2e0*/  IABS R4, UR9 ;  /* 0x0000000900047c13 */ /* 0x000fe40008000000 */
[----:B------:R-:W-:Y:S01]  /*f2f0*/  R2UR UR10, R0 ;  /* 0x00000000000a72ca */ /* 0x000fe200000e0000 */
[----:B------:R-:W-:-:S03]  /*f300*/  UIADD3 UR6, -UR44, UR4, URZ ;  /* 0x000000042c067290 */ /* 0x000fc6000fffe13f */
[----:B------:R-:W-:-:S03]  /*f310*/  UMOV UR4, URZ ;  /* 0x0000003f00047c82 */ /* 0x000fc60008000000 */
[----:B------:R-:W-:Y:S01]  /*f320*/  IABS R3, UR6 ;  /* 0x0000000600037c13 */ /* 0x000fe20008000000 */
[----:B------:R-:W-:-:S03]  /*f330*/  ULOP3.LUT UR6, UR6, UR9, URZ, 0x3c, !UPT ;  /* 0x0000000906067292 */ /* 0x000fc6000f8e3c3f */
[----:B------:R-:W-:Y:S02]  /*f340*/  R2UR UR8, R3 ;  /* 0x00000000030872ca */ /* 0x000fe400000e0000 */
        /* <DEDUP_REMOVED lines=22> */
.L_x_1322:
[----:B------:R-:W-:Y:S02]  /*f4b0*/  UIMAD UR49, UR45, UR37, UR44 ;  /* 0x000000252d3172a4 */ /* 0x000fe4000f8e022c */
[----:B------:R-:W-:Y:S02]  /*f4c0*/  IMAD.U32 R3, RZ, RZ, UR37 ;  /* 0x00000025ff037e24 */ /* 0x000fe4000f8e00ff */
[----:B------:R-:W-:Y:S02]  /*f4d0*/  IMAD.MOV.U32 R0, RZ, RZ, RZ ;  /* 0x000000ffff007224 */ /* 0x000fe400078e00ff */
[----:B------:R-:W-:Y:S02]  /*f4e0*/  IMAD.MOV.U32 R29, RZ, RZ, 0x1 ;  /* 0x00000001ff1d7424 */ /* 0x000fe400078e00ff */
[----:B------:R-:W-:Y:S02]  /*f4f0*/  IMAD.U32 R16, RZ, RZ, UR49 ;  /* 0x00000031ff107e24 */ /* 0x000fe4000f8e00ff */
[----:B------:R-:W-:-:S03]  /*f500*/  IMAD.MOV.U32 R2, RZ, RZ, 0x1 ;  /* 0x00000001ff027424 */ /* 0x000fc600078e00ff */
[----:B------:R-:W-:-:S04]  /*f510*/  VIADDMNMX R16, R16, R3, UR12, PT ;  /* 0x0000000c10107e46 */ /* 0x000fc8000b800103 */
[----:B------:R-:W-:-:S13]  /*f520*/  ISETP.GT.AND P0, PT, R16, UR49, PT ;  /* 0x0000003110007c0c */ /* 0x000fda000bf04270 */
        /* <DEDUP_REMOVED lines=25> */
.L_x_1323:
        /* <DEDUP_REMOVED lines=20> */
.L_x_1324:
        /* <DEDUP_REMOVED lines=20> */
.L_x_1325:
        /* <DEDUP_REMOVED lines=18> */
.L_x_1326:
[----:B------:R-:W0:Y:S01]  /*fa60*/  LDC.64 R2, c[0x0][0x9f8] ;  /* 0x00027e00ff027b82 */ /* 0x000e220000000a00 */
[----:B------:R-:W-:-:S07]  /*fa70*/  IMAD.MOV.U32 R33, RZ, RZ, R23 ;  /* 0x000000ffff217224 */ /* 0x000fce00078e0017 */
[----:B------:R-:W1:Y:S01]  /*fa80*/  LDC R18, c[0x0][0x430] ;  /* 0x00010c00ff127b82 */ /* 0x000e620000000800 */
[C---:B------:R-:W-:Y:S01]  /*fa90*/  IMAD.SHL.U32 R35, R22.reuse, 0x10, RZ ;  /* 0x0000001016237824 */ /* 0x040fe200078e00ff */
[----:B------:R-:W-:Y:S02]  /*faa0*/  LOP3.LUT R10, R22, 0x7f, RZ, 0xc0, !PT ;  /* 0x0000007f160a7812 */ /* 0x000fe400078ec0ff */
[----:B------:R-:W-:Y:S02]  /*fab0*/  LEA R6, R16, 0xffffffc0, 0x6 ;  /* 0xffffffc010067811 */ /* 0x000fe400078e30ff */
[----:B------:R-:W-:Y:S02]  /*fac0*/  LOP3.LUT R30, R30, 0xffffffef, RZ, 0xc0, !PT ;  /* 0xffffffef1e1e7812 */ /* 0x000fe400078ec0ff */
[----:B------:R-:W2:Y:S01]  /*fad0*/  LDC R20, c[0x0][0x2f4] ;  /* 0x0000bd00ff147b82 */ /* 0x000ea20000000800 */
[----:B0-----:R-:W-:-:S04]  /*fae0*/  ISETP.NE.U32.AND P0, PT, R2, RZ, PT ;  /* 0x000000ff0200720c */ /* 0x001fc80003f05070 */
[----:B------:R-:W-:-:S13]  /*faf0*/  ISETP.NE.AND.EX P0, PT, R3, RZ, PT, P0 ;  /* 0x000000ff0300720c */ /* 0x000fda0003f05300 */
[----:B------:R-:W0:Y:S02]  /*fb00*/  @P0 LDC.64 R2, c[0x0][0x9f8] ;  /* 0x00027e00ff020b82 */ /* 0x000e240000000a00 */
[----:B0-----:R-:W-:-:S05]  /*fb10*/  @P0 IMAD.WIDE R2, R23, 0x4, R2 ;  /* 0x0000000417020825 */ /* 0x001fca00078e0202 */
[----:B------:R0:W3:Y:S01]  /*fb20*/  @P0 LDG.E R33, desc[UR52][R2.64] ;  /* 0x0000003402210981 */ /* 0x0000e2000c1e1900 */
[----:B------:R-:W-:Y:S02]  /*fb30*/  LOP3.LUT R35, R35, 0x70, RZ, 0xc0, !PT ;  /* 0x0000007023237812 */ /* 0x000fe400078ec0ff */
[----:B------:R-:W-:Y:S02]  /*fb40*/  SHF.R.U32.HI R19, RZ, 0x3, R10 ;  /* 0x00000003ff137819 */ /* 0x000fe4000001160a */
[----:B-1----:R-:W-:Y:S02]  /*fb50*/  ISETP.NE.AND P1, PT, R18, 0x1, PT ;  /* 0x000000011200780c */ /* 0x002fe40003f25270 */
[----:B------:R-:W-:-:S05]  /*fb60*/  LOP3.LUT R36, R35, R19, RZ, 0xfc, !PT ;  /* 0x0000001323247212 */ /* 0x000fca00078efcff */
[----:B------:R-:W-:-:S04]  /*fb70*/  IMAD.IADD R4, R36, 0x1, R6 ;  /* 0x0000000124047824 */ /* 0x000fc800078e0206 */
[C---:B-----5:R-:W-:Y:S01]  /*fb80*/  IMAD.IADD R7, R4.reuse, 0x1, R17 ;  /* 0x0000000104077824 */ /* 0x060fe200078e0211 */
[----:B------:R-:W-:Y:S01]  /*fb90*/  ISETP.GE.AND P0, PT, R4, UR38, PT ;  /* 0x0000002604007c0c */ /* 0x000fe2000bf06270 */
[----:B------:R-:W1:Y:S01]  /*fba0*/  @P1 LDC R0, c[0x0][0x434] ;  /* 0x00010d00ff001b82 */ /* 0x000e620000000800 */
[----:B------:R-:W-:Y:S01]  /*fbb0*/  @P1 LOP3.LUT R30, R30, 0x10, RZ, 0xfc, !PT ;  /* 0x000000101e1e1812 */ /* 0x000fe200078efcff */
[----:B------:R-:W-:Y:S01]  /*fbc0*/  IMAD.MOV.U32 R21, RZ, RZ, R7 ;  /* 0x000000ffff157224 */ /* 0x000fe200078e0007 */
[----:B------:R-:W-:-:S05]  /*fbd0*/  ISETP.GT.U32.OR P0, PT, R36, 0x3f, P0 ;  /* 0x0000003f2400780c */ /* 0x000fca0000704470 */
        /* <DEDUP_REMOVED lines=8> */
[----:B---3--:R-:W-:Y:S02]  /*fc60*/  SHF.R.S32.HI R37, RZ, 0x1f, R33 ;  /* 0x0000001fff257819 */ /* 0x008fe40000011421 */
[----:B----4-:R-:W-:-:S04]  /*fc70*/  @!P0 IMAD.WIDE.U32 R2, R33, R8, R2 ;  /* 0x0000000821028225 */ /* 0x010fc800078e0002 */
[----:B------:R-:W-:Y:S01]  /*fc80*/  @!P0 IMAD R0, R37, R8, RZ ;  /* 0x0000000825008224 */ /* 0x000fe200078e02ff */
[----:B--2---:R-:W-:-:S03]  /*fc90*/  @!P0 LEA R4, P1, R2, R4, 0x2 ;  /* 0x0000000402048211 */ /* 0x004fc600078210ff */
[----:B------:R-:W-:-:S04]  /*fca0*/  @!P0 IMAD R9, R33, R9, R0 ;  /* 0x0000000921098224 */ /* 0x000fc800078e0200 */
[----:B------:R-:W-:-:S05]  /*fcb0*/  @!P0 IMAD.IADD R0, R3, 0x1, R9 ;  /* 0x0000000103008824 */ /* 0x000fca00078e0209 */
[----:B------:R-:W-:Y:S01]  /*fcc0*/  @!P0 LEA.HI.X R5, R2, R5, R0, 0x2, P1 ;  /* 0x0000000502058211 */ /* 0x000fe200008f1400 */
[C---:B------:R-:W-:Y:S02]  /*fcd0*/  IMAD.SHL.U32 R2, R22.reuse, 0x40, RZ ;  /* 0x0000004016027824 */ /* 0x040fe400078e00ff */
[----:B------:R-:W-:Y:S02]  /*fce0*/  IMAD.SHL.U32 R8, R22, 0x8, RZ ;  /* 0x0000000816087824 */ /* 0x000fe400078e00ff */
[----:B------:R-:W-:Y:S01]  /*fcf0*/  IMAD.MOV.U32 R0, RZ, RZ, RZ ;  /* 0x000000ffff007224 */ /* 0x000fe200078e00ff */
[----:B------:R-:W-:-:S04]  /*fd00*/  LOP3.LUT R3, R2, 0x180, RZ, 0xc0, !PT ;  /* 0x0000018002037812 */ /* 0x000fc800078ec0ff */
[----:B------:R-:W-:Y:S01]  /*fd10*/  LOP3.LUT R3, R3, 0x10, R22, 0xf8, !PT ;  /* 0x0000001003037812 */ /* 0x000fe200078ef816 */
[----:B------:R0:W5:Y:S03]  /*fd20*/  @!P0 LDG.E R0, desc[UR52][R4.64] ;  /* 0x0000003404008981 */ /* 0x000166000c1e1900 */
[----:B------:R-:W-:Y:S02]  /*fd30*/  LOP3.LUT R9, R3, 0x30, R8, 0x78, !PT ;  /* 0x0000003003097812 */ /* 0x000fe400078e7808 */
[C---:B------:R-:W-:Y:S02]  /*fd40*/  LOP3.LUT R3, R2.reuse, 0x40, RZ, 0xc0, !PT ;  /* 0x0000004002037812 */ /* 0x040fe400078ec0ff */
[----:B------:R-:W-:Y:S02]  /*fd50*/  SHF.R.U32.HI R8, RZ, 0x5, R10 ;  /* 0x00000005ff087819 */ /* 0x000fe4000001160a */
[----:B------:R-:W-:-:S03]  /*fd60*/  LOP3.LUT R2, R2, 0x200, RZ, 0xc0, !PT ;  /* 0x0000020002027812 */ /* 0x000fc600078ec0ff */
[----:B------:R-:W-:-:S05]  /*fd70*/  IMAD R3, R8, 0x400, R3 ;  /* 0x0000040008037824 */ /* 0x000fca00078e0203 */
[----:B0-----:R-:W-:Y:S01]  /*fd80*/  IADD3 R4, R9, R3, R2 ;  /* 0x0000000309047210 */ /* 0x001fe20007ffe002 */
[----:B------:R-:W-:-:S04]  /*fd90*/  IMAD.SHL.U32 R2, R22, 0x80, RZ ;  /* 0x0000008016027824 */ /* 0x000fc800078e00ff */
[----:B------:R0:W-:Y:S01]  /*fda0*/  STL [R1], R4 ;  /* 0x0000000401007387 */ /* 0x0001e20000100800 */
[----:B------:R-:W-:-:S05]  /*fdb0*/  LOP3.LUT R3, R2, 0x380, RZ, 0xc0, !PT ;  /* 0x0000038002037812 */ /* 0x000fca00078ec0ff */
[----:B------:R-:W-:Y:S01]  /*fdc0*/  IMAD R8, R8, 0x10, R3 ;  /* 0x0000001008087824 */ /* 0x000fe200078e0203 */
[----:B------:R-:W-:Y:S06]  /*fdd0*/  BRA.DIV UR4, `(.L_x_1327) ;  /* 0x0000003604987947 */ /* 0x000fec000b800000 */
.L_x_1379:
[----:B------:R-:W-:Y:S01]  /*fde0*/  ULOP3.LUT UR4, UR36, 0x2, URZ, 0xfc, !UPT ;  /* 0x0000000224047892 */ /* 0x000fe2000f8efc3f */
[C---:B------:R-:W-:Y:S01]  /*fdf0*/  ISETP.GE.AND P4, PT, R35.reuse, R20, PT ;  /* 0x000000142300720c */ /* 0x040fe20003f86270 */
[----:B0-----:R-:W-:Y:S01]  /*fe00*/  IMAD.MOV R4, RZ, RZ, -R21 ;  /* 0x000000ffff047224 */ /* 0x001fe200078e0a15 */
[----:B------:R-:W-:Y:S01]  /*fe10*/  LOP3.LUT R30, R30, 0xfffffff7, RZ, 0xc0, !PT ;  /* 0xfffffff71e1e7812 */ /* 0x000fe200078ec0ff */
[----:B------:R-:W-:Y:S01]  /*fe20*/  IMAD.U32 R32, RZ, RZ, UR40 ;  /* 0x00000028ff207e24 */ /* 0x000fe2000f8e00ff */
[----:B------:R-:W-:Y:S01]  /*fe30*/  ISETP.GT.U32.AND P3, PT, R36, 0x3f, PT ;  /* 0x0000003f2400780c */ /* 0x000fe20003f64070 */
[----:B------:R-:W-:Y:S01]  /*fe40*/  IMAD.U32 R5, RZ, RZ, UR4 ;  /* 0x00000004ff057e24 */ /* 0x000fe2000f8e00ff */
[----:B------:R-:W-:Y:S01]  /*fe50*/  LOP3.LUT R3, R8, R35, RZ, 0x3c, !PT ;  /* 0x0000002308037212 */ /* 0x000fe200078e3cff */
[----:B------:R-:W-:Y:S01]  /*fe60*/  IMAD R4, R18, R4, R7 ;  /* 0x0000000412047224 */ /* 0x000fe200078e0207 */
[----:B------:R-:W-:Y:S02]  /*fe70*/  LOP3.LUT R18, R35, 0x80, RZ, 0xfc, !PT ;  /* 0x0000008023127812 */ /* 0x000fe400078efcff */
[----:B------:R-:W-:-:S02]  /*fe80*/  ISETP.NE.AND P1, PT, R5, 0x3, PT ;  /* 0x000000030500780c */ /* 0x000fc40003f25270 */
[----:B------:R-:W-:Y:S02]  /*fe90*/  ISETP.GE.AND P2, PT, R18, R20, PT ;  /* 0x000000141200720c */ /* 0x000fe40003f46270 */
[----:B------:R-:W-:Y:S01]  /*fea0*/  LOP3.LUT R2, R3, 0xc00, R2, 0xf8, !PT ;  /* 0x00000c0003027812 */ /* 0x000fe200078ef802 */
[----:B------:R-:W-:Y:S01]  /*feb0*/  IMAD.MOV.U32 R3, RZ, RZ, 0x20 ;  /* 0x00000020ff037424 */ /* 0x000fe200078e00ff */
[----:B------:R-:W-:Y:S02]  /*fec0*/  LOP3.LUT P0, RZ, R22, 0x4, RZ, 0xc0, !PT ;  /* 0x0000000416ff7812 */ /* 0x000fe4000780c0ff */
[----:B------:R-:W-:Y:S01]  /*fed0*/  SHF.R.U32.HI R22, RZ, 0x3, R22 ;  /* 0x00000003ff167819 */ /* 0x000fe20000011616 */
[----:B------:R0:W-:Y:S01]  /*fee0*/  STL [R1+0x4], R2 ;  /* 0x0000040201007387 */ /* 0x0001e20000100800 */
[----:B------:R-:W-:-:S03]  /*fef0*/  SHF.R.S32.HI R32, RZ, 0x1f, R32 ;  /* 0x0000001fff207819 */ /* 0x000fc60000011420 */
[----:B------:R-:W-:-:S04]  /*ff00*/  @P1 LOP3.LUT R30, R30, 0x8, RZ, 0xfc, !PT ;  /* 0x000000081e1e1812 */ /* 0x000fc800078efcff */
[----:B------:R-:W-:Y:S01]  /*ff10*/  LOP3.LUT R30, R30, 0xfffffffd, RZ, 0xc0, !PT ;  /* 0xfffffffd1e1e7812 */ /* 0x000fe200078ec0ff */
[----:B0-----:R-:W-:-:S03]  /*ff20*/  IMAD.MOV.U32 R2, RZ, RZ, 0x40 ;  /* 0x00000040ff027424 */ /* 0x001fc600078e00ff */
[----:B------:R-:W-:Y:S02]  /*ff30*/  @P4 LOP3.LUT R30, R30, 0x2, RZ, 0xfc, !PT ;  /* 0x000000021e1e4812 */ /* 0x000fe400078efcff */
[----:B------:R-:W-:Y:S02]  /*ff40*/  SEL R5, R2, 0xffffffc0, !P0 ;  /* 0xffffffc002057807 */ /* 0x000fe40004000000 */
[----:B------:R-:W-:Y:S02]  /*ff50*/  LOP3.LUT R30, R30, 0xfffffffb, RZ, 0xc0, !PT ;  /* 0xfffffffb1e1e7812 */ /* 0x000fe400078ec0ff */
[----:B------:R-:W-:Y:S02]  /*ff60*/  SEL R2, R3, 0xffffffe0, !P0 ;  /* 0xffffffe003027807 */ /* 0x000fe40004000000 */
[----:B------:R-:W-:-:S04]  /*ff70*/  @P3 LOP3.LUT R30, R30, 0x4, RZ, 0xfc, !PT ;  /* 0x000000041e1e3812 */ /* 0x000fc800078efcff */
[----:B------:R-:W-:-:S04]  /*ff80*/  LOP3.LUT R30, R30, 0xfffffffe, RZ, 0xc0, !PT ;  /* 0xfffffffe1e1e7812 */ /* 0x000fc800078ec0ff */
[----:B------:R-:W-:Y:S01]  /*ff90*/  @P2 LOP3.LUT R30, R30, 0x1, RZ, 0xfc, !PT ;  /* 0x000000011e1e2812 */ /* 0x000fe200078efcff */
[----:B------:R-:W-:Y:S06]  /*ffa0*/  @!P1 BRA `(.L_x_1328) ;  /* 0x0000000000049947 */ /* 0x000fec0003800000 */
[----:B------:R-:W-:Y:S01]  /*ffb0*/  BPT.TRAP 0x1 ;  /* 0x000000040000795c */ /* 0x000fe20000300000 */
.L_x_1328:
[----:B------:R-:W-:Y:S01]  /*ffc0*/  IMAD.MOV.U32 R20, RZ, RZ, 0x1 ;  /* 0x00000001ff147424 */ /* 0x000fe200078e00ff */
[----:B------:R-:W-:-:S04]  /*ffd0*/  SHF.R.S32.HI R8, RZ, 0x1f, R4 ;  /* 0x0000001fff087819 */ /* 0x000fc80000011404 */
[----:B------:R-:W-:-:S04]  /*ffe0*/  SHF.L.U32 R20, R20, 0x1f, RZ ;  /* 0x0000001f14147819 */ /* 0x000fc800000006ff */
[----:B------:R-:W0:Y:S02]  /*fff0*/  SYNCS.PHASECHK.TRANS64.TRYWAIT P0, [UR46+0x20880], R20 ;  /* 0x02088014ff0075a7 */ /* 0x000e24000800016e */
[----:B0-----:R-:W-:Y:S05]  /*10000*/  @!P0 BRA `(.L_x_1329) ;  /* 0x00000034002c8947 */ /* 0x001fea0003800000 */
.L_x_1380:
[----:B------:R-:W-:Y:S01]  /*10010*/  ULDC.64 UR4, c[0x0][0x328] ;  /* 0x0000ca0000047ab9 */ /* 0x000fe20000000a00 */
[----:B-----5:R-:W-:Y:S01]  /*10020*/  SHF.R.S32.HI R9, RZ, 0x1f, R0 ;  /* 0x0000001fff097819 */ /* 0x020fe20000011400 */
[----:B0-----:R-:W-:Y:S01]  /*10030*/  IMAD R3, R8, UR4, RZ ;  /* 0x0000000408037c24 */ /* 0x001fe2000f8e02ff */
[----:B------:R-:W-:Y:S01]  /*10040*/  R2UR UR6, R32 ;  /* 0x00000000200672ca */ /* 0x000fe200000e0000 */
[----:B------:R-:W-:Y:S01]  /*10050*/  IMAD.SHL.U32 R34, R10, 0x10, RZ ;  /* 0x000000100a227824 */ /* 0x000fe200078e00ff */
[----:B------:R-:W-:Y:S01]  /*10060*/  IADD3 R6, -R19, UR38, -R6 ;  /* 0x0000002613067c10 */ /* 0x000fe2000fffe906 */
[C---:B------:R-:W-:Y:S02]  /*10070*/  IMAD R5, R4.reuse, UR5, R3 ;  /* 0x0000000504057c24 */ /* 0x040fe4000f8e0203 */
[----:B------:R-:W-:Y:S01]  /*10080*/  IMAD.WIDE.U32 R2, R4, UR4, RZ ;  /* 0x0000000404027c25 */ /* 0x000fe2000f8e00ff */
[----:B------:R-:W-:Y:S01]  /*10090*/  ULDC.64 UR4, c[0x0][0x338] ;  /* 0x0000ce0000047ab9 */ /* 0x000fe20000000a00 */
[----:B------:R-:W-:-:S02]  /*100a0*/  ISETP.GE.AND P4, PT, R6, 0x1, PT ;  /* 0x000000010600780c */ /* 0x000fc40003f86270 */
        /* <DEDUP_REMOVED lines=16> */
[----:B------:R-:W-:Y:S01]  /*101b0*/  LOP3.LUT R2, R35, 0x380, R2, 0xf8, !PT ;  /* 0x0000038023027812 */ /* 0x000fe200078ef802 */
[----:B------:R-:W-:-:S03]  /*101c0*/  UMOV UR4, 0xffffffff ;  /* 0xffffffff00047882 */ /* 0x000fc60000000000 */
[----:B------:R-:W-:-:S04]  /*101d0*/  LOP3.LUT R3, R2, 0x70, R3, 0x78, !PT ;  /* 0x0000007002037812 */ /* 0x000fc800078e7803 */
[----:B------:R-:W-:Y:S01]  /*101e0*/  LOP3.LUT R34, R3, 0x400, R34, 0xf8, !PT ;  /* 0x0000040003227812 */ /* 0x000fe200078ef822 */
[----:B------:R-:W-:Y:S06]  /*101f0*/  BRA.DIV UR4, `(.L_x_1330) ;  /* 0x0000003204c87947 */ /* 0x000fec000b800000 */
[----:B------:R-:W0:Y:S01]  /*10200*/  SHFL.IDX PT, R14, R5, RZ, 0x181f ;  /* 0x00181fff050e7589 */ /* 0x000e2200000e0000 */
[----:B------:R-:W1:Y:S01]  /*10210*/  LDC R11, c[0x0][0x2f4] ;  /* 0x0000bd00ff0b7b82 */ /* 0x000e620000000800 */
[----:B------:R-:W-:Y:S01]  /*10220*/  VIADD R28, R34, UR46 ;  /* 0x0000002e221c7c36 */ /* 0x000fe20008000000 */
[C---:B------:R-:W-:Y:S01]  /*10230*/  ISETP.GE.AND P1, PT, R6.reuse, 0x21, PT ;  /* 0x000000210600780c */ /* 0x040fe20003f26270 */
[----:B------:R-:W2:Y:S01]  /*10240*/  SHFL.IDX PT, R3, R7, RZ, 0x181f ;  /* 0x00181fff07037589 */ /* 0x000ea200000e0000 */
[----:B------:R-:W-:-:S03]  /*10250*/  ISETP.GE.AND P5, PT, R6, 0x31, PT ;  /* 0x000000310600780c */ /* 0x000fc60003fa6270 */
[----:B------:R-:W-:Y:S01]  /*10260*/  SHFL.IDX PT, R10, R7, 0x3, 0x181f ;  /* 0x00781f00070a7f89 */ /* 0x000fe200000e0000 */
[C---:B0-----:R-:W-:Y:S02]  /*10270*/  IADD3 R2, P0, R35.reuse, R14, RZ ;  /* 0x0000000e23027210 */ /* 0x041fe40007f1e0ff */
[-C--:B-1----:R-:W-:Y:S01]  /*10280*/  ISETP.GE.AND P3, PT, R35, R11.reuse, PT ;  /* 0x0000000b2300720c */ /* 0x082fe20003f66270 */
[----:B------:R-:W0:Y:S01]  /*10290*/  SHFL.IDX PT, R14, R5, 0x1, 0x181f ;  /* 0x00381f00050e7f89 */ /* 0x000e2200000e0000 */
[----:B------:R-:W-:Y:S01]  /*102a0*/  ISETP.GE.AND P2, PT, R18, R11, PT ;  /* 0x0000000b1200720c */ /* 0x000fe20003f46270 */
[----:B--2---:R-:W-:Y:S01]  /*102b0*/  IMAD.X R3, RZ, RZ, R3, P0 ;  /* 0x000000ffff037224 */ /* 0x004fe200000e0603 */
        /* <DEDUP_REMOVED lines=14> */
[----:B------:R2:W3:Y:S02]  /*103a0*/  SHFL.IDX PT, R14, R5, 0x3, 0x181f ;  /* 0x00781f00050e7f89 */ /* 0x0004e400000e0000 */
[----:B-1----:R-:W-:Y:S01]  /*103b0*/  IMAD.X R3, RZ, RZ, R3, P0 ;  /* 0x000000ffff037224 */ /* 0x002fe200000e0603 */
[----:B------:R-:W-:-:S13]  /*103c0*/  ISETP.LT.OR P0, PT, R6, 0x21, P3 ;  /* 0x000000210600780c */ /* 0x000fda0001f01670 */
[----:B------:R2:W-:Y:S01]  /*103d0*/  LDGSTS.E.BYPASS.LTC128B.128 [R28+0x9400], desc[UR52][R2.64], !P0 ;  /* 0x09400000021c7fae */ /* 0x0005e2000c101d74 */
[----:B------:R-:W-:-:S13]  /*103e0*/  ISETP.LT.OR P0, PT, R6, 0x21, P2 ;  /* 0x000000210600780c */ /* 0x000fda0001701670 */
[----:B------:R2:W-:Y:S01]  /*103f0*/  LDGSTS.E.BYPASS.LTC128B.128 [R28+0xb400], desc[UR52][R2.64+0x80], !P0 ;  /* 0x0b400080021c7fae */ /* 0x0005e2000c101d74 */
[----:B---3--:R-:W-:-:S13]  /*10400*/  ISETP.GE.AND P0, PT, R6, 0x11, PT ;  /* 0x000000110600780c */ /* 0x008fda0003f06270 */
.L_x_1390:
[C---:B------:R-:W-:Y:S02]  /*10410*/  ISETP.LT.OR P3, PT, R6.reuse, 0x31, P3 ;  /* 0x000000310600780c */ /* 0x040fe40001f61670 */
[----:B------:R-:W-:Y:S02]  /*10420*/  ISETP.LT.OR P2, PT, R6, 0x31, P2 ;  /* 0x000000310600780c */ /* 0x000fe40001741670 */
[----:B0-2---:R-:W-:-:S05]  /*10430*/  IADD3 R2, P6, R35, R14, RZ ;  /* 0x0000000e23027210 */ /* 0x005fca0007fde0ff */
        /* <DEDUP_REMOVED lines=15> */
.L_x_1331:
[----:B------:R-:W-:Y:S01]  /*10530*/  SYNCS.ARRIVE.TRANS64.A1T0 RZ, [UR46+0x20870], RZ ;  /* 0x020870ffffff79a7 */ /* 0x000fe2000810002e */
[----:B------:R-:W-:Y:S05]  /*10540*/  @!P6 BRA `(.L_x_1332) ;  /* 0x000000000004e947 */ /* 0x000fea0003800000 */
[----:B------:R-:W-:Y:S01]  /*10550*/  BPT.TRAP 0x1 ;  /* 0x000000040000795c */ /* 0x000fe20000300000 */
.L_x_1332:
[----:B------:R-:W0:Y:S02]  /*10560*/  SYNCS.PHASECHK.TRANS64.TRYWAIT P2, [UR46+0x20840], R20 ;  /* 0x02084014ff0075a7 */ /* 0x000e24000804016e */
[----:B0-----:R-:W-:Y:S05]  /*10570*/  @!P2 BRA `(.L_x_1333) ;  /* 0x00000034003ca947 */ /* 0x001fea0003800000 */
.L_x_1391:
[----:B------:R-:W-:Y:S01]  /*10580*/  ULDC.64 UR4, c[0x0][0x300] ;  /* 0x0000c00000047ab9 */ /* 0x000fe20000000a00 */
[----:B------:R-:W-:Y:S01]  /*10590*/  R2UR UR6, R32 ;  /* 0x00000000200672ca */ /* 0x000fe200000e0000 */
[----:B0-----:R-:W-:Y:S01]  /*105a0*/  IMAD R3, R8, UR4, RZ ;  /* 0x0000000408037c24 */ /* 0x001fe2000f8e02ff */
[----:B------:R-:W0:Y:S03]  /*105b0*/  LDC R6, c[0x0][0x2f4] ;  /* 0x0000bd00ff067b82 */ /* 0x000e260000000800 */
[C---:B------:R-:W-:Y:S02]  /*105c0*/  IMAD R5, R4.reuse, UR5, R3 ;  /* 0x0000000504057c24 */ /* 0x040fe4000f8e0203 */
[----:B------:R-:W-:Y:S01]  /*105d0*/  IMAD.WIDE.U32 R2, R4, UR4, RZ ;  /* 0x0000000404027c25 */ /* 0x000fe2000f8e00ff */
        /* <DEDUP_REMOVED lines=12> */
[----:B0-----:R-:W-:-:S03]  /*106a0*/  ISETP.GE.AND P3, PT, R18, R6, PT ;  /* 0x000000061200720c */ /* 0x001fc60003f66270 */
[----:B------:R-:W-:Y:S01]  /*106b0*/  IMAD.U32 R5, RZ, RZ, UR7 ;  /* 0x00000007ff057e24 */ /* 0x000fe2000f8e00ff */
[----:B------:R-:W-:-:S04]  /*106c0*/  IADD3 R0, P2, R2, UR6, RZ ;  /* 0x0000000602007c10 */ /* 0x000fc8000ff5e0ff */
[----:B------:R-:W-:Y:S01]  /*106d0*/  IADD3.X R4, R5, UR4, R3, P2, !PT ;  /* 0x0000000405047c10 */ /* 0x000fe200097fe403 */
[----:B------:R-:W-:-:S03]  /*106e0*/  UMOV UR4, 0xffffffff ;  /* 0xffffffff00047882 */ /* 0x000fc60000000000 */
[----:B------:R-:W-:Y:S05]  /*106f0*/  BRA.DIV UR4, `(.L_x_1334) ;  /* 0x0000003204f47947 */ /* 0x000fea000b800000 */
[----:B------:R-:W0:Y:S01]  /*10700*/  SHFL.IDX PT, R14, R0, RZ, 0x181f ;  /* 0x00181fff000e7589 */ /* 0x000e2200000e0000 */
[----:B------:R-:W-:-:S03]  /*10710*/  ISETP.GE.AND P6, PT, R35, R6, PT ;  /* 0x000000062300720c */ /* 0x000fc60003fc6270 */
[----:B------:R-:W1:Y:S04]  /*10720*/  SHFL.IDX PT, R2, R4, RZ, 0x181f ;  /* 0x00181fff04027589 */ /* 0x000e6800000e0000 */
[----:B------:R-:W-:Y:S01]  /*10730*/  SHFL.IDX PT, R5, R4, 0x1, 0x181f ;  /* 0x00381f0004057f89 */ /* 0x000fe200000e0000 */
[----:B0-----:R-:W-:-:S05]  /*10740*/  @P4 IADD3 R14, P2, R35, R14, RZ ;  /* 0x0000000e230e4210 */ /* 0x001fca0007f5e0ff */
[----:B-1----:R-:W-:Y:S02]  /*10750*/  @P4 IMAD.X R3, RZ, RZ, R2, P2 ;  /* 0x000000ffff034224 */ /* 0x002fe400010e0602 */
[----:B------:R-:W-:Y:S02]  /*10760*/  @P4 IMAD.MOV.U32 R2, RZ, RZ, R14 ;  /* 0x000000ffff024224 */ /* 0x000fe400078e000e */
[----:B------:R-:W0:Y:S04]  /*10770*/  SHFL.IDX PT, R14, R0, 0x1, 0x181f ;  /* 0x00381f00000e7f89 */ /* 0x000e2800000e0000 */
[----:B------:R-:W-:Y:S04]  /*10780*/  @P4 LDGSTS.E.BYPASS.LTC128B.128 [R28+0x18400], desc[UR52][R2.64], !P6 ;  /* 0x18400000021c4fae */ /* 0x000fe8000f101d74 */
[----:B------:R1:W-:Y:S01]  /*10790*/  @P4 LDGSTS.E.BYPASS.LTC128B.128 [R28+0x1a400], desc[UR52][R2.64+0x80], !P3 ;  /* 0x1a400080021c4fae */ /* 0x0003e2000d901d74 */
[----:B0-----:R-:W-:-:S05]  /*107a0*/  @P0 IADD3 R14, P2, R35, R14, RZ ;  /* 0x0000000e230e0210 */ /* 0x001fca0007f5e0ff */
[----:B------:R-:W-:Y:S02]  /*107b0*/  @P0 IMAD.X R5, RZ, RZ, R5, P2 ;  /* 0x000000ffff050224 */ /* 0x000fe400010e0605 */
[----:B-1----:R-:W-:Y:S02]  /*107c0*/  @P0 IMAD.MOV.U32 R2, RZ, RZ, R14 ;  /* 0x000000ffff020224 */ /* 0x002fe400078e000e */
[----:B------:R-:W0:Y:S01]  /*107d0*/  SHFL.IDX PT, R14, R0, 0x2, 0x181f ;  /* 0x00581f00000e7f89 */ /* 0x000e2200000e0000 */
[----:B------:R-:W-:-:S03]  /*107e0*/  @P0 IMAD.MOV.U32 R3, RZ, RZ, R5 ;  /* 0x000000ffff030224 */ /* 0x000fc600078e0005 */
[----:B------:R-:W1:Y:S04]  /*107f0*/  SHFL.IDX PT, R5, R4, 0x2, 0x181f ;  /* 0x00581f0004057f89 */ /* 0x000e6800000e0000 */
        /* <DEDUP_REMOVED lines=10> */
.L_x_1401:
[C---:B------:R-:W-:Y:S02]  /*108a0*/  ISETP.GE.AND P1, PT, R35.reuse, R6, PT ;  /* 0x000000062300720c */ /* 0x040fe40003f26270 */
[----:B01----:R-:W-:-:S05]  /*108b0*/  @P5 IADD3 R2, P0, R35, R14, RZ ;  /* 0x0000000e23025210 */ /* 0x003fca0007f1e0ff */
[----:B--2---:R-:W-:-:S06]  /*108c0*/  @P5 IMAD.X R3, RZ, RZ, R5, P0 ;  /* 0x000000ffff035224 */ /* 0x004fcc00000e0605 */
        /* <DEDUP_REMOVED lines=14> */
.L_x_1335:
        /* <DEDUP_REMOVED lines=30> */
.L_x_1336:
[----:B------:R-:W-:Y:S01]  /*10b90*/  UISETP.NE.AND UP0, UPT, UR48, URZ, UPT ;  /* 0x0000003f3000728c */ /* 0x000fe2000bf05270 */
[----:B------:R-:W-:Y:S01]  /*10ba0*/  IMAD.U32 R4, RZ, RZ, UR38 ;  /* 0x00000026ff047e24 */ /* 0x000fe2000f8e00ff */
[----:B------:R-:W-:Y:S01]  /*10bb0*/  ULDC.64 UR4, c[0x0][0x2e0] ;  /* 0x0000b80000047ab9 */ /* 0x000fe20000000a00 */
[----:B------:R-:W-:Y:S02]  /*10bc0*/  IMAD.U32 R3, RZ, RZ, UR47 ;  /* 0x0000002fff037e24 */ /* 0x000fe4000f8e00ff */
[----:B------:R-:W-:Y:S01]  /*10bd0*/  IMAD.U32 R5, RZ, RZ, UR39 ;  /* 0x00000027ff057e24 */ /* 0x000fe2000f8e00ff */
[----:B------:R-:W-:Y:S01]  /*10be0*/  PLOP3.LUT P0, PT, PT, PT, UP0, 0x80, 0x0 ;  /* 0x000000000000781c */ /* 0x000fe20003f0f008 */
[----:B------:R-:W-:Y:S01]  /*10bf0*/  IMAD.MOV.U32 R2, RZ, RZ, R4 ;  /* 0x000000ffff027224 */ /* 0x000fe200078e0004 */
[----:B------:R-:W-:Y:S01]  /*10c00*/  PLOP3.LUT P1, PT, PT, PT, UP0, 0x80, 0x0 ;  /* 0x000000000000781c */ /* 0x000fe20003f2f008 */
[----:B------:R-:W-:Y:S02]  /*10c10*/  VIADD R0, R36, UR41 ;  /* 0x0000002924007c36 */ /* 0x000fe40008000000 */
[----:B------:R-:W-:Y:S01]  /*10c20*/  IMAD R22, R22, UR4, RZ ;  /* 0x0000000416167c24 */ /* 0x000fe2000f8e02ff */
[----:B------:R-:W0:Y:S01]  /*10c30*/  LDC R5, c[0x0][0x448] ;  /* 0x00011200ff057b82 */ /* 0x000e220000000800 */
[----:B------:R-:W-:Y:S01]  /*10c40*/  IMAD.WIDE.U32 R2, R23, UR4, R2 ;  /* 0x0000000417027c25 */ /* 0x000fe2000f8e0002 */
[----:B------:R-:W-:-:S03]  /*10c50*/  @UP0 ULDC UR4, c[0x0][0x44c] ;  /* 0x0001130000040ab9 */ /* 0x000fc60000000800 */
[----:B------:R-:W-:Y:S01]  /*10c60*/  IMAD R9, R23, UR5, R22 ;  /* 0x0000000517097c24 */ /* 0x000fe2000f8e0216 */
[----:B------:R-:W-:Y:S01]  /*10c70*/  @UP0 ULDC UR5, c[0x0][0x450] ;  /* 0x0001140000050ab9 */ /* 0x000fe20000000800 */
[----:B------:R-:W-:-:S04]  /*10c80*/  @P0 IMAD.HI.U32 R4, R0, UR4, RZ ;  /* 0x0000000400040c27 */ /* 0x000fc8000f8e00ff */
[----:B------:R-:W-:Y:S01]  /*10c90*/  IMAD.MOV.U32 R7, RZ, RZ, R0 ;  /* 0x000000ffff077224 */ /* 0x000fe200078e0000 */
[----:B------:R-:W-:Y:S01]  /*10ca0*/  @P1 SHF.R.U32.HI R7, RZ, UR5, R4 ;  /* 0x00000005ff071c19 */ /* 0x000fe20008011604 */
[----:B------:R-:W-:Y:S01]  /*10cb0*/  ULDC.64 UR4, c[0x0][0x2d0] ;  /* 0x0000b40000047ab9 */ /* 0x000fe20000000a00 */
[----:B------:R-:W-:Y:S02]  /*10cc0*/  IMAD.IADD R3, R3, 0x1, R9 ;  /* 0x0000000103037824 */ /* 0x000fe400078e0209 */
[----:B------:R-:W-:Y:S01]  /*10cd0*/  SHF.R.S32.HI R4, RZ, 0x1f, R7 ;  /* 0x0000001fff047819 */ /* 0x000fe20000011407 */
[----:B------:R-:W-:-:S04]  /*10ce0*/  IMAD.WIDE.U32 R2, R7, UR4, R2 ;  /* 0x0000000407027c25 */ /* 0x000fc8000f8e0002 */
[----:B------:R-:W-:-:S04]  /*10cf0*/  IMAD R4, R4, UR4, RZ ;  /* 0x0000000404047c24 */ /* 0x000fc8000f8e02ff */
[----:B------:R-:W-:Y:S01]  /*10d00*/  IMAD R9, R7, UR5, R4 ;  /* 0x0000000507097c24 */ /* 0x000fe2000f8e0204 */
[----:B------:R-:W-:Y:S01]  /*10d10*/  ULDC.64 UR4, c[0x0][0x2c8] ;  /* 0x0000b20000047ab9 */ /* 0x000fe20000000a00 */
[----:B------:R-:W-:Y:S02]  /*10d20*/  IMAD.MOV R7, RZ, RZ, -R7 ;  /* 0x000000ffff077224 */ /* 0x000fe400078e0a07 */
[----:B------:R-:W-:Y:S02]  /*10d30*/  IMAD.IADD R3, R3, 0x1, R9 ;  /* 0x0000000103037824 */ /* 0x000fe400078e0209 */
[----:B0-----:R-:W-:-:S04]  /*10d40*/  IMAD R7, R5, R7, R0 ;  /* 0x0000000705077224 */ /* 0x001fc800078e0200 */
[----:B------:R-:W-:Y:S01]  /*10d50*/  IMAD.WIDE.U32 R2, R7, UR4, R2 ;  /* 0x0000000407027c25 */ /* 0x000fe2000f8e0002 */
[----:B------:R-:W-:-:S05]  /*10d60*/  SHF.R.S32.HI R0, RZ, 0x1f, R7 ;  /* 0x0000001fff007819 */ /* 0x000fca0000011407 */
        /* <DEDUP_REMOVED lines=8> */
[----:B------:R-:W-:-:S03]  /*10df0*/  UMOV UR4, 0xffffffff ;  /* 0xffffffff00047882 */ /* 0x000fc60000000000 */
[----:B------:R-:W-:Y:S09]  /*10e00*/  BRA.DIV UR4, `(.L_x_1337) ;  /* 0x00000032046c7947 */ /* 0x000ff2000b800000 */
[----:B------:R-:W0:Y:S01]  /*10e10*/  SHFL.IDX PT, R14, R0, RZ, 0x181f ;  /* 0x00181fff000e7589 */ /* 0x000e2200000e0000 */
[----:B------:R-:W-:Y:S01]  /*10e20*/  ULDC UR4, c[0x0][0x288] ;  /* 0x0000a20000047ab9 */ /* 0x000fe20000000800 */
[----:B------:R-:W-:Y:S02]  /*10e30*/  VIADD R6, R19, UR41 ;  /* 0x0000002913067c36 */ /* 0x000fe40008000000 */
[----:B------:R-:W1:Y:S01]  /*10e40*/  SHFL.IDX PT, R2, R4, RZ, 0x181f ;  /* 0x00181fff04027589 */ /* 0x000e6200000e0000 */
[----:B------:R-:W-:Y:S02]  /*10e50*/  IMAD R5, R5, UR4, RZ ;  /* 0x0000000405057c24 */ /* 0x000fe4000f8e02ff */
[C---:B------:R-:W-:Y:S01]  /*10e60*/  VIADD R8, R6.reuse, 0x10 ;  /* 0x0000001006087836 */ /* 0x040fe20000000000 */
[----:B------:R-:W-:Y:S02]  /*10e70*/  SHFL.IDX PT, R7, R4, 0x1, 0x181f ;  /* 0x00381f0004077f89 */ /* 0x000fe400000e0000 */
        /* <DEDUP_REMOVED lines=66> */
.L_x_1418:
        /* <DEDUP_REMOVED lines=13> */
.L_x_1339:
[----:B------:R-:W-:Y:S05]  /*11370*/  BSYNC B0 ;  /* 0x0000000000007941 */ /* 0x000fea0003800000 */
.L_x_1338:
[----:B------:R-:W-:Y:S01]  /*11380*/  NOP ;  /* 0x0000000000007918 */ /* 0x000fe20000000000 */
[----:B------:R-:W-:Y:S01]  /*11390*/  SYNCS.ARRIVE.TRANS64.RED.A0T1 RZ, [UR46+0x20800], RZ ;  /* 0x020800ffffff79a7 */ /* 0x000fe2000820042e */
[----:B------:R-:W-:Y:S01]  /*113a0*/  ARRIVES.LDGSTSBAR.64.TRANSCNT [UR46+0x20800] ;  /* 0x02080000ff0079b0 */ /* 0x000fe20008000aae */
[----:B------:R-:W-:Y:S01]  /*113b0*/  NOP ;  /* 0x0000000000007918 */ /* 0x000fe20000000000 */
[----:B------:R-:W-:Y:S01]  /*113c0*/  SYNCS.ARRIVE.TRANS64.A1T0 RZ, [UR46+0x20800], RZ ;  /* 0x020800ffffff79a7 */ /* 0x000fe2000810002e */
[----:B------:R-:W-:-:S05]  /*113d0*/  VIADD R16, R16, 0xfffffffe ;  /* 0xfffffffe10107836 */ /* 0x000fca0000000000 */
[----:B------:R-:W-:Y:S01]  /*113e0*/  ISETP.GE.AND P0, PT, R16, UR49, PT ;  /* 0x0000003110007c0c */ /* 0x000fe2000bf06270 */
[----:B------:R-:W3:Y:S02]  /*113f0*/  SYNCS.PHASECHK.TRANS64.TRYWAIT P1, [UR46+0x20820], R0 ;  /* 0x02082000ff0075a7 */ /* 0x000ee4000802016e */
[----:B---3--:R-:W-:Y:S10]  /*11400*/  @!P1 BRA `(.L_x_1340) ;  /* 0x0000003400709947 */ /* 0x008ff40003800000 */
.L_x_1419:
[----:B------:R-:W-:Y:S01]  /*11410*/  IMAD.MOV.U32 R29, RZ, RZ, 0x1 ;  /* 0x00000001ff1d7424 */ /* 0x000fe200078e00ff */
[----:B------:R-:W-:Y:S06]  /*11420*/  @!P0 BRA `(.L_x_1341) ;  /* 0x0000001000988947 */ /* 0x000fec0003800000 */
[----:B------:R-:W-:Y:S01]  /*11430*/  UIADD3 UR4, UR45, 0x1, URZ ;  /* 0x000000012d047890 */ /* 0x000fe2000fffe03f */
[----:B0-----:R-:W-:Y:S01]  /*11440*/  LOP3.LUT R3, RZ, UR43, RZ, 0x33, !PT ;  /* 0x0000002bff037c12 */ /* 0x001fe2000f8e33ff */
[----:B--2---:R-:W-:Y:S01]  /*11450*/  IMAD.MOV.U32 R7, RZ, RZ, 0x1 ;  /* 0x00000001ff077424 */ /* 0x004fe200078e00ff */
[----:B------:R-:W-:Y:S01]  /*11460*/  IADD3 R17, R35, R17, R19 ;  /* 0x0000001123117210 */ /* 0x000fe20007ffe013 */
[----:B------:R-:W-:Y:S01]  /*11470*/  UIMAD UR4, UR4, UR37, URZ ;  /* 0x00000025040472a4 */ /* 0x000fe2000f8e023f */
[----:B------:R-:W-:-:S03]  /*11480*/  LOP3.LUT R5, RZ, UR42, RZ, 0x33, !PT ;  /* 0x0000002aff057c12 */ /* 0x000fc6000f8e33ff */
[----:B------:R-:W-:Y:S02]  /*11490*/  VIADD R17, R17, 0xffffff40 ;  /* 0xffffff4011117836 */ /* 0x000fe40000000000 */
[----:B------:R-:W-:-:S04]  /*114a0*/  LOP3.LUT R0, RZ, UR4, RZ, 0x33, !PT ;  /* 0x00000004ff007c12 */ /* 0x000fc8000f8e33ff */
[----:B------:R-:W-:-:S04]  /*114b0*/  VIADDMNMX R0, R0, -UR44, R3, !PT ;  /* 0x8000002c00007c46 */ /* 0x000fc8000f800103 */
[----:B------:R-:W-:Y:S01]  /*114c0*/  VIMNMX R0, R0, R5, !PT ;  /* 0x0000000500007248 */ /* 0x000fe20007fe0100 */
[----:B------:R-:W-:-:S03]  /*114d0*/  IMAD.MOV.U32 R5, RZ, RZ, RZ ;  /* 0x000000ffff057224 */ /* 0x000fc600078e00ff */
[C---:B------:R-:W-:Y:S01]  /*114e0*/  IADD3 R31, -R0.reuse, -0x2, RZ ;  /* 0xfffffffe001f7810 */ /* 0x040fe20007ffe1ff */
[----:B------:R-:W-:-:S07]  /*114f0*/  IMAD R6, R0, -0x40, R17 ;  /* 0xffffffc000067824 */ /* 0x000fce00078e0211 */
.L_x_1356:
[----:B0-----:R-:W0:Y:S01]  /*11500*/  LDC R0, c[0x0][0x430] ;  /* 0x00010c00ff007b82 */ /* 0x001e220000000800 */
[----:B------:R-:W-:Y:S01]  /*11510*/  ISETP.GT.U32.AND P1, PT, R36, 0x3f, PT ;  /* 0x0000003f2400780c */ /* 0x000fe20003f24070 */
[----:B------:R-:W-:-:S12]  /*11520*/  IMAD.MOV.U32 R12, RZ, RZ, R6 ;  /* 0x000000ffff0c7224 */ /* 0x000fd800078e0006 */
[----:B------:R-:W2:Y:S01]  /*11530*/  @!P1 LDC.64 R10, c[0x0][0x428] ;  /* 0x00010a00ff0a9b82 */ /* 0x000ea20000000a00 */
[----:B0-----:R-:W-:-:S13]  /*11540*/  ISETP.NE.AND P0, PT, R0, 0x1, PT ;  /* 0x000000010000780c */ /* 0x001fda0003f05270 */
[----:B------:R-:W0:Y:S08]  /*11550*/  @P0 LDC R3, c[0x0][0x434] ;  /* 0x00010d00ff030b82 */ /* 0x000e300000000800 */
[----:B------:R-:W3:Y:S01]  /*11560*/  @P0 LDC R9, c[0x0][0x438] ;  /* 0x00010e00ff090b82 */ /* 0x000ee20000000800 */
[----:B0-----:R-:W-:-:S05]  /*11570*/  @P0 IMAD.HI.U32 R0, R6, R3, RZ ;  /* 0x0000000306000227 */ /* 0x001fca00078e00ff */
[----:B---3--:R-:W-:Y:S01]  /*11580*/  @P0 SHF.R.U32.HI R12, RZ, R9, R0 ;  /* 0x00000009ff0c0219 */ /* 0x008fe20000011600 */
[-C--:B--2---:R-:W-:Y:S01]  /*11590*/  @!P1 IMAD R0, R37, R10.reuse, RZ ;  /* 0x0000000a25009224 */ /* 0x084fe200078e02ff */
[----:B------:R-:W0:Y:S02]  /*115a0*/  @!P1 LDC.64 R8, c[0x0][0x418] ;  /* 0x00010600ff089b82 */ /* 0x000e240000000a00 */
[--C-:B------:R-:W-:Y:S01]  /*115b0*/  @!P1 SHF.R.S32.HI R3, RZ, 0x1f, R12.reuse ;  /* 0x0000001fff039819 */ /* 0x100fe2000001140c */
[----:B------:R-:W-:Y:S01]  /*115c0*/  @!P1 IMAD.MOV.U32 R2, RZ, RZ, R12 ;  /* 0x000000ffff029224 */ /* 0x000fe200078e000c */
[----:B------:R-:W-:Y:S01]  /*115d0*/  ULOP3.LUT UR4, UR36, 0x2, URZ, 0xfc, !UPT ;  /* 0x0000000224047892 */ /* 0x000fe2000f8efc3f */
[C---:B------:R-:W-:Y:S02]  /*115e0*/  @!P1 IMAD R11, R33.reuse, R11, R0 ;  /* 0x0000000b210b9224 */ /* 0x040fe400078e0200 */
[----:B------:R-:W-:-:S04]  /*115f0*/  @!P1 IMAD.WIDE.U32 R2, R33, R10, R2 ;  /* 0x0000000a21029225 */ /* 0x000fc800078e0002 */
[----:B------:R-:W-:Y:S02]  /*11600*/  IMAD.U32 R4, RZ, RZ, UR4 ;  /* 0x00000004ff047e24 */ /* 0x000fe4000f8e00ff */
[----:B------:R-:W-:Y:S02]  /*11610*/  @!P1 IMAD.IADD R0, R11, 0x1, R3 ;  /* 0x000000010b009824 */ /* 0x000fe400078e0203 */
[----:B------:R-:W-:Y:S01]  /*11620*/  IMAD.MOV.U32 R10, RZ, RZ, RZ ;  /* 0x000000ffff0a7224 */ /* 0x000fe200078e00ff */
[----:B------:R-:W-:Y:S02]  /*11630*/  ISETP.NE.AND P2, PT, R4, 0x3, PT ;  /* 0x000000030400780c */ /* 0x000fe40003f45270 */
[----:B0-----:R-:W-:-:S04]  /*11640*/  @!P1 LEA R8, P0, R2, R8, 0x2 ;  /* 0x0000000802089211 */ /* 0x001fc800078010ff */
[----:B------:R-:W-:Y:S01]  /*11650*/  @!P1 LEA.HI.X R9, R2, R9, R0, 0x2, P0 ;  /* 0x0000000902099211 */ /* 0x000fe200000f1400 */
[----:B------:R-:W-:-:S04]  /*11660*/  VIADD R0, R5, 0x1 ;  /* 0x0000000105007836 */ /* 0x000fc80000000000 */
[----:B------:R0:W5:Y:S01]  /*11670*/  @!P1 LDG.E R10, desc[UR52][R8.64] ;  /* 0x00000034080a9981 */ /* 0x000162000c1e1900 */
[----:B------:R-:W-:Y:S01]  /*11680*/  ISETP.NE.AND P1, PT, R0, 0x2, PT ;  /* 0x000000020000780c */ /* 0x000fe20003f25270 */
[----:B------:R-:W-:-:S03]  /*11690*/  VIADD R31, R31, 0xffffffff ;  /* 0xffffffff1f1f7836 */ /* 0x000fc60000000000 */
[----:B------:R-:W-:Y:S02]  /*116a0*/  SEL R2, RZ, 0x1, P1 ;  /* 0x00000001ff027807 */ /* 0x000fe40000800000 */
[----:B------:R-:W-:Y:S02]  /*116b0*/  ISETP.GT.AND P0, PT, R31, UR49, PT ;  /* 0x000000311f007c0c */ /* 0x000fe4000bf04270 */
[----:B------:R-:W-:Y:S02]  /*116c0*/  SEL R0, R0, RZ, P1 ;  /* 0x000000ff00007207 */ /* 0x000fe40000800000 */
[----:B------:R-:W-:Y:S01]  /*116d0*/  LOP3.LUT R29, R7, R2, RZ, 0x3c, !PT ;  /* 0x00000002071d7212 */ /* 0x000fe200078e3cff */
[----:B0-----:R-:W-:Y:S08]  /*116e0*/  @!P2 BRA `(.L_x_1342) ;  /* 0x000000000004a947 */ /* 0x001ff00003800000 */
[----:B------:R-:W-:Y:S01]  /*116f0*/  BPT.TRAP 0x1 ;  /* 0x000000040000795c */ /* 0x000fe20000300000 */
.L_x_1342:
[----:B------:R-:W-:Y:S02]  /*11700*/  LEA R4, R0, UR46, 0x3 ;  /* 0x0000002e00047c11 */ /* 0x000fe4000f8e18ff */
[----:B------:R-:W-:-:S04]  /*11710*/  SHF.L.U32 R17, R29, 0x1f, RZ ;  /* 0x0000001f1d117819 */ /* 0x000fc800000006ff */
[----:B------:R-:W0:Y:S02]  /*11720*/  SYNCS.PHASECHK.TRANS64.TRYWAIT P1, [R4+URZ+0x20880], R17 ;  /* 0x02088011040075a7 */ /* 0x000e24000802017f */
[----:B0-----:R-:W-:Y:S05]  /*11730*/  @!P1 BRA `(.L_x_1343) ;  /* 0x0000003000bc9947 */ /* 0x001fea0003800000 */
.L_x_1420:
[----:B------:R-:W-:Y:S01]  /*11740*/  ULDC UR4, c[0x0][0x430] ;  /* 0x00010c0000047ab9 */ /* 0x000fe20000000800 */
[----:B-----5:R-:W-:Y:S01]  /*11750*/  SHF.R.S32.HI R16, RZ, 0x1f, R10 ;  /* 0x0000001fff107819 */ /* 0x020fe2000001140a */
[----:B------:R-:W-:Y:S01]  /*11760*/  UIADD3 UR4, -UR4, URZ, URZ ;  /* 0x0000003f04047290 */ /* 0x000fe2000fffe13f */
[----:B------:R-:W-:Y:S01]  /*11770*/  R2UR UR6, R32 ;  /* 0x00000000200672ca */ /* 0x000fe200000e0000 */
[----:B------:R-:W2:Y:S01]  /*11780*/  LDC R13, c[0x0][0x2f4] ;  /* 0x0000bd00ff0d7b82 */ /* 0x000ea20000000800 */
[----:B------:R-:W-:-:S03]  /*11790*/  LOP3.LUT P2, RZ, R30, 0x1, RZ, 0xc0, !PT ;  /* 0x000000011eff7812 */ /* 0x000fc6000784c0ff */
[----:B------:R-:W-:Y:S01]  /*117a0*/  IMAD R8, R12, UR4, R6 ;  /* 0x000000040c087c24 */ /* 0x000fe2000f8e0206 */
[----:B------:R-:W-:-:S04]  /*117b0*/  ULDC.64 UR4, c[0x0][0x328] ;  /* 0x0000ca0000047ab9 */ /* 0x000fc80000000a00 */
[----:B------:R-:W-:-:S05]  /*117c0*/  SHF.R.S32.HI R9, RZ, 0x1f, R8 ;  /* 0x0000001fff097819 */ /* 0x000fca0000011408 */
[----:B------:R-:W-:-:S04]  /*117d0*/  IMAD R3, R9, UR4, RZ ;  /* 0x0000000409037c24 */ /* 0x000fc8000f8e02ff */
[C---:B------:R-:W-:Y:S02]  /*117e0*/  IMAD R11, R8.reuse, UR5, R3 ;  /* 0x00000005080b7c24 */ /* 0x040fe4000f8e0203 */
[----:B------:R-:W-:Y:S01]  /*117f0*/  IMAD.WIDE.U32 R2, R8, UR4, RZ ;  /* 0x0000000408027c25 */ /* 0x000fe2000f8e00ff */
[----:B------:R-:W-:-:S03]  /*11800*/  ULDC.64 UR4, c[0x0][0x338] ;  /* 0x0000ce0000047ab9 */ /* 0x000fc60000000a00 */
[----:B------:R-:W-:Y:S01]  /*11810*/  IMAD.IADD R3, R3, 0x1, R11 ;  /* 0x0000000103037824 */ /* 0x000fe200078e020b */
[----:B--2---:R-:W-:Y:S01]  /*11820*/  ISETP.GE.AND P3, PT, R35, R13, PT ;  /* 0x0000000d2300720c */ /* 0x004fe20003f66270 */
        /* <DEDUP_REMOVED lines=23> */
[----:B------:R-:W1:Y:S02]  /*119a0*/  SHFL.IDX PT, R20, R20, 0x3, 0x181f ;  /* 0x00781f0014147f89 */ /* 0x000e6400000e0000 */
[----:B--2---:R-:W-:Y:S02]  /*119b0*/  IMAD.X R3, RZ, RZ, R3, P1 ;  /* 0x000000ffff037224 */ /* 0x004fe400008e0603 */
[----:B------:R2:W0:Y:S04]  /*119c0*/  SHFL.IDX PT, R14, R18, 0x3, 0x181f ;  /* 0x00781f00120e7f89 */ /* 0x00042800000e0000 */
[----:B------:R-:W-:Y:S04]  /*119d0*/  LDGSTS.E.BYPASS.LTC128B.128 [R19+0x8400], desc[UR52][R2.64], !P3 ;  /* 0x0840000002137fae */ /* 0x000fe8000d901d74 */
[----:B------:R3:W-:Y:S02]  /*119e0*/  LDGSTS.E.BYPASS.LTC128B.128 [R19+0xa400], desc[UR52][R2.64+0x80], !P2 ;  /* 0x0a40008002137fae */ /* 0x0007e4000d101d74 */
[----:B---3--:R-:W-:-:S05]  /*119f0*/  IADD3 R2, P1, R35, R12, RZ ;  /* 0x0000000c23027210 */ /* 0x008fca0007f3e0ff */
[----:B----4-:R-:W-:-:S05]  /*11a00*/  IMAD.X R3, RZ, RZ, R22, P1 ;  /* 0x000000ffff037224 */ /* 0x010fca00008e0616 */
[----:B------:R-:W-:Y:S04]  /*11a10*/  LDGSTS.E.BYPASS.LTC128B.128 [R19+0x8c00], desc[UR52][R2.64], !P3 ;  /* 0x08c0000002137fae */ /* 0x000fe8000d901d74 */
[----:B------:R5:W-:Y:S02]  /*11a20*/  LDGSTS.E.BYPASS.LTC128B.128 [R19+0xac00], desc[UR52][R2.64+0x80], !P2 ;  /* 0x0ac0008002137fae */ /* 0x000be4000d101d74 */
[----:B-----5:R-:W-:-:S05]  /*11a30*/  IADD3 R2, P1, R35, R11, RZ ;  /* 0x0000000b23027210 */ /* 0x020fca0007f3e0ff */
[----:B0-----:R-:W-:-:S05]  /*11a40*/  IMAD.X R3, RZ, RZ, R21, P1 ;  /* 0x000000ffff037224 */ /* 0x001fca00008e0615 */
[----:B------:R2:W-:Y:S04]  /*11a50*/  LDGSTS.E.BYPASS.LTC128B.128 [R19+0x9400], desc[UR52][R2.64], !P3 ;  /* 0x0940000002137fae */ /* 0x0005e8000d901d74 */
[----:B-1----:R2:W-:Y:S02]  /*11a60*/  LDGSTS.E.BYPASS.LTC128B.128 [R19+0xb400], desc[UR52][R2.64+0x80], !P2 ;  /* 0x0b40008002137fae */ /* 0x0025e4000d101d74 */
.L_x_1430:
[----:B--2---:R-:W-:Y:S02]  /*11a70*/  IADD3 R2, P1, R35, R14, RZ ;  /* 0x0000000e23027210 */ /* 0x004fe40007f3e0ff */
        /* <DEDUP_REMOVED lines=16> */
.L_x_1345:
[----:B------:R0:W-:Y:S01]  /*11b80*/  SYNCS.ARRIVE.TRANS64.A1T0 RZ, [R4+URZ+0x20870], RZ ;  /* 0x020870ff04ff79a7 */ /* 0x0001e2000810003f */
[----:B------:R-:W-:Y:S05]  /*11b90*/  @!P2 BRA `(.L_x_1346) ;  /* 0x000000000004a947 */ /* 0x000fea0003800000 */
[----:B------:R-:W-:Y:S01]  /*11ba0*/  BPT.TRAP 0x1 ;  /* 0x000000040000795c */ /* 0x000fe20000300000 */
.L_x_1346:
[----:B------:R-:W1:Y:S02]  /*11bb0*/  SYNCS.PHASECHK.TRANS64.TRYWAIT P1, [R4+URZ+0x20840], R17 ;  /* 0x02084011040075a7 */ /* 0x000e64000802017f */
[----:B-1----:R-:W-:Y:S05]  /*11bc0*/  @!P1 BRA `(.L_x_1347) ;  /* 0x0000003000d09947 */ /* 0x002fea0003800000 */
.L_x_1431:
[----:B------:R-:W-:Y:S01]  /*11bd0*/  ULDC.64 UR4, c[0x0][0x300] ;  /* 0x0000c00000047ab9 */ /* 0x000fe20000000a00 */
[----:B------:R-:W-:Y:S01]  /*11be0*/  R2UR UR6, R32 ;  /* 0x00000000200672ca */ /* 0x000fe200000e0000 */
[----:B------:R-:W-:Y:S01]  /*11bf0*/  IMAD R9, R9, UR4, RZ ;  /* 0x0000000409097c24 */ /* 0x000fe2000f8e02ff */
[----:B------:R-:W2:Y:S01]  /*11c00*/  LDC R11, c[0x0][0x2f4] ;  /* 0x0000bd00ff0b7b82 */ /* 0x000ea20000000800 */
[----:B------:R-:W-:Y:S01]  /*11c10*/  IMAD.WIDE.U32 R2, R8, UR4, RZ ;  /* 0x0000000408027c25 */ /* 0x000fe2000f8e00ff */
[----:B------:R-:W-:-:S03]  /*11c20*/  LOP3.LUT P2, RZ, R30, 0x1, RZ, 0xc0, !PT ;  /* 0x000000011eff7812 */ /* 0x000fc6000784c0ff */
[----:B------:R-:W-:Y:S01]  /*11c30*/  IMAD R9, R8, UR5, R9 ;  /* 0x0000000508097c24 */ /* 0x000fe2000f8e0209 */
        /* <DEDUP_REMOVED lines=8> */
[----:B------:R-:W-:Y:S01]  /*11cc0*/  UIMAD UR4, UR6, UR4, URZ ;  /* 0x00000004060472a4 */ /* 0x000fe2000f8e023f */
[----:B--2---:R-:W-:Y:S02]  /*11cd0*/  ISETP.GE.AND P3, PT, R35, R11, PT ;  /* 0x0000000b2300720c */ /* 0x004fe40003f66270 */
        /* <DEDUP_REMOVED lines=12> */
[----:B------:R-:W4:Y:S04]  /*11da0*/  SHFL.IDX PT, R18, R8, 0x1, 0x181f ;  /* 0x00381f0008127f89 */ /* 0x000f2800000e0000 */
[----:B-1----:R-:W1:Y:S04]  /*11db0*/  SHFL.IDX PT, R17, R10, 0x1, 0x181f ;  /* 0x00381f000a117f89 */ /* 0x002e6800000e0000 */
[----:B------:R-:W-:Y:S04]  /*11dc0*/  SHFL.IDX PT, R16, R10, 0x2, 0x181f ;  /* 0x00581f000a107f89 */ /* 0x000fe800000e0000 */
[----:B------:R-:W-:Y:S01]  /*11dd0*/  SHFL.IDX PT, R10, R10, 0x3, 0x181f ;  /* 0x00781f000a0a7f89 */ /* 0x000fe200000e0000 */
[----:B--2---:R-:W-:-:S03]  /*11de0*/  IADD3 R2, P1, R35, R14, RZ ;  /* 0x0000000e23027210 */ /* 0x004fc60007f3e0ff */
[----:B------:R-:W2:Y:S02]  /*11df0*/  SHFL.IDX PT, R14, R8, 0x2, 0x181f ;  /* 0x00581f00080e7f89 */ /* 0x000ea400000e0000 */
[----:B---3--:R-:W-:-:S05]  /*11e00*/  IMAD.X R3, RZ, RZ, R3, P1 ;  /* 0x000000ffff037224 */ /* 0x008fca00008e0603 */
[----:B------:R-:W-:Y:S04]  /*11e10*/  LDGSTS.E.BYPASS.LTC128B.128 [R9+0x18400], desc[UR52][R2.64], !P3 ;  /* 0x1840000002097fae */ /* 0x000fe8000d901d74 */
[----:B------:R4:W-:Y:S02]  /*11e20*/  LDGSTS.E.BYPASS.LTC128B.128 [R9+0x1a400], desc[UR52][R2.64+0x80], !P2 ;  /* 0x1a40008002097fae */ /* 0x0009e4000d101d74 */
[----:B----4-:R-:W-:-:S05]  /*11e30*/  IADD3 R2, P1, R35, R18, RZ ;  /* 0x0000001223027210 */ /* 0x010fca0007f3e0ff */
[----:B-1----:R-:W-:-:S05]  /*11e40*/  IMAD.X R3, RZ, RZ, R17, P1 ;  /* 0x000000ffff037224 */ /* 0x002fca00008e0611 */
[----:B------:R-:W-:Y:S04]  /*11e50*/  LDGSTS.E.BYPASS.LTC128B.128 [R9+0x18c00], desc[UR52][R2.64], !P3 ;  /* 0x18c0000002097fae */ /* 0x000fe8000d901d74 */
[----:B------:R2:W-:Y:S02]  /*11e60*/  LDGSTS.E.BYPASS.LTC128B.128 [R9+0x1ac00], desc[UR52][R2.64+0x80], !P2 ;  /* 0x1ac0008002097fae */ /* 0x0005e4000d101d74 */
[----:B--2---:R-:W-:Y:S02]  /*11e70*/  IADD3 R2, P1, R35, R14, RZ ;  /* 0x0000000e23027210 */ /* 0x004fe40007f3e0ff */
[----:B------:R1:W2:Y:S03]  /*11e80*/  SHFL.IDX PT, R14, R8, 0x3, 0x181f ;  /* 0x00781f00080e7f89 */ /* 0x0002a600000e0000 */
[----:B------:R-:W-:-:S05]  /*11e90*/  IMAD.X R3, RZ, RZ, R16, P1 ;  /* 0x000000ffff037224 */ /* 0x000fca00008e0610 */
[----:B------:R1:W-:Y:S04]  /*11ea0*/  LDGSTS.E.BYPASS.LTC128B.128 [R9+0x19400], desc[UR52][R2.64], !P3 ;  /* 0x1940000002097fae */ /* 0x0003e8000d901d74 */
[----:B------:R1:W-:Y:S02]  /*11eb0*/  LDGSTS.E.BYPASS.LTC128B.128 [R9+0x1b400], desc[UR52][R2.64+0x80], !P2 ;  /* 0x1b40008002097fae */ /* 0x0003e4000d101d74 */
.L_x_1441:
[----:B-12---:R-:W-:Y:S02]  /*11ec0*/  IADD3 R2, P1, R35, R14, RZ ;  /* 0x0000000e23027210 */ /* 0x006fe40007f3e0ff */
        /* <DEDUP_REMOVED lines=14> */
[----:B-1----:R-:W-:Y:S05]  /*11fb0*/  @!P2 BRA `(.L_x_1349) ;  /* 0x000000000004a947 */ /* 0x002fea0003800000 */
[----:B------:R-:W-:Y:S01]  /*11fc0*/  BPT.TRAP 0x1 ;  /* 0x000000040000795c */ /* 0x000fe20000300000 */
.L_x_1349:
[----:B------:R-:W-:Y:S01]  /*11fd0*/  IMAD.U32 R2, RZ, RZ, UR36 ;  /* 0x00000024ff027e24 */ /* 0x000fe2000f8e00ff */
[----:B------:R1:W-:Y:S04]  /*11fe0*/  SYNCS.ARRIVE.TRANS64.A1T0 RZ, [R4+URZ+0x20830], RZ ;  /* 0x020830ff04ff79a7 */ /* 0x0003e8000810003f */
[----:B------:R-:W-:-:S04]  /*11ff0*/  LOP3.LUT R2, R2, 0x1, RZ, 0xfc, !PT ;  /* 0x0000000102027812 */ /* 0x000fc800078efcff */
[----:B------:R-:W-:-:S13]  /*12000*/  ISETP.NE.AND P1, PT, R2, 0x3, PT ;  /* 0x000000030200780c */ /* 0x000fda0003f25270 */
[----:B-1----:R-:W-:Y:S05]  /*12010*/  @!P1 BRA `(.L_x_1350) ;  /* 0x0000000000049947 */ /* 0x002fea0003800000 */
[----:B------:R-:W-:Y:S01]  /*12020*/  BPT.TRAP 0x1 ;  /* 0x000000040000795c */ /* 0x000fe20000300000 */
.L_x_1350:
[----:B------:R-:W-:Y:S02]  /*12030*/  LOP3.LUT R3, R7, 0x1, RZ, 0x3c, !PT ;  /* 0x0000000107037812 */ /* 0x000fe400078e3cff */
[----:B------:R-:W-:Y:S02]  /*12040*/  LEA R2, R5, UR46, 0x3 ;  /* 0x0000002e05027c11 */ /* 0x000fe4000f8e18ff */
[----:B------:R-:W-:-:S04]  /*12050*/  SHF.L.U32 R3, R3, 0x1f, RZ ;  /* 0x0000001f03037819 */ /* 0x000fc800000006ff */
[----:B------:R-:W1:Y:S02]  /*12060*/  SYNCS.PHASECHK.TRANS64.TRYWAIT P2, [R2+URZ+0x20870], R3 ;  /* 0x02087003020075a7 */ /* 0x000e64000804017f */
[----:B-1----:R-:W-:Y:S05]  /*12070*/  @!P2 BRA `(.L_x_1351) ;  /* 0x0000003000d8a947 */ /* 0x002fea0003800000 */
.L_x_1442:
[----:B------:R-:W-:-:S06]  /*12080*/  ULOP3.LUT UR4, UR36, 0x2, URZ, 0xfc, !UPT ;  /* 0x0000000224047892 */ /* 0x000fcc000f8efc3f */
[----:B0-----:R-:W-:-:S05]  /*12090*/  IMAD.U32 R4, RZ, RZ, UR4 ;  /* 0x00000004ff047e24 */ /* 0x001fca000f8e00ff */
[----:B------:R-:W-:-:S13]  /*120a0*/  ISETP.NE.AND P2, PT, R4, 0x3, PT ;  /* 0x000000030400780c */ /* 0x000fda0003f45270 */
[----:B------:R-:W-:Y:S05]  /*120b0*/  @!P2 BRA `(.L_x_1352) ;  /* 0x000000000004a947 */ /* 0x000fea0003800000 */
[----:B------:R-:W-:Y:S01]  /*120c0*/  BPT.TRAP 0x1 ;  /* 0x000000040000795c */ /* 0x000fe20000300000 */
.L_x_1352:
[----:B-1----:R-:W-:Y:S01]  /*120d0*/  SHF.L.U32 R3, R7, 0x1f, RZ ;  /* 0x0000001f07037819 */ /* 0x002fe200000006ff */
[----:B------:R-:W-:-:S03]  /*120e0*/  IMAD.SHL.U32 R5, R5, 0x4000, RZ ;  /* 0x0000400005057824 */ /* 0x000fc600078e00ff */
[----:B------:R-:W0:Y:S02]  /*120f0*/  SYNCS.PHASECHK.TRANS64.TRYWAIT P2, [R2+URZ+0x20860], R3 ;  /* 0x02086003020075a7 */ /* 0x000e24000804017f */
[----:B0-----:R-:W-:Y:S05]  /*12100*/  @!P2 BRA `(.L_x_1353) ;  /* 0x0000003000c8a947 */ /* 0x001fea0003800000 */
.L_x_1443:
[----:B------:R-:W2:Y:S04]  /*12110*/  LDL R4, [R1+0x4] ;  /* 0x0000040001047983 */ /* 0x000ea80000100800 */
[----:B------:R-:W3:Y:S01]  /*12120*/  LDL R7, [R1] ;  /* 0x0000000001077983 */ /* 0x000ee20000100800 */
[----:B------:R-:W1:Y:S01]  /*12130*/  S2R R8, SR_TID.X ;  /* 0x0000000000087919 */ /* 0x000e620000002100 */
[----:B------:R-:W-:Y:S05]  /*12140*/  WARPSYNC.ALL ;  /* 0x0000000000007948 */ /* 0x000fea0003800000 */
[----:B-1----:R-:W-:Y:S01]  /*12150*/  LOP3.LUT P2, RZ, R8, 0x4, RZ, 0xc0, !PT ;  /* 0x0000000408ff7812 */ /* 0x002fe2000784c0ff */
[----:B------:R-:W-:-:S05]  /*12160*/  IMAD.MOV.U32 R8, RZ, RZ, 0x40 ;  /* 0x00000040ff087424 */ /* 0x000fca00078e00ff */
[----:B------:R-:W-:Y:S01]  /*12170*/  SEL R8, R8, 0xffffffc0, !P2 ;  /* 0xffffffc008087807 */ /* 0x000fe20005000000 */
[----:B------:R-:W-:Y:S01]  /*12180*/  ULOP3.LUT UR4, UR36, 0x2, URZ, 0xfc, !UPT ;  /* 0x0000000224047892 */ /* 0x000fe2000f8efc3f */
[----:B--2---:R-:W-:-:S05]  /*12190*/  LOP3.LUT R4, R5, R4, RZ, 0xfc, !PT ;  /* 0x0000000405047212 */ /* 0x004fca00078efcff */
[----:B0-----:R-:W-:Y:S01]  /*121a0*/  VIADD R3, R4, UR46 ;  /* 0x0000002e04037c36 */ /* 0x001fe20008000000 */
[----:B------:R-:W0:Y:S03]  /*121b0*/  LDSM.16.MT88.4 R16, [R4+UR46+0x8400] ;  /* 0x0084002e0410783b */ /* 0x000e260008004200 */
[----:B------:R-:W-:-:S05]  /*121c0*/  IMAD.IADD R3, R8, 0x1, R3 ;  /* 0x0000000108037824 */ /* 0x000fca00078e0203 */
[----:B------:R-:W1:Y:S01]  /*121d0*/  LDSM.16.MT88.4 R8, [R3+0x8400] ;  /* 0x008400000308783b */ /* 0x000e620000004200 */
[----:B---3--:R-:W-:Y:S02]  /*121e0*/  IADD3 R5, R5, UR46, R7 ;  /* 0x0000002e05057c10 */ /* 0x008fe4000fffe007 */
        /* <DEDUP_REMOVED lines=12> */
[----:B------:R-:W2:Y:S01]  /*122b0*/  S2R R7, SR_TID.X ;  /* 0x0000000000077919 */ /* 0x000ea20000002100 */
        /* <DEDUP_REMOVED lines=11> */
[----:B------:R-:W3:Y:S01]  /*12370*/  LDSM.16.MT88.4 R12, [R3+0x9400] ;  /* 0x00940000030c783b */ /* 0x000ee20000004200 */
[----:B--2---:R-:W-:Y:S01]  /*12380*/  LOP3.LUT P2, RZ, R7, 0x4, RZ, 0xc0, !PT ;  /* 0x0000000407ff7812 */ /* 0x004fe2000784c0ff */
[----:B------:R-:W-:-:S05]  /*12390*/  IMAD.MOV.U32 R7, RZ, RZ, 0x20 ;  /* 0x00000020ff077424 */ /* 0x000fca00078e00ff */
[----:B------:R-:W-:-:S04]  /*123a0*/  SEL R7, R7, 0xffffffe0, !P2 ;  /* 0xffffffe007077807 */ /* 0x000fc80005000000 */
[----:B0-----:R-:W-:Y:S02]  /*123b0*/  IADD3 R5, R7, 0x400, R5 ;  /* 0x0000040007057810 */ /* 0x001fe40007ffe005 */
[C-C-:B-1----:R-:W-:Y:S02]  /*123c0*/  PRMT R16, R8.reuse, 0x6420, R9.reuse ;  /* 0x0000642008107816 */ /* 0x142fe40000000009 */
[----:B------:R-:W-:Y:S02]  /*123d0*/  PRMT R17, R8, 0x7531, R9 ;  /* 0x0000753108117816 */ /* 0x000fe40000000009 */
[C-C-:B------:R-:W-:Y:S02]  /*123e0*/  PRMT R18, R10.reuse, 0x6420, R11.reuse ;  /* 0x000064200a127816 */ /* 0x140fe4000000000b */
[----:B------:R-:W-:Y:S02]  /*123f0*/  PRMT R19, R10, 0x7531, R11 ;  /* 0x000075310a137816 */ /* 0x000fe4000000000b */
[----:B---3--:R-:W-:-:S02]  /*12400*/  PRMT R8, R12, 0x6420, R13 ;  /* 0x000064200c087816 */ /* 0x008fc4000000000d */
[----:B------:R-:W-:Y:S02]  /*12410*/  PRMT R9, R12, 0x7531, R13 ;  /* 0x000075310c097816 */ /* 0x000fe4000000000d */
[C-C-:B------:R-:W-:Y:S02]  /*12420*/  PRMT R10, R14.reuse, 0x6420, R15.reuse ;  /* 0x000064200e0a7816 */ /* 0x140fe4000000000f */
[----:B------:R-:W-:Y:S01]  /*12430*/  PRMT R11, R14, 0x7531, R15 ;  /* 0x000075310e0b7816 */ /* 0x000fe2000000000f */
[----:B------:R-:W-:Y:S04]  /*12440*/  STSM.16.M88.4 [R5], R16 ;  /* 0x0000001005007844 */ /* 0x000fe80000000200 */
[----:B------:R-:W-:Y:S04]  /*12450*/  STSM.16.M88.4 [R5+0x1000], R8 ;  /* 0x0010000805007844 */ /* 0x000fe80000000200 */
[----:B------:R-:W0:Y:S04]  /*12460*/  LDSM.16.MT88.4 R8, [R4+UR46+0xb400] ;  /* 0x00b4002e0408783b */ /* 0x000e280008004200 */
[----:B------:R-:W1:Y:S01]  /*12470*/  LDSM.16.MT88.4 R12, [R3+0xb400] ;  /* 0x00b40000030c783b */ /* 0x000e620000004200 */
        /* <DEDUP_REMOVED lines=20> */
.L_x_1354:
[----:B-1----:R1:W-:Y:S01]  /*125c0*/  SYNCS.ARRIVE.TRANS64.A1T0 RZ, [R2+URZ+0x20850], RZ ;  /* 0x020850ff02ff79a7 */ /* 0x0023e2000810003f */
[----:B------:R-:W-:Y:S06]  /*125d0*/  BAR.SYNC.DEFER_BLOCKING 0x2, 0x80 ;  /* 0x0082000000007b1d */ /* 0x000fec0000010000 */
[----:B------:R-:W-:Y:S05]  /*125e0*/  @!P1 BRA `(.L_x_1355) ;  /* 0x0000000000049947 */ /* 0x000fea0003800000 */
[----:B------:R-:W-:Y:S01]  /*125f0*/  BPT.TRAP 0x1 ;  /* 0x000000040000795c */ /* 0x000fe20000300000 */
.L_x_1355:
        /* <DEDUP_REMOVED lines=9> */
.L_x_1341:
[----:B0-----:R-:W-:-:S07]  /*12690*/  IMAD.MOV.U32 R0, RZ, RZ, RZ ;  /* 0x000000ffff007224 */ /* 0x001fce00078e00ff */
.L_x_1357:
[----:B------:R-:W-:-:S06]  /*126a0*/  ULOP3.LUT UR4, UR36, 0x1, URZ, 0xfc, !UPT ;  /* 0x0000000124047892 */ /* 0x000fcc000f8efc3f */
[----:B0-----:R-:W-:-:S05]  /*126b0*/  IMAD.U32 R2, RZ, RZ, UR4 ;  /* 0x00000004ff027e24 */ /* 0x001fca000f8e00ff */
[----:B------:R-:W-:-:S13]  /*126c0*/  ISETP.NE.AND P1, PT, R2, 0x3, PT ;  /* 0x000000030200780c */ /* 0x000fda0003f25270 */
[----:B------:R-:W-:Y:S05]  /*126d0*/  @!P1 BRA `(.L_x_1358) ;  /* 0x0000000000049947 */ /* 0x000fea0003800000 */
[----:B------:R-:W-:Y:S01]  /*126e0*/  BPT.TRAP 0x1 ;  /* 0x000000040000795c */ /* 0x000fe20000300000 */
.L_x_1358:
[----:B------:R-:W-:Y:S01]  /*126f0*/  LOP3.LUT R2, R29, 0x1, RZ, 0x3c, !PT ;  /* 0x000000011d027812 */ /* 0x000fe200078e3cff */
[----:B------:R-:W-:Y:S01]  /*12700*/  BSSY B0, `(.L_x_1359) ;  /* 0x0000005000007945 */ /* 0x000fe20003800000 */
[----:B------:R-:W-:Y:S02]  /*12710*/  LEA R17, R0, UR46, 0x3 ;  /* 0x0000002e00117c11 */ /* 0x000fe4000f8e18ff */
[----:B------:R-:W-:-:S04]  /*12720*/  SHF.L.U32 R2, R2, 0x1f, RZ ;  /* 0x0000001f02027819 */ /* 0x000fc800000006ff */
[----:B------:R-:W0:Y:S02]  /*12730*/  SYNCS.PHASECHK.TRANS64.TRYWAIT P0, [R17+URZ+0x20870], R2 ;  /* 0x02087002110075a7 */ /* 0x000e24000800017f */
[----:B0-----:R-:W-:Y:S05]  /*12740*/  @!P0 BRA `(.L_x_1360) ;  /* 0x0000002c004c8947 */ /* 0x001fea0003800000 */
.L_x_1444:
[----:B------:R-:W-:Y:S05]  /*12750*/  BSYNC B0 ;  /* 0x0000000000007941 */ /* 0x000fea0003800000 */
.L_x_1359:
[----:B------:R-:W-:-:S06]  /*12760*/  ULOP3.LUT UR4, UR36, 0x2, URZ, 0xfc, !UPT ;  /* 0x0000000224047892 */ /* 0x000fcc000f8efc3f */
[----:B------:R-:W-:-:S05]  /*12770*/  IMAD.U32 R3, RZ, RZ, UR4 ;  /* 0x00000004ff037e24 */ /* 0x000fca000f8e00ff */
[----:B------:R-:W-:-:S13]  /*12780*/  ISETP.NE.AND P0, PT, R3, 0x3, PT ;  /* 0x000000030300780c */ /* 0x000fda0003f05270 */
[----:B------:R-:W-:Y:S05]  /*12790*/  @!P0 BRA `(.L_x_1361) ;  /* 0x0000000000048947 */ /* 0x000fea0003800000 */
[----:B------:R-:W-:Y:S01]  /*127a0*/  BPT.TRAP 0x1 ;  /* 0x000000040000795c */ /* 0x000fe20000300000 */
.L_x_1361:
[----:B0-----:R-:W3:Y:S01]  /*127b0*/  LDL.LU R2, [R1+0x4] ;  /* 0x0000040001027983 */ /* 0x001ee20000300800 */
[----:B------:R-:W-:Y:S01]  /*127c0*/  SHF.L.U32 R4, R29, 0x1f, RZ ;  /* 0x0000001f1d047819 */ /* 0x000fe200000006ff */
[----:B------:R-:W-:Y:S01]  /*127d0*/  IMAD.SHL.U32 R3, R0, 0x4000, RZ ;  /* 0x0000400000037824 */ /* 0x000fe200078e00ff */
[----:B------:R-:W0:Y:S02]  /*127e0*/  S2R R5, SR_TID.X ;  /* 0x0000000000057919 */ /* 0x000e240000002100 */
[----:B------:R-:W4:Y:S01]  /*127f0*/  SYNCS.PHASECHK.TRANS64.TRYWAIT P0, [R17+URZ+0x20860], R4 ;  /* 0x02086004110075a7 */ /* 0x000f22000800017f */
[----:B0-----:R-:W-:Y:S01]  /*12800*/  LOP3.LUT P2, RZ, R5, 0x4, RZ, 0xc0, !PT ;  /* 0x0000000405ff7812 */ /* 0x001fe2000784c0ff */
[----:B------:R-:W-:-:S05]  /*12810*/  IMAD.MOV.U32 R5, RZ, RZ, 0x40 ;  /* 0x00000040ff057424 */ /* 0x000fca00078e00ff */
[----:B------:R-:W-:Y:S02]  /*12820*/  SEL R5, R5, 0xffffffc0, !P2 ;  /* 0xffffffc005057807 */ /* 0x000fe40005000000 */
[----:B---3--:R-:W-:-:S05]  /*12830*/  LOP3.LUT R2, R3, R2, RZ, 0xfc, !PT ;  /* 0x0000000203027212 */ /* 0x008fca00078efcff */
[----:B------:R-:W-:-:S04]  /*12840*/  VIADD R16, R2, UR46 ;  /* 0x0000002e02107c36 */ /* 0x000fc80008000000 */
[----:B------:R-:W-:Y:S01]  /*12850*/  IMAD.IADD R16, R5, 0x1, R16 ;  /* 0x0000000105107824 */ /* 0x000fe200078e0210 */
[----:B----4-:R-:W-:Y:S06]  /*12860*/  @!P0 BRA `(.L_x_1362) ;  /* 0x0000002c00188947 */ /* 0x010fec0003800000 */
.L_x_1445:
[----:B------:R-:W3:Y:S01]  /*12870*/  LDL.LU R12, [R1] ;  /* 0x00000000010c7983 */ /* 0x000ee20000300800 */
[----:B------:R-:W-:Y:S05]  /*12880*/  WARPSYNC.ALL ;  /* 0x0000000000007948 */ /* 0x000fea0003800000 */
[----:B------:R-:W4:Y:S01]  /*12890*/  LDSM.16.MT88.4 R8, [R2+UR46+0x8400] ;  /* 0x0084002e0208783b */ /* 0x000f220008004200 */
[----:B------:R-:W-:-:S03]  /*128a0*/  ULOP3.LUT UR4, UR36, 0x2, URZ, 0xfc, !UPT ;  /* 0x0000000224047892 */ /* 0x000fc6000f8efc3f */
[----:B0-2---:R-:W0:Y:S01]  /*128b0*/  LDSM.16.MT88.4 R4, [R16+0x8400] ;  /* 0x008400001004783b */ /* 0x005e220000004200 */
[----:B------:R-:W2:Y:S01]  /*128c0*/  S2R R18, SR_TID.X ;  /* 0x0000000000127919 */ /* 0x000ea20000002100 */
[----:B----4-:R-:W-:Y:S02]  /*128d0*/  PRMT R13, R8, 0x7531, R9 ;  /* 0x00007531080d7816 */ /* 0x010fe40000000009 */
[C-C-:B-1----:R-:W-:Y:S02]  /*128e0*/  PRMT R14, R10.reuse, 0x6420, R11.reuse ;  /* 0x000064200a0e7816 */ /* 0x142fe4000000000b */
[----:B------:R-:W-:Y:S02]  /*128f0*/  PRMT R15, R10, 0x7531, R11 ;  /* 0x000075310a0f7816 */ /* 0x000fe4000000000b */
[C-C-:B0-----:R-:W-:Y:S02]  /*12900*/  PRMT R10, R6.reuse, 0x6420, R7.reuse ;  /* 0x00006420060a7816 */ /* 0x141fe40000000007 */
[----:B------:R-:W-:-:S02]  /*12910*/  PRMT R11, R6, 0x7531, R7 ;  /* 0x00007531060b7816 */ /* 0x000fc40000000007 */
[----:B--2---:R-:W-:Y:S01]  /*12920*/  LOP3.LUT P0, RZ, R18, 0x4, RZ, 0xc0, !PT ;  /* 0x0000000412ff7812 */ /* 0x004fe2000780c0ff */
[----:B------:R-:W-:-:S05]  /*12930*/  IMAD.MOV.U32 R18, RZ, RZ, 0x20 ;  /* 0x00000020ff127424 */ /* 0x000fca00078e00ff */
[----:B------:R-:W-:Y:S02]  /*12940*/  SEL R18, R18, 0xffffffe0, !P0 ;  /* 0xffffffe012127807 */ /* 0x000fe40004000000 */
[----:B---3--:R-:W-:Y:S02]  /*12950*/  IADD3 R3, R3, UR46, R12 ;  /* 0x0000002e03037c10 */ /* 0x008fe4000fffe00c */
        /* <DEDUP_REMOVED lines=12> */
[----:B------:R-:W-:Y:S01]  /*12a20*/  PRMT R13, R8, 0x7531, R9 ;  /* 0x00007531080d7816 */ /* 0x000fe20000000009 */
[----:B------:R-:W-:Y:S01]  /*12a30*/  STSM.16.M88.4 [R3+0x2400], R4 ;  /* 0x0024000403007844 */ /* 0x000fe20000000200 */
[----:B------:R-:W-:-:S02]  /*12a40*/  PRMT R14, R10, 0x6420, R11 ;  /* 0x000064200a0e7816 */ /* 0x000fc4000000000b */
[----:B------:R-:W-:-:S05]  /*12a50*/  PRMT R15, R10, 0x7531, R11 ;  /* 0x000075310a0f7816 */ /* 0x000fca000000000b */
[----:B------:R0:W-:Y:S04]  /*12a60*/  STSM.16.M88.4 [R3+0x3400], R12 ;  /* 0x0034000c03007844 */ /* 0x0001e80000000200 */
[----:B------:R-:W1:Y:S04]  /*12a70*/  LDSM.16.MT88.4 R4, [R2+UR46+0x9400] ;  /* 0x0094002e0204783b */ /* 0x000e680008004200 */
[----:B------:R-:W2:Y:S01]  /*12a80*/  LDSM.16.MT88.4 R8, [R16+0x9400] ;  /* 0x009400001008783b */ /* 0x000ea20000004200 */
[----:B0-----:R-:W-:Y:S01]  /*12a90*/  IADD3 R3, R18, 0x400, R3 ;  /* 0x0000040012037810 */ /* 0x001fe20007ffe003 */
[----:B------:R-:W-:-:S05]  /*12aa0*/  IMAD.U32 R18, RZ, RZ, UR4 ;  /* 0x00000004ff127e24 */ /* 0x000fca000f8e00ff */
[----:B------:R-:W-:Y:S02]  /*12ab0*/  ISETP.NE.AND P0, PT, R18, 0x3, PT ;  /* 0x000000031200780c */ /* 0x000fe40003f05270 */
[C-C-:B-1----:R-:W-:Y:S02]  /*12ac0*/  PRMT R12, R4.reuse, 0x6420, R5.reuse ;  /* 0x00006420040c7816 */ /* 0x142fe40000000005 */
[----:B------:R-:W-:Y:S02]  /*12ad0*/  PRMT R13, R4, 0x7531, R5 ;  /* 0x00007531040d7816 */ /* 0x000fe40000000005 */
[C-C-:B------:R-:W-:Y:S02]  /*12ae0*/  PRMT R14, R6.reuse, 0x6420, R7.reuse ;  /* 0x00006420060e7816 */ /* 0x140fe40000000007 */
[----:B------:R-:W-:Y:S02]  /*12af0*/  PRMT R15, R6, 0x7531, R7 ;  /* 0x00007531060f7816 */ /* 0x000fe40000000007 */
[----:B--2---:R-:W-:-:S02]  /*12b00*/  PRMT R4, R8, 0x6420, R9 ;  /* 0x0000642008047816 */ /* 0x004fc40000000009 */
[----:B------:R-:W-:Y:S01]  /*12b10*/  PRMT R5, R8, 0x7531, R9 ;  /* 0x0000753108057816 */ /* 0x000fe20000000009 */
[----:B------:R-:W-:Y:S01]  /*12b20*/  STSM.16.M88.4 [R3], R12 ;  /* 0x0000000c03007844 */ /* 0x000fe20000000200 */
[C-C-:B------:R-:W-:Y:S02]  /*12b30*/  PRMT R6, R10.reuse, 0x6420, R11.reuse ;  /* 0x000064200a067816 */ /* 0x140fe4000000000b */
[----:B------:R-:W-:-:S05]  /*12b40*/  PRMT R7, R10, 0x7531, R11 ;  /* 0x000075310a077816 */ /* 0x000fca000000000b */
[----:B------:R-:W-:Y:S04]  /*12b50*/  STSM.16.M88.4 [R3+0x1000], R4 ;  /* 0x0010000403007844 */ /* 0x000fe80000000200 */
[----:B------:R-:W0:Y:S04]  /*12b60*/  LDSM.16.MT88.4 R4, [R2+UR46+0xb400] ;  /* 0x00b4002e0204783b */ /* 0x000e280008004200 */
        /* <DEDUP_REMOVED lines=19> */
.L_x_1363:
[----:B-1----:R1:W-:Y:S01]  /*12ca0*/  SYNCS.ARRIVE.TRANS64.A1T0 RZ, [R17+URZ+0x20850], RZ ;  /* 0x020850ff11ff79a7 */ /* 0x0023e2000810003f */
[----:B------:R-:W-:Y:S06]  /*12cb0*/  BAR.SYNC.DEFER_BLOCKING 0x2, 0x80 ;  /* 0x0082000000007b1d */ /* 0x000fec0000010000 */
[----:B------:R-:W-:Y:S05]  /*12cc0*/  @!P1 BRA `(.L_x_1364) ;  /* 0x0000000000049947 */ /* 0x000fea0003800000 */
[----:B------:R-:W-:Y:S01]  /*12cd0*/  BPT.TRAP 0x1 ;  /* 0x000000040000795c */ /* 0x000fe20000300000 */
.L_x_1364:
        /* <DEDUP_REMOVED lines=10> */
.L_x_1315:
[----:B------:R-:W1:Y:S01]  /*12d80*/  S2R R4, SR_CgaCtaId ;  /* 0x0000000000047919 */ /* 0x000e620000008800 */
[----:B------:R-:W-:Y:S02]  /*12d90*/  MOV R3, 0x400 ;  /* 0x0000040000037802 */ /* 0x000fe40000000f00 */
[----:B------:R-:W-:Y:S02]  /*12da0*/  SHF.L.U32 R2, R2, 0x1f, RZ ;  /* 0x0000001f02027819 */ /* 0x000fe400000006ff */
[----:B-1----:R-:W-:-:S04]  /*12db0*/  LEA R5, R4, R3, 0x18 ;  /* 0x0000000304057211 */ /* 0x002fc800078ec0ff */
[----:B------:R-:W1:Y:S02]  /*12dc0*/  SYNCS.PHASECHK.TRANS64.TRYWAIT P0, [R5+URZ+0x20820], R2 ;  /* 0x02082002050075a7 */ /* 0x000e64000800017f */
[----:B-1----:R-:W-:Y:S05]  /*12dd0*/  @!P0 BRA `(.L_x_1365) ;  /* 0x0000002400d08947 */ /* 0x002fea0003800000 */
.L_x_1446:
        /* <DEDUP_REMOVED lines=13> */
.L_x_1366:
[C---:B------:R-:W-:Y:S01]  /*12eb0*/  IMAD R4, R0.reuse, 0x8, R5 ;  /* 0x0000000800047824 */ /* 0x040fe200078e0205 */
[----:B------:R-:W-:Y:S01]  /*12ec0*/  SHF.L.U32 R3, R29, 0x1f, RZ ;  /* 0x0000001f1d037819 */ /* 0x000fe200000006ff */
[----:B------:R-:W-:-:S03]  /*12ed0*/  VIADD R0, R0, 0x1 ;  /* 0x0000000100007836 */ /* 0x000fc60000000000 */
[----:B------:R-:W1:Y:S02]  /*12ee0*/  SYNCS.PHASECHK.TRANS64.TRYWAIT P1, [R4+URZ+0x20840], R3 ;  /* 0x02084003040075a7 */ /* 0x000e64000802017f */
[----:B------:R-:W-:-:S04]  /*12ef0*/  ISETP.NE.AND P2, PT, R0, 0x2, PT ;  /* 0x000000020000780c */ /* 0x000fc80003f45270 */
[----:B------:R-:W-:Y:S01]  /*12f00*/  SEL R2, RZ, 0x1, P2 ;  /* 0x00000001ff027807 */ /* 0x000fe20001000000 */
[----:B-1----:R-:W-:Y:S08]  /*12f10*/  @!P1 BRA `(.L_x_1367) ;  /* 0x0000002400949947 */ /* 0x002ff00003800000 */
.L_x_1447:
[----:B------:R-:W-:Y:S02]  /*12f20*/  SEL R0, R0, RZ, P2 ;  /* 0x000000ff00007207 */ /* 0x000fe40001000000 */
[----:B------:R-:W-:Y:S01]  /*12f30*/  LOP3.LUT R2, R29, R2, RZ, 0x3c, !PT ;  /* 0x000000021d027212 */ /* 0x000fe200078e3cff */
[----:B------:R-:W-:Y:S06]  /*12f40*/  @!P0 BRA `(.L_x_1368) ;  /* 0x0000000000048947 */ /* 0x000fec0003800000 */
[----:B------:R-:W-:Y:S01]  /*12f50*/  BPT.TRAP 0x1 ;  /* 0x000000040000795c */ /* 0x000fe20000300000 */
.L_x_1368:
[----:B------:R-:W-:Y:S01]  /*12f60*/  IMAD R5, R0, 0x8, R5 ;  /* 0x0000000800057824 */ /* 0x000fe200078e0205 */
[----:B------:R-:W-:-:S04]  /*12f70*/  SHF.L.U32 R0, R2, 0x1f, RZ ;  /* 0x0000001f02007819 */ /* 0x000fc800000006ff */
[----:B------:R-:W2:Y:S02]  /*12f80*/  SYNCS.PHASECHK.TRANS64.TRYWAIT P1, [R5+URZ+0x20840], R0 ;  /* 0x02084000050075a7 */ /* 0x000ea4000802017f */
[----:B--2---:R-:W-:Y:S05]  /*12f90*/  @!P1 BRA `(.L_x_1369) ;  /* 0x0000002400889947 */ /* 0x004fea0003800000 */
.L_x_1448:
[----:B------:R-:W-:Y:S05]  /*12fa0*/  @!P0 BRA `(.L_x_1370) ;  /* 0x0000000000048947 */ /* 0x000fea0003800000 */
[----:B------:R-:W-:Y:S01]  /*12fb0*/  BPT.TRAP 0x1 ;  /* 0x000000040000795c */ /* 0x000fe20000300000 */
.L_x_1370:
[----:B------:R-:W3:Y:S02]  /*12fc0*/  SYNCS.PHASECHK.TRANS64.TRYWAIT P1, [R4+URZ+0x20860], R3 ;  /* 0x02086003040075a7 */ /* 0x000ee4000802017f */
[----:B---3--:R-:W-:Y:S05]  /*12fd0*/  @!P1 BRA `(.L_x_1371) ;  /* 0x00000024008c9947 */ /* 0x008fea0003800000 */
.L_x_1449:
[----:B------:R-:W-:Y:S05]  /*12fe0*/  @!P0 BRA `(.L_x_1372) ;  /* 0x0000000000048947 */ /* 0x000fea0003800000 */
[----:B------:R-:W-:Y:S01]  /*12ff0*/  BPT.TRAP 0x1 ;  /* 0x000000040000795c */ /* 0x000fe20000300000 */
.L_x_1372:
[----:B------:R-:W4:Y:S02]  /*13000*/  SYNCS.PHASECHK.TRANS64.TRYWAIT P1, [R5+URZ+0x20860], R0 ;  /* 0x02086000050075a7 */ /* 0x000f24000802017f */
[----:B----4-:R-:W-:Y:S05]  /*13010*/  @!P1 BRA `(.L_x_1373) ;  /* 0x0000002400909947 */ /* 0x010fea0003800000 */
.L_x_1450:
[----:B------:R-:W-:Y:S05]  /*13020*/  @!P0 BRA `(.L_x_1374) ;  /* 0x0000000000048947 */ /* 0x000fea0003800000 */
[----:B------:R-:W-:Y:S01]  /*13030*/  BPT.TRAP 0x1 ;  /* 0x000000040000795c */ /* 0x000fe20000300000 */
.L_x_1374:
[----:B------:R-:W0:Y:S02]  /*13040*/  SYNCS.PHASECHK.TRANS64.TRYWAIT P1, [R4+URZ+0x20880], R3 ;  /* 0x02088003040075a7 */ /* 0x000e24000802017f */
[----:B0-----:R-:W-:Y:S05]  /*13050*/  @!P1 BRA `(.L_x_1375) ;  /* 0x0000002400949947 */ /* 0x001fea0003800000 */
.L_x_1451:
[----:B------:R-:W-:Y:S05]  /*13060*/  @!P0 BRA `(.L_x_1376) ;  /* 0x0000000000048947 */ /* 0x000fea0003800000 */
[----:B------:R-:W-:Y:S01]  /*13070*/  BPT.TRAP 0x1 ;  /* 0x000000040000795c */ /* 0x000fe20000300000 */
.L_x_1376:
[----:B------:R0:W0:Y:S02]  /*13080*/  SYNCS.PHASECHK.TRANS64.TRYWAIT P0, [R5+URZ+0x20880], R0 ;  /* 0x02088000050075a7 */ /* 0x000024000800017f */
[----:B0-----:R-:W-:Y:S05]  /*13090*/  @!P0 NANOSLEEP.SYNCS 0x989680 ;  /* 0x009896800000895d */ /* 0x001fea0003900000 */
[----:B------:R-:W0:Y:S02]  /*130a0*/  @!P0 SYNCS.PHASECHK.TRANS64 P0, [R5+URZ+0x20880], R0 ;  /* 0x02088000050085a7 */ /* 0x000e24000800007f */
[----:B0-----:R-:W-:Y:S05]  /*130b0*/  @!P0 BRA `(.L_x_1376) ;  /* 0xfffffffc00f08947 */ /* 0x001fea000383ffff */
.L_x_1223:
[----:B------:R-:W-:Y:S05]  /*130c0*/  BSYNC B6 ;  /* 0x0000000000067941 */ /* 0x000fea0003800000 */
.L_x_1220:
[----:B------:R-:W-:Y:S05]  /*130d0*/  EXIT ;  /* 0x000000000000794d */ /* 0x000fea0003800000 */
.L_x_1233:
[----:B0-----:R-:W-:-:S04]  /*130e0*/  IMAD.U32 R3, RZ, RZ, UR41 ;  /* 0x00000029ff037e24 */ /* 0x001fc8000f8e00ff */
[----:B------:R0:W1:Y:S03]  /*130f0*/  SYNCS.PHASECHK.TRANS64.TRYWAIT P0, [R3+URZ+0x20800], R10 ;  /* 0x0208000a030075a7 */ /* 0x000066000800017f */
[----:B-1----:R-:W-:Y:S05]  /*13100*/  @!P0 NANOSLEEP.SYNCS 0x989680 ;  /* 0x009896800000895d */ /* 0x002fea0003900000 */
[----:B------:R-:W1:Y:S02]  /*13110*/  @!P0 SYNCS.PHASECHK.TRANS64 P0, [R3+URZ+0x20800], R10 ;  /* 0x0208000a030085a7 */ /* 0x000e64000800007f */
[----:B-1----:R-:W-:Y:S05]  /*13120*/  @!P0 BRA `(.L_x_1233) ;  /* 0xfffffffc00ec8947 */ /* 0x002fea000383ffff */
[----:B------:R-:W-:Y:S05]  /*13130*/  BRA `(.L_x_1377) ;  /* 0xfffffee800b87947 */ /* 0x000fea000383ffff */
.L_x_1237:
[----:B0-----:R-:W-:-:S04]  /*13140*/  IMAD.U32 R3, RZ, RZ, UR41 ;  /* 0x00000029ff037e24 */ /* 0x001fc8000f8e00ff */
[----:B------:R0:W1:Y:S03]  /*13150*/  SYNCS.PHASECHK.TRANS64.TRYWAIT P0, [R3+URZ+0x20830], R10 ;  /* 0x0208300a030075a7 */ /* 0x000066000800017f */
[----:B-1----:R-:W-:Y:S05]  /*13160*/  @!P0 NANOSLEEP.SYNCS 0x989680 ;  /* 0x009896800000895d */ /* 0x002fea0003900000 */
[----:B------:R-:W1:Y:S02]  /*13170*/  @!P0 SYNCS.PHASECHK.TRANS64 P0, [R3+URZ+0x20830], R10 ;  /* 0x0208300a030085a7 */ /* 0x000e64000800007f */
[----:B-1----:R-:W-:Y:S05]  /*13180*/  @!P0 BRA `(.L_x_1237) ;  /* 0xfffffffc00ec8947 */ /* 0x002fea000383ffff */
[----:B------:R-:W-:Y:S05]  /*13190*/  BRA `(.L_x_1236) ;  /* 0xfffffee800d87947 */ /* 0x000fea000383ffff */
.L_x_1250:
[----:B-1----:R-:W-:-:S04]  /*131a0*/  IMAD.U32 R11, RZ, RZ, UR41 ;  /* 0x00000029ff0b7e24 */ /* 0x002fc8000f8e00ff */
[----:B------:R1:W2:Y:S03]  /*131b0*/  SYNCS.PHASECHK.TRANS64.TRYWAIT P0, [R11+URZ+0x20850], R10 ;  /* 0x0208500a0b0075a7 */ /* 0x0002a6000800017f */
[----:B--2---:R-:W-:Y:S05]  /*131c0*/  @!P0 NANOSLEEP.SYNCS 0x989680 ;  /* 0x009896800000895d */ /* 0x004fea0003900000 */
[----:B------:R-:W2:Y:S02]  /*131d0*/  @!P0 SYNCS.PHASECHK.TRANS64 P0, [R11+URZ+0x20850], R10 ;  /* 0x0208500a0b0085a7 */ /* 0x000ea4000800007f */
[----:B--2---:R-:W-:Y:S05]  /*131e0*/  @!P0 BRA `(.L_x_1250) ;  /* 0xfffffffc00ec8947 */ /* 0x004fea000383ffff */
[----:B------:R-:W-:Y:S05]  /*131f0*/  BRA `(.L_x_1249) ;  /* 0xffffff08003c7947 */ /* 0x000fea000383ffff */
.L_x_1259:
[----:B--2---:R-:W-:-:S04]  /*13200*/  IMAD.U32 R8, RZ, RZ, UR57 ;  /* 0x00000039ff087e24 */ /* 0x004fc8000f8e00ff */
[----:B------:R2:W3:Y:S03]  /*13210*/  SYNCS.PHASECHK.TRANS64.TRYWAIT P0, [R8+URZ+0x20830], R11 ;  /* 0x0208300b080075a7 */ /* 0x0004e6000800017f */
[----:B---3--:R-:W-:Y:S05]  /*13220*/  @!P0 NANOSLEEP.SYNCS 0x989680 ;  /* 0x009896800000895d */ /* 0x008fea0003900000 */
[----:B------:R-:W3:Y:S02]  /*13230*/  @!P0 SYNCS.PHASECHK.TRANS64 P0, [R8+URZ+0x20830], R11 ;  /* 0x0208300b080085a7 */ /* 0x000ee4000800007f */
[----:B---3--:R-:W-:Y:S05]  /*13240*/  @!P0 BRA `(.L_x_1259) ;  /* 0xfffffffc00ec8947 */ /* 0x008fea000383ffff */
[----:B------:R-:W-:Y:S05]  /*13250*/  BRA `(.L_x_1258) ;  /* 0xffffff0c00847947 */ /* 0x000fea000383ffff */
.L_x_1272:
[----:B--2---:R-:W-:-:S04]  /*13260*/  IMAD.U32 R12, RZ, RZ, UR57 ;  /* 0x00000039ff0c7e24 */ /* 0x004fc8000f8e00ff */
[----:B------:R2:W3:Y:S03]  /*13270*/  SYNCS.PHASECHK.TRANS64.TRYWAIT P0, [R12+URZ+0x20850], R11 ;  /* 0x0208500b0c0075a7 */ /* 0x0004e6000800017f */
[----:B---3--:R-:W-:Y:S05]  /*13280*/  @!P0 NANOSLEEP.SYNCS 0x989680 ;  /* 0x009896800000895d */ /* 0x008fea0003900000 */
[----:B------:R-:W3:Y:S02]  /*13290*/  @!P0 SYNCS.PHASECHK.TRANS64 P0, [R12+URZ+0x20850], R11 ;  /* 0x0208500b0c0085a7 */ /* 0x000ee4000800007f */
[----:B---3--:R-:W-:Y:S05]  /*132a0*/  @!P0 BRA `(.L_x_1272) ;  /* 0xfffffffc00ec8947 */ /* 0x008fea000383ffff */
[----:B------:R-:W-:Y:S05]  /*132b0*/  BRA `(.L_x_1271) ;  /* 0xffffff2c00a07947 */ /* 0x000fea000383ffff */
.L_x_1282:
[----:B--2---:R-:W-:-:S04]  /*132c0*/  IMAD.U32 R8, RZ, RZ, UR51 ;  /* 0x00000033ff087e24 */ /* 0x004fc8000f8e00ff */
[----:B------:R2:W3:Y:S03]  /*132d0*/  SYNCS.PHASECHK.TRANS64.TRYWAIT P1, [R8+URZ+0x20830], R9 ;  /* 0x02083009080075a7 */ /* 0x0004e6000802017f */
[----:B---3--:R-:W-:Y:S05]  /*132e0*/  @!P1 NANOSLEEP.SYNCS 0x989680 ;  /* 0x009896800000995d */ /* 0x008fea0003900000 */
[----:B------:R-:W3:Y:S02]  /*132f0*/  @!P1 SYNCS.PHASECHK.TRANS64 P1, [R8+URZ+0x20830], R9 ;  /* 0x02083009080095a7 */ /* 0x000ee4000802007f */
[----:B---3--:R-:W-:Y:S05]  /*13300*/  @!P1 BRA `(.L_x_1282) ;  /* 0xfffffffc00ec9947 */ /* 0x008fea000383ffff */
[----:B------:R-:W-:Y:S05]  /*13310*/  BRA `(.L_x_1281) ;  /* 0xffffff3000ec7947 */ /* 0x000fea000383ffff */
.L_x_1287:
[----:B0-----:R-:W-:-:S04]  /*13320*/  IMAD.U32 R12, RZ, RZ, UR51 ;  /* 0x00000033ff0c7e24 */ /* 0x001fc8000f8e00ff */
[----:B------:R0:W2:Y:S03]  /*13330*/  SYNCS.PHASECHK.TRANS64.TRYWAIT P1, [R12+URZ+0x20850], R9 ;  /* 0x020850090c0075a7 */ /* 0x0000a6000802017f */
[----:B--2---:R-:W-:Y:S05]  /*13340*/  @!P1 NANOSLEEP.SYNCS 0x989680 ;  /* 0x009896800000995d */ /* 0x004fea0003900000 */
[----:B------:R-:W2:Y:S02]  /*13350*/  @!P1 SYNCS.PHASECHK.TRANS64 P1, [R12+URZ+0x20850], R9 ;  /* 0x020850090c0095a7 */ /* 0x000ea4000802007f */
[----:B--2---:R-:W-:Y:S05]  /*13360*/  @!P1 BRA `(.L_x_1287) ;  /* 0xfffffffc00ec9947 */ /* 0x004fea000383ffff */
[----:B------:R-:W-:Y:S05]  /*13370*/  BRA `(.L_x_1286) ;  /* 0xffffff4800447947 */ /* 0x000fea000383ffff */
.L_x_1294:
[----:B-1----:R-:W-:-:S04]  /*13380*/  IMAD.U32 R8, RZ, RZ, UR57 ;  /* 0x00000039ff087e24 */ /* 0x002fc8000f8e00ff */
[----:B------:R1:W2:Y:S03]  /*13390*/  SYNCS.PHASECHK.TRANS64.TRYWAIT P0, [R8+URZ+0x20830], R9 ;  /* 0x02083009080075a7 */ /* 0x0002a6000800017f */
[----:B--2---:R-:W-:Y:S05]  /*133a0*/  @!P0 NANOSLEEP.SYNCS 0x989680 ;  /* 0x009896800000895d */ /* 0x004fea0003900000 */
[----:B------:R-:W2:Y:S02]  /*133b0*/  @!P0 SYNCS.PHASECHK.TRANS64 P0, [R8+URZ+0x20830], R9 ;  /* 0x02083009080085a7 */ /* 0x000ea4000800007f */
[----:B--2---:R-:W-:Y:S05]  /*133c0*/  @!P0 BRA `(.L_x_1294) ;  /* 0xfffffffc00ec8947 */ /* 0x004fea000383ffff */
[----:B------:R-:W-:Y:S05]  /*133d0*/  BRA `(.L_x_1293) ;  /* 0xffffff4800e87947 */ /* 0x000fea000383ffff */
.L_x_1307:
[----:B-1----:R-:W-:-:S04]  /*133e0*/  IMAD.U32 R12, RZ, RZ, UR57 ;  /* 0x00000039ff0c7e24 */ /* 0x002fc8000f8e00ff */
[----:B------:R1:W3:Y:S03]  /*133f0*/  SYNCS.PHASECHK.TRANS64.TRYWAIT P0, [R12+URZ+0x20850], R9 ;  /* 0x020850090c0075a7 */ /* 0x0002e6000800017f */
[----:B---3--:R-:W-:Y:S05]  /*13400*/  @!P0 NANOSLEEP.SYNCS 0x989680 ;  /* 0x009896800000895d */ /* 0x008fea0003900000 */
[----:B------:R-:W3:Y:S02]  /*13410*/  @!P0 SYNCS.PHASECHK.TRANS64 P0, [R12+URZ+0x20850], R9 ;  /* 0x020850090c0085a7 */ /* 0x000ee4000800007f */
[----:B---3--:R-:W-:Y:S05]  /*13420*/  @!P0 BRA `(.L_x_1307) ;  /* 0xfffffffc00ec8947 */ /* 0x008fea000383ffff */
[----:B------:R-:W-:Y:S05]  /*13430*/  BRA `(.L_x_1306) ;  /* 0xffffff6800fc7947 */ /* 0x000fea000383ffff */
.L_x_1327:
[----:B------:R-:W-:Y:S02]  /*13440*/  IMAD.MOV.U32 R13, RZ, RZ, R24 ;  /* 0x000000ffff0d7224 */ /* 0x000fe400078e0018 */
[----:B------:R-:W-:Y:S02]  /*13450*/  IMAD.MOV.U32 R12, RZ, RZ, RZ ;  /* 0x000000ffff0c7224 */ /* 0x000fe400078e00ff */
[----:B------:R-:W-:Y:S02]  /*13460*/  IMAD.MOV.U32 R11, RZ, RZ, 0x1f ;  /* 0x0000001fff0b7424 */ /* 0x000fe400078e00ff */
[----:B------:R-:W-:-:S07]  /*13470*/  IMAD.MOV.U32 R15, RZ, RZ, -0x1 ;  /* 0xffffffffff0f7424 */ /* 0x000fce00078e00ff */
[----:B0----5:R-:W-:Y:S05]  /*13480*/  WARPSYNC.COLLECTIVE R15, `(.L_x_1378) ;  /* 0x000000000f087348 */ /* 0x021fea0003c00000 */
[----:B------:R1:W2:Y:S02]  /*13490*/  SHFL.IDX P6, R14, R13, R12, R11 ;  /* 0x0000000c0d0e7389 */ /* 0x0002a400000c000b */
[----:B012--5:R-:W-:Y:S01]  /*134a0*/  ENDCOLLECTIVE ;  /* 0x000000000000791b */ /* 0x027fe20003800000 */
.L_x_1378:
[----:B------:R-:W-:Y:S05]  /*134b0*/  BRA `(.L_x_1379) ;  /* 0xffffffc800487947 */ /* 0x000fea000383ffff */
.L_x_1329:
[----:B0-----:R-:W-:-:S04]  /*134c0*/  IMAD.U32 R3, RZ, RZ, UR46 ;  /* 0x0000002eff037e24 */ /* 0x001fc8000f8e00ff */
[----:B------:R0:W1:Y:S03]  /*134d0*/  SYNCS.PHASECHK.TRANS64.TRYWAIT P0, [R3+URZ+0x20880], R20 ;  /* 0x02088014030075a7 */ /* 0x000066000800017f */
[----:B-1----:R-:W-:Y:S05]  /*134e0*/  @!P0 NANOSLEEP.SYNCS 0x989680 ;  /* 0x009896800000895d */ /* 0x002fea0003900000 */
[----:B------:R-:W1:Y:S02]  /*134f0*/  @!P0 SYNCS.PHASECHK.TRANS64 P0, [R3+URZ+0x20880], R20 ;  /* 0x02088014030085a7 */ /* 0x000e64000800007f */
[----:B-1----:R-:W-:Y:S05]  /*13500*/  @!P0 BRA `(.L_x_1329) ;  /* 0xfffffffc00ec8947 */ /* 0x002fea000383ffff */
[----:B------:R-:W-:Y:S05]  /*13510*/  BRA `(.L_x_1380) ;  /* 0xffffffc800bc7947 */ /* 0x000fea000383ffff */
.L_x_1330:
        /* <DEDUP_REMOVED lines=8> */
.L_x_1382:
[----:B------:R-:W-:Y:S05]  /*135a0*/  BSYNC B0 ;  /* 0x0000000000007941 */ /* 0x000fea0003800000 */
.L_x_1381:
[----:B------:R-:W-:Y:S01]  /*135b0*/  IMAD.MOV.U32 R13, RZ, RZ, R5 ;  /* 0x000000ffff0d7224 */ /* 0x000fe200078e0005 */
[----:B------:R-:W0:Y:S01]  /*135c0*/  LDC R21, c[0x0][0x2f4] ;  /* 0x0000bd00ff157b82 */ /* 0x000e220000000800 */
[----:B------:R-:W-:Y:S01]  /*135d0*/  IMAD.MOV.U32 R12, RZ, RZ, RZ ;  /* 0x000000ffff0c7224 */ /* 0x000fe200078e00ff */
[C---:B------:R-:W-:Y:S01]  /*135e0*/  ISETP.GE.AND P1, PT, R6.reuse, 0x21, PT ;  /* 0x000000210600780c */ /* 0x040fe20003f26270 */
[----:B------:R-:W-:Y:S01]  /*135f0*/  IMAD.MOV.U32 R11, RZ, RZ, 0x181f ;  /* 0x0000181fff0b7424 */ /* 0x000fe200078e00ff */
[----:B------:R-:W-:Y:S01]  /*13600*/  ISETP.GE.AND P5, PT, R6, 0x31, PT ;  /* 0x000000310600780c */ /* 0x000fe20003fa6270 */
[----:B------:R-:W-:Y:S02]  /*13610*/  IMAD.MOV.U32 R15, RZ, RZ, -0x1 ;  /* 0xffffffffff0f7424 */ /* 0x000fe400078e00ff */
[----:B------:R-:W-:Y:S02]  /*13620*/  IMAD.MOV.U32 R3, RZ, RZ, R14 ;  /* 0x000000ffff037224 */ /* 0x000fe400078e000e */
[----:B------:R-:W-:-:S08]  /*13630*/  VIADD R28, R34, UR46 ;  /* 0x0000002e221c7c36 */ /* 0x000fd00008000000 */
[----:B0-----:R-:W-:Y:S05]  /*13640*/  WARPSYNC.COLLECTIVE R15, `(.L_x_1383) ;  /* 0x000000000f087348 */ /* 0x001fea0003c00000 */
[----:B------:R1:W2:Y:S02]  /*13650*/  SHFL.IDX P6, R14, R13, R12, R11 ;  /* 0x0000000c0d0e7389 */ /* 0x0002a400000c000b */
[----:B012---:R-:W-:Y:S01]  /*13660*/  ENDCOLLECTIVE ;  /* 0x000000000000791b */ /* 0x007fe20003800000 */
.L_x_1383:
[CC--:B------:R-:W-:Y:S01]  /*13670*/  ISETP.GE.AND P3, PT, R35.reuse, R21.reuse, PT ;  /* 0x000000152300720c */ /* 0x0c0fe20003f66270 */
[----:B------:R-:W-:Y:S01]  /*13680*/  IMAD.MOV.U32 R13, RZ, RZ, R7 ;  /* 0x000000ffff0d7224 */ /* 0x000fe200078e0007 */
[----:B------:R-:W-:Y:S01]  /*13690*/  ISETP.GE.AND P2, PT, R18, R21, PT ;  /* 0x000000151200720c */ /* 0x000fe20003f46270 */
[----:B------:R-:W-:Y:S01]  /*136a0*/  IMAD.MOV.U32 R12, RZ, RZ, 0x1 ;  /* 0x00000001ff0c7424 */ /* 0x000fe200078e00ff */
[----:B------:R-:W-:-:S13]  /*136b0*/  IADD3 R2, P0, R35, R14, RZ ;  /* 0x0000000e23027210 */ /* 0x000fda0007f1e0ff */
[----:B------:R-:W-:Y:S05]  /*136c0*/  WARPSYNC.COLLECTIVE R15, `(.L_x_1384) ;  /* 0x000000000f087348 */ /* 0x000fea0003c00000 */
[----:B------:R0:W1:Y:S02]  /*136d0*/  SHFL.IDX P6, R14, R13, R12, R11 ;  /* 0x0000000c0d0e7389 */ /* 0x00006400000c000b */
[----:B01----:R-:W-:Y:S01]  /*136e0*/  ENDCOLLECTIVE ;  /* 0x000000000000791b */ /* 0x003fe20003800000 */
.L_x_1384:
        /* <DEDUP_REMOVED lines=13> */
.L_x_1385:
[----:B------:R-:W-:Y:S02]  /*137c0*/  IMAD.MOV.U32 R13, RZ, RZ, R7 ;  /* 0x000000ffff0d7224 */ /* 0x000fe400078e0007 */
[----:B------:R-:W-:Y:S01]  /*137d0*/  IMAD.MOV.U32 R12, RZ, RZ, 0x2 ;  /* 0x00000002ff0c7424 */ /* 0x000fe200078e00ff */
[----:B------:R-:W-:-:S13]  /*137e0*/  IADD3 R2, P0, R35, R14, RZ ;  /* 0x0000000e23027210 */ /* 0x000fda0007f1e0ff */
[----:B------:R-:W-:Y:S05]  /*137f0*/  WARPSYNC.COLLECTIVE R15, `(.L_x_1386) ;  /* 0x000000000f087348 */ /* 0x000fea0003c00000 */
[----:B------:R0:W1:Y:S02]  /*13800*/  SHFL.IDX P6, R14, R13, R12, R11 ;  /* 0x0000000c0d0e7389 */ /* 0x00006400000c000b */
[----:B01----:R-:W-:Y:S01]  /*13810*/  ENDCOLLECTIVE ;  /* 0x000000000000791b */ /* 0x003fe20003800000 */
.L_x_1386:
        /* <DEDUP_REMOVED lines=13> */
.L_x_1387:
[----:B------:R-:W-:Y:S02]  /*138f0*/  IMAD.MOV.U32 R13, RZ, RZ, R7 ;  /* 0x000000ffff0d7224 */ /* 0x000fe400078e0007 */
[----:B------:R-:W-:Y:S01]  /*13900*/  IMAD.MOV.U32 R12, RZ, RZ, 0x3 ;  /* 0x00000003ff0c7424 */ /* 0x000fe200078e00ff */
[----:B------:R-:W-:-:S13]  /*13910*/  IADD3 R2, P0, R35, R14, RZ ;  /* 0x0000000e23027210 */ /* 0x000fda0007f1e0ff */
[----:B------:R-:W-:Y:S05]  /*13920*/  WARPSYNC.COLLECTIVE R15, `(.L_x_1388) ;  /* 0x000000000f087348 */ /* 0x000fea0003c00000 */
[----:B------:R0:W1:Y:S02]  /*13930*/  SHFL.IDX P6, R14, R13, R12, R11 ;  /* 0x0000000c0d0e7389 */ /* 0x00006400000c000b */
[----:B01----:R-:W-:Y:S01]  /*13940*/  ENDCOLLECTIVE ;  /* 0x000000000000791b */ /* 0x003fe20003800000 */
.L_x_1388:
        /* <DEDUP_REMOVED lines=12> */
.L_x_1389:
[----:B------:R-:W-:Y:S01]  /*13a10*/  @!PT LDS RZ, [RZ] ;  /* 0x00000000fffff984 */ /* 0x000fe20000000800 */
[----:B------:R-:W-:Y:S01]  /*13a20*/  @!PT LDS RZ, [RZ] ;  /* 0x00000000fffff984 */ /* 0x000fe20000000800 */
[----:B------:R-:W-:Y:S01]  /*13a30*/  @!PT LDS RZ, [RZ] ;  /* 0x00000000fffff984 */ /* 0x000fe20000000800 */
[----:B------:R0:W-:Y:S01]  /*13a40*/  LDGSTS.E.BYPASS.LTC128B.128 [R28+0xb400], desc[UR52][R2.64+0x80], !P0 ;  /* 0x0b400080021c7fae */ /* 0x0001e2000c101d74 */
[----:B------:R-:W-:Y:S01]  /*13a50*/  ISETP.GE.AND P0, PT, R6, 0x11, PT ;  /* 0x000000110600780c */ /* 0x000fe20003f06270 */
[----:B------:R-:W-:-:S12]  /*13a60*/  BRA `(.L_x_1390) ;  /* 0xffffffc800687947 */ /* 0x000fd8000383ffff */
.L_x_1333:
[----:B0-----:R-:W-:-:S04]  /*13a70*/  IMAD.U32 R3, RZ, RZ, UR46 ;  /* 0x0000002eff037e24 */ /* 0x001fc8000f8e00ff */
[----:B------:R0:W1:Y:S03]  /*13a80*/  SYNCS.PHASECHK.TRANS64.TRYWAIT P2, [R3+URZ+0x20840], R20 ;  /* 0x02084014030075a7 */ /* 0x000066000804017f */
[----:B-1----:R-:W-:Y:S05]  /*13a90*/  @!P2 NANOSLEEP.SYNCS 0x989680 ;  /* 0x009896800000a95d */ /* 0x002fea0003900000 */
[----:B------:R-:W1:Y:S02]  /*13aa0*/  @!P2 SYNCS.PHASECHK.TRANS64 P2, [R3+URZ+0x20840], R20 ;  /* 0x020840140300a5a7 */ /* 0x000e64000804007f */
[----:B-1----:R-:W-:Y:S05]  /*13ab0*/  @!P2 BRA `(.L_x_1333) ;  /* 0xfffffffc00eca947 */ /* 0x002fea000383ffff */
[----:B------:R-:W-:Y:S05]  /*13ac0*/  BRA `(.L_x_1391) ;  /* 0xffffffc800ac7947 */ /* 0x000fea000383ffff */
.L_x_1334:
        /* <DEDUP_REMOVED lines=8> */
.L_x_1393:
[----:B------:R-:W-:Y:S05]  /*13b50*/  BSYNC B0 ;  /* 0x0000000000007941 */ /* 0x000fea0003800000 */
.L_x_1392:
        /* <DEDUP_REMOVED lines=8> */
.L_x_1394:
[----:B------:R-:W-:Y:S02]  /*13be0*/  IMAD.MOV.U32 R13, RZ, RZ, R4 ;  /* 0x000000ffff0d7224 */ /* 0x000fe400078e0004 */
[----:B------:R-:W-:Y:S01]  /*13bf0*/  IMAD.MOV.U32 R12, RZ, RZ, 0x1 ;  /* 0x00000001ff0c7424 */ /* 0x000fe200078e00ff */
[C---:B------:R-:W-:Y:S02]  /*13c00*/  ISETP.GE.AND P6, PT, R35.reuse, R6, PT ;  /* 0x000000062300720c */ /* 0x040fe40003fc6270 */
[----:B------:R-:W-:-:S05]  /*13c10*/  @P4 IADD3 R14, P2, R35, R14, RZ ;  /* 0x0000000e230e4210 */ /* 0x000fca0007f5e0ff */
[----:B------:R-:W-:Y:S02]  /*13c20*/  @P4 IMAD.X R3, RZ, RZ, R2, P2 ;  /* 0x000000ffff034224 */ /* 0x000fe400010e0602 */
[----:B------:R-:W-:-:S05]  /*13c30*/  @P4 IMAD.MOV.U32 R2, RZ, RZ, R14 ;  /* 0x000000ffff024224 */ /* 0x000fca00078e000e */
[----:B------:R-:W-:Y:S01]  /*13c40*/  @!PT LDS RZ, [RZ] ;  /* 0x00000000fffff984 */ /* 0x000fe20000000800 */
[----:B------:R-:W-:Y:S01]  /*13c50*/  @!PT LDS RZ, [RZ] ;  /* 0x00000000fffff984 */ /* 0x000fe20000000800 */
[----:B------:R-:W-:Y:S01]  /*13c60*/  @!PT LDS RZ, [RZ] ;  /* 0x00000000fffff984 */ /* 0x000fe20000000800 */
[----:B------:R0:W-:Y:S02]  /*13c70*/  @P4 LDGSTS.E.BYPASS.LTC128B.128 [R28+0x18400], desc[UR52][R2.64], !P6 ;  /* 0x18400000021c4fae */ /* 0x0001e4000f101d74 */
[----:B0-----:R-:W-:Y:S05]  /*13c80*/  WARPSYNC.COLLECTIVE R15, `(.L_x_1395) ;  /* 0x000000000f087348 */ /* 0x001fea0003c00000 */
[----:B------:R1:W2:Y:S02]  /*13c90*/  SHFL.IDX P6, R14, R13, R12, R11 ;  /* 0x0000000c0d0e7389 */ /* 0x0002a400000c000b */
[----:B012---:R-:W-:Y:S01]  /*13ca0*/  ENDCOLLECTIVE ;  /* 0x000000000000791b */ /* 0x007fe20003800000 */
.L_x_1395:
        /* <DEDUP_REMOVED lines=10> */
.L_x_1396:
[----:B------:R-:W-:Y:S02]  /*13d50*/  IMAD.MOV.U32 R13, RZ, RZ, R4 ;  /* 0x000000ffff0d7224 */ /* 0x000fe400078e0004 */
[----:B------:R-:W-:Y:S01]  /*13d60*/  IMAD.MOV.U32 R12, RZ, RZ, 0x2 ;  /* 0x00000002ff0c7424 */ /* 0x000fe200078e00ff */
[----:B------:R-:W-:-:S05]  /*13d70*/  @P0 IADD3 R14, P2, R35, R14, RZ ;  /* 0x0000000e230e0210 */ /* 0x000fca0007f5e0ff */
[----:B------:R-:W-:-:S08]  /*13d80*/  @P0 IMAD.MOV.U32 R2, RZ, RZ, R14 ;  /* 0x000000ffff020224 */ /* 0x000fd000078e000e */
[----:B------:R-:W-:Y:S05]  /*13d90*/  WARPSYNC.COLLECTIVE R15, `(.L_x_1397) ;  /* 0x000000000f087348 */ /* 0x000fea0003c00000 */
[----:B------:R0:W1:Y:S02]  /*13da0*/  SHFL.IDX P6, R14, R13, R12, R11 ;  /* 0x0000000c0d0e7389 */ /* 0x00006400000c000b */
[----:B01----:R-:W-:Y:S01]  /*13db0*/  ENDCOLLECTIVE ;  /* 0x000000000000791b */ /* 0x003fe20003800000 */
.L_x_1397:
        /* <DEDUP_REMOVED lines=12> */
.L_x_1398:
[----:B------:R-:W-:Y:S02]  /*13e80*/  IMAD.MOV.U32 R13, RZ, RZ, R4 ;  /* 0x000000ffff0d7224 */ /* 0x000fe400078e0004 */
[----:B------:R-:W-:Y:S01]  /*13e90*/  IMAD.MOV.U32 R12, RZ, RZ, 0x3 ;  /* 0x00000003ff0c7424 */ /* 0x000fe200078e00ff */
[----:B------:R-:W-:-:S05]  /*13ea0*/  @P1 IADD3 R14, P0, R35, R14, RZ ;  /* 0x0000000e230e1210 */ /* 0x000fca0007f1e0ff */
[----:B------:R-:W-:-:S08]  /*13eb0*/  @P1 IMAD.MOV.U32 R2, RZ, RZ, R14 ;  /* 0x000000ffff021224 */ /* 0x000fd000078e000e */
[----:B------:R-:W-:Y:S05]  /*13ec0*/  WARPSYNC.COLLECTIVE R15, `(.L_x_1399) ;  /* 0x000000000f087348 */ /* 0x000fea0003c00000 */
[----:B------:R0:W1:Y:S02]  /*13ed0*/  SHFL.IDX P6, R14, R13, R12, R11 ;  /* 0x0000000c0d0e7389 */ /* 0x00006400000c000b */
[----:B01----:R-:W-:Y:S01]  /*13ee0*/  ENDCOLLECTIVE ;  /* 0x000000000000791b */ /* 0x003fe20003800000 */
.L_x_1399:
        /* <DEDUP_REMOVED lines=12> */
.L_x_1400:
[----:B------:R-:W-:Y:S05]  /*13fb0*/  BRA `(.L_x_1401) ;  /* 0xffffffc800387947 */ /* 0x000fea000383ffff */
.L_x_1337:
[----:B------:R-:W-:Y:S02]  /*13fc0*/  IMAD.MOV.U32 R13, RZ, RZ, R4 ;  /* 0x000000ffff0d7224 */ /* 0x000fe400078e0004 */
[----:B------:R-:W-:Y:S02]  /*13fd0*/  IMAD.MOV.U32 R12, RZ, RZ, RZ ;  /* 0x000000ffff0c7224 */ /* 0x000fe400078e00ff */
[----:B------:R-:W-:Y:S02]  /*13fe0*/  IMAD.MOV.U32 R11, RZ, RZ, 0x181f ;  /* 0x0000181fff0b7424 */ /* 0x000fe400078e00ff */
[----:B------:R-:W-:Y:S02]  /*13ff0*/  IMAD.MOV.U32 R15, RZ, RZ, -0x1 ;  /* 0xffffffffff0f7424 */ /* 0x000fe400078e00ff */
[----:B------:R-:W-:-:S07]  /*14000*/  VIADD R6, R19, UR41 ;  /* 0x0000002913067c36 */ /* 0x000fce0008000000 */
[----:B------:R-:W-:Y:S05]  /*14010*/  WARPSYNC.COLLECTIVE R15, `(.L_x_1402) ;  /* 0x000000000f087348 */ /* 0x000fea0003c00000 */
[----:B------:R0:W1:Y:S02]  /*14020*/  SHFL.IDX P6, R14, R13, R12, R11 ;  /* 0x0000000c0d0e7389 */ /* 0x00006400000c000b */
[----:B01----:R-:W-:Y:S01]  /*14030*/  ENDCOLLECTIVE ;  /* 0x000000000000791b */ /* 0x003fe20003800000 */
.L_x_1402:
[----:B------:R-:W-:Y:S02]  /*14040*/  VIADD R8, R6, 0x10 ;  /* 0x0000001006087836 */ /* 0x000fe40000000000 */
[----:B------:R-:W-:Y:S02]  /*14050*/  IMAD.MOV.U32 R13, RZ, RZ, R0 ;  /* 0x000000ffff0d7224 */ /* 0x000fe400078e0000 */
[----:B------:R-:W-:-:S07]  /*14060*/  IMAD.MOV.U32 R2, RZ, RZ, R14 ;  /* 0x000000ffff027224 */ /* 0x000fce00078e000e */
[----:B------:R-:W-:Y:S05]  /*14070*/  WARPSYNC.COLLECTIVE R15, `(.L_x_1403) ;  /* 0x000000000f087348 */ /* 0x000fea0003c00000 */
[----:B------:R0:W1:Y:S02]  /*14080*/  SHFL.IDX P6, R14, R13, R12, R11 ;  /* 0x0000000c0d0e7389 */ /* 0x00006400000c000b */
[----:B01----:R-:W-:Y:S01]  /*14090*/  ENDCOLLECTIVE ;  /* 0x000000000000791b */ /* 0x003fe20003800000 */
.L_x_1403:
[----:B------:R-:W-:Y:S02]  /*140a0*/  ULDC UR4, c[0x0][0x288] ;  /* 0x0000a20000047ab9 */ /* 0x000fe40000000800 */
[----:B------:R-:W-:-:S05]  /*140b0*/  IMAD R5, R5, UR4, RZ ;  /* 0x0000000405057c24 */ /* 0x000fca000f8e02ff */
        /* <DEDUP_REMOVED lines=9> */
.L_x_1404:
        /* <DEDUP_REMOVED lines=12> */
.L_x_1405:
[----:B------:R-:W-:Y:S02]  /*14210*/  IMAD.MOV.U32 R13, RZ, RZ, R4 ;  /* 0x000000ffff0d7224 */ /* 0x000fe400078e0004 */
[----:B------:R-:W-:Y:S01]  /*14220*/  IMAD.MOV.U32 R12, RZ, RZ, 0x2 ;  /* 0x00000002ff0c7424 */ /* 0x000fe200078e00ff */
[----:B------:R-:W-:-:S05]  /*14230*/  @!P1 IADD3 R14, P3, R35, R14, RZ ;  /* 0x0000000e230e9210 */ /* 0x000fca0007f7e0ff */
[----:B------:R-:W-:-:S08]  /*14240*/  @!P1 IMAD.MOV.U32 R2, RZ, RZ, R14 ;  /* 0x000000ffff029224 */ /* 0x000fd000078e000e */
[----:B------:R-:W-:Y:S05]  /*14250*/  WARPSYNC.COLLECTIVE R15, `(.L_x_1406) ;  /* 0x000000000f087348 */ /* 0x000fea0003c00000 */
[----:B------:R0:W1:Y:S02]  /*14260*/  SHFL.IDX P6, R14, R13, R12, R11 ;  /* 0x0000000c0d0e7389 */ /* 0x00006400000c000b */
[----:B01----:R-:W-:Y:S01]  /*14270*/  ENDCOLLECTIVE ;  /* 0x000000000000791b */ /* 0x003fe20003800000 */
.L_x_1406:
        /* <DEDUP_REMOVED lines=14> */
.L_x_1407:
[----:B------:R-:W-:Y:S02]  /*14360*/  IMAD.MOV.U32 R13, RZ, RZ, R4 ;  /* 0x000000ffff0d7224 */ /* 0x000fe400078e0004 */
[----:B------:R-:W-:Y:S01]  /*14370*/  IMAD.MOV.U32 R12, RZ, RZ, 0x3 ;  /* 0x00000003ff0c7424 */ /* 0x000fe200078e00ff */
[----:B------:R-:W-:-:S05]  /*14380*/  @!P1 IADD3 R14, P3, R35, R14, RZ ;  /* 0x0000000e230e9210 */ /* 0x000fca0007f7e0ff */
[----:B------:R-:W-:-:S08]  /*14390*/  @!P1 IMAD.MOV.U32 R2, RZ, RZ, R14 ;  /* 0x000000ffff029224 */ /* 0x000fd000078e000e */
[----:B------:R-:W-:Y:S05]  /*143a0*/  WARPSYNC.COLLECTIVE R15, `(.L_x_1408) ;  /* 0x000000000f087348 */ /* 0x000fea0003c00000 */
[----:B------:R0:W1:Y:S02]  /*143b0*/  SHFL.IDX P6, R14, R13, R12, R11 ;  /* 0x0000000c0d0e7389 */ /* 0x00006400000c000b */
[----:B01----:R-:W-:Y:S01]  /*143c0*/  ENDCOLLECTIVE ;  /* 0x000000000000791b */ /* 0x003fe20003800000 */
.L_x_1408:
        /* <DEDUP_REMOVED lines=14> */
.L_x_1409:
[----:B------:R-:W-:Y:S02]  /*144b0*/  IMAD.MOV.U32 R13, RZ, RZ, R4 ;  /* 0x000000ffff0d7224 */ /* 0x000fe400078e0004 */
[----:B------:R-:W-:Y:S01]  /*144c0*/  IMAD.MOV.U32 R12, RZ, RZ, 0x4 ;  /* 0x00000004ff0c7424 */ /* 0x000fe200078e00ff */
[----:B------:R-:W-:-:S05]  /*144d0*/  @!P1 IADD3 R14, P3, R35, R14, RZ ;  /* 0x0000000e230e9210 */ /* 0x000fca0007f7e0ff */
[----:B------:R-:W-:-:S08]  /*144e0*/  @!P1 IMAD.MOV.U32 R2, RZ, RZ, R14 ;  /* 0x000000ffff029224 */ /* 0x000fd000078e000e */
[----:B------:R-:W-:Y:S05]  /*144f0*/  WARPSYNC.COLLECTIVE R15, `(.L_x_1410) ;  /* 0x000000000f087348 */ /* 0x000fea0003c00000 */
[----:B------:R0:W1:Y:S02]  /*14500*/  SHFL.IDX P6, R14, R13, R12, R11 ;  /* 0x0000000c0d0e7389 */ /* 0x00006400000c000b */
[----:B01----:R-:W-:Y:S01]  /*14510*/  ENDCOLLECTIVE ;  /* 0x000000000000791b */ /* 0x003fe20003800000 */
.L_x_1410:
        /* <DEDUP_REMOVED lines=14> */
.L_x_1411:
[----:B------:R-:W-:Y:S02]  /*14600*/  IMAD.MOV.U32 R13, RZ, RZ, R4 ;  /* 0x000000ffff0d7224 */ /* 0x000fe400078e0004 */
[----:B------:R-:W-:Y:S01]  /*14610*/  IMAD.MOV.U32 R12, RZ, RZ, 0x5 ;  /* 0x00000005ff0c7424 */ /* 0x000fe200078e00ff */
[----:B------:R-:W-:-:S05]  /*14620*/  @!P1 IADD3 R14, P3, R35, R14, RZ ;  /* 0x0000000e230e9210 */ /* 0x000fca0007f7e0ff */
[----:B------:R-:W-:-:S08]  /*14630*/  @!P1 IMAD.MOV.U32 R2, RZ, RZ, R14 ;  /* 0x000000ffff029224 */ /* 0x000fd000078e000e */
[----:B------:R-:W-:Y:S05]  /*14640*/  WARPSYNC.COLLECTIVE R15, `(.L_x_1412) ;  /* 0x000000000f087348 */ /* 0x000fea0003c00000 */
[----:B------:R0:W1:Y:S02]  /*14650*/  SHFL.IDX P6, R14, R13, R12, R11 ;  /* 0x0000000c0d0e7389 */ /* 0x00006400000c000b */
[----:B01----:R-:W-:Y:S01]  /*14660*/  ENDCOLLECTIVE ;  /* 0x000000000000791b */ /* 0x003fe20003800000 */
.L_x_1412:
        /* <DEDUP_REMOVED lines=14> */
.L_x_1413:
[----:B------:R-:W-:Y:S02]  /*14750*/  IMAD.MOV.U32 R13, RZ, RZ, R4 ;  /* 0x000000ffff0d7224 */ /* 0x000fe400078e0004 */
[----:B------:R-:W-:Y:S01]  /*14760*/  IMAD.MOV.U32 R12, RZ, RZ, 0x6 ;  /* 0x00000006ff0c7424 */ /* 0x000fe200078e00ff */
[----:B------:R-:W-:-:S05]  /*14770*/  @!P1 IADD3 R14, P3, R35, R14, RZ ;  /* 0x0000000e230e9210 */ /* 0x000fca0007f7e0ff */
[----:B------:R-:W-:-:S08]  /*14780*/  @!P1 IMAD.MOV.U32 R2, RZ, RZ, R14 ;  /* 0x000000ffff029224 */ /* 0x000fd000078e000e */
[----:B------:R-:W-:Y:S05]  /*14790*/  WARPSYNC.COLLECTIVE R15, `(.L_x_1414) ;  /* 0x000000000f087348 */ /* 0x000fea0003c00000 */
[----:B------:R0:W1:Y:S02]  /*147a0*/  SHFL.IDX P6, R14, R13, R12, R11 ;  /* 0x0000000c0d0e7389 */ /* 0x00006400000c000b */
[----:B01----:R-:W-:Y:S01]  /*147b0*/  ENDCOLLECTIVE ;  /* 0x000000000000791b */ /* 0x003fe20003800000 */
.L_x_1414:
        /* <DEDUP_REMOVED lines=13> */
.L_x_1415:
[----:B------:R-:W-:Y:S02]  /*14890*/  IMAD.MOV.U32 R13, RZ, RZ, R4 ;  /* 0x000000ffff0d7224 */ /* 0x000fe400078e0004 */
[----:B------:R-:W-:Y:S01]  /*148a0*/  IMAD.MOV.U32 R12, RZ, RZ, 0x7 ;  /* 0x00000007ff0c7424 */ /* 0x000fe200078e00ff */
[----:B------:R-:W-:-:S05]  /*148b0*/  @!P1 IADD3 R14, P3, R35, R14, RZ ;  /* 0x0000000e230e9210 */ /* 0x000fca0007f7e0ff */
[----:B------:R-:W-:-:S08]  /*148c0*/  @!P1 IMAD.MOV.U32 R2, RZ, RZ, R14 ;  /* 0x000000ffff029224 */ /* 0x000fd000078e000e */
[----:B------:R-:W-:Y:S05]  /*148d0*/  WARPSYNC.COLLECTIVE R15, `(.L_x_1416) ;  /* 0x000000000f087348 */ /* 0x000fea0003c00000 */
[----:B------:R0:W1:Y:S02]  /*148e0*/  SHFL.IDX P6, R14, R13, R12, R11 ;  /* 0x0000000c0d0e7389 */ /* 0x00006400000c000b */
[----:B01----:R-:W-:Y:S01]  /*148f0*/  ENDCOLLECTIVE ;  /* 0x000000000000791b */ /* 0x003fe20003800000 */
.L_x_1416:
        /* <DEDUP_REMOVED lines=12> */
.L_x_1417:
[----:B------:R-:W-:Y:S05]  /*149c0*/  BRA `(.L_x_1418) ;  /* 0xffffffc800347947 */ /* 0x000fea000383ffff */
.L_x_1340:
[----:B0-----:R-:W-:-:S04]  /*149d0*/  IMAD.U32 R3, RZ, RZ, UR46 ;  /* 0x0000002eff037e24 */ /* 0x001fc8000f8e00ff */
[----:B------:R0:W3:Y:S03]  /*149e0*/  SYNCS.PHASECHK.TRANS64.TRYWAIT P1, [R3+URZ+0x20820], R0 ;  /* 0x02082000030075a7 */ /* 0x0000e6000802017f */
[----:B---3--:R-:W-:Y:S05]  /*149f0*/  @!P1 NANOSLEEP.SYNCS 0x989680 ;  /* 0x009896800000995d */ /* 0x008fea0003900000 */
[----:B------:R-:W3:Y:S02]  /*14a00*/  @!P1 SYNCS.PHASECHK.TRANS64 P1, [R3+URZ+0x20820], R0 ;  /* 0x02082000030095a7 */ /* 0x000ee4000802007f */
[----:B---3--:R-:W-:Y:S05]  /*14a10*/  @!P1 BRA `(.L_x_1340) ;  /* 0xfffffffc00ec9947 */ /* 0x008fea000383ffff */
[----:B------:R-:W-:Y:S05]  /*14a20*/  BRA `(.L_x_1419) ;  /* 0xffffffc800787947 */ /* 0x000fea000383ffff */
.L_x_1343:
[----:B0-----:R0:W2:Y:S02]  /*14a30*/  SYNCS.PHASECHK.TRANS64.TRYWAIT P1, [R4+URZ+0x20880], R17 ;  /* 0x02088011040075a7 */ /* 0x0010a4000802017f */
[----:B--2---:R-:W-:Y:S05]  /*14a40*/  @!P1 NANOSLEEP.SYNCS 0x989680 ;  /* 0x009896800000995d */ /* 0x004fea0003900000 */
[----:B------:R-:W2:Y:S02]  /*14a50*/  @!P1 SYNCS.PHASECHK.TRANS64 P1, [R4+URZ+0x20880], R17 ;  /* 0x02088011040095a7 */ /* 0x000ea4000802007f */
[----:B--2---:R-:W-:Y:S05]  /*14a60*/  @!P1 BRA `(.L_x_1343) ;  /* 0xfffffffc00f09947 */ /* 0x004fea000383ffff */
[----:B------:R-:W-:Y:S05]  /*14a70*/  BRA `(.L_x_1420) ;  /* 0xffffffcc00307947 */ /* 0x000fea000383ffff */
.L_x_1344:
        /* <DEDUP_REMOVED lines=8> */
.L_x_1422:
[----:B------:R-:W-:Y:S05]  /*14b00*/  BSYNC B0 ;  /* 0x0000000000007941 */ /* 0x000fea0003800000 */
.L_x_1421:
        /* <DEDUP_REMOVED lines=9> */
.L_x_1423:
[----:B------:R-:W-:Y:S02]  /*14ba0*/  IMAD.MOV.U32 R13, RZ, RZ, R20 ;  /* 0x000000ffff0d7224 */ /* 0x000fe400078e0014 */
[----:B------:R-:W-:Y:S01]  /*14bb0*/  IMAD.MOV.U32 R12, RZ, RZ, 0x1 ;  /* 0x00000001ff0c7424 */ /* 0x000fe200078e00ff */
[----:B------:R-:W-:-:S13]  /*14bc0*/  IADD3 R2, P1, R35, R14, RZ ;  /* 0x0000000e23027210 */ /* 0x000fda0007f3e0ff */
[----:B------:R-:W-:Y:S05]  /*14bd0*/  WARPSYNC.COLLECTIVE R15, `(.L_x_1424) ;  /* 0x000000000f087348 */ /* 0x000fea0003c00000 */
[----:B------:R0:W1:Y:S02]  /*14be0*/  SHFL.IDX P6, R14, R13, R12, R11 ;  /* 0x0000000c0d0e7389 */ /* 0x00006400000c000b */
[----:B01----:R-:W-:Y:S01]  /*14bf0*/  ENDCOLLECTIVE ;  /* 0x000000000000791b */ /* 0x003fe20003800000 */
.L_x_1424:
        /* <DEDUP_REMOVED lines=11> */
.L_x_1425:
        /* <DEDUP_REMOVED lines=8> */
.L_x_1426:
        /* <DEDUP_REMOVED lines=10> */
.L_x_1427:
        /* <DEDUP_REMOVED lines=9> */
.L_x_1428:
        /* <DEDUP_REMOVED lines=10> */
.L_x_1429:
[----:B------:R-:W-:Y:S05]  /*14f00*/  BRA `(.L_x_1430) ;  /* 0xffffffc800d87947 */ /* 0x000fea000383ffff */
.L_x_1347:
[----:B-1----:R1:W2:Y:S02]  /*14f10*/  SYNCS.PHASECHK.TRANS64.TRYWAIT P1, [R4+URZ+0x20840], R17 ;  /* 0x02084011040075a7 */ /* 0x0022a4000802017f */
[----:B--2---:R-:W-:Y:S05]  /*14f20*/  @!P1 NANOSLEEP.SYNCS 0x989680 ;  /* 0x009896800000995d */ /* 0x004fea0003900000 */
[----:B------:R-:W2:Y:S02]  /*14f30*/  @!P1 SYNCS.PHASECHK.TRANS64 P1, [R4+URZ+0x20840], R17 ;  /* 0x02084011040095a7 */ /* 0x000ea4000802007f */
[----:B--2---:R-:W-:Y:S05]  /*14f40*/  @!P1 BRA `(.L_x_1347) ;  /* 0xfffffffc00f09947 */ /* 0x004fea000383ffff */
[----:B------:R-:W-:Y:S05]  /*14f50*/  BRA `(.L_x_1431) ;  /* 0xffffffcc001c7947 */ /* 0x000fea000383ffff */
.L_x_1348:
        /* <DEDUP_REMOVED lines=8> */
.L_x_1433:
[----:B------:R-:W-:Y:S05]  /*14fe0*/  BSYNC B0 ;  /* 0x0000000000007941 */ /* 0x000fea0003800000 */
.L_x_1432:
        /* <DEDUP_REMOVED lines=9> */
.L_x_1434:
[----:B------:R-:W-:Y:S02]  /*15080*/  VIADD R9, R9, UR46 ;  /* 0x0000002e09097c36 */ /* 0x000fe40008000000 */
[----:B------:R-:W-:Y:S02]  /*15090*/  IMAD.MOV.U32 R13, RZ, RZ, R10 ;  /* 0x000000ffff0d7224 */ /* 0x000fe400078e000a */
[----:B------:R-:W-:Y:S01]  /*150a0*/  IMAD.MOV.U32 R12, RZ, RZ, 0x1 ;  /* 0x00000001ff0c7424 */ /* 0x000fe200078e00ff */
[----:B------:R-:W-:-:S13]  /*150b0*/  IADD3 R2, P1, R35, R14, RZ ;  /* 0x0000000e23027210 */ /* 0x000fda0007f3e0ff */
[----:B------:R-:W-:Y:S05]  /*150c0*/  WARPSYNC.COLLECTIVE R15, `(.L_x_1435) ;  /* 0x000000000f087348 */ /* 0x000fea0003c00000 */
[----:B------:R0:W1:Y:S02]  /*150d0*/  SHFL.IDX P6, R14, R13, R12, R11 ;  /* 0x0000000c0d0e7389 */ /* 0x00006400000c000b */
[----:B01----:R-:W-:Y:S01]  /*150e0*/  ENDCOLLECTIVE ;  /* 0x000000000000791b */ /* 0x003fe20003800000 */
.L_x_1435:
        /* <DEDUP_REMOVED lines=11> */
.L_x_1436:
[----:B------:R-:W-:Y:S02]  /*151a0*/  IMAD.MOV.U32 R13, RZ, RZ, R10 ;  /* 0x000000ffff0d7224 */ /* 0x000fe400078e000a */
[----:B------:R-:W-:Y:S02]  /*151b0*/  IMAD.MOV.U32 R12, RZ, RZ, 0x2 ;  /* 0x00000002ff0c7424 */ /* 0x000fe400078e00ff */
[----:B------:R-:W-:-:S07]  /*151c0*/  IMAD.MOV.U32 R18, RZ, RZ, R14 ;  /* 0x000000ffff127224 */ /* 0x000fce00078e000e */
[----:B------:R-:W-:Y:S05]  /*151d0*/  WARPSYNC.COLLECTIVE R15, `(.L_x_1437) ;  /* 0x000000000f087348 */ /* 0x000fea0003c00000 */
[----:B------:R0:W1:Y:S02]  /*151e0*/  SHFL.IDX P6, R14, R13, R12, R11 ;  /* 0x0000000c0d0e7389 */ /* 0x00006400000c000b */
[----:B01----:R-:W-:Y:S01]  /*151f0*/  ENDCOLLECTIVE ;  /* 0x000000000000791b */ /* 0x003fe20003800000 */
.L_x_1437:
        /* <DEDUP_REMOVED lines=12> */
.L_x_1438:
[----:B------:R-:W-:Y:S02]  /*152c0*/  IMAD.MOV.U32 R13, RZ, RZ, R10 ;  /* 0x000000ffff0d7224 */ /* 0x000fe400078e000a */
[----:B------:R-:W-:Y:S01]  /*152d0*/  IMAD.MOV.U32 R12, RZ, RZ, 0x3 ;  /* 0x00000003ff0c7424 */ /* 0x000fe200078e00ff */
[----:B------:R-:W-:-:S13]  /*152e0*/  IADD3 R2, P1, R35, R14, RZ ;  /* 0x0000000e23027210 */ /* 0x000fda0007f3e0ff */
[----:B------:R-:W-:Y:S05]  /*152f0*/  WARPSYNC.COLLECTIVE R15, `(.L_x_1439) ;  /* 0x000000000f087348 */ /* 0x000fea0003c00000 */
[----:B------:R0:W1:Y:S02]  /*15300*/  SHFL.IDX P6, R14, R13, R12, R11 ;  /* 0x0000000c0d0e7389 */ /* 0x00006400000c000b */
[----:B01----:R-:W-:Y:S01]  /*15310*/  ENDCOLLECTIVE ;  /* 0x000000000000791b */ /* 0x003fe20003800000 */
.L_x_1439:
        /* <DEDUP_REMOVED lines=11> */
.L_x_1440:
[----:B------:R-:W-:Y:S05]  /*153d0*/  BRA `(.L_x_1441) ;  /* 0xffffffc800b87947 */ /* 0x000fea000383ffff */
.L_x_1351:
[----:B-1----:R1:W2:Y:S02]  /*153e0*/  SYNCS.PHASECHK.TRANS64.TRYWAIT P2, [R2+URZ+0x20870], R3 ;  /* 0x02087003020075a7 */ /* 0x0022a4000804017f */
[----:B--2---:R-:W-:Y:S05]  /*153f0*/  @!P2 NANOSLEEP.SYNCS 0x989680 ;  /* 0x009896800000a95d */ /* 0x004fea0003900000 */
[----:B------:R-:W2:Y:S02]  /*15400*/  @!P2 SYNCS.PHASECHK.TRANS64 P2, [R2+URZ+0x20870], R3 ;  /* 0x020870030200a5a7 */ /* 0x000ea4000804007f */
[----:B--2---:R-:W-:Y:S05]  /*15410*/  @!P2 BRA `(.L_x_1351) ;  /* 0xfffffffc00f0a947 */ /* 0x004fea000383ffff */
[----:B------:R-:W-:Y:S05]  /*15420*/  BRA `(.L_x_1442) ;  /* 0xffffffcc00147947 */ /* 0x000fea000383ffff */
.L_x_1353:
[----:B0-----:R0:W1:Y:S02]  /*15430*/  SYNCS.PHASECHK.TRANS64.TRYWAIT P2, [R2+URZ+0x20860], R3 ;  /* 0x02086003020075a7 */ /* 0x001064000804017f */
[----:B-1----:R-:W-:Y:S05]  /*15440*/  @!P2 NANOSLEEP.SYNCS 0x989680 ;  /* 0x009896800000a95d */ /* 0x002fea0003900000 */
[----:B------:R-:W1:Y:S02]  /*15450*/  @!P2 SYNCS.PHASECHK.TRANS64 P2, [R2+URZ+0x20860], R3 ;  /* 0x020860030200a5a7 */ /* 0x000e64000804007f */
[----:B-1----:R-:W-:Y:S05]  /*15460*/  @!P2 BRA `(.L_x_1353) ;  /* 0xfffffffc00f0a947 */ /* 0x002fea000383ffff */
[----:B------:R-:W-:Y:S05]  /*15470*/  BRA `(.L_x_1443) ;  /* 0xffffffcc00247947 */ /* 0x000fea000383ffff */
.L_x_1360:
[----:B0-----:R0:W3:Y:S02]  /*15480*/  SYNCS.PHASECHK.TRANS64.TRYWAIT P0, [R17+URZ+0x20870], R2 ;  /* 0x02087002110075a7 */ /* 0x0010e4000800017f */
[----:B---3--:R-:W-:Y:S05]  /*15490*/  @!P0 NANOSLEEP.SYNCS 0x989680 ;  /* 0x009896800000895d */ /* 0x008fea0003900000 */
[----:B------:R-:W3:Y:S02]  /*154a0*/  @!P0 SYNCS.PHASECHK.TRANS64 P0, [R17+URZ+0x20870], R2 ;  /* 0x02087002110085a7 */ /* 0x000ee4000800007f */
[----:B---3--:R-:W-:Y:S05]  /*154b0*/  @!P0 BRA `(.L_x_1360) ;  /* 0xfffffffc00f08947 */ /* 0x008fea000383ffff */
[----:B------:R-:W-:Y:S05]  /*154c0*/  BRA `(.L_x_1444) ;  /* 0xffffffd000a07947 */ /* 0x000fea000383ffff */
.L_x_1362:
[----:B0-----:R0:W3:Y:S02]  /*154d0*/  SYNCS.PHASECHK.TRANS64.TRYWAIT P0, [R17+URZ+0x20860], R4 ;  /* 0x02086004110075a7 */ /* 0x0010e4000800017f */
[----:B---3--:R-:W-:Y:S05]  /*154e0*/  @!P0 NANOSLEEP.SYNCS 0x989680 ;  /* 0x009896800000895d */ /* 0x008fea0003900000 */
[----:B------:R-:W3:Y:S02]  /*154f0*/  @!P0 SYNCS.PHASECHK.TRANS64 P0, [R17+URZ+0x20860], R4 ;  /* 0x02086004110085a7 */ /* 0x000ee4000800007f */
[----:B---3--:R-:W-:Y:S05]  /*15500*/  @!P0 BRA `(.L_x_1362) ;  /* 0xfffffffc00f08947 */ /* 0x008fea000383ffff */
[----:B------:R-:W-:Y:S05]  /*15510*/  BRA `(.L_x_1445) ;  /* 0xffffffd000d47947 */ /* 0x000fea000383ffff */
.L_x_1365:
[----:B-1----:R1:W2:Y:S02]  /*15520*/  SYNCS.PHASECHK.TRANS64.TRYWAIT P0, [R5+URZ+0x20820], R2 ;  /* 0x02082002050075a7 */ /* 0x0022a4000800017f */
[----:B--2---:R-:W-:Y:S05]  /*15530*/  @!P0 NANOSLEEP.SYNCS 0x989680 ;  /* 0x009896800000895d */ /* 0x004fea0003900000 */
[----:B------:R-:W2:Y:S02]  /*15540*/  @!P0 SYNCS.PHASECHK.TRANS64 P0, [R5+URZ+0x20820], R2 ;  /* 0x02082002050085a7 */ /* 0x000ea4000800007f */
[----:B--2---:R-:W-:Y:S05]  /*15550*/  @!P0 BRA `(.L_x_1365) ;  /* 0xfffffffc00f08947 */ /* 0x004fea000383ffff */
[----:B------:R-:W-:Y:S05]  /*15560*/  BRA `(.L_x_1446) ;  /* 0xffffffd8001c7947 */ /* 0x000fea000383ffff */
.L_x_1367:
[----:B-1----:R1:W2:Y:S02]  /*15570*/  SYNCS.PHASECHK.TRANS64.TRYWAIT P1, [R4+URZ+0x20840], R3 ;  /* 0x02084003040075a7 */ /* 0x0022a4000802017f */
[----:B--2---:R-:W-:Y:S05]  /*15580*/  @!P1 NANOSLEEP.SYNCS 0x989680 ;  /* 0x009896800000995d */ /* 0x004fea0003900000 */
[----:B------:R-:W2:Y:S02]  /*15590*/  @!P1 SYNCS.PHASECHK.TRANS64 P1, [R4+URZ+0x20840], R3 ;  /* 0x02084003040095a7 */ /* 0x000ea4000802007f */
[----:B--2---:R-:W-:Y:S05]  /*155a0*/  @!P1 BRA `(.L_x_1367) ;  /* 0xfffffffc00f09947 */ /* 0x004fea000383ffff */
[----:B------:R-:W-:Y:S05]  /*155b0*/  BRA `(.L_x_1447) ;  /* 0xffffffd800587947 */ /* 0x000fea000383ffff */
.L_x_1369:
[----:B--2---:R2:W3:Y:S02]  /*155c0*/  SYNCS.PHASECHK.TRANS64.TRYWAIT P1, [R5+URZ+0x20840], R0 ;  /* 0x02084000050075a7 */ /* 0x0044e4000802017f */
[----:B---3--:R-:W-:Y:S05]  /*155d0*/  @!P1 NANOSLEEP.SYNCS 0x989680 ;  /* 0x009896800000995d */ /* 0x008fea0003900000 */
[----:B------:R-:W3:Y:S02]  /*155e0*/  @!P1 SYNCS.PHASECHK.TRANS64 P1, [R5+URZ+0x20840], R0 ;  /* 0x02084000050095a7 */ /* 0x000ee4000802007f */
[----:B---3--:R-:W-:Y:S05]  /*155f0*/  @!P1 BRA `(.L_x_1369) ;  /* 0xfffffffc00f09947 */ /* 0x008fea000383ffff */
[----:B------:R-:W-:Y:S05]  /*15600*/  BRA `(.L_x_1448) ;  /* 0xffffffd800647947 */ /* 0x000fea000383ffff */
.L_x_1371:
[----:B---3--:R3:W4:Y:S02]  /*15610*/  SYNCS.PHASECHK.TRANS64.TRYWAIT P1, [R4+URZ+0x20860], R3 ;  /* 0x02086003040075a7 */ /* 0x008724000802017f */
[----:B----4-:R-:W-:Y:S05]  /*15620*/  @!P1 NANOSLEEP.SYNCS 0x989680 ;  /* 0x009896800000995d */ /* 0x010fea0003900000 */
[----:B------:R-:W4:Y:S02]  /*15630*/  @!P1 SYNCS.PHASECHK.TRANS64 P1, [R4+URZ+0x20860], R3 ;  /* 0x02086003040095a7 */ /* 0x000f24000802007f */
[----:B----4-:R-:W-:Y:S05]  /*15640*/  @!P1 BRA `(.L_x_1371) ;  /* 0xfffffffc00f09947 */ /* 0x010fea000383ffff */
[----:B------:R-:W-:Y:S05]  /*15650*/  BRA `(.L_x_1449) ;  /* 0xffffffd800607947 */ /* 0x000fea000383ffff */
.L_x_1373:
[----:B----4-:R4:W0:Y:S02]  /*15660*/  SYNCS.PHASECHK.TRANS64.TRYWAIT P1, [R5+URZ+0x20860], R0 ;  /* 0x02086000050075a7 */ /* 0x010824000802017f */
[----:B0-----:R-:W-:Y:S05]  /*15670*/  @!P1 NANOSLEEP.SYNCS 0x989680 ;  /* 0x009896800000995d */ /* 0x001fea0003900000 */
[----:B------:R-:W0:Y:S02]  /*15680*/  @!P1 SYNCS.PHASECHK.TRANS64 P1, [R5+URZ+0x20860], R0 ;  /* 0x02086000050095a7 */ /* 0x000e24000802007f */
[----:B0-----:R-:W-:Y:S05]  /*15690*/  @!P1 BRA `(.L_x_1373) ;  /* 0xfffffffc00f09947 */ /* 0x001fea000383ffff */
[----:B------:R-:W-:Y:S05]  /*156a0*/  BRA `(.L_x_1450) ;  /* 0xffffffd8005c7947 */ /* 0x000fea000383ffff */
.L_x_1375:
[----:B------:R0:W0:Y:S02]  /*156b0*/  SYNCS.PHASECHK.TRANS64.TRYWAIT P1, [R4+URZ+0x20880], R3 ;  /* 0x02088003040075a7 */ /* 0x000024000802017f */
[----:B0-----:R-:W-:Y:S05]  /*156c0*/  @!P1 NANOSLEEP.SYNCS 0x989680 ;  /* 0x009896800000995d */ /* 0x001fea0003900000 */
[----:B------:R-:W0:Y:S02]  /*156d0*/  @!P1 SYNCS.PHASECHK.TRANS64 P1, [R4+URZ+0x20880], R3 ;  /* 0x02088003040095a7 */ /* 0x000e24000802007f */
[----:B0-----:R-:W-:Y:S05]  /*156e0*/  @!P1 BRA `(.L_x_1375) ;  /* 0xfffffffc00f09947 */ /* 0x001fea000383ffff */
[----:B------:R-:W-:Y:S05]  /*156f0*/  BRA `(.L_x_1451) ;  /* 0xffffffd800587947 */ /* 0x000fea000383ffff */
.L_x_1452:
        /* <DEDUP_REMOVED lines=16> */
.L_x_3855:


//--------------------- .text._ZN7cutlass13device_kernelIN5flash11enable_sm90INS1_16FlashAttnFwdSm90INS1_25CollectiveMainloopFwdSm90ILi2EN4cute5tupleIJNS5_1CILi1EEES8_S8_EEENS6_IJNS7_ILi128EEENS7_ILi64EEENS7_ILi256EEEEEELi256ENS_12float_e4m3_tEfNS_4arch4Sm90ELb0ELb1ELb0ELb1ELb1ELb0ELb0ELb1ELb0ELb1ELb1ELb0EEENS1_21CollectiveEpilogueFwdINS6_IJSA_SC_SB_EEES9_NS_10bfloat16_tESG_Li256ELb1ELb1ELb1ELb1EEENS1_36VarlenDynamicPersistentTileSchedulerILi128ELi64ELi256ELi128ELb1ELb1ELb1ELb1ELb0ELb1EEEEEEEEEvNT_6ParamsE --------------------------
	.section	.text._ZN7cutlass13device_kernelIN5flash11enable_sm90INS1_16FlashAttnFwdSm90INS1_25CollectiveMainloopFwdSm90ILi2EN4cute5tupleIJNS5_1CILi1EEES8_S8_EEENS6_IJNS7_ILi128EEENS7_ILi64EEENS7_ILi256EEEEEELi256ENS_12float_e4m3_tEfNS_4arch4Sm90ELb0ELb1ELb0ELb1ELb1ELb0ELb0ELb1ELb0ELb1ELb1ELb0EEENS1_21CollectiveEpilogueFwdINS6_IJSA_SC_SB_EEES9_NS_10bfloat16_tESG_Li256ELb1ELb1ELb1ELb1EEENS1_36VarlenDynamicPersistentTileSchedulerILi128ELi64ELi256ELi128ELb1ELb1ELb1ELb1ELb0ELb1EEEEEEEEEvNT_6ParamsE,"ax",@progbits
	.align	128
.text._ZN7cutlass13device_kernelIN5flash11enable_sm90INS1_16FlashAttnFwdSm90INS1_25CollectiveMainloopFwdSm90ILi2EN4cute5tupleIJNS5_1CILi1EEES8_S8_EEENS6_IJNS7_ILi128EEENS7_ILi64EEENS7_ILi256EEEEEELi256ENS_12float_e4m3_tEfNS_4arch4Sm90ELb0ELb1ELb0ELb1ELb1ELb0ELb0ELb1ELb0ELb1ELb1ELb0EEENS1_21CollectiveEpilogueFwdINS6_IJSA_SC_SB_EEES9_NS_10bfloat16_tESG_Li256ELb1ELb1ELb1ELb1EEENS1_36VarlenDynamicPersistentTileSchedulerILi128ELi64ELi256ELi128ELb1ELb1ELb1ELb1ELb0ELb1EEEEEEEEEvNT_6ParamsE:
        .type           _ZN7cutlass13device_kernelIN5flash11enable_sm90INS1_16FlashAttnFwdSm90INS1_25CollectiveMainloopFwdSm90ILi2EN4cute5tupleIJNS5_1CILi1EEES8_S8_EEENS6_IJNS7_ILi128EEENS7_ILi64EEENS7_ILi256EEEEEELi256ENS_12float_e4m3_tEfNS_4arch4Sm90ELb0ELb1ELb0ELb1ELb1ELb0ELb0ELb1ELb0ELb1ELb1ELb0EEENS1_21CollectiveEpilogueFwdINS6_IJSA_SC_SB_EEES9_NS_10bfloat16_tESG_Li256ELb1ELb1ELb1ELb1EEENS1_36VarlenDynamicPersistentTileSchedulerILi128ELi64ELi256ELi128ELb1ELb1ELb1ELb1ELb0ELb1EEEEEEEEEvNT_6ParamsE,@function
        .size           _ZN7cutlass13device_kernelIN5flash11enable_sm90INS1_16FlashAttnFwdSm90INS1_25CollectiveMainloopFwdSm90ILi2EN4cute5tupleIJNS5_1CILi1EEES8_S8_EEENS6_IJNS7_ILi128EEENS7_ILi64EEENS7_ILi256EEEEEELi256ENS_12float_e4m3_tEfNS_4arch4Sm90ELb0ELb1ELb0ELb1ELb1ELb0ELb0ELb1ELb0ELb1ELb1ELb0EEENS1_21CollectiveEpilogueFwdINS6_IJSA_SC_SB_EEES9_NS_10bfloat16_tESG_Li256ELb1ELb1ELb1ELb1EEENS1_36VarlenDynamicPersistentTileSchedulerILi128ELi64ELi256ELi128ELb1ELb1ELb1ELb1ELb0ELb1EEEEEEEEEvNT_6ParamsE,(.L_x_3856 - _ZN7cutlass13device_kernelIN5flash11enable_sm90INS1_16FlashAttnFwdSm90INS1_25CollectiveMainloopFwdSm90ILi2EN4cute5tupleIJNS5_1CILi1EEES8_S8_EEENS6_IJNS7_ILi128EEENS7_ILi64EEENS7_ILi256EEEEEELi256ENS_12float_e4m3_tEfNS_4arch4Sm90ELb0ELb1ELb0ELb1ELb1ELb0ELb0ELb1ELb0ELb1ELb1ELb0EEENS1_21CollectiveEpilogueFwdINS6_IJSA_SC_SB_EEES9_NS_10bfloat16_tESG_Li256ELb1ELb1ELb1ELb1EEENS1_36VarlenDynamicPersistentTileSchedulerILi128ELi64ELi256ELi128ELb1ELb1ELb1ELb1ELb0ELb1EEEEEEEEEvNT_6ParamsE)
        .other          _ZN7cutlass13device_kernelIN5flash11enable_sm90INS1_16FlashAttnFwdSm90INS1_25CollectiveMainloopFwdSm90ILi2EN4cute5tupleIJNS5_1CILi1EEES8_S8_EEENS6_IJNS7_ILi128EEENS7_ILi64EEENS7_ILi256EEEEEELi256ENS_12float_e4m3_tEfNS_4arch4Sm90ELb0ELb1ELb0ELb1ELb1ELb0ELb0ELb1ELb0ELb1ELb1ELb0EEENS1_21CollectiveEpilogueFwdINS6_IJSA_SC_SB_EEES9_NS_10bfloat16_tESG_Li256ELb1ELb1ELb1ELb1EEENS1_36VarlenDynamicPersistentTileSchedulerILi128ELi64ELi256ELi128ELb1ELb1ELb1ELb1ELb0ELb1EEEEEEEEEvNT_6ParamsE,@"STO_CUDA_ENTRY STV_DEFAULT"
_ZN7cutlass13device_kernelIN5flash11enable_sm90INS1_16FlashAttnFwdSm90INS1_25CollectiveMainloopFwdSm90ILi2EN4cute5tupleIJNS5_1CILi1EEES8_S8_EEENS6_IJNS7_ILi128EEENS7_ILi64EEENS7_ILi256EEEEEELi256ENS_12float_e4m3_tEfNS_4arch4Sm90ELb0ELb1ELb0ELb1ELb1ELb0ELb0ELb1ELb0ELb1ELb1ELb0EEENS1_21CollectiveEpilogueFwdINS6_IJSA_SC_SB_EEES9_NS_10bfloat16_tESG_Li256ELb1ELb1ELb1ELb1EEENS1_36VarlenDynamicPersistentTileSchedulerILi128ELi64ELi256ELi128ELb1ELb1ELb1ELb1ELb0ELb1EEEEEEEEEvNT_6ParamsE:
        /* <DEDUP_REMOVED lines=45> */
.L_x_1453:
        /* <DEDUP_REMOVED lines=22> */
.L_x_1454:
        /* <DEDUP_REMOVED lines=18> */
.L_x_1455:
        /* <DEDUP_REMOVED lines=22> */
.L_x_1456:
        /* <DEDUP_REMOVED lines=24> */
.L_x_1457:
[----:B------:R-:W-:Y:S01]  /*0830*/  UISETP.NE.AND UP0, UPT, UR9, URZ, UPT ;  /* 0x0000003f0900728c */ /* 0x000fe2000bf05270 */
[----:B------:R-:W-:Y:S01]  /*0840*/  NOP ;  /* 0x0000000000007918 */ /* 0x000fe20000000000 */
[----:B01----:R-:W-:Y:S01]  /*0850*/  UMOV UR4, 0x1 ;  /* 0x0000000100047882 */ /* 0x003fe20000000000 */
[----:B------:R-:W-:Y:S01]  /*0860*/  ULDC.64 UR36, c[0x0][0x208] ;  /* 0x0000820000247ab9 */ /* 0x000fe20000000a00 */
[----:B------:R-:W-:Y:S01]  /*0870*/  USEL UR4, UR4, 0x2, !UP0 ;  /* 0x0000000204047887 */ /* 0x000fe2000c000000 */
[----:B--234-:R-:W-:Y:S01]  /*0880*/  BAR.SYNC.DEFER_BLOCKING 0x0 ;  /* 0x0000000000007b1d */ /* 0x01cfe20000010000 */
[----:B------:R-:W-:-:S04]  /*0890*/  PLOP3.LUT P0, PT, PT, PT, UP0, 0x80, 0x0 ;  /* 0x000000000000781c */ /* 0x000fc80003f0f008 */
[----:B------:R-:W-:-:S05]  /*08a0*/  IMAD.U32 R3, RZ, RZ, UR4 ;  /* 0x00000004ff037e24 */ /* 0x000fca000f8e00ff */
[----:B------:R0:W-:Y:S04]  /*08b0*/  STL [R1+0x10], R3 ;  /* 0x0000100301007387 */ /* 0x0001e80000100800 */
[----:B------:R-:W-:Y:S05]  /*08c0*/  @!P0 BRA `(.L_x_1458) ;  /* 0x0000011000b88947 */ /* 0x000fea0003800000 */
.L_x_1459:
[----:B------:R-:W-:-:S08]  /*08d0*/  NOP ;  /* 0x0000000000007918 */ /* 0x000fd00000000000 */
[----:B------:R-:W1:Y:S02]  /*08e0*/  USETMAXREG.TRY_ALLOC.CTAPOOL UP0, 0xe8 ;  /* 0x000000e8000079c8 */ /* 0x000e640008000600 */
[----:B-1----:R-:W-:-:S13]  /*08f0*/  PLOP3.LUT P0, PT, PT, PT, UP0, 0x80, 0x0 ;  /* 0x000000000000781c */ /* 0x002fda0003f0f008 */
[----:B------:R-:W-:Y:S05]  /*0900*/  @!P0 BRA `(.L_x_1459) ;  /* 0xfffffffc00f08947 */ /* 0x000fea000383ffff */
[----:B------:R-:W1:Y:S01]  /*0910*/  S2R R0, SR_TID.X ;  /* 0x0000000000007919 */ /* 0x000e620000002100 */
[----:B------:R-:W2:Y:S01]  /*0920*/  S2UR UR5, SR_CgaCtaId ;  /* 0x00000000000579c3 */ /* 0x000ea20000008800 */
[----:B------:R-:W-:-:S07]  /*0930*/  UMOV UR4, 0x400 ;  /* 0x0000040000047882 */ /* 0x000fce0000000000 */
[----:B------:R-:W-:Y:S06]  /*0940*/  BAR.ARV 0x8, 0x180 ;  /* 0x0206000000007b1d */ /* 0x000fec0000002000 */
[----:B--2---:R-:W-:Y:S01]  /*0950*/  ULEA UR4, UR5, UR4, 0x18 ;  /* 0x0000000405047291 */ /* 0x004fe2000f8ec03f */
[----:B-1----:R-:W-:-:S04]  /*0960*/  SHF.R.U32.HI R0, RZ, 0x7, R0 ;  /* 0x00000007ff007819 */ /* 0x002fc80000011600 */
[----:B------:R-:W-:-:S13]  /*0970*/  ISETP.NE.AND P0, PT, R0, 0x1, PT ;  /* 0x000000010000780c */ /* 0x000fda0003f05270 */
[----:B------:R-:W-:Y:S08]  /*0980*/  @!P0 BAR.ARV 0x9, 0x100 ;  /* 0x0244000000008b1d */ /* 0x000ff00000002000 */
[----:B------:R-:W-:Y:S06]  /*0990*/  BAR.SYNC.DEFER_BLOCKING 0x5, 0x180 ;  /* 0x0146000000007b1d */ /* 0x000fec0000010000 */
[----:B------:R-:W1:Y:S01]  /*09a0*/  LDS.128 R4, [UR4+0x284d0] ;  /* 0x0284d004ff047984 */ /* 0x000e620008000c00 */
[----:B------:R-:W-:Y:S01]  /*09b0*/  ULDC UR4, c[0x0][0xc3c] ;  /* 0x00030f0000047ab9 */ /* 0x000fe20000000800 */
[----:B------:R-:W-:Y:S06]  /*09c0*/  BAR.ARV 0x4, 0x180 ;  /* 0x0106000000007b1d */ /* 0x000fec0000002000 */
[----:B-1----:R-:W-:-:S13]  /*09d0*/  ISETP.GE.AND P0, PT, R7, UR4, PT ;  /* 0x0000000407007c0c */ /* 0x002fda000bf06270 */
[----:B------:R-:W-:Y:S05]  /*09e0*/  @P0 EXIT ;  /* 0x000000000000094d */ /* 0x000fea0003800000 */
[----:B------:R-:W2:Y:S01]  /*09f0*/  LDL R2, [R1+0x10] ;  /* 0x0000100001027983 */ /* 0x000ea20000100800 */
[----:B------:R-:W-:Y:S01]  /*0a00*/  R2UR UR6, R5 ;  /* 0x00000000050672ca */ /* 0x000fe200000e0000 */
[----:B------:R-:W-:Y:S01]  /*0a10*/  UMOV UR61, URZ ;  /* 0x0000003f003d7c82 */ /* 0x000fe20008000000 */
[----:B------:R-:W-:Y:S01]  /*0a20*/  R2UR UR5, R6 ;  /* 0x00000000060572ca */ /* 0x000fe200000e0000 */
[----:B------:R-:W1:Y:S01]  /*0a30*/  S2R R0, SR_TID.X ;  /* 0x0000000000007919 */ /* 0x000e620000002100 */
[----:B------:R-:W-:Y:S01]  /*0a40*/  R2UR UR54, R7 ;  /* 0x00000000073672ca */ /* 0x000fe200000e0000 */
[----:B------:R-:W-:Y:S01]  /*0a50*/  UMOV UR39, URZ ;  /* 0x0000003f00277c82 */ /* 0x000fe20008000000 */
[----:B------:R-:W-:Y:S01]  /*0a60*/  UMOV UR38, URZ ;  /* 0x0000003f00267c82 */ /* 0x000fe20008000000 */
[----:B-1----:R-:W-:-:S05]  /*0a70*/  VIADD R0, R0, 0xffffff80 ;  /* 0xffffff8000007836 */ /* 0x002fca0000000000 */
[----:B0-----:R-:W-:-:S04]  /*0a80*/  SHF.R.S32.HI R3, RZ, 0x1f, R0 ;  /* 0x0000001fff037819 */ /* 0x001fc80000011400 */
[CC--:B------:R-:W-:Y:S02]  /*0a90*/  LEA.HI R4, R3.reuse, R0.reuse, RZ, 0x5 ;  /* 0x0000000003047211 */ /* 0x0c0fe400078f28ff */
[----:B------:R-:W-:-:S03]  /*0aa0*/  LEA.HI R5, R3, R0, RZ, 0x2 ;  /* 0x0000000003057211 */ /* 0x000fc600078f10ff */
[----:B------:R-:W-:Y:S01]  /*0ab0*/  IMAD.SHL.U32 R6, R4, 0x20, RZ ;  /* 0x0000002004067824 */ /* 0x000fe200078e00ff */
[----:B------:R-:W-:-:S04]  /*0ac0*/  LOP3.LUT R11, R5, 0xfffffffc, RZ, 0xc0, !PT ;  /* 0xfffffffc050b7812 */ /* 0x000fc800078ec0ff */
[----:B------:R-:W-:Y:S01]  /*0ad0*/  LOP3.LUT R6, R6, 0xfffffc00, RZ, 0xc0, !PT ;  /* 0xfffffc0006067812 */ /* 0x000fe200078ec0ff */
[----:B------:R-:W-:Y:S01]  /*0ae0*/  IMAD.IADD R12, R0, 0x1, -R11 ;  /* 0x00000001000c7824 */ /* 0x000fe200078e0a0b */
[----:B--2---:R-:W-:Y:S02]  /*0af0*/  R2UR UR4, R2 ;  /* 0x00000000020472ca */ /* 0x004fe400000e0000 */
[CC--:B------:R-:W-:Y:S02]  /*0b00*/  LEA.HI R2, R3.reuse, R0.reuse, RZ, 0x7 ;  /* 0x0000000003027211 */ /* 0x0c0fe400078f38ff */
[----:B------:R-:W-:Y:S02]  /*0b10*/  LEA.HI R3, R3, R0, RZ, 0x4 ;  /* 0x0000000003037211 */ /* 0x000fe400078f20ff */
[----:B------:R-:W-:Y:S02]  /*0b20*/  LOP3.LUT R211, R2, 0xffffff80, RZ, 0xc0, !PT ;  /* 0xffffff8002d37812 */ /* 0x000fe400078ec0ff */
[----:B------:R-:W-:-:S02]  /*0b30*/  LOP3.LUT R5, R3, 0x3fffff0, RZ, 0xc0, !PT ;  /* 0x03fffff003057812 */ /* 0x000fc400078ec0ff */
[----:B------:R-:W-:Y:S01]  /*0b40*/  SHF.R.S32.HI R4, RZ, 0x4, R3 ;  /* 0x00000004ff047819 */ /* 0x000fe20000011403 */
[C---:B------:R-:W-:Y:S02]  /*0b50*/  IMAD.IADD R211, R0.reuse, 0x1, -R211 ;  /* 0x0000000100d37824 */ /* 0x040fe400078e0ad3 */
[----:B------:R-:W-:Y:S01]  /*0b60*/  IMAD.IADD R5, R0, 0x1, -R5 ;  /* 0x0000000100057824 */ /* 0x000fe200078e0a05 */
[----:B------:R-:W-:Y:S01]  /*0b70*/  LEA.HI R0, R3, R4, RZ, 0x1 ;  /* 0x0000000403007211 */ /* 0x000fe200078f08ff */
[----:B------:R-:W-:Y:S01]  /*0b80*/  ULOP3.LUT UR4, UR4, 0x1, URZ, 0xfc, !UPT ;  /* 0x0000000104047892 */ /* 0x000fe2000f8efc3f */
[----:B------:R-:W-:Y:S01]  /*0b90*/  SHF.R.S32.HI R8, RZ, 0x1f, R211 ;  /* 0x0000001fff087819 */ /* 0x000fe200000114d3 */
[----:B------:R-:W-:Y:S01]  /*0ba0*/  IMAD R6, R5, 0x40, R6 ;  /* 0x0000004005067824 */ /* 0x000fe200078e0206 */
[----:B------:R-:W-:Y:S02]  /*0bb0*/  SHF.R.S32.HI R3, RZ, 0x7, R2 ;  /* 0x00000007ff037819 */ /* 0x000fe40000011402 */
[----:B------:R-:W-:-:S02]  /*0bc0*/  LEA.HI R9, R8, R211, RZ, 0x2 ;  /* 0x000000d308097211 */ /* 0x000fc400078f10ff */
[----:B------:R-:W-:Y:S02]  /*0bd0*/  LEA.HI R2, R2, R3, RZ, 0x1 ;  /* 0x0000000302027211 */ /* 0x000fe400078f08ff */
[--C-:B------:R-:W-:Y:S02]  /*0be0*/  SHF.R.S32.HI R10, RZ, 0x2, R9.reuse ;  /* 0x00000002ff0a7819 */ /* 0x100fe40000011409 */
[----:B------:R-:W-:Y:S02]  /*0bf0*/  SHF.R.S32.HI R7, RZ, 0x1f, R9 ;  /* 0x0000001fff077819 */ /* 0x000fe40000011409 */
[----:B------:R-:W-:Y:S02]  /*0c00*/  LEA.HI R8, R8, R211, RZ, 0x5 ;  /* 0x000000d308087211 */ /* 0x000fe400078f28ff */
[----:B------:R-:W-:Y:S02]  /*0c10*/  LEA.HI R11, R7, R10, RZ, 0x3 ;  /* 0x0000000a070b7211 */ /* 0x000fe400078f18ff */
[----:B------:R-:W-:-:S02]  /*0c20*/  LOP3.LUT R7, R0, 0x1ffffffe, RZ, 0xc0, !PT ;  /* 0x1ffffffe00077812 */ /* 0x000fc400078ec0ff */
[----:B------:R-:W-:Y:S02]  /*0c30*/  LOP3.LUT R11, R11, 0xfffffff8, RZ, 0xc0, !PT ;  /* 0xfffffff80b0b7812 */ /* 0x000fe400078ec0ff */
[----:B------:R-:W-:Y:S01]  /*0c40*/  LOP3.LUT R2, R2, 0x3fffffe, RZ, 0xc0, !PT ;  /* 0x03fffffe02027812 */ /* 0x000fe200078ec0ff */
[----:B------:R-:W-:Y:S01]  /*0c50*/  IMAD.IADD R7, R4, 0x1, -R7 ;  /* 0x0000000104077824 */ /* 0x000fe200078e0a07 */
[----:B------:R-:W-:Y:S01]  /*0c60*/  LEA.HI R0, R12, R12, RZ, 0x1 ;  /* 0x0000000c0c007211 */ /* 0x000fe200078f08ff */
[----:B------:R-:W-:Y:S01]  /*0c70*/  IMAD.IADD R11, R10, 0x1, -R11 ;  /* 0x000000010a0b7824 */ /* 0x000fe200078e0a0b */
[----:B------:R-:W-:Y:S01]  /*0c80*/  LOP3.LUT R4, R9, 0x7ffffffc, RZ, 0xc0, !PT ;  /* 0x7ffffffc09047812 */ /* 0x000fe200078ec0ff */
[----:B------:R-:W-:Y:S01]  /*0c90*/  IMAD.IADD R3, R3, 0x1, -R2 ;  /* 0x0000000103037824 */ /* 0x000fe200078e0a02 */
[----:B------:R-:W-:Y:S02]  /*0ca0*/  SHF.R.S32.HI R8, RZ, 0x5, R8 ;  /* 0x00000005ff087819 */ /* 0x000fe40000011408 */
[----:B------:R-:W-:Y:S01]  /*0cb0*/  LOP3.LUT R5, R0, 0x1ffffffe, RZ, 0xc0, !PT ;  /* 0x1ffffffe00057812 */ /* 0x000fe200078ec0ff */
[----:B------:R-:W-:-:S02]  /*0cc0*/  IMAD.IADD R2, R211, 0x1, -R4 ;  /* 0x00000001d3027824 */ /* 0x000fc400078e0a04 */
[----:B------:R-:W-:Y:S02]  /*0cd0*/  IMAD R0, R7, 0x8, R6 ;  /* 0x0000000807007824 */ /* 0x000fe400078e0206 */
[----:B------:R-:W-:Y:S02]  /*0ce0*/  IMAD R8, R8, 0x10, R11 ;  /* 0x0000001008087824 */ /* 0x000fe400078e020b */
[----:B------:R-:W-:Y:S01]  /*0cf0*/  IMAD.SHL.U32 R2, R2, 0x2, RZ ;  /* 0x0000000202027824 */ /* 0x000fe200078e00ff */
[----:B------:R0:W-:Y:S01]  /*0d00*/  STL [R1+0x8], R0 ;  /* 0x0000080001007387 */ /* 0x0001e20000100800 */
[----:B------:R-:W-:Y:S02]  /*0d10*/  IMAD.IADD R5, R12, 0x1, -R5 ;  /* 0x000000010c057824 */ /* 0x000fe400078e0a05 */
[C---:B------:R-:W-:Y:S01]  /*0d20*/  VIADD R207, R2.reuse, 0x8 ;  /* 0x0000000802cf7836 */ /* 0x040fe20000000000 */
[----:B------:R-:W-:Y:S01]  /*0d30*/  SHF.R.S32.HI R4, RZ, 0x1f, R2 ;  /* 0x0000001fff047819 */ /* 0x000fe20000011402 */
[----:B------:R-:W-:-:S02]  /*0d40*/  VIADD R206, R2, 0x10 ;  /* 0x0000001002ce7836 */ /* 0x000fc40000000000 */
[C---:B------:R-:W-:Y:S01]  /*0d50*/  VIADD R205, R2.reuse, 0x18 ;  /* 0x0000001802cd7836 */ /* 0x040fe20000000000 */
[----:B------:R-:W-:Y:S01]  /*0d60*/  SHF.R.S32.HI R6, RZ, 0x1f, R207 ;  /* 0x0000001fff067819 */ /* 0x000fe200000114cf */
[C---:B------:R-:W-:Y:S01]  /*0d70*/  VIADD R204, R2.reuse, 0x20 ;  /* 0x0000002002cc7836 */ /* 0x040fe20000000000 */
[----:B------:R-:W-:Y:S01]  /*0d80*/  SHF.R.S32.HI R4, RZ, 0x1f, R206 ;  /* 0x0000001fff047819 */ /* 0x000fe200000114ce */
[----:B0-----:R-:W-:Y:S02]  /*0d90*/  IMAD R0, R3, 0x40, R8 ;  /* 0x0000004003007824 */ /* 0x001fe400078e0208 */
[----:B------:R-:W-:Y:S01]  /*0da0*/  IMAD.U32 R3, RZ, RZ, UR4 ;  /* 0x00000004ff037e24 */ /* 0x000fe2000f8e00ff */
[----:B------:R-:W-:Y:S01]  /*0db0*/  SHF.R.S32.HI R6, RZ, 0x1f, R204 ;  /* 0x0000001fff067819 */ /* 0x000fe200000114cc */
[C---:B------:R-:W-:Y:S01]  /*0dc0*/  VIADD R203, R2.reuse, 0x28 ;  /* 0x0000002802cb7836 */ /* 0x040fe20000000000 */
[----:B------:R-:W-:Y:S01]  /*0dd0*/  STL [R1+0x4], R0 ;  /* 0x0000040001007387 */ /* 0x000fe20000100800 */
[----:B------:R-:W-:-:S02]  /*0de0*/  VIADD R202, R2, 0x30 ;  /* 0x0000003002ca7836 */ /* 0x000fc40000000000 */
        /* <DEDUP_REMOVED lines=8> */
[C---:B------:R-:W-:Y:S02]  /*0e70*/  VIADD R197, R2.reuse, 0x58 ;  /* 0x0000005802c57836 */ /* 0x040fe40000000000 */
[C---:B------:R-:W-:Y:S01]  /*0e80*/  VIADD R196, R2.reuse, 0x60 ;  /* 0x0000006002c47836 */ /* 0x040fe20000000000 */
[----:B0-----:R-:W-:Y:S01]  /*0e90*/  SHF.R.S32.HI R3, RZ, 0x1f, R205 ;  /* 0x0000001fff037819 */ /* 0x001fe200000114cd */
        /* <DEDUP_REMOVED lines=31> */
[----:B------:R-:W-:Y:S01]  /*1090*/  SHF.R.S32.HI R216, RZ, 0x1f, R185 ;  /* 0x0000001fffd87819 */ /* 0x000fe200000114b9 */
[----:B------:R-:W-:Y:S01]  /*10a0*/  IMAD R17, R5, 0x8, R0 ;  /* 0x0000000805117824 */ /* 0x000fe200078e0200 */
[----:B------:R-:W-:-:S02]  /*10b0*/  SHF.R.S32.HI R215, RZ, 0x1f, R184 ;  /* 0x0000001fffd77819 */ /* 0x000fc400000114b8 */
[----:B------:R-:W-:Y:S02]  /*10c0*/  SHF.R.S32.HI R214, RZ, 0x1f, R23 ;  /* 0x0000001fffd67819 */ /* 0x000fe40000011417 */
[----:B------:R-:W-:Y:S02]  /*10d0*/  SHF.R.S32.HI R213, RZ, 0x1f, R22 ;  /* 0x0000001fffd57819 */ /* 0x000fe40000011416 */
[----:B------:R-:W-:-:S07]  /*10e0*/  SHF.R.S32.HI R212, RZ, 0x1f, R19 ;  /* 0x0000001fffd47819 */ /* 0x000fce0000011413 */
.L_x_1571:
[----:B------:R-:W-:Y:S01]  /*10f0*/  ULDC.64 UR8, c[0x0][0xa28] ;  /* 0x00028a0000087ab9 */ /* 0x000fe20000000a00 */
[----:B------:R-:W-:Y:S01]  /*1100*/  ULDC UR4, c[0x0][0x424] ;  /* 0x0001090000047ab9 */ /* 0x000fe20000000800 */
[----:B------:R-:W-:Y:S01]  /*1110*/  UISETP.NE.U32.AND UP0, UPT, UR8, URZ, UPT ;  /* 0x0000003f0800728c */ /* 0x000fe2000bf05070 */
[----:B------:R-:W-:-:S03]  /*1120*/  ULDC UR7, c[0x0][0x2f0] ;  /* 0x0000bc0000077ab9 */ /* 0x000fc60000000800 */
[----:B------:R-:W-:-:S03]  /*1130*/  UISETP.NE.AND.EX UP0, UPT, UR9, URZ, UPT, UP0 ;  /* 0x0000003f0900728c */ /* 0x000fc6000bf05300 */
[----:B------:R-:W-:Y:S02]  /*1140*/  ULDC.64 UR8, c[0x0][0xa18] ;  /* 0x0002860000087ab9 */ /* 0x000fe40000000a00 */
[----:B------:R-:W-:Y:S01]  /*1150*/  UISETP.NE.U32.AND UP1, UPT, UR8, URZ, UPT ;  /* 0x0000003f0800728c */ /* 0x000fe2000bf25070 */
[----:B------:R-:W-:-:S03]  /*1160*/  PLOP3.LUT P0, PT, PT, PT, UP0, 0x80, 0x0 ;  /* 0x000000000000781c */ /* 0x000fc60003f0f008 */
[----:B------:R-:W-:-:S03]  /*1170*/  UISETP.NE.AND.EX UP1, UPT, UR9, URZ, UPT, UP1 ;  /* 0x0000003f0900728c */ /* 0x000fc6000bf25310 */
[----:B------:R-:W-:Y:S02]  /*1180*/  @UP0 ULDC.64 UR8, c[0x0][0xa28] ;  /* 0x00028a0000080ab9 */ /* 0x000fe40000000a00 */
[----:B------:R-:W-:Y:S01]  /*1190*/  @UP0 UIMAD.WIDE UR8, UR54, 0x4, UR8 ;  /* 0x00000004360808a5 */ /* 0x000fe2000f8e0208 */
[----:B------:R-:W-:-:S05]  /*11a0*/  PLOP3.LUT P2, PT, PT, PT, UP1, 0x80, 0x0 ;  /* 0x000000000000781c */ /* 0x000fca0003f4f018 */
[----:B0-2---:R-:W-:Y:S02]  /*11b0*/  IMAD.U32 R4, RZ, RZ, UR8 ;  /* 0x00000008ff047e24 */ /* 0x005fe4000f8e00ff */
[----:B------:R-:W-:Y:S01]  /*11c0*/  IMAD.U32 R5, RZ, RZ, UR9 ;  /* 0x00000009ff057e24 */ /* 0x000fe2000f8e00ff */
[----:B------:R-:W-:Y:S02]  /*11d0*/  @UP1 ULDC.64 UR8, c[0x0][0xa18] ;  /* 0x0002860000081ab9 */ /* 0x000fe40000000a00 */
[----:B------:R-:W-:Y:S02]  /*11e0*/  @UP1 UIMAD.WIDE UR8, UR54, 0x4, UR8 ;  /* 0x00000004360818a5 */ /* 0x000fe4000f8e0208 */
[----:B------:R-:W2:Y:S04]  /*11f0*/  @P0 LDG.E R4, desc[UR36][R4.64] ;  /* 0x0000002404040981 */ /* 0x000ea8000c1e1900 */
[----:B------:R-:W-:-:S02]  /*1200*/  IMAD.U32 R6, RZ, RZ, UR8 ;  /* 0x00000008ff067e24 */ /* 0x000fc4000f8e00ff */
[----:B------:R-:W-:Y:S01]  /*1210*/  IMAD.U32 R7, RZ, RZ, UR9 ;  /* 0x00000009ff077e24 */ /* 0x000fe2000f8e00ff */
[----:B------:R-:W-:-:S04]  /*1220*/  ULDC.64 UR8, c[0x0][0x418] ;  /* 0x0001060000087ab9 */ /* 0x000fc80000000a00 */
[----:B---3--:R-:W3:Y:S01]  /*1230*/  @P2 LDG.E R6, desc[UR36][R6.64] ;  /* 0x0000002406062981 */ /* 0x008ee2000c1e1900 */
[----:B------:R-:W-:Y:S01]  /*1240*/  UISETP.NE.U32.AND UP0, UPT, UR8, URZ, UPT ;  /* 0x0000003f0800728c */ /* 0x000fe2000bf05070 */
[----:B------:R-:W-:Y:S01]  /*1250*/  UMOV UR41, URZ ;  /* 0x0000003f00297c82 */ /* 0x000fe20008000000 */
[----:B------:R-:W-:Y:S02]  /*1260*/  ULOP3.LUT UR55, UR5, 0xffff, URZ, 0xc0, !UPT ;  /* 0x0000ffff05377892 */ /* 0x000fe4000f8ec03f */
[----:B------:R-:W-:-:S03]  /*1270*/  UISETP.NE.AND.EX UP0, UPT, UR9, URZ, UPT, UP0 ;  /* 0x0000003f0900728c */ /* 0x000fc6000bf05300 */
[----:B------:R-:W-:Y:S01]  /*1280*/  ULDC.64 UR8, c[0x0][0xa20] ;  /* 0x0002880000087ab9 */ /* 0x000fe20000000a00 */
[----:B------:R-:W-:Y:S01]  /*1290*/  USEL UR4, UR4, 0x1, UP0 ;  /* 0x0000000104047887 */ /* 0x000fe20008000000 */
[----:B------:R-:W-:-:S03]  /*12a0*/  ISETP.NE.U32.AND P1, PT, RZ, UR8, PT ;  /* 0x00000008ff007c0c */ /* 0x000fc6000bf25070 */
[----:B------:R-:W-:Y:S01]  /*12b0*/  UIMAD UR4, UR4, UR7, URZ ;  /* 0x00000007040472a4 */ /* 0x000fe2000f8e023f */
[----:B------:R-:W-:Y:S02]  /*12c0*/  ISETP.NE.AND.EX P1, PT, RZ, UR9, PT, P1 ;  /* 0x00000009ff007c0c */ /* 0x000fe4000bf25310 */
[----:B--2---:R-:W-:Y:S02]  /*12d0*/  @P0 R2UR UR41, R4 ;  /* 0x00000000042902ca */ /* 0x004fe400000e0000 */
[----:B---3--:R-:W-:Y:S01]  /*12e0*/  @P2 R2UR UR42, R6 ;  /* 0x00000000062a22ca */ /* 0x008fe200000e0000 */
[----:B-1--45:R-:W-:-:S14]  /*12f0*/  @P2 BRA `(.L_x_1460) ;  /* 0x0000000000382947 */ /* 0x032fdc0003800000 */
[----:B------:R-:W-:Y:S01]  /*1300*/  ULDC.64 UR8, c[0x0][0xa00] ;  /* 0x0002800000087ab9 */ /* 0x000fe20000000a00 */
[----:B------:R-:W-:Y:S01]  /*1310*/  ULDC UR42, c[0x0][0x288] ;  /* 0x0000a200002a7ab9 */ /* 0x000fe20000000800 */
        /* <DEDUP_REMOVED lines=12> */
.L_x_1460:
[----:B------:R-:W-:Y:S01]  /*13e0*/  UMOV UR58, UR54 ;  /* 0x00000036003a7c82 */ /* 0x000fe20008000000 */
[----:B------:R-:W-:Y:S05]  /*13f0*/  @!P1 BRA `(.L_x_1461) ;  /* 0x00000000001c9947 */ /* 0x000fea0003800000 */
[----:B------:R-:W-:Y:S02]  /*1400*/  ULDC.64 UR8, c[0x0][0xa20] ;  /* 0x0002880000087ab9 */ /* 0x000fe40000000a00 */
[----:B------:R-:W-:-:S06]  /*1410*/  UIMAD.WIDE UR8, UR54, 0x4, UR8 ;  /* 0x00000004360878a5 */ /* 0x000fcc000f8e0208 */
[----:B------:R-:W-:Y:S02]  /*1420*/  IMAD.U32 R4, RZ, RZ, UR8 ;  /* 0x00000008ff047e24 */ /* 0x000fe4000f8e00ff */
[----:B------:R-:W-:-:S05]  /*1430*/  IMAD.U32 R5, RZ, RZ, UR9 ;  /* 0x00000009ff057e24 */ /* 0x000fca000f8e00ff */
[----:B------:R-:W2:Y:S02]  /*1440*/  LDG.E R4, desc[UR36][R4.64] ;  /* 0x0000002404047981 */ /* 0x000ea4000c1e1900 */
[----:B--2---:R-:W-:Y:S01]  /*1450*/  R2UR UR4, R4 ;  /* 0x00000000040472ca */ /* 0x004fe200000e0000 */
[----:B------:R-:W-:-:S14]  /*1460*/  BRA `(.L_x_1462) ;  /* 0x0000000000347947 */ /* 0x000fdc0003800000 */
.L_x_1461:
        /* <DEDUP_REMOVED lines=13> */
.L_x_1462:
[----:B------:R-:W-:Y:S01]  /*1540*/  ULDC.64 UR10, c[0x0][0x990] ;  /* 0x00026400000a7ab9 */ /* 0x000fe20000000a00 */
[----:B------:R-:W-:Y:S01]  /*1550*/  ULDC.64 UR8, c[0x0][0x998] ;  /* 0x0002660000087ab9 */ /* 0x000fe20000000a00 */
[----:B------:R-:W-:Y:S01]  /*1560*/  UISETP.NE.U32.AND UP0, UPT, UR10, URZ, UPT ;  /* 0x0000003f0a00728c */ /* 0x000fe2000bf05070 */
[----:B------:R-:W-:Y:S01]  /*1570*/  IMAD.MOV.U32 R3, RZ, RZ, 0x3f800000 ;  /* 0x3f800000ff037424 */ /* 0x000fe200078e00ff */
[----:B------:R-:W-:Y:S01]  /*1580*/  UISETP.NE.U32.AND UP1, UPT, UR8, URZ, UPT ;  /* 0x0000003f0800728c */ /* 0x000fe2000bf25070 */
[----:B------:R-:W-:Y:S01]  /*1590*/  IMAD.MOV.U32 R0, RZ, RZ, 0x3f800000 ;  /* 0x3f800000ff007424 */ /* 0x000fe200078e00ff */
[----:B------:R-:W-:Y:S02]  /*15a0*/  UISETP.NE.AND.EX UP0, UPT, UR11, URZ, UPT, UP0 ;  /* 0x0000003f0b00728c */ /* 0x000fe4000bf05300 */
[----:B------:R-:W-:-:S04]  /*15b0*/  UISETP.NE.AND.EX UP1, UPT, UR9, URZ, UPT, UP1 ;  /* 0x0000003f0900728c */ /* 0x000fc8000bf25310 */
[----:B------:R-:W-:Y:S02]  /*15c0*/  PLOP3.LUT P0, PT, PT, PT, UP0, 0x80, 0x0 ;  /* 0x000000000000781c */ /* 0x000fe40003f0f008 */
[----:B------:R-:W-:-:S03]  /*15d0*/  PLOP3.LUT P1, PT, PT, PT, UP1, 0x80, 0x0 ;  /* 0x000000000000781c */ /* 0x000fc60003f2f018 */
[----:B------:R-:W-:Y:S02]  /*15e0*/  @UP0 USHF.R.S32.HI UR7, URZ, 0x1f, UR54 ;  /* 0x0000001f3f070899 */ /* 0x000fe40008011436 */
[----:B------:R-:W-:Y:S01]  /*15f0*/  @UP1 USHF.R.S32.HI UR16, URZ, 0x1f, UR54 ;  /* 0x0000001f3f101899 */ /* 0x000fe20008011436 */
[----:B------:R-:W-:Y:S01]  /*1600*/  @UP0 ULDC.64 UR14, c[0x0][0x9a8] ;  /* 0x00026a00000e0ab9 */ /* 0x000fe20000000a00 */
[----:B------:R-:W-:Y:S01]  /*1610*/  @UP1 ULDC.64 UR18, c[0x0][0x9b8] ;  /* 0x00026e0000121ab9 */ /* 0x000fe20000000a00 */
[----:B------:R-:W-:Y:S02]  /*1620*/  @UP0 UIMAD UR7, UR7, UR14, URZ ;  /* 0x0000000e070702a4 */ /* 0x000fe4000f8e023f */
[----:B------:R-:W-:Y:S02]  /*1630*/  @UP1 UIMAD UR16, UR16, UR18, URZ ;  /* 0x00000012101012a4 */ /* 0x000fe4000f8e023f */
[----:B------:R-:W-:Y:S02]  /*1640*/  @UP0 UIMAD.WIDE.U32 UR12, UR54, UR14, URZ ;  /* 0x0000000e360c02a5 */ /* 0x000fe4000f8e003f */
[----:B------:R-:W-:-:S02]  /*1650*/  @UP0 UIMAD UR7, UR54, UR15, UR7 ;  /* 0x0000000f360702a4 */ /* 0x000fc4000f8e0207 */
[----:B------:R-:W-:Y:S02]  /*1660*/  @UP1 UIMAD UR16, UR54, UR19, UR16 ;  /* 0x00000013361012a4 */ /* 0x000fe4000f8e0210 */
[----:B------:R-:W-:Y:S02]  /*1670*/  @UP1 UIMAD.WIDE.U32 UR14, UR54, UR18, URZ ;  /* 0x00000012360e12a5 */ /* 0x000fe4000f8e003f */
[----:B------:R-:W-:Y:S02]  /*1680*/  @UP0 UIADD3 UR13, UR13, UR7, URZ ;  /* 0x000000070d0d0290 */ /* 0x000fe4000fffe03f */
[----:B------:R-:W-:Y:S01]  /*1690*/  @UP1 UIADD3 UR15, UR15, UR16, URZ ;  /* 0x000000100f0f1290 */ /* 0x000fe2000fffe03f */
[----:B------:R-:W-:Y:S02]  /*16a0*/  @UP1 ULDC.64 UR18, c[0x0][0x9c0] ;  /* 0x0002700000121ab9 */ /* 0x000fe40000000a00 */
[----:B------:R-:W-:Y:S01]  /*16b0*/  @UP0 ULDC.64 UR16, c[0x0][0x9b0] ;  /* 0x00026c0000100ab9 */ /* 0x000fe20000000a00 */
[----:B------:R-:W-:-:S02]  /*16c0*/  @UP1 UIMAD.WIDE.U32 UR14, UR55, UR18, UR14 ;  /* 0x00000012370e12a5 */ /* 0x000fc4000f8e000e */
[----:B------:R-:W-:Y:S02]  /*16d0*/  @UP0 UIMAD.WIDE.U32 UR12, UR55, UR16, UR12 ;  /* 0x00000010370c02a5 */ /* 0x000fe4000f8e000c */
[----:B------:R-:W-:Y:S02]  /*16e0*/  @UP1 UIMAD UR7, UR55, UR19, UR15 ;  /* 0x00000013370712a4 */ /* 0x000fe4000f8e020f */
[----:B------:R-:W-:Y:S02]  /*16f0*/  @UP0 UIMAD UR13, UR55, UR17, UR13 ;  /* 0x00000011370d02a4 */ /* 0x000fe4000f8e020d */
[----:B------:R-:W-:Y:S02]  /*1700*/  @UP0 ULEA UR10, UP2, UR12, UR10, 0x2 ;  /* 0x0000000a0c0a0291 */ /* 0x000fe4000f84103f */
[----:B------:R-:W-:Y:S02]  /*1710*/  @UP1 ULEA UR8, UP3, UR14, UR8, 0x2 ;  /* 0x000000080e081291 */ /* 0x000fe4000f86103f */
[----:B------:R-:W-:-:S02]  /*1720*/  @UP0 ULEA.HI.X UR11, UR12, UR11, UR13, 0x2, UP2 ;  /* 0x0000000b0c0b0291 */ /* 0x000fc400090f140d */
[----:B------:R-:W-:Y:S01]  /*1730*/  @UP1 ULEA.HI.X UR9, UR14, UR9, UR7, 0x2, UP3 ;  /* 0x000000090e091291 */ /* 0x000fe200098f1407 */
[----:B------:R-:W-:Y:S02]  /*1740*/  IMAD.U32 R4, RZ, RZ, UR10 ;  /* 0x0000000aff047e24 */ /* 0x000fe4000f8e00ff */
[----:B------:R-:W-:Y:S01]  /*1750*/  IMAD.U32 R6, RZ, RZ, UR8 ;  /* 0x00000008ff067e24 */ /* 0x000fe2000f8e00ff */
[----:B------:R-:W-:Y:S01]  /*1760*/  ULDC UR7, c[0x0][0x448] ;  /* 0x0001120000077ab9 */ /* 0x000fe20000000800 */
[----:B------:R-:W-:Y:S02]  /*1770*/  IMAD.U32 R5, RZ, RZ, UR11 ;  /* 0x0000000bff057e24 */ /* 0x000fe4000f8e00ff */
[----:B------:R-:W-:Y:S01]  /*1780*/  IMAD.U32 R7, RZ, RZ, UR9 ;  /* 0x00000009ff077e24 */ /* 0x000fe2000f8e00ff */
[----:B------:R-:W-:Y:S02]  /*1790*/  UISETP.NE.AND UP4, UPT, UR7, 0x1, UPT ;  /* 0x000000010700788c */ /* 0x000fe4000bf85270 */
[----:B------:R-:W2:Y:S01]  /*17a0*/  @P0 LDG.E R3, desc[UR36][R4.64] ;  /* 0x0000002404030981 */ /* 0x000ea2000c1e1900 */
[----:B------:R-:W-:-:S02]  /*17b0*/  USHF.L.U32 UR48, UR6, 0x7, URZ ;  /* 0x0000000706307899 */ /* 0x000fc4000800063f */
[----:B------:R-:W-:Y:S01]  /*17c0*/  UIADD3 UR41, -UR41, UR4, URZ ;  /* 0x0000000429297290 */ /* 0x000fe2000fffe13f */
[----:B------:R-:W2:Y:S01]  /*17d0*/  @P1 LDG.E R0, desc[UR36][R6.64] ;  /* 0x0000002406001981 */ /* 0x000ea2000c1e1900 */
[----:B------:R-:W-:Y:S01]  /*17e0*/  ULDC.64 UR6, c[0x0][0x9e0] ;  /* 0x0002780000067ab9 */ /* 0x000fe20000000a00 */
[----:B------:R-:W-:Y:S02]  /*17f0*/  UIADD3 UR4, UR48, 0x7f, URZ ;  /* 0x0000007f30047890 */ /* 0x000fe4000fffe03f */
[----:B------:R-:W-:Y:S01]  /*1800*/  UISETP.GE.AND UP0, UPT, UR7, 0x1, UPT ;  /* 0x000000010700788c */ /* 0x000fe2000bf06270 */
[----:B------:R-:W-:Y:S01]  /*1810*/  @UP4 ULDC UR8, c[0x0][0x44c] ;  /* 0x0001130000084ab9 */ /* 0x000fe20000000800 */
[----:B------:R-:W-:Y:S01]  /*1820*/  @UP4 ULDC UR12, c[0x0][0x450] ;  /* 0x00011400000c4ab9 */ /* 0x000fe20000000800 */
[----:B------:R-:W-:-:S03]  /*1830*/  UIMAD.WIDE.U32 UR8, UR4, UR8, URZ ;  /* 0x00000008040872a5 */ /* 0x000fc6000f8e003f */
[----:B------:R-:W-:Y:S01]  /*1840*/  PLOP3.LUT P0, PT, PT, PT, UP0, 0x40, 0x0 ;  /* 0x000000000000781c */ /* 0x000fe20003f0e808 */
[----:B------:R-:W-:Y:S02]  /*1850*/  UIADD3 UR10, UR41, 0x1, -UR42 ;  /* 0x00000001290a7890 */ /* 0x000fe4000fffe82a */
[----:B------:R-:W-:Y:S01]  /*1860*/  @UP4 USHF.R.U32.HI UR4, URZ, UR12, UR9 ;  /* 0x0000000c3f044299 */ /* 0x000fe20008011609 */
[----:B------:R-:W-:Y:S01]  /*1870*/  ULDC UR11, c[0x0][0x988] ;  /* 0x00026200000b7ab9 */ /* 0x000fe20000000800 */
[----:B------:R-:W-:Y:S02]  /*1880*/  UP2UR UR50, UPR, URZ, 0x10 ;  /* 0x000000103f327883 */ /* 0x000fe40008000000 */
[----:B------:R-:W-:Y:S02]  /*1890*/  UIADD3 UR10, UR10, UR4, URZ ;  /* 0x000000040a0a7290 */ /* 0x000fe4000fffe03f */
[----:B------:R-:W-:Y:S02]  /*18a0*/  UP2UR UR46, UPR, URZ, 0x1 ;  /* 0x000000013f2e7883 */ /* 0x000fe40008000000 */
[----:B------:R-:W-:Y:S01]  /*18b0*/  UIADD3 UR6, UR10, UR6, URZ ;  /* 0x000000060a067290 */ /* 0x000fe2000fffe03f */
[----:B--2---:R-:W-:-:S04]  /*18c0*/  FMUL.FTZ R0, R3, R0 ;  /* 0x0000000003007220 */ /* 0x004fc80000410000 */
[----:B------:R-:W-:-:S05]  /*18d0*/  FMUL.FTZ R0, R0, UR11 ;  /* 0x0000000b00007c20 */ /* 0x000fca0008410000 */
[----:B------:R-:W-:Y:S01]  /*18e0*/  R2UR UR40, R0 ;  /* 0x00000000002872ca */ /* 0x000fe200000e0000 */
[----:B------:R-:W-:-:S14]  /*18f0*/  @P0 BRA `(.L_x_1463) ;  /* 0x0000000000440947 */ /* 0x000fdc0003800000 */
        /* <DEDUP_REMOVED lines=10> */
.L_x_1464:
[----:B------:R-:W-:-:S11]  /*19a0*/  UISETP.NE.AND UP0, UPT, UR7, 0x1, UPT ;  /* 0x000000010700788c */ /* 0x000fd6000bf05270 */
[----:B------:R-:W-:Y:S02]  /*19b0*/  @UP0 ULDC.64 UR10, c[0x0][0x9e8] ;  /* 0x00027a00000a0ab9 */ /* 0x000fe40000000a00 */
[----:B------:R-:W-:-:S04]  /*19c0*/  UIMAD.WIDE.U32 UR8, UR4, UR10, URZ ;  /* 0x0000000a040872a5 */ /* 0x000fc8000f8e003f */
[----:B------:R-:W-:-:S12]  /*19d0*/  @UP0 USHF.R.U32.HI UR4, URZ, UR11, UR9 ;  /* 0x0000000b3f040299 */ /* 0x000fd80008011609 */
.L_x_1465:
[----:B------:R-:W-:-:S04]  /*19e0*/  UIMAD UR4, UR4, UR7, UR7 ;  /* 0x00000007040472a4 */ /* 0x000fc8000f8e0207 */
[----:B------:R-:W-:-:S04]  /*19f0*/  UISETP.LT.AND UP0, UPT, UR6, UR4, UPT ;  /* 0x000000040600728c */ /* 0x000fc8000bf01270 */
[----:B------:R-:W-:-:S12]  /*1a00*/  USEL UR6, UR6, UR4, UP0 ;  /* 0x0000000406067287 */ /* 0x000fd80008000000 */
.L_x_1463:
[----:B------:R-:W-:Y:S02]  /*1a10*/  UISETP.NE.AND UP0, UPT, UR50, URZ, UPT ;  /* 0x0000003f3200728c */ /* 0x000fe4000bf05270 */
[----:B------:R-:W-:Y:S02]  /*1a20*/  UIADD3 UR4, UR41, 0x3f, URZ ;  /* 0x0000003f29047890 */ /* 0x000fe4000fffe03f */
[----:B------:R-:W-:Y:S02]  /*1a30*/  UIADD3 UR10, UR6, 0x3f, URZ ;  /* 0x0000003f060a7890 */ /* 0x000fe4000fffe03f */
[----:B------:R-:W-:Y:S02]  /*1a40*/  UISETP.GE.AND UP1, UPT, UR7, 0x1, UPT ;  /* 0x000000010700788c */ /* 0x000fe4000bf26270 */
[----:B------:R-:W-:Y:S02]  /*1a50*/  USHF.R.S32.HI UR6, URZ, 0x1f, UR4 ;  /* 0x0000001f3f067899 */ /* 0x000fe40008011404 */
[----:B------:R-:W-:Y:S01]  /*1a60*/  USHF.R.S32.HI UR11, URZ, 0x1f, UR10 ;  /* 0x0000001f3f0b7899 */ /* 0x000fe2000801140a */
[----:B------:R-:W-:Y:S01]  /*1a70*/  @UP0 ULDC UR8, c[0x0][0x44c] ;  /* 0x0001130000080ab9 */ /* 0x000fe20000000800 */
[----:B------:R-:W-:Y:S01]  /*1a80*/  ULEA.HI UR6, UR6, UR4, URZ, 0x6 ;  /* 0x0000000406067291 */ /* 0x000fe2000f8f303f */
[----:B------:R-:W-:Y:S01]  /*1a90*/  PLOP3.LUT P0, PT, PT, PT, UP1, 0x40, 0x0 ;  /* 0x000000000000781c */ /* 0x000fe20003f0e818 */
[----:B------:R-:W-:-:S02]  /*1aa0*/  UIMAD.WIDE.U32 UR8, UR48, UR8, URZ ;  /* 0x00000008300872a5 */ /* 0x000fc4000f8e003f */
[----:B------:R-:W-:Y:S01]  /*1ab0*/  ULEA.HI UR11, UR11, UR10, URZ, 0x6 ;  /* 0x0000000a0b0b7291 */ /* 0x000fe2000f8f303f */
[----:B------:R-:W-:Y:S01]  /*1ac0*/  @UP0 ULDC UR13, c[0x0][0x450] ;  /* 0x00011400000d0ab9 */ /* 0x000fe20000000800 */
[----:B------:R-:W-:Y:S01]  /*1ad0*/  UMOV UR12, UR48 ;  /* 0x00000030000c7c82 */ /* 0x000fe20008000000 */
[----:B------:R-:W-:Y:S02]  /*1ae0*/  UIADD3 UR44, UR41, -UR42, URZ ;  /* 0x8000002a292c7290 */ /* 0x000fe4000fffe03f */
[----:B------:R-:W-:Y:S02]  /*1af0*/  USHF.R.S32.HI UR6, URZ, 0x6, UR6 ;  /* 0x000000063f067899 */ /* 0x000fe40008011406 */
[----:B------:R-:W-:Y:S02]  /*1b00*/  USHF.R.S32.HI UR11, URZ, 0x6, UR11 ;  /* 0x000000063f0b7899 */ /* 0x000fe4000801140b */
[----:B------:R-:W-:Y:S02]  /*1b10*/  @UP0 USHF.R.U32.HI UR12, URZ, UR13, UR9 ;  /* 0x0000000d3f0c0299 */ /* 0x000fe40008011609 */
[----:B------:R-:W-:-:S02]  /*1b20*/  UISETP.LT.AND UP0, UPT, UR6, UR11, UPT ;  /* 0x0000000b0600728c */ /* 0x000fc4000bf01270 */
[----:B------:R-:W-:Y:S01]  /*1b30*/  UIADD3 UR4, UR44, UR12, URZ ;  /* 0x0000000c2c047290 */ /* 0x000fe2000fffe03f */
[----:B------:R-:W-:Y:S01]  /*1b40*/  ULDC UR10, c[0x0][0x9dc] ;  /* 0x00027700000a7ab9 */ /* 0x000fe20000000800 */
[----:B------:R-:W-:Y:S02]  /*1b50*/  USEL UR6, UR6, UR11, UP0 ;  /* 0x0000000b06067287 */ /* 0x000fe40008000000 */
[----:B------:R-:W-:Y:S01]  /*1b60*/  UIADD3 UR10, UR4, -UR10, URZ ;  /* 0x8000000a040a7290 */ /* 0x000fe2000fffe03f */
[----:B------:R-:W-:Y:S11]  /*1b70*/  @P0 BRA `(.L_x_1466) ;  /* 0x0000000000440947 */ /* 0x000ff60003800000 */
        /* <DEDUP_REMOVED lines=10> */
.L_x_1467:
[----:B------:R-:W-:-:S11]  /*1c20*/  UISETP.NE.AND UP0, UPT, UR7, 0x1, UPT ;  /* 0x000000010700788c */ /* 0x000fd6000bf05270 */
[----:B------:R-:W-:Y:S02]  /*1c30*/  @UP0 ULDC.64 UR12, c[0x0][0x9e8] ;  /* 0x00027a00000c0ab9 */ /* 0x000fe40000000a00 */
[----:B------:R-:W-:-:S04]  /*1c40*/  UIMAD.WIDE.U32 UR8, UR4, UR12, URZ ;  /* 0x0000000c040872a5 */ /* 0x000fc8000f8e003f */
[----:B------:R-:W-:-:S12]  /*1c50*/  @UP0 USHF.R.U32.HI UR4, URZ, UR13, UR9 ;  /* 0x0000000d3f040299 */ /* 0x000fd80008011609 */
.L_x_1468:
[----:B------:R-:W-:-:S04]  /*1c60*/  UIMAD UR4, UR4, UR7, URZ ;  /* 0x00000007040472a4 */ /* 0x000fc8000f8e023f */
[----:B------:R-:W-:-:S04]  /*1c70*/  UISETP.LT.AND UP0, UPT, UR10, UR4, UPT ;  /* 0x000000040a00728c */ /* 0x000fc8000bf01270 */
[----:B------:R-:W-:-:S12]  /*1c80*/  USEL UR10, UR10, UR4, !UP0 ;  /* 0x000000040a0a7287 */ /* 0x000fd8000c000000 */
.L_x_1466:
[----:B------:R-:W-:-:S04]  /*1c90*/  USHF.R.S32.HI UR4, URZ, 0x1f, UR10 ;  /* 0x0000001f3f047899 */ /* 0x000fc8000801140a */
[----:B------:R-:W-:-:S04]  /*1ca0*/  ULEA.HI UR4, UR4, UR10, URZ, 0x6 ;  /* 0x0000000a04047291 */ /* 0x000fc8000f8f303f */
[----:B------:R-:W-:Y:S02]  /*1cb0*/  USHF.R.S32.HI UR7, URZ, 0x6, UR4 ;  /* 0x000000063f077899 */ /* 0x000fe40008011404 */
[----:B------:R-:W-:Y:S02]  /*1cc0*/  ULOP3.LUT UR4, UR5, 0xff000000, URZ, 0xc0, !UPT ;  /* 0xff00000005047892 */ /* 0x000fe4000f8ec03f */
[----:B------:R-:W-:Y:S02]  /*1cd0*/  UISETP.LT.AND UP0, UPT, URZ, UR7, UPT ;  /* 0x000000073f00728c */ /* 0x000fe4000bf01270 */
[----:B------:R-:W-:Y:S02]  /*1ce0*/  ULOP3.LUT UR5, UR5, 0xff0000, URZ, 0xc0, !UPT ;  /* 0x00ff000005057892 */ /* 0x000fe4000f8ec03f */
[----:B------:R-:W-:Y:S02]  /*1cf0*/  USEL UR51, URZ, UR7, !UP0 ;  /* 0x000000073f337287 */ /* 0x000fe4000c000000 */
[----:B------:R-:W-:-:S02]  /*1d00*/  USHF.R.U32.HI UR4, URZ, 0x8, UR4 ;  /* 0x000000083f047899 */ /* 0x000fc40008011604 */
[----:B------:R-:W-:Y:S02]  /*1d10*/  UISETP.GT.AND UP0, UPT, UR6, UR51, UPT ;  /* 0x000000330600728c */ /* 0x000fe4000bf04270 */
[----:B------:R-:W-:-:S03]  /*1d20*/  ULEA.HI UR5, UR5, UR4, URZ, 0x10 ;  /* 0x0000000405057291 */ /* 0x000fc6000f8f803f */
[----:B------:R-:W-:Y:S01]  /*1d30*/  UMOV UR4, URZ ;  /* 0x0000003f00047c82 */ /* 0x000fe20008000000 */
[----:B------:R-:W-:Y:S01]  /*1d40*/  PLOP3.LUT P0, PT, PT, PT, UP0, 0x80, 0x0 ;  /* 0x000000000000781c */ /* 0x000fe20003f0f008 */
[----:B------:R-:W-:Y:S02]  /*1d50*/  ULOP3.LUT UR57, UR5, 0xff, URZ, 0xc0, !UPT ;  /* 0x000000ff05397892 */ /* 0x000fe4000f8ec03f */
[----:B------:R-:W-:-:S10]  /*1d60*/  USHF.R.U32.HI UR56, URZ, 0x10, UR5 ;  /* 0x000000103f387899 */ /* 0x000fd40008011605 */
[----:B------:R-:W-:Y:S05]  /*1d70*/  @!P0 BRA `(.L_x_1469) ;  /* 0x0000000000948947 */ /* 0x000fea0003800000 */
[----:B------:R-:W-:Y:S01]  /*1d80*/  UISETP.NE.AND UP0, UPT, UR56, URZ, UPT ;  /* 0x0000003f3800728c */ /* 0x000fe2000bf05270 */
[----:B------:R-:W-:-:S03]  /*1d90*/  ULDC UR4, c[0x0][0x9f0] ;  /* 0x00027c0000047ab9 */ /* 0x000fc60000000800 */
[----:B------:R-:W-:-:S04]  /*1da0*/  USEL UR10, UR56, UR4, UP0 ;  /* 0x00000004380a7287 */ /* 0x000fc80008000000 */
[----:B------:R-:W-:Y:S02]  /*1db0*/  UIADD3 UR4, UR10, -0x1, UR6 ;  /* 0xffffffff0a047890 */ /* 0x000fe4000fffe006 */
[----:B------:R-:W-:Y:S02]  /*1dc0*/  IMAD.U32 R4, RZ, RZ, UR10 ;  /* 0x0000000aff047e24 */ /* 0x000fe4000f8e00ff */
[----:B------:R-:W-:-:S03]  /*1dd0*/  UIADD3 UR7, -UR51, UR4, URZ ;  /* 0x0000000433077290 */ /* 0x000fc6000fffe13f */
[-C--:B------:R-:W-:Y:S01]  /*1de0*/  IABS R0, R4.reuse ;  /* 0x0000000400007213 */ /* 0x080fe20000000000 */
[----:B------:R-:W-:Y:S01]  /*1df0*/  UMOV UR4, URZ ;  /* 0x0000003f00047c82 */ /* 0x000fe20008000000 */
[----:B------:R-:W-:Y:S01]  /*1e00*/  IABS R6, R4 ;  /* 0x0000000400067213 */ /* 0x000fe20000000000 */
[----:B------:R-:W-:Y:S01]  /*1e10*/  IMAD.U32 R5, RZ, RZ, UR7 ;  /* 0x00000007ff057e24 */ /* 0x000fe2000f8e00ff */
[----:B------:R-:W-:Y:S01]  /*1e20*/  R2UR UR11, R0 ;  /* 0x00000000000b72ca */ /* 0x000fe200000e0000 */
[----:B------:R-:W-:-:S03]  /*1e30*/  ULOP3.LUT UR7, UR7, UR10, URZ, 0x3c, !UPT ;  /* 0x0000000a07077292 */ /* 0x000fc6000f8e3c3f */
[----:B------:R-:W-:-:S05]  /*1e40*/  IABS R5, R5 ;  /* 0x0000000500057213 */ /* 0x000fca0000000000 */
[----:B------:R-:W-:-:S04]  /*1e50*/  IMAD.MOV.U32 R4, RZ, RZ, R5 ;  /* 0x000000ffff047224 */ /* 0x000fc800078e0005 */
[----:B------:R-:W0:Y:S01]  /*1e60*/  I2F.RP R0, UR11 ;  /* 0x0000000b00007d06 */ /* 0x000e220008209400 */
[----:B------:R-:W-:-:S07]  /*1e70*/  R2UR UR9, R4 ;  /* 0x00000000040972ca */ /* 0x000fce00000e0000 */
[----:B0-----:R-:W0:Y:S02]  /*1e80*/  MUFU.RCP R0, R0 ;  /* 0x0000000000007308 */ /* 0x001e240000001000 */
[----:B0-----:R-:W-:Y:S02]  /*1e90*/  VIADD R3, R0, 0xffffffe ;  /* 0x0ffffffe00037836 */ /* 0x001fe40000000000 */
        /* <DEDUP_REMOVED lines=19> */
.L_x_1469:
[----:B------:R-:W-:Y:S01]  /*1fd0*/  UIMAD UR51, UR57, UR4, UR51 ;  /* 0x00000004393372a4 */ /* 0x000fe2000f8e0233 */
[----:B------:R-:W-:Y:S01]  /*1fe0*/  IMAD.U32 R160, RZ, RZ, UR6 ;  /* 0x00000006ffa07e24 */ /* 0x000fe2000f8e00ff */
[----:B------:R-:W-:Y:S01]  /*1ff0*/  PLOP3.LUT P0, PT, PT, PT, PT, 0x80, 0x0 ;  /* 0x000000000000781c */ /* 0x000fe20003f0f070 */
[----:B------:R-:W-:Y:S01]  /*2000*/  IMAD.U32 R3, RZ, RZ, UR4 ;  /* 0x00000004ff037e24 */ /* 0x000fe2000f8e00ff */
[----:B------:R-:W-:Y:S01]  /*2010*/  CS2R R28, SRZ ;  /* 0x00000000001c7805 */ /* 0x000fe2000001ff00 */
[----:B------:R-:W-:Y:S01]  /*2020*/  IMAD.MOV.U32 R168, RZ, RZ, RZ ;  /* 0x000000ffffa87224 */ /* 0x000fe200078e00ff */
[----:B------:R-:W-:Y:S01]  /*2030*/  CS2R R24, SRZ ;  /* 0x0000000000187805 */ /* 0x000fe2000001ff00 */
[----:B------:R-:W-:Y:S01]  /*2040*/  IMAD.MOV.U32 R0, RZ, RZ, RZ ;  /* 0x000000ffff007224 */ /* 0x000fe200078e00ff */
[----:B------:R-:W-:Y:S02]  /*2050*/  VIADDMNMX R160, R3, UR51, R160, PT ;  /* 0x0000003303a07c46 */ /* 0x000fe4000b8001a0 */
[----:B------:R-:W-:-:S02]  /*2060*/  CS2R R30, SRZ ;  /* 0x00000000001e7805 */ /* 0x000fc4000001ff00 */
[----:B------:R-:W-:Y:S02]  /*2070*/  CS2R R26, SRZ ;  /* 0x00000000001a7805 */ /* 0x000fe4000001ff00 */
[----:B------:R-:W-:Y:S02]  /*2080*/  CS2R R36, SRZ ;  /* 0x0000000000247805 */ /* 0x000fe4000001ff00 */
[----:B------:R-:W-:Y:S02]  /*2090*/  ISETP.GT.AND P1, PT, R160, UR51, PT ;  /* 0x00000033a0007c0c */ /* 0x000fe4000bf24270 */
        /* <DEDUP_REMOVED lines=97> */
.L_x_1471:
        /* <DEDUP_REMOVED lines=9> */
.L_x_1680:
[----:B0-----:R-:W2:Y:S01]  /*2740*/  LDL R3, [R1+0xc] ;  /* 0x00000c0001037983 */ /* 0x001ea20000100800 */
[----:B------:R-:W-:Y:S05]  /*2750*/  WARPSYNC.ALL ;  /* 0x0000000000007948 */ /* 0x000fea0003800000 */
[----:B------:R0:W-:Y:S01]  /*2760*/  BAR.SYNC.DEFER_BLOCKING R6, 0x100 ;  /* 0x000400060000751d */ /* 0x0001e20000010000 */
[----:B--2---:R-:W-:-:S13]  /*2770*/  R2UR UR4, R3 ;  /* 0x00000000030472ca */ /* 0x004fda00000e0000 */
[----:B------:R-:W-:-:S05]  /*2780*/  IMAD.U32 R0, RZ, RZ, UR4 ;  /* 0x00000004ff007e24 */ /* 0x000fca000f8e00ff */
[----:B------:R-:W-:-:S13]  /*2790*/  ISETP.NE.AND P0, PT, R0, 0x3, PT ;  /* 0x000000030000780c */ /* 0x000fda0003f05270 */
[----:B0-----:R-:W-:Y:S05]  /*27a0*/  @!P0 BRA `(.L_x_1473) ;  /* 0x0000000000048947 */ /* 0x001fea0003800000 */
[----:B------:R-:W-:Y:S01]  /*27b0*/  BPT.TRAP 0x1 ;  /* 0x000000040000795c */ /* 0x000fe20000300000 */
.L_x_1473:
[----:B------:R-:W-:Y:S01]  /*27c0*/  ULEA UR45, UR38, UR43, 0x3 ;  /* 0x0000002b262d7291 */ /* 0x000fe2000f8e183f */
[----:B------:R-:W-:-:S05]  /*27d0*/  IMAD.U32 R7, RZ, RZ, UR39 ;  /* 0x00000027ff077e24 */ /* 0x000fca000f8e00ff */
[----:B------:R-:W-:-:S04]  /*27e0*/  SHF.L.U32 R7, R7, 0x1f, RZ ;  /* 0x0000001f07077819 */ /* 0x000fc800000006ff */
[----:B------:R0:W1:Y:S01]  /*27f0*/  SYNCS.PHASECHK.TRANS64.TRYWAIT P1, [UR45+0x28430], R7 ;  /* 0x02843007ff0075a7 */ /* 0x000062000802016d */
[----:B------:R-:W-:Y:S05]  /*2800*/  @!P0 BRA `(.L_x_1474) ;  /* 0x0000000000048947 */ /* 0x000fea0003800000 */
[----:B------:R-:W-:Y:S01]  /*2810*/  BPT.TRAP 0x1 ;  /* 0x000000040000795c */ /* 0x000fe20000300000 */
.L_x_1474:
[----:B-1----:R-:W-:Y:S05]  /*2820*/  @P1 BRA `(.L_x_1475) ;  /* 0x0000000000081947 */ /* 0x002fea0003800000 */
[----:B------:R-:W1:Y:S02]  /*2830*/  SYNCS.PHASECHK.TRANS64.TRYWAIT P1, [UR45+0x28430], R7 ;  /* 0x02843007ff0075a7 */ /* 0x000e64000802016d */
[----:B-1----:R-:W-:Y:S05]  /*2840*/  @!P1 BRA `(.L_x_1476) ;  /* 0x0000015c00f89947 */ /* 0x002fea0003800000 */
.L_x_1475:
        /* <DEDUP_REMOVED lines=17> */
[----:B------:R-:W-:Y:S01]  /*2960*/  QGMMA.64x64x32.F32.E4M3.E4M3 R24, gdesc[UR32], RZ, !UPT, gsb0 ;  /* 0x00e00000201879f3 */ /* 0x000fe2000c0008ff */
        /* <DEDUP_REMOVED lines=46> */
[----:B------:R-:W-:Y:S05]  /*2c50*/  @!P0 BRA `(.L_x_1477) ;  /* 0x0000000000048947 */ /* 0x000fea0003800000 */
[----:B------:R-:W-:Y:S01]  /*2c60*/  BPT.TRAP 0x1 ;  /* 0x000000040000795c */ /* 0x000fe20000300000 */
.L_x_1477:
[----:B------:R-:W-:Y:S01]  /*2c70*/  UISETP.NE.AND UP1, UPT, UR50, URZ, UPT ;  /* 0x0000003f3200728c */ /* 0x000fe2000bf25270 */
[----:B------:R-:W-:Y:S01]  /*2c80*/  VIADD R3, R17, UR48 ;  /* 0x0000003011037c36 */ /* 0x000fe20008000000 */
[----:B------:R-:W-:Y:S01]  /*2c90*/  UISETP.NE.AND UP0, UPT, UR46, URZ, UPT ;  /* 0x0000003f2e00728c */ /* 0x000fe2000bf05270 */
[----:B------:R-:W-:Y:S01]  /*2ca0*/  IMAD.MOV.U32 R5, RZ, RZ, -0x40 ;  /* 0xffffffc0ff057424 */ /* 0x000fe200078e00ff */
[----:B------:R-:W-:Y:S01]  /*2cb0*/  ULDC UR10, c[0x0][0x9dc] ;  /* 0x00027700000a7ab9 */ /* 0x000fe20000000800 */
[C---:B------:R-:W-:Y:S01]  /*2cc0*/  LEA R12, R160.reuse, 0xffffffc0, 0x6 ;  /* 0xffffffc0a00c7811 */ /* 0x040fe200078e30ff */
[----:B------:R-:W-:Y:S01]  /*2cd0*/  ULDC UR11, c[0x0][0x9e0] ;  /* 0x00027800000b7ab9 */ /* 0x000fe20000000800 */
[----:B------:R-:W-:Y:S01]  /*2ce0*/  PLOP3.LUT P1, PT, PT, PT, UP1, 0x80, 0x0 ;  /* 0x000000000000781c */ /* 0x000fe20003f2f018 */
[----:B------:R-:W-:Y:S01]  /*2cf0*/  IMAD R5, R160, R5, 0x41 ;  /* 0x00000041a0057424 */ /* 0x000fe200078e0205 */
[----:B------:R-:W-:Y:S02]  /*2d00*/  PLOP3.LUT P2, PT, PT, PT, UP1, 0x80, 0x0 ;  /* 0x000000000000781c */ /* 0x000fe40003f4f018 */
[----:B------:R-:W-:Y:S01]  /*2d10*/  @UP1 ULDC UR6, c[0x0][0x44c] ;  /* 0x0001130000061ab9 */ /* 0x000fe20000000800 */
[----:B------:R-:W-:Y:S01]  /*2d20*/  @UP1 ULDC UR7, c[0x0][0x450] ;  /* 0x0001140000071ab9 */ /* 0x000fe20000000800 */
[----:B------:R-:W-:Y:S01]  /*2d30*/  IADD3 R10, -R2, UR41, -R12 ;  /* 0x00000029020a7c10 */ /* 0x000fe2000fffe90c */
[----:B------:R-:W-:-:S06]  /*2d40*/  VIADD R14, R5, 0xffffffff ;  /* 0xffffffff050e7836 */ /* 0x000fcc0000000000 */
[----:B------:R-:W-:Y:S01]  /*2d50*/  @P1 IMAD.HI.U32 R4, R3, UR6, RZ ;  /* 0x0000000603041c27 */ /* 0x000fe2000f8e00ff */
[----:B------:R-:W-:Y:S01]  /*2d60*/  UIADD3 UR6, UR45, 0x28440, URZ ;  /* 0x000284402d067890 */ /* 0x000fe2000fffe03f */
[----:B------:R-:W-:-:S03]  /*2d70*/  PLOP3.LUT P1, PT, PT, PT, UP0, 0x40, 0x0 ;  /* 0x000000000000781c */ /* 0x000fc60003f2e808 */
[----:B------:R-:W-:Y:S01]  /*2d80*/  @P2 SHF.R.U32.HI R3, RZ, UR7, R4 ;  /* 0x00000007ff032c19 */ /* 0x000fe20008011604 */
[----:B------:R-:W-:Y:S01]  /*2d90*/  UPRMT UR6, UR52, 0x654, UR6 ;  /* 0x0000065434067896 */ /* 0x000fe20008000006 */
[----:B------:R-:W-:-:S03]  /*2da0*/  IADD3 R4, -R2, UR41, R5 ;  /* 0x0000002902047c10 */ /* 0x000fc6000fffe105 */
[----:B------:R-:W2:Y:S02]  /*2db0*/  SHFL.IDX PT, R8, R3, RZ, 0x1c1f ;  /* 0x001c1fff03087589 */ /* 0x000ea400000e0000 */
[----:B------:R-:W-:-:S03]  /*2dc0*/  VIADD R4, R4, -UR42 ;  /* 0x8000002a04047c36 */ /* 0x000fc60008000000 */
[----:B------:R-:W-:Y:S01]  /*2dd0*/  SYNCS.ARRIVE.TRANS64.RED.A1T0 RZ, [UR6], RZ ;  /* 0x000000ffffff79a7 */ /* 0x000fe20008100406 */
[----:B------:R-:W-:Y:S01]  /*2de0*/  ULOP3.LUT UR6, URZ, UR10, URZ, 0x33, !UPT ;  /* 0x0000000a3f067292 */ /* 0x000fe2000f8e333f */
[----:B------:R-:W-:-:S05]  /*2df0*/  VIADD R11, R4, UR11 ;  /* 0x0000000b040b7c36 */ /* 0x000fca0008000000 */
[----:B------:R-:W-:Y:S01]  /*2e00*/  VIADD R13, R4, UR6 ;  /* 0x00000006040d7c36 */ /* 0x000fe20008000000 */
[----:B--2---:R-:W-:-:S03]  /*2e10*/  VIADDMNMX R4, R8, R11, R10, PT ;  /* 0x0000000b08047246 */ /* 0x004fc6000380010a */
[----:B------:R-:W-:Y:S01]  /*2e20*/  IMAD.IADD R5, R13, 0x1, R8 ;  /* 0x000000010d057824 */ /* 0x000fe200078e0208 */
[----:B------:R-:W-:Y:S06]  /*2e30*/  @P1 BRA `(.L_x_1478) ;  /* 0x0000000000641947 */ /* 0x000fec0003800000 */
[----:B------:R-:W-:Y:S01]  /*2e40*/  IMAD.U32 R9, RZ, RZ, UR42 ;  /* 0x0000002aff097e24 */ /* 0x000fe2000f8e00ff */
[----:B------:R-:W-:Y:S04]  /*2e50*/  BSSY B0, `(.L_x_1479) ;  /* 0x0000013000007945 */ /* 0x000fe80003800000 */
[----:B------:R-:W-:-:S04]  /*2e60*/  IADD3 R9, -R9, UR41, R8 ;  /* 0x0000002909097c10 */ /* 0x000fc8000fffe108 */
[----:B------:R-:W-:-:S13]  /*2e70*/  ISETP.GT.AND P1, PT, R9, -0x1, PT ;  /* 0xffffffff0900780c */ /* 0x000fda0003f24270 */
[----:B------:R-:W-:Y:S05]  /*2e80*/  @P1 BRA `(.L_x_1480) ;  /* 0x0000000000241947 */ /* 0x000fea0003800000 */
[----:B------:R-:W-:Y:S01]  /*2e90*/  ULDC UR6, c[0x0][0x9e4] ;  /* 0x0002790000067ab9 */ /* 0x000fe20000000800 */
[----:B------:R-:W-:Y:S01]  /*2ea0*/  LOP3.LUT R9, RZ, R9, RZ, 0x33, !PT ;  /* 0x00000009ff097212 */ /* 0x000fe200078e33ff */
[----:B------:R-:W-:-:S05]  /*2eb0*/  IMAD.U32 R15, RZ, RZ, UR6 ;  /* 0x00000006ff0f7e24 */ /* 0x000fca000f8e00ff */
[----:B------:R-:W-:-:S13]  /*2ec0*/  ISETP.NE.AND P1, PT, R15, 0x1, PT ;  /* 0x000000010f00780c */ /* 0x000fda0003f25270 */
[----:B------:R-:W2:Y:S02]  /*2ed0*/  @P1 LDC.64 R20, c[0x0][0x9e8] ;  /* 0x00027a00ff141b82 */ /* 0x000ea40000000a00 */
[----:B--2---:R-:W-:-:S05]  /*2ee0*/  @P1 IMAD.HI.U32 R8, R9, R20, RZ ;  /* 0x0000001409081227 */ /* 0x004fca00078e00ff */
[----:B------:R-:W-:-:S04]  /*2ef0*/  @P1 SHF.R.U32.HI R9, RZ, R21, R8 ;  /* 0x00000015ff091219 */ /* 0x000fc80000011608 */
[----:B------:R-:W-:Y:S01]  /*2f00*/  LOP3.LUT R9, RZ, R9, RZ, 0x33, !PT ;  /* 0x00000009ff097212 */ /* 0x000fe200078e33ff */
[----:B------:R-:W-:Y:S06]  /*2f10*/  BRA `(.L_x_1481) ;  /* 0x0000000000187947 */ /* 0x000fec0003800000 */
.L_x_1480:
[----:B------:R-:W-:Y:S02]  /*2f20*/  ULDC UR6, c[0x0][0x9e4] ;  /* 0x0002790000067ab9 */ /* 0x000fe40000000800 */
[----:B------:R-:W-:-:S05]  /*2f30*/  IMAD.U32 R15, RZ, RZ, UR6 ;  /* 0x00000006ff0f7e24 */ /* 0x000fca000f8e00ff */
[----:B------:R-:W-:-:S13]  /*2f40*/  ISETP.NE.AND P1, PT, R15, 0x1, PT ;  /* 0x000000010f00780c */ /* 0x000fda0003f25270 */
[----:B------:R-:W2:Y:S02]  /*2f50*/  @P1 LDC.64 R20, c[0x0][0x9e8] ;  /* 0x00027a00ff141b82 */ /* 0x000ea40000000a00 */
[----:B--2---:R-:W-:-:S05]  /*2f60*/  @P1 IMAD.HI.U32 R8, R9, R20, RZ ;  /* 0x0000001409081227 */ /* 0x004fca00078e00ff */
[----:B------:R-:W-:-:S07]  /*2f70*/  @P1 SHF.R.U32.HI R9, RZ, R21, R8 ;  /* 0x00000015ff091219 */ /* 0x000fce0000011608 */
.L_x_1481:
[----:B------:R-:W-:Y:S05]  /*2f80*/  BSYNC B0 ;  /* 0x0000000000007941 */ /* 0x000fea0003800000 */
.L_x_1479:
[----:B------:R-:W-:-:S04]  /*2f90*/  IMAD R9, R9, R15, -R12 ;  /* 0x0000000f09097224 */ /* 0x000fc800078e0a0c */
[----:B------:R-:W-:-:S05]  /*2fa0*/  IMAD.IADD R9, R9, 0x1, -R2 ;  /* 0x0000000109097824 */ /* 0x000fca00078e0a02 */
[----:B------:R-:W-:Y:S02]  /*2fb0*/  VIADDMNMX R4, R9, R15, R4, PT ;  /* 0x0000000f09047246 */ /* 0x000fe40003800104 */
[----:B------:R-:W-:-:S07]  /*2fc0*/  VIMNMX R5, R5, R9, !PT ;  /* 0x0000000905057248 */ /* 0x000fce0007fe0100 */
.L_x_1478:
[C---:B------:R-:W-:Y:S01]  /*2fd0*/  ISETP.GE.AND P2, PT, R14.reuse, 0x9, PT ;  /* 0x000000090e00780c */ /* 0x040fe20003f46270 */
[----:B------:R-:W-:Y:S01]  /*2fe0*/  UISETP.NE.AND UP0, UPT, UR46, URZ, UPT ;  /* 0x0000003f2e00728c */ /* 0x000fe2000bf05270 */
[----:B------:R-:W-:Y:S02]  /*2ff0*/  ISETP.GE.AND P1, PT, R14, 0x2, PT ;  /* 0x000000020e00780c */ /* 0x000fe40003f26270 */
[C---:B------:R-:W-:Y:S02]  /*3000*/  ISETP.GT.AND P3, PT, R5.reuse, 0x8, !P2 ;  /* 0x000000080500780c */ /* 0x040fe40005764270 */
[----:B------:R-:W-:Y:S02]  /*3010*/  ISETP.GT.AND P4, PT, R5, 0x1, !P1 ;  /* 0x000000010500780c */ /* 0x000fe40004f84270 */
[----:B------:R-:W-:Y:S02]  /*3020*/  ISETP.LT.OR P3, PT, R4, 0x9, P3 ;  /* 0x000000090400780c */ /* 0x000fe40001f61670 */
[----:B------:R-:W-:-:S02]  /*3030*/  ISETP.GE.AND P5, PT, R14, 0x11, PT ;  /* 0x000000110e00780c */ /* 0x000fc40003fa6270 */
[----:B------:R-:W-:Y:S02]  /*3040*/  FSEL R28, R28, -INF , !P3 ;  /* 0xff8000001c1c7808 */ /* 0x000fe40005800000 */
[----:B------:R-:W-:Y:S02]  /*3050*/  ISETP.LT.OR P4, PT, R4, 0x2, P4 ;  /* 0x000000020400780c */ /* 0x000fe40002781670 */
[----:B------:R-:W-:Y:S02]  /*3060*/  ISETP.GT.AND P3, PT, R5, 0x10, !P5 ;  /* 0x000000100500780c */ /* 0x000fe40006f64270 */
[----:B------:R-:W-:Y:S02]  /*3070*/  ISETP.GE.AND P6, PT, R14, 0xa, PT ;  /* 0x0000000a0e00780c */ /* 0x000fe40003fc6270 */
[----:B------:R-:W-:Y:S02]  /*3080*/  FSEL R20, R25, -INF , !P4 ;  /* 0xff80000019147808 */ /* 0x000fe40006000000 */
[----:B------:R-:W-:-:S02]  /*3090*/  P2R R21, PR, RZ, 0x20 ;  /* 0x00000020ff157803 */ /* 0x000fc40000000000 */
[----:B------:R-:W-:Y:S02]  /*30a0*/  ISETP.LT.OR P3, PT, R4, 0x11, P3 ;  /* 0x000000110400780c */ /* 0x000fe40001f61670 */
[C---:B------:R-:W-:Y:S02]  /*30b0*/  ISETP.GT.AND P4, PT, R5.reuse, 0x9, !P6 ;  /* 0x000000090500780c */ /* 0x040fe40007784270 */
[----:B------:R-:W-:Y:S02]  /*30c0*/  ISETP.GE.AND P5, PT, R14, 0x12, PT ;  /* 0x000000120e00780c */ /* 0x000fe40003fa6270 */
[----:B------:R-:W-:Y:S02]  /*30d0*/  FSEL R32, R32, -INF , !P3 ;  /* 0xff80000020207808 */ /* 0x000fe40005800000 */
[----:B------:R-:W-:Y:S02]  /*30e0*/  ISETP.LT.OR P4, PT, R4, 0xa, P4 ;  /* 0x0000000a0400780c */ /* 0x000fe40002781670 */
[----:B------:R-:W-:-:S02]  /*30f0*/  ISETP.GT.AND P3, PT, R5, 0x11, !P5 ;  /* 0x000000110500780c */ /* 0x000fc40006f64270 */
[----:B------:R-:W-:Y:S02]  /*3100*/  FSEL R56, R29, -INF , !P4 ;  /* 0xff8000001d387808 */ /* 0x000fe40006000000 */
[----:B------:R-:W-:Y:S02]  /*3110*/  ISETP.LT.OR P3, PT, R4, 0x12, P3 ;  /* 0x000000120400780c */ /* 0x000fe40001f61670 */
[----:B------:R-:W-:Y:S02]  /*3120*/  ISETP.GE.AND P4, PT, R14, 0x19, PT ;  /* 0x000000190e00780c */ /* 0x000fe40003f86270 */
[----:B------:R-:W-:Y:S02]  /*3130*/  FSEL R58, R33, -INF , !P3 ;  /* 0xff800000213a7808 */ /* 0x000fe40005800000 */
[----:B------:R-:W-:Y:S02]  /*3140*/  ISETP.GT.AND P3, PT, R5, 0x18, !P4 ;  /* 0x000000180500780c */ /* 0x000fe40006764270 */
[----:B------:R-:W-:-:S02]  /*3150*/  P2R R29, PR, RZ, 0x10 ;  /* 0x00000010ff1d7803 */ /* 0x000fc40000000000 */
[----:B------:R-:W-:Y:S02]  /*3160*/  ISETP.LT.OR P3, PT, R4, 0x19, P3 ;  /* 0x000000190400780c */ /* 0x000fe40001f61670 */
        /* <DEDUP_REMOVED lines=17> */
[C---:B------:R-:W-:Y:S02]  /*3280*/  ISETP.GT.AND P3, PT, R5.reuse, 0x28, !P4 ;  /* 0x000000280500780c */ /* 0x040fe40006764270 */
[----:B------:R-:W-:Y:S02]  /*3290*/  P2R R41, PR, RZ, 0x10 ;  /* 0x00000010ff297803 */ /* 0x000fe40000000000 */
[----:B------:R-:W-:Y:S02]  /*32a0*/  ISETP.LT.OR P3, PT, R4, 0x29, P3 ;  /* 0x000000290400780c */ /* 0x000fe40001f61670 */
[----:B------:R-:W-:Y:S02]  /*32b0*/  ISETP.GE.AND P4, PT, R14, 0x2a, PT ;  /* 0x0000002a0e00780c */ /* 0x000fe40003f86270 */
[----:B------:R-:W-:Y:S02]  /*32c0*/  FSEL R44, R44, -INF , !P3 ;  /* 0xff8000002c2c7808 */ /* 0x000fe40005800000 */
[----:B------:R-:W-:-:S02]  /*32d0*/  ISETP.GT.AND P3, PT, R5, 0x29, !P4 ;  /* 0x000000290500780c */ /* 0x000fc40006764270 */
[----:B------:R-:W-:Y:S02]  /*32e0*/  P2R R59, PR, RZ, 0x10 ;  /* 0x00000010ff3b7803 */ /* 0x000fe40000000000 */
[----:B------:R-:W-:Y:S02]  /*32f0*/  ISETP.LT.OR P3, PT, R4, 0x2a, P3 ;  /* 0x0000002a0400780c */ /* 0x000fe40001f61670 */
[----:B------:R-:W-:Y:S02]  /*3300*/  P2R R25, PR, RZ, 0x20 ;  /* 0x00000020ff197803 */ /* 0x000fe40000000000 */
[----:B------:R-:W-:Y:S02]  /*3310*/  FSEL R64, R45, -INF , !P3 ;  /* 0xff8000002d407808 */ /* 0x000fe40005800000 */
[----:B------:R-:W-:Y:S02]  /*3320*/  ISETP.GE.AND P3, PT, R14, 0x31, PT ;  /* 0x000000310e00780c */ /* 0x000fe40003f66270 */
[----:B------:R-:W-:-:S02]  /*3330*/  P2R R15, PR, RZ, 0x40 ;  /* 0x00000040ff0f7803 */ /* 0x000fc40000000000 */
        /* <DEDUP_REMOVED lines=13> */
[----:B------:R-:W-:-:S04]  /*3410*/  ISETP.GT.AND P6, PT, R5, RZ, !P6 ;  /* 0x000000ff0500720c */ /* 0x000fc800077c4270 */
[----:B------:R-:W-:-:S04]  /*3420*/  ISETP.LT.OR P6, PT, R4, 0x1, P6 ;  /* 0x000000010400780c */ /* 0x000fc800037c1670 */
[----:B------:R-:W-:Y:S02]  /*3430*/  FSEL R24, R24, -INF , !P6 ;  /* 0xff80000018187808 */ /* 0x000fe40007000000 */
[----:B------:R-:W-:Y:S02]  /*3440*/  ISETP.GE.AND P6, PT, R14, 0x3a, PT ;  /* 0x0000003a0e00780c */ /* 0x000fe40003fc6270 */
[----:B------:R-:W2:Y:S02]  /*3450*/  SHFL.IDX PT, R14, R3, 0x1, 0x1c1f ;  /* 0x003c1f00030e7f89 */ /* 0x000ea400000e0000 */
[----:B------:R-:W-:Y:S02]  /*3460*/  P2R R45, PR, RZ, 0x40 ;  /* 0x00000040ff2d7803 */ /* 0x000fe40000000000 */
[----:B------:R-:W-:-:S04]  /*3470*/  ISETP.GT.AND P6, PT, R5, 0x39, !P6 ;  /* 0x000000390500780c */ /* 0x000fc800077c4270 */
[----:B------:R-:W-:-:S04]  /*3480*/  ISETP.LT.OR P6, PT, R4, 0x3a, P6 ;  /* 0x0000003a0400780c */ /* 0x000fc800037c1670 */
[----:B------:R-:W-:Y:S02]  /*3490*/  FSEL R68, R53, -INF , !P6 ;  /* 0xff80000035447808 */ /* 0x000fe40007000000 */
[----:B------:R-:W-:Y:S02]  /*34a0*/  PLOP3.LUT P6, PT, PT, PT, UP0, 0x40, 0x0 ;  /* 0x000000000000781c */ /* 0x000fe40003fce808 */
[----:B--2---:R-:W-:Y:S01]  /*34b0*/  VIADDMNMX R4, R14, R11, R10, PT ;  /* 0x0000000b0e047246 */ /* 0x004fe2000380010a */
[----:B------:R-:W-:-:S10]  /*34c0*/  IMAD.IADD R8, R13, 0x1, R14 ;  /* 0x000000010d087824 */ /* 0x000fd400078e020e */
[----:B------:R-:W-:Y:S05]  /*34d0*/  @P6 BRA `(.L_x_1482) ;  /* 0x0000000000646947 */ /* 0x000fea0003800000 */
        /* <DEDUP_REMOVED lines=14> */
.L_x_1484:
[----:B------:R-:W-:Y:S02]  /*35c0*/  ULDC UR6, c[0x0][0x9e4] ;  /* 0x0002790000067ab9 */ /* 0x000fe40000000800 */
[----:B------:R-:W-:-:S05]  /*35d0*/  IMAD.U32 R5, RZ, RZ, UR6 ;  /* 0x00000006ff057e24 */ /* 0x000fca000f8e00ff */
[----:B------:R-:W-:-:S13]  /*35e0*/  ISETP.NE.AND P6, PT, R5, 0x1, PT ;  /* 0x000000010500780c */ /* 0x000fda0003fc5270 */
[----:B------:R-:W2:Y:S02]  /*35f0*/  @P6 LDC.64 R10, c[0x0][0x9e8] ;  /* 0x00027a00ff0a6b82 */ /* 0x000ea40000000a00 */
[----:B--2---:R-:W-:-:S05]  /*3600*/  @P6 IMAD.HI.U32 R10, R3, R10, RZ ;  /* 0x0000000a030a6227 */ /* 0x004fca00078e00ff */
[----:B------:R-:W-:-:S07]  /*3610*/  @P6 SHF.R.U32.HI R3, RZ, R11, R10 ;  /* 0x0000000bff036219 */ /* 0x000fce000001160a */
.L_x_1485:
[----:B------:R-:W-:Y:S05]  /*3620*/  BSYNC B0 ;  /* 0x0000000000007941 */ /* 0x000fea0003800000 */
.L_x_1483:
[----:B------:R-:W-:-:S04]  /*3630*/  IMAD R3, R3, R5, -R12 ;  /* 0x0000000503037224 */ /* 0x000fc800078e0a0c */
[----:B------:R-:W-:-:S05]  /*3640*/  IMAD.IADD R3, R3, 0x1, -R2 ;  /* 0x0000000103037824 */ /* 0x000fca00078e0a02 */
[----:B------:R-:W-:Y:S02]  /*3650*/  VIADDMNMX R4, R3, R5, R4, PT ;  /* 0x0000000503047246 */ /* 0x000fe40003800104 */
[----:B------:R-:W-:-:S07]  /*3660*/  VIMNMX R8, R8, R3, !PT ;  /* 0x0000000308087248 */ /* 0x000fce0007fe0100 */
.L_x_1482:
        /* <DEDUP_REMOVED lines=34> */
[----:B------:R-:W-:Y:S02]  /*3890*/  ISETP.NE.AND P6, PT, R9, RZ, PT ;  /* 0x000000ff0900720c */ /* 0x000fe40003fc5270 */
[----:B------:R-:W-:-:S02]  /*38a0*/  ISETP.GT.AND P1, PT, R8, 0x19, !P1 ;  /* 0x000000190800780c */ /* 0x000fc40004f24270 */
[----:B------:R-:W-:Y:S02]  /*38b0*/  ISETP.GT.AND P2, PT, R8, 0x8, !P2 ;  /* 0x000000080800780c */ /* 0x000fe40005744270 */
[----:B------:R-:W-:Y:S02]  /*38c0*/  ISETP.LT.OR P1, PT, R4, 0x1a, P1 ;  /* 0x0000001a0400780c */ /* 0x000fe40000f21670 */
[----:B------:R-:W-:Y:S02]  /*38d0*/  FMNMX.FTZ R9, R68, R3, !PT ;  /* 0x0000000344097209 */ /* 0x000fe40007810000 */
[----:B------:R-:W-:Y:S02]  /*38e0*/  FSEL R39, R39, -INF , !P1 ;  /* 0xff80000027277808 */ /* 0x000fe40004800000 */
[----:B------:R-:W-:Y:S01]  /*38f0*/  ISETP.NE.AND P1, PT, R37, RZ, PT ;  /* 0x000000ff2500720c */ /* 0x000fe20003f25270 */
[----:B------:R-:W2:Y:S01]  /*3900*/  SHFL.BFLY PT, R10, R9, 0x2, 0x1f ;  /* 0x0c401f00090a7f89 */ /* 0x000ea200000e0000 */
[----:B------:R-:W-:-:S02]  /*3910*/  ISETP.LT.OR P2, PT, R4, 0x9, P2 ;  /* 0x000000090400780c */ /* 0x000fc40001741670 */
[----:B------:R-:W-:Y:S02]  /*3920*/  ISETP.GT.AND P1, PT, R8, 0x20, !P1 ;  /* 0x000000200800780c */ /* 0x000fe40004f24270 */
[----:B------:R-:W-:Y:S02]  /*3930*/  FSEL R30, R30, -INF , !P2 ;  /* 0xff8000001e1e7808 */ /* 0x000fe40005000000 */
[----:B------:R-:W-:Y:S02]  /*3940*/  ISETP.LT.OR P1, PT, R4, 0x21, P1 ;  /* 0x000000210400780c */ /* 0x000fe40000f21670 */
[----:B------:R-:W-:Y:S02]  /*3950*/  ISETP.NE.AND P2, PT, R57, RZ, PT ;  /* 0x000000ff3900720c */ /* 0x000fe40003f45270 */
[----:B------:R-:W-:Y:S02]  /*3960*/  FSEL R42, R42, -INF , !P1 ;  /* 0xff8000002a2a7808 */ /* 0x000fe40004800000 */
[----:B------:R-:W-:-:S02]  /*3970*/  ISETP.GT.AND P1, PT, R8, 0x21, !P2 ;  /* 0x000000210800780c */ /* 0x000fc40005724270 */
[----:B------:R-:W-:Y:S02]  /*3980*/  ISETP.NE.AND P2, PT, R59, RZ, PT ;  /* 0x000000ff3b00720c */ /* 0x000fe40003f45270 */
[----:B------:R-:W-:Y:S02]  /*3990*/  ISETP.LT.OR P1, PT, R4, 0x22, P1 ;  /* 0x000000220400780c */ /* 0x000fe40000f21670 */
[C---:B------:R-:W-:Y:S02]  /*39a0*/  ISETP.GT.AND P2, PT, R8.reuse, 0x29, !P2 ;  /* 0x000000290800780c */ /* 0x040fe40005744270 */
[----:B------:R-:W-:Y:S02]  /*39b0*/  FSEL R43, R43, -INF , !P1 ;  /* 0xff8000002b2b7808 */ /* 0x000fe40004800000 */
[----:B------:R-:W-:Y:S02]  /*39c0*/  ISETP.GT.AND P1, PT, R8, RZ, !P6 ;  /* 0x000000ff0800720c */ /* 0x000fe40007724270 */
[----:B--2---:R-:W-:-:S02]  /*39d0*/  FMNMX.FTZ R11, R9, R10, !PT ;  /* 0x0000000a090b7209 */ /* 0x004fc40007810000 */
[----:B------:R-:W-:Y:S02]  /*39e0*/  ISETP.LT.OR P1, PT, R4, 0x1, P1 ;  /* 0x000000010400780c */ /* 0x000fe40000f21670 */
[----:B------:R-:W-:Y:S01]  /*39f0*/  ISETP.NE.AND P6, PT, R45, RZ, PT ;  /* 0x000000ff2d00720c */ /* 0x000fe20003fc5270 */
[----:B------:R-:W2:Y:S01]  /*3a00*/  SHFL.BFLY PT, R12, R11, 0x1, 0x1f ;  /* 0x0c201f000b0c7f89 */ /* 0x000ea200000e0000 */
[----:B------:R-:W-:Y:S02]  /*3a10*/  FSEL R26, R26, -INF , !P1 ;  /* 0xff8000001a1a7808 */ /* 0x000fe40004800000 */
[----:B------:R-:W-:Y:S02]  /*3a20*/  ISETP.NE.AND P1, PT, R41, RZ, PT ;  /* 0x000000ff2900720c */ /* 0x000fe40003f25270 */
[----:B------:R-:W-:Y:S02]  /*3a30*/  FMNMX.FTZ R3, R26, R27, !PT ;  /* 0x0000001b1a037209 */ /* 0x000fe40007810000 */
[----:B------:R-:W-:-:S02]  /*3a40*/  ISETP.GT.AND P1, PT, R8, 0x28, !P1 ;  /* 0x000000280800780c */ /* 0x000fc40004f24270 */
[----:B------:R-:W-:Y:S02]  /*3a50*/  FMNMX.FTZ R10, R30, R3, !PT ;  /* 0x000000031e0a7209 */ /* 0x000fe40007810000 */
[----:B------:R-:W-:Y:S02]  /*3a60*/  ISETP.LT.OR P1, PT, R4, 0x29, P1 ;  /* 0x000000290400780c */ /* 0x000fe40000f21670 */
[----:B------:R-:W-:Y:S02]  /*3a70*/  FMNMX.FTZ R3, R31, R10, !PT ;  /* 0x0000000a1f037209 */ /* 0x000fe40007810000 */
[----:B------:R-:W-:Y:S02]  /*3a80*/  FSEL R46, R46, -INF , !P1 ;  /* 0xff8000002e2e7808 */ /* 0x000fe40004800000 */
[----:B------:R-:W-:Y:S02]  /*3a90*/  FMNMX.FTZ R10, R34, R3, !PT ;  /* 0x00000003220a7209 */ /* 0x000fe40007810000 */
[----:B------:R-:W-:-:S02]  /*3aa0*/  ISETP.GT.AND P3, PT, R8, 0x30, !P3 ;  /* 0x000000300800780c */ /* 0x000fc40005f64270 */
[----:B------:R-:W-:Y:S02]  /*3ab0*/  FMNMX.FTZ R3, R35, R10, !PT ;  /* 0x0000000a23037209 */ /* 0x000fe40007810000 */
[----:B------:R-:W-:Y:S02]  /*3ac0*/  ISETP.LT.OR P2, PT, R4, 0x2a, P2 ;  /* 0x0000002a0400780c */ /* 0x000fe40001741670 */
[----:B------:R-:W-:Y:S02]  /*3ad0*/  FMNMX.FTZ R10, R38, R3, !PT ;  /* 0x00000003260a7209 */ /* 0x000fe40007810000 */
[----:B--2---:R-:W-:Y:S01]  /*3ae0*/  FMNMX.FTZ R5, R11, R12, !PT ;  /* 0x0000000c0b057209 */ /* 0x004fe20007810000 */
[----:B------:R-:W-:Y:S01]  /*3af0*/  IMAD.U32 R12, RZ, RZ, UR40 ;  /* 0x00000028ff0c7e24 */ /* 0x000fe2000f8e00ff */
[----:B------:R-:W-:Y:S02]  /*3b00*/  FMNMX.FTZ R3, R39, R10, !PT ;  /* 0x0000000a27037209 */ /* 0x000fe40007810000 */
[C---:B------:R-:W-:Y:S01]  /*3b10*/  FSETP.NEU.FTZ.AND P1, PT, R5.reuse, -INF , PT ;  /* 0xff8000000500780b */ /* 0x040fe20003f3d000 */
[----:B------:R-:W-:-:S01]  /*3b20*/  FFMA.FTZ R9, R5, R12, -8 ;  /* 0xc100000005097423 */ /* 0x000fc2000001000c */
[----:B------:R-:W-:-:S02]  /*3b30*/  FMNMX.FTZ R10, R42, R3, !PT ;  /* 0x000000032a0a7209 */ /* 0x000fc40007810000 */
[C---:B------:R-:W-:Y:S02]  /*3b40*/  ISETP.GT.AND P4, PT, R8.reuse, 0x31, !P4 ;  /* 0x000000310800780c */ /* 0x040fe40006784270 */
[----:B------:R-:W-:Y:S02]  /*3b50*/  FMNMX.FTZ R3, R43, R10, !PT ;  /* 0x0000000a2b037209 */ /* 0x000fe40007810000 */
[----:B------:R-:W-:Y:S02]  /*3b60*/  FSEL R11, R9, RZ, P1 ;  /* 0x000000ff090b7208 */ /* 0x000fe40000800000 */
[C---:B------:R-:W-:Y:S02]  /*3b70*/  ISETP.GT.AND P5, PT, R8.reuse, 0x38, !P5 ;  /* 0x000000380800780c */ /* 0x040fe40006fa4270 */
[----:B------:R-:W-:Y:S01]  /*3b80*/  ISETP.GT.AND P1, PT, R8, 0x39, !P6 ;  /* 0x000000390800780c */ /* 0x000fe20007724270 */
[--C-:B------:R-:W-:Y:S01]  /*3b90*/  FFMA.FTZ R9, R24, UR40, -R11.reuse ;  /* 0x0000002818097c23 */ /* 0x100fe2000801080b */
[----:B------:R-:W-:Y:S01]  /*3ba0*/  ISETP.LT.OR P3, PT, R4, 0x31, P3 ;  /* 0x000000310400780c */ /* 0x000fe20001f61670 */
[--C-:B------:R-:W-:Y:S01]  /*3bb0*/  FFMA.FTZ R10, R20, UR40, -R11.reuse ;  /* 0x00000028140a7c23 */ /* 0x100fe2000801080b */
[----:B------:R-:W-:Y:S01]  /*3bc0*/  FSEL R47, R47, -INF , !P2 ;  /* 0xff8000002f2f7808 */ /* 0x000fe20005000000 */
[----:B------:R2:W-:Y:S01]  /*3bd0*/  MUFU.EX2 R152, R9 ;  /* 0x0000000900987308 */ /* 0x0005e20000000800 */
[----:B------:R-:W-:Y:S01]  /*3be0*/  FMNMX.FTZ R8, R46, R3, !PT ;  /* 0x000000032e087209 */ /* 0x000fe20007810000 */
[--C-:B------:R-:W-:Y:S01]  /*3bf0*/  FFMA.FTZ R12, R32, UR40, -R11.reuse ;  /* 0x00000028200c7c23 */ /* 0x100fe2000801080b */
[----:B------:R-:W-:Y:S01]  /*3c00*/  ISETP.LT.OR P4, PT, R4, 0x32, P4 ;  /* 0x000000320400780c */ /* 0x000fe20002781670 */
[--C-:B------:R-:W-:Y:S01]  /*3c10*/  FFMA.FTZ R20, R60, UR40, -R11.reuse ;  /* 0x000000283c147c23 */ /* 0x100fe2000801080b */
[----:B------:R-:W-:Y:S01]  /*3c20*/  FSEL R50, R50, -INF , !P3 ;  /* 0xff80000032327808 */ /* 0x000fe20005800000 */
[--C-:B------:R-:W-:Y:S01]  /*3c30*/  FFMA.FTZ R14, R36, UR40, -R11.reuse ;  /* 0x00000028240e7c23 */ /* 0x100fe2000801080b */
[----:B------:R-:W-:Y:S01]  /*3c40*/  FMNMX.FTZ R3, R47, R8, !PT ;  /* 0x000000082f037209 */ /* 0x000fe20007810000 */
[----:B------:R3:W-:Y:S01]  /*3c50*/  MUFU.EX2 R13, R10 ;  /* 0x0000000a000d7308 */ /* 0x0007e20000000800 */
[----:B------:R-:W-:Y:S01]  /*3c60*/  ISETP.LT.OR P5, PT, R4, 0x39, P5 ;  /* 0x000000390400780c */ /* 0x000fe20002fa1670 */
[--C-:B--2---:R-:W-:Y:S01]  /*3c70*/  FFMA.FTZ R9, R56, UR40, -R11.reuse ;  /* 0x0000002838097c23 */ /* 0x104fe2000801080b */
[----:B------:R-:W-:Y:S01]  /*3c80*/  FSEL R51, R51, -INF , !P4 ;  /* 0xff80000033337808 */ /* 0x000fe20006000000 */
[--C-:B------:R-:W-:Y:S01]  /*3c90*/  FFMA.FTZ R24, R40, UR40, -R11.reuse ;  /* 0x0000002828187c23 */ /* 0x100fe2000801080b */
[----:B------:R-:W-:Y:S01]  /*3ca0*/  FMNMX.FTZ R8, R50, R3, !PT ;  /* 0x0000000332087209 */ /* 0x000fe20007810000 */
[--C-:B------:R-:W-:Y:S01]  /*3cb0*/  FFMA.FTZ R32, R64, UR40, -R11.reuse ;  /* 0x0000002840207c23 */ /* 0x100fe2000801080b */
[----:B------:R-:W-:Y:S01]  /*3cc0*/  ISETP.LT.OR P1, PT, R4, 0x3a, P1 ;  /* 0x0000003a0400780c */ /* 0x000fe20000f21670 */
[----:B------:R-:W-:Y:S01]  /*3cd0*/  MUFU.EX2 R15, R9 ;  /* 0x00000009000f7308 */ /* 0x000fe20000000800 */
[----:B------:R-:W-:Y:S01]  /*3ce0*/  FSEL R54, R54, -INF , !P5 ;  /* 0xff80000036367808 */ /* 0x000fe20006800000 */
[--C-:B---3--:R-:W-:Y:S01]  /*3cf0*/  FFMA.FTZ R10, R58, UR40, -R11.reuse ;  /* 0x000000283a0a7c23 */ /* 0x108fe2000801080b */
[----:B------:R-:W-:Y:S01]  /*3d00*/  FMNMX.FTZ R3, R51, R8, !PT ;  /* 0x0000000833037209 */ /* 0x000fe20007810000 */
[--C-:B------:R-:W-:Y:S01]  /*3d10*/  FFMA.FTZ R8, R28, UR40, -R11.reuse ;  /* 0x000000281c087c23 */ /* 0x100fe2000801080b */
[----:B------:R-:W-:Y:S01]  /*3d20*/  FSEL R55, R55, -INF , !P1 ;  /* 0xff80000037377808 */ /* 0x000fe20004800000 */
[--C-:B------:R-:W-:Y:S01]  /*3d30*/  FFMA.FTZ R28, R62, UR40, -R11.reuse ;  /* 0x000000283e1c7c23 */ /* 0x100fe2000801080b */
[----:B------:R-:W-:Y:S01]  /*3d40*/  FMNMX.FTZ R4, R54, R3, !PT ;  /* 0x0000000336047209 */ /* 0x000fe20007810000 */
[----:B------:R2:W-:Y:S01]  /*3d50*/  MUFU.EX2 R21, R10 ;  /* 0x0000000a00157308 */ /* 0x0005e20000000800 */
[----:B------:R-:W-:-:S02]  /*3d60*/  FFMA.FTZ R36, R66, UR40, -R11 ;  /* 0x0000002842247c23 */ /* 0x000fc4000801080b */
[----:B------:R-:W-:-:S05]  /*3d70*/  FMNMX.FTZ R4, R55, R4, !PT ;  /* 0x0000000437047209 */ /* 0x000fca0007810000 */
[----:B------:R-:W3:Y:S01]  /*3d80*/  SHFL.BFLY PT, R3, R4, 0x2, 0x1f ;  /* 0x0c401f0004037f89 */ /* 0x000ee200000e0000 */
[----:B------:R-:W-:Y:S01]  /*3d90*/  MUFU.EX2 R29, R28 ;  /* 0x0000001c001d7308 */ /* 0x000fe20000000800 */
[----:B--2---:R-:W-:-:S07]  /*3da0*/  FFMA.FTZ R10, R44, UR40, -R11 ;  /* 0x000000282c0a7c23 */ /* 0x004fce000801080b */
[----:B------:R-:W-:Y:S08]  /*3db0*/  MUFU.EX2 R8, R8 ;  /* 0x0000000800087308 */ /* 0x000ff00000000800 */
[----:B------:R2:W-:Y:S01]  /*3dc0*/  MUFU.EX2 R25, R20 ;  /* 0x0000001400197308 */ /* 0x0005e20000000800 */
[----:B---3--:R-:W-:-:S07]  /*3dd0*/  FMNMX.FTZ R3, R4, R3, !PT ;  /* 0x0000000304037209 */ /* 0x008fce0007810000 */
[----:B------:R-:W-:Y:S01]  /*3de0*/  MUFU.EX2 R12, R12 ;  /* 0x0000000c000c7308 */ /* 0x000fe20000000800 */
[----:B--2---:R-:W-:-:S01]  /*3df0*/  FFMA.FTZ R20, R48, UR40, -R11 ;  /* 0x0000002830147c23 */ /* 0x004fc2000801080b */
[----:B------:R-:W2:Y:S06]  /*3e00*/  SHFL.BFLY PT, R4, R3, 0x1, 0x1f ;  /* 0x0c201f0003047f89 */ /* 0x000eac00000e0000 */
[----:B------:R-:W3:Y:S08]  /*3e10*/  MUFU.EX2 R14, R14 ;  /* 0x0000000e000e7308 */ /* 0x000ef00000000800 */
[----:B------:R-:W-:Y:S08]  /*3e20*/  MUFU.EX2 R33, R32 ;  /* 0x0000002000217308 */ /* 0x000ff00000000800 */
[----:B------:R-:W-:Y:S01]  /*3e30*/  MUFU.EX2 R37, R36 ;  /* 0x0000002400257308 */ /* 0x000fe20000000800 */
[----:B---3--:R-:W-:-:S02]  /*3e40*/  F2FP.SATFINITE.E4M3.F32.PACK_AB_MERGE_C R154, R25, R14, RZ ;  /* 0x0000000e199a723e */ /* 0x008fc400048070ff */
[----:B--2---:R-:W-:Y:S01]  /*3e50*/  FMNMX.FTZ R9, R3, R4, !PT ;  /* 0x0000000403097209 */ /* 0x004fe20007810000 */
[----:B------:R-:W-:Y:S02]  /*3e60*/  IMAD.U32 R4, RZ, RZ, UR40 ;  /* 0x00000028ff047e24 */ /* 0x000fe4000f8e00ff */
[--C-:B------:R-:W-:Y:S01]  /*3e70*/  FFMA.FTZ R3, R52, UR40, -R11.reuse ;  /* 0x0000002834037c23 */ /* 0x100fe2000801080b */
[----:B------:R-:W-:-:S01]  /*3e80*/  FFMA.FTZ R11, R68, UR40, -R11 ;  /* 0x00000028440b7c23 */ /* 0x000fc2000801080b */
[C---:B------:R-:W-:Y:S01]  /*3e90*/  FSETP.NEU.FTZ.AND P1, PT, R9.reuse, -INF , PT ;  /* 0xff8000000900780b */ /* 0x040fe20003f3d000 */
[----:B------:R-:W-:-:S01]  /*3ea0*/  FFMA.FTZ R4, R9, R4, -8 ;  /* 0xc100000009047423 */ /* 0x000fc20000010004 */
[----:B------:R-:W-:Y:S01]  /*3eb0*/  MUFU.EX2 R24, R24 ;  /* 0x0000001800187308 */ /* 0x000fe20000000800 */
[----:B------:R-:W-:-:S03]  /*3ec0*/  F2FP.SATFINITE.E4M3.F32.PACK_AB_MERGE_C R154, R21, R12, R154 ;  /* 0x0000000c159a723e */ /* 0x000fc6000480709a */
[----:B------:R-:W-:-:S04]  /*3ed0*/  FSEL R28, R4, RZ, P1 ;  /* 0x000000ff041c7208 */ /* 0x000fc80000800000 */
[----:B------:R2:W-:Y:S01]  /*3ee0*/  MUFU.EX2 R4, R11 ;  /* 0x0000000b00047308 */ /* 0x0005e20000000800 */
        /* <DEDUP_REMOVED lines=8> */
[----:B--2---:R-:W-:-:S01]  /*3f70*/  FADD.FTZ R11, R152, R13 ;  /* 0x0000000d980b7221 */ /* 0x004fc20000010000 */
[--C-:B------:R-:W-:Y:S01]  /*3f80*/  FFMA.FTZ R39, R39, UR40, -R28.reuse ;  /* 0x0000002827277c23 */ /* 0x100fe2000801081c */
[----:B------:R-:W-:-:S01]  /*3f90*/  FFMA.FTZ R42, R42, UR40, -R28 ;  /* 0x000000282a2a7c23 */ /* 0x000fc2000801081c */
[----:B------:R-:W-:Y:S01]  /*3fa0*/  FFMA.FTZ R43, R43, UR40, -R28 ;  /* 0x000000282b2b7c23 */ /* 0x000fe2000801081c */
[----:B------:R-:W-:-:S01]  /*3fb0*/  FADD.FTZ R32, R8, R11 ;  /* 0x0000000b08207221 */ /* 0x000fc20000010000 */
[--C-:B------:R-:W-:Y:S01]  /*3fc0*/  FFMA.FTZ R46, R46, UR40, -R28.reuse ;  /* 0x000000282e2e7c23 */ /* 0x100fe2000801081c */
[----:B------:R-:W-:-:S01]  /*3fd0*/  FFMA.FTZ R47, R47, UR40, -R28 ;  /* 0x000000282f2f7c23 */ /* 0x000fc2000801081c */
[----:B------:R-:W2:Y:S01]  /*3fe0*/  MUFU.EX2 R27, R27 ;  /* 0x0000001b001b7308 */ /* 0x000ea20000000800 */
[----:B------:R-:W-:-:S01]  /*3ff0*/  FADD.FTZ R11, R15, R32 ;  /* 0x000000200f0b7221 */ /* 0x000fc20000010000 */
[--C-:B------:R-:W-:Y:S01]  /*4000*/  FFMA.FTZ R50, R50, UR40, -R28.reuse ;  /* 0x0000002832327c23 */ /* 0x100fe2000801081c */
[----:B------:R-:W-:-:S01]  /*4010*/  FFMA.FTZ R51, R51, UR40, -R28 ;  /* 0x0000002833337c23 */ /* 0x000fc2000801081c */
[----:B------:R-:W-:Y:S01]  /*4020*/  FFMA.FTZ R54, R54, UR40, -R28 ;  /* 0x0000002836367c23 */ /* 0x000fe2000801081c */
[----:B------:R-:W-:-:S01]  /*4030*/  FADD.FTZ R32, R12, R11 ;  /* 0x0000000b0c207221 */ /* 0x000fc20000010000 */
[----:B------:R-:W-:-:S02]  /*4040*/  FFMA.FTZ R28, R55, UR40, -R28 ;  /* 0x00000028371c7c23 */ /* 0x000fc4000801081c */
[----:B------:R-:W3:Y:S01]  /*4050*/  MUFU.EX2 R30, R30 ;  /* 0x0000001e001e7308 */ /* 0x000ee20000000800 */
[----:B------:R-:W-:-:S04]  /*4060*/  FADD.FTZ R11, R21, R32 ;  /* 0x00000020150b7221 */ /* 0x000fc80000010000 */
[----:B------:R-:W-:-:S03]  /*4070*/  FADD.FTZ R32, R14, R11 ;  /* 0x0000000b0e207221 */ /* 0x000fc60000010000 */
[----:B------:R-:W4:Y:S01]  /*4080*/  MUFU.EX2 R31, R31 ;  /* 0x0000001f001f7308 */ /* 0x000f220000000800 */
[----:B--2---:R-:W-:-:S01]  /*4090*/  FADD.FTZ R41, R26, R27 ;  /* 0x0000001b1a297221 */ /* 0x004fc20000010000 */
[----:B------:R-:W-:-:S04]  /*40a0*/  FADD.FTZ R11, R25, R32 ;  /* 0x00000020190b7221 */ /* 0x000fc80000010000 */
[----:B------:R-:W-:Y:S02]  /*40b0*/  FADD.FTZ R32, R24, R11 ;  /* 0x0000000b18207221 */ /* 0x000fe40000010000 */
[----:B------:R-:W2:Y:S01]  /*40c0*/  MUFU.EX2 R34, R34 ;  /* 0x0000002200227308 */ /* 0x000ea20000000800 */
[----:B---3--:R-:W-:-:S01]  /*40d0*/  FADD.FTZ R36, R30, R41 ;  /* 0x000000291e247221 */ /* 0x008fc20000010000 */
[----:B------:R-:W-:-:S06]  /*40e0*/  FADD.FTZ R11, R29, R32 ;  /* 0x000000201d0b7221 */ /* 0x000fcc0000010000 */
        /* <DEDUP_REMOVED lines=25> */
[----:B------:R-:W-:-:S04]  /*4280*/  F2FP.SATFINITE.E4M3.F32.PACK_AB_MERGE_C R32, R15, R8, RZ ;  /* 0x000000080f20723e */ /* 0x000fc800048070ff */
[----:B------:R-:W-:Y:S01]  /*4290*/  F2FP.SATFINITE.E4M3.F32.PACK_AB_MERGE_C R152, R13, R152, R32 ;  /* 0x000000980d98723e */ /* 0x000fe20004807020 */
[----:B------:R-:W3:Y:S01]  /*42a0*/  MUFU.EX2 R50, R50 ;  /* 0x0000003200327308 */ /* 0x000ee20000000800 */
[----:B----4-:R-:W-:-:S01]  /*42b0*/  FADD.FTZ R45, R47, R36 ;  /* 0x000000242f2d7221 */ /* 0x010fc20000010000 */
[----:B------:R-:W-:-:S04]  /*42c0*/  F2FP.SATFINITE.E4M3.F32.PACK_AB_MERGE_C R46, R47, R46, RZ ;  /* 0x0000002e2f2e723e */ /* 0x000fc800048070ff */
[----:B------:R-:W-:Y:S02]  /*42d0*/  F2FP.SATFINITE.E4M3.F32.PACK_AB_MERGE_C R157, R43, R42, R46 ;  /* 0x0000002a2b9d723e */ /* 0x000fe4000480702e */
[----:B------:R-:W4:Y:S01]  /*42e0*/  MUFU.EX2 R51, R51 ;  /* 0x0000003300337308 */ /* 0x000f220000000800 */
[----:B--2---:R-:W-:-:S04]  /*42f0*/  FADD.FTZ R8, R20, R41 ;  /* 0x0000002914087221 */ /* 0x004fc80000010000 */
[----:B------:R-:W-:-:S03]  /*4300*/  FADD.FTZ R8, R37, R8 ;  /* 0x0000000825087221 */ /* 0x000fc60000010000 */
[----:B------:R-:W2:Y:S01]  /*4310*/  MUFU.EX2 R3, R3 ;  /* 0x0000000300037308 */ /* 0x000ea20000000800 */
[----:B---3--:R-:W-:-:S07]  /*4320*/  FADD.FTZ R14, R50, R45 ;  /* 0x0000002d320e7221 */ /* 0x008fce0000010000 */
[----:B------:R-:W3:Y:S01]  /*4330*/  MUFU.EX2 R54, R54 ;  /* 0x0000003600367308 */ /* 0x000ee20000000800 */
[----:B----4-:R-:W-:-:S07]  /*4340*/  FADD.FTZ R15, R51, R14 ;  /* 0x0000000e330f7221 */ /* 0x010fce0000010000 */
[----:B------:R-:W4:Y:S01]  /*4350*/  MUFU.EX2 R11, R28 ;  /* 0x0000001c000b7308 */ /* 0x000f220000000800 */
[----:B--2---:R-:W-:-:S01]  /*4360*/  FADD.FTZ R25, R3, R8 ;  /* 0x0000000803197221 */ /* 0x004fc20000010000 */
[----:B------:R-:W-:-:S03]  /*4370*/  F2FP.SATFINITE.E4M3.F32.PACK_AB_MERGE_C R158, R4, R3, RZ ;  /* 0x00000003049e723e */ /* 0x000fc600048070ff */
[----:B------:R-:W-:Y:S01]  /*4380*/  FADD.FTZ R3, R4, R25 ;  /* 0x0000001904037221 */ /* 0x000fe20000010000 */
[----:B------:R-:W-:Y:S01]  /*4390*/  F2FP.SATFINITE.E4M3.F32.PACK_AB_MERGE_C R158, R37, R20, R158 ;  /* 0x00000014259e723e */ /* 0x000fe2000480709e */
[----:B---3--:R-:W-:Y:S01]  /*43a0*/  FADD.FTZ R8, R54, R15 ;  /* 0x0000000f36087221 */ /* 0x008fe20000010000 */
[----:B----4-:R-:W-:-:S03]  /*43b0*/  F2FP.SATFINITE.E4M3.F32.PACK_AB_MERGE_C R54, R11, R54, RZ ;  /* 0x000000360b36723e */ /* 0x010fc600048070ff */
[----:B------:R-:W-:Y:S01]  /*43c0*/  FADD.FTZ R4, R11, R8 ;  /* 0x000000080b047221 */ /* 0x000fe20000010000 */
[----:B------:R-:W-:Y:S01]  /*43d0*/  F2FP.SATFINITE.E4M3.F32.PACK_AB_MERGE_C R159, R51, R50, R54 ;  /* 0x00000032339f723e */ /* 0x000fe20004807036 */
[----:B------:R-:W-:Y:S06]  /*43e0*/  @!P0 BRA `(.L_x_1486) ;  /* 0x0000000000048947 */ /* 0x000fec0003800000 */
[----:B------:R-:W-:Y:S01]  /*43f0*/  BPT.TRAP 0x1 ;  /* 0x000000040000795c */ /* 0x000fe20000300000 */
.L_x_1486:
[----:B------:R2:W3:Y:S01]  /*4400*/  SYNCS.PHASECHK.TRANS64.TRYWAIT P1, [UR45+0x28450], R7 ;  /* 0x02845007ff0075a7 */ /* 0x0004e2000802016d */
[----:B------:R-:W-:Y:S05]  /*4410*/  @!P0 BRA `(.L_x_1487) ;  /* 0x0000000000048947 */ /* 0x000fea0003800000 */
[----:B------:R-:W-:Y:S01]  /*4420*/  BPT.TRAP 0x1 ;  /* 0x000000040000795c */ /* 0x000fe20000300000 */
.L_x_1487:
[----:B---3--:R-:W-:Y:S05]  /*4430*/  @P1 BRA `(.L_x_1488) ;  /* 0x0000000000081947 */ /* 0x008fea0003800000 */
[----:B------:R-:W3:Y:S02]  /*4440*/  SYNCS.PHASECHK.TRANS64.TRYWAIT P1, [UR45+0x28450], R7 ;  /* 0x02845007ff0075a7 */ /* 0x000ee4000802016d */
[----:B---3--:R-:W-:Y:S05]  /*4450*/  @!P1 BRA `(.L_x_1489) ;  /* 0x00000144000c9947 */ /* 0x008fea0003800000 */
.L_x_1488:
[----:B------:R4:W-:Y:S01]  /*4460*/  BAR.SYNC.DEFER_BLOCKING R6, 0x100 ;  /* 0x000400060000751d */ /* 0x0009e20000010000 */
[----:B------:R-:W-:-:S04]  /*4470*/  UIADD3 UR43, UR43, 0x8000, URZ ;  /* 0x000080002b2b7890 */ /* 0x000fc8000fffe03f */
[----:B------:R-:W-:Y:S01]  /*4480*/  USHF.R.U32.HI UR43, URZ, 0x4, UR43 ;  /* 0x000000043f2b7899 */ /* 0x000fe2000801162b */
[----:B------:R-:W-:-:S03]  /*4490*/  UMOV UR7, 0x80000020 ;  /* 0x8000002000077882 */ /* 0x000fc60000000000 */
[----:B------:R-:W-:-:S04]  /*44a0*/  ULOP3.LUT UR43, UR43, 0x3fff, URZ, 0xc0, !UPT ;  /* 0x00003fff2b2b7892 */ /* 0x000fc8000f8ec03f */
[----:B------:R-:W-:-:S04]  /*44b0*/  ULOP3.LUT UR47, UR43, 0x10000, URZ, 0xfc, !UPT ;  /* 0x000100002b2f7892 */ /* 0x000fc8000f8efc3f */
[----:B------:R-:W-:Y:S01]  /*44c0*/  ULEA UR6, UR38, UR47, 0xa ;  /* 0x0000002f26067291 */ /* 0x000fe2000f8e503f */
[----:B------:R-:W-:-:S08]  /*44d0*/  WARPGROUP.ARRIVE ;  /* 0x00000000000079c5 */ /* 0x000fd00000000000 */
        /* <DEDUP_REMOVED lines=10> */
.L_x_1490:
[----:B------:R-:W-:Y:S01]  /*4580*/  UISETP.NE.AND UP1, UPT, UR50, URZ, UPT ;  /* 0x0000003f3200728c */ /* 0x000fe2000bf25270 */
[----:B------:R-:W-:Y:S01]  /*4590*/  R2UR UR43, R160 ;  /* 0x00000000a02b72ca */ /* 0x000fe200000e0000 */
[----:B------:R-:W-:Y:S02]  /*45a0*/  UISETP.NE.AND UP0, UPT, UR46, URZ, UPT ;  /* 0x0000003f2e00728c */ /* 0x000fe4000bf05270 */
[----:B------:R-:W-:Y:S01]  /*45b0*/  UIADD3 UR45, UR45, 0x28460, URZ ;  /* 0x000284602d2d7890 */ /* 0x000fe2000fffe03f */
[----:B------:R-:W-:-:S03]  /*45c0*/  UMOV UR14, UR48 ;  /* 0x00000030000e7c82 */ /* 0x000fc60008000000 */
[----:B------:R-:W-:Y:S01]  /*45d0*/  PLOP3.LUT P1, PT, PT, PT, UP0, 0x40, 0x0 ;  /* 0x000000000000781c */ /* 0x000fe20003f2e808 */
[----:B------:R-:W-:Y:S02]  /*45e0*/  UPRMT UR45, UR52, 0x654, UR45 ;  /* 0x00000654342d7896 */ /* 0x000fe4000800002d */
[----:B------:R-:W-:Y:S01]  /*45f0*/  @UP1 ULDC UR6, c[0x0][0x44c] ;  /* 0x0001130000061ab9 */ /* 0x000fe20000000800 */
[----:B------:R-:W-:Y:S01]  /*4600*/  @UP1 ULDC UR15, c[0x0][0x450] ;  /* 0x00011400000f1ab9 */ /* 0x000fe20000000800 */
[----:B------:R-:W-:Y:S02]  /*4610*/  UIMAD.WIDE.U32 UR6, UR48, UR6, URZ ;  /* 0x00000006300672a5 */ /* 0x000fe4000f8e003f */
[----:B------:R-:W-:Y:S02]  /*4620*/  UIADD3 UR43, UR43, -0x2, URZ ;  /* 0xfffffffe2b2b7890 */ /* 0x000fe4000fffe03f */
[----:B------:R-:W-:Y:S01]  /*4630*/  @UP1 USHF.R.U32.HI UR14, URZ, UR15, UR7 ;  /* 0x0000000f3f0e1299 */ /* 0x000fe20008011607 */
[----:B------:R-:W-:Y:S03]  /*4640*/  SYNCS.ARRIVE.TRANS64.RED.A1T0 RZ, [UR45], RZ ;  /* 0x000000ffffff79a7 */ /* 0x000fe6000810042d */
        /* <DEDUP_REMOVED lines=14> */
.L_x_1492:
[----:B------:R-:W-:Y:S02]  /*4730*/  ULDC UR19, c[0x0][0x9e4] ;  /* 0x0002790000137ab9 */ /* 0x000fe40000000800 */
[----:B------:R-:W-:-:S11]  /*4740*/  UISETP.NE.AND UP0, UPT, UR19, 0x1, UPT ;  /* 0x000000011300788c */ /* 0x000fd6000bf05270 */
[----:B------:R-:W-:Y:S02]  /*4750*/  @UP0 ULDC.64 UR6, c[0x0][0x9e8] ;  /* 0x00027a0000060ab9 */ /* 0x000fe40000000a00 */
[----:B------:R-:W-:-:S04]  /*4760*/  UIMAD.WIDE.U32 UR14, UR18, UR6, URZ ;  /* 0x00000006120e72a5 */ /* 0x000fc8000f8e003f */
[----:B------:R-:W-:-:S12]  /*4770*/  @UP0 USHF.R.U32.HI UR18, URZ, UR7, UR15 ;  /* 0x000000073f120299 */ /* 0x000fd8000801160f */
.L_x_1493:
[----:B------:R-:W-:-:S04]  /*4780*/  UIMAD UR18, UR18, UR19, UR19 ;  /* 0x00000013121272a4 */ /* 0x000fc8000f8e0213 */
[----:B------:R-:W-:-:S04]  /*4790*/  UISETP.LT.AND UP0, UPT, UR11, UR18, UPT ;  /* 0x000000120b00728c */ /* 0x000fc8000bf01270 */
[----:B------:R-:W-:-:S12]  /*47a0*/  USEL UR11, UR11, UR18, UP0 ;  /* 0x000000120b0b7287 */ /* 0x000fd80008000000 */
.L_x_1491:
[----:B------:R-:W-:-:S04]  /*47b0*/  USHF.R.S32.HI UR6, URZ, 0x1f, UR11 ;  /* 0x0000001f3f067899 */ /* 0x000fc8000801140b */
[----:B------:R-:W-:-:S04]  /*47c0*/  ULEA.HI UR6, UR6, UR11, URZ, 0x6 ;  /* 0x0000000b06067291 */ /* 0x000fc8000f8f303f */
[----:B------:R-:W-:-:S04]  /*47d0*/  USHF.R.S32.HI UR6, URZ, 0x6, UR6 ;  /* 0x000000063f067899 */ /* 0x000fc80008011406 */
[----:B------:R-:W-:-:S04]  /*47e0*/  UISETP.LT.AND UP0, UPT, UR51, UR6, UPT ;  /* 0x000000063300728c */ /* 0x000fc8000bf01270 */
[----:B------:R-:W-:-:S04]  /*47f0*/  USEL UR44, UR51, UR6, !UP0 ;  /* 0x00000006332c7287 */ /* 0x000fc8000c000000 */
[----:B------:R-:W-:-:S06]  /*4800*/  UISETP.GE.AND UP0, UPT, UR43, UR44, UPT ;  /* 0x0000002c2b00728c */ /* 0x000fcc000bf06270 */
[----:B------:R-:W-:-:S13]  /*4810*/  PLOP3.LUT P1, PT, PT, PT, UP0, 0x80, 0x0 ;  /* 0x000000000000781c */ /* 0x000fda0003f2f008 */
[----:B------:R-:W-:Y:S05]  /*4820*/  @!P1 BRA `(.L_x_1494) ;  /* 0x00000024008c9947 */ /* 0x000fea0003800000 */
[----:B------:R-:W-:Y:S01]  /*4830*/  IMAD.MOV.U32 R10, RZ, RZ, R9 ;  /* 0x000000ffff0a7224 */ /* 0x000fe200078e0009 */
[----:B------:R-:W-:Y:S01]  /*4840*/  ULDC UR52, c[0x0][0x9e4] ;  /* 0x0002790000347ab9 */ /* 0x000fe20000000800 */
[----:B------:R-:W-:Y:S01]  /*4850*/  IMAD.MOV.U32 R11, RZ, RZ, R5 ;  /* 0x000000ffff0b7224 */ /* 0x000fe200078e0005 */
[----:B------:R-:W-:Y:S01]  /*4860*/  ULDC UR59, c[0x0][0x9dc] ;  /* 0x00027700003b7ab9 */ /* 0x000fe20000000800 */
[----:B------:R-:W-:-:S05]  /*4870*/  ULDC UR60, c[0x0][0x9e0] ;  /* 0x00027800003c7ab9 */ /* 0x000fca0000000800 */
.L_x_1513:
[----:B------:R-:W-:-:S04]  /*4880*/  UIADD3 UR38, UR38, 0x1, URZ ;  /* 0x0000000126267890 */ /* 0x000fc8000fffe03f */
[----:B------:R-:W-:-:S04]  /*4890*/  UISETP.NE.AND UP0, UPT, UR38, 0x2, UPT ;  /* 0x000000022600788c */ /* 0x000fc8000bf05270 */
[----:B------:R-:W-:Y:S02]  /*48a0*/  USEL UR6, URZ, 0x1, UP0 ;  /* 0x000000013f067887 */ /* 0x000fe40008000000 */
[----:B------:R-:W-:Y:S02]  /*48b0*/  USEL UR38, UR38, URZ, UP0 ;  /* 0x0000003f26267287 */ /* 0x000fe40008000000 */
[----:B------:R-:W-:Y:S01]  /*48c0*/  ULOP3.LUT UR39, UR39, UR6, URZ, 0x3c, !UPT ;  /* 0x0000000627277292 */ /* 0x000fe2000f8e3c3f */
[----:B0-2---:R-:W-:Y:S11]  /*48d0*/  @!P0 BRA `(.L_x_1495) ;  /* 0x0000000000048947 */ /* 0x005ff60003800000 */
[----:B------:R-:W-:Y:S01]  /*48e0*/  BPT.TRAP 0x1 ;  /* 0x000000040000795c */ /* 0x000fe20000300000 */
.L_x_1495:
[----:B------:R-:W4:Y:S01]  /*48f0*/  S2UR UR53, SR_CgaCtaId ;  /* 0x00000000003579c3 */ /* 0x000f220000008800 */
[----:B------:R-:W-:Y:S01]  /*4900*/  UMOV UR6, 0x400 ;  /* 0x0000040000067882 */ /* 0x000fe20000000000 */
[----:B---3--:R-:W-:-:S05]  /*4910*/  IMAD.U32 R8, RZ, RZ, UR39 ;  /* 0x00000027ff087e24 */ /* 0x008fca000f8e00ff */
[----:B------:R-:W-:Y:S01]  /*4920*/  SHF.L.U32 R8, R8, 0x1f, RZ ;  /* 0x0000001f08087819 */ /* 0x000fe200000006ff */
[----:B----4-:R-:W-:-:S04]  /*4930*/  ULEA UR6, UR53, UR6, 0x18 ;  /* 0x0000000635067291 */ /* 0x010fc8000f8ec03f */
[----:B------:R-:W-:-:S09]  /*4940*/  ULEA UR45, UR38, UR6, 0x3 ;  /* 0x00000006262d7291 */ /* 0x000fd2000f8e183f */
[----:B------:R3:W4:Y:S01]  /*4950*/  SYNCS.PHASECHK.TRANS64.TRYWAIT P1, [UR45+0x28430], R8 ;  /* 0x02843008ff0075a7 */ /* 0x000722000802016d */
[----:B------:R-:W-:Y:S05]  /*4960*/  @!P0 BRA `(.L_x_1496) ;  /* 0x0000000000048947 */ /* 0x000fea0003800000 */
[----:B------:R-:W-:Y:S01]  /*4970*/  BPT.TRAP 0x1 ;  /* 0x000000040000795c */ /* 0x000fe20000300000 */
.L_x_1496:
[----:B----4-:R-:W-:Y:S05]  /*4980*/  @P1 BRA `(.L_x_1497) ;  /* 0x0000000000081947 */ /* 0x010fea0003800000 */
[----:B------:R-:W4:Y:S02]  /*4990*/  SYNCS.PHASECHK.TRANS64.TRYWAIT P1, [UR45+0x28430], R8 ;  /* 0x02843008ff0075a7 */ /* 0x000f24000802016d */
[----:B----4-:R-:W-:Y:S05]  /*49a0*/  @!P1 BRA `(.L_x_1498) ;  /* 0x0000013c00d09947 */ /* 0x010fea0003800000 */
.L_x_1497:
[----:B------:R-:W-:Y:S01]  /*49b0*/  ULEA UR30, UR38, UR49, 0xa ;  /* 0x00000031261e7291 */ /* 0x000fe2000f8e503f */
[----:B------:R-:W-:Y:S01]  /*49c0*/  WARPGROUP.ARRIVE ;  /* 0x00000000000079c5 */ /* 0x000fe20000000000 */
[----:B------:R-:W-:Y:S01]  /*49d0*/  UMOV UR35, 0x40000040 ;  /* 0x4000004000237882 */ /* 0x000fe20000000000 */
[----:B------:R-:W-:Y:S01]  /*49e0*/  UMOV UR7, 0x40000040 ;  /* 0x4000004000077882 */ /* 0x000fe20000000000 */
[----:B------:R-:W-:-:S03]  /*49f0*/  UIADD3 UR6, UR30, 0x2, URZ ;  /* 0x000000021e067890 */ /* 0x000fc6000fffe03f */
[----:B-1----:R-:W1:Y:S01]  /*4a00*/  S2R R0, SR_TID.X ;  /* 0x0000000000007919 */ /* 0x002e620000002100 */
[----:B------:R-:W-:Y:S02]  /*4a10*/  UIADD3 UR10, UR30, 0x4, URZ ;  /* 0x000000041e0a7890 */ /* 0x000fe4000fffe03f */
[----:B------:R-:W-:Y:S01]  /*4a20*/  UMOV UR34, UR30 ;  /* 0x0000001e00227c82 */ /* 0x000fe20008000000 */
        /* <DEDUP_REMOVED lines=39> */
.L_x_1499:
[----:B------:R-:W-:Y:S01]  /*4ca0*/  UISETP.NE.AND UP1, UPT, UR50, URZ, UPT ;  /* 0x0000003f3200728c */ /* 0x000fe2000bf25270 */
[----:B----4-:R-:W-:Y:S01]  /*4cb0*/  VIADD R5, R17, UR48 ;  /* 0x0000003011057c36 */ /* 0x010fe20008000000 */
[----:B------:R-:W-:Y:S02]  /*4cc0*/  USHF.L.U32 UR7, UR43, 0x6, URZ ;  /* 0x000000062b077899 */ /* 0x000fe4000800063f */
[----:B------:R-:W-:Y:S02]  /*4cd0*/  UISETP.NE.AND UP0, UPT, UR46, URZ, UPT ;  /* 0x0000003f2e00728c */ /* 0x000fe4000bf05270 */
[----:B------:R-:W-:Y:S01]  /*4ce0*/  PLOP3.LUT P1, PT, PT, PT, UP1, 0x80, 0x0 ;  /* 0x000000000000781c */ /* 0x000fe20003f2f018 */
[----:B------:R-:W-:Y:S01]  /*4cf0*/  UMOV UR10, UR59 ;  /* 0x0000003b000a7c82 */ /* 0x000fe20008000000 */
[----:B------:R-:W-:Y:S01]  /*4d00*/  PLOP3.LUT P2, PT, PT, PT, UP1, 0x80, 0x0 ;  /* 0x000000000000781c */ /* 0x000fe20003f4f018 */
[----:B------:R-:W-:Y:S02]  /*4d10*/  IMAD.U32 R12, RZ, RZ, UR7 ;  /* 0x00000007ff0c7e24 */ /* 0x000fe4000f8e00ff */
[----:B------:R-:W-:-:S03]  /*4d20*/  @UP1 ULDC UR6, c[0x0][0x44c] ;  /* 0x0001130000061ab9 */ /* 0x000fc60000000800 */
[----:B------:R-:W-:-:S05]  /*4d30*/  IADD3 R12, -R2, 0x1, -R12 ;  /* 0x00000001020c7810 */ /* 0x000fca0007ffe90c */
[----:B------:R-:W-:Y:S01]  /*4d40*/  @P1 IMAD.HI.U32 R6, R5, UR6, RZ ;  /* 0x0000000605061c27 */ /* 0x000fe2000f8e00ff */
[----:B------:R-:W-:Y:S01]  /*4d50*/  @UP1 ULDC UR6, c[0x0][0x450] ;  /* 0x0001140000061ab9 */ /* 0x000fe20000000800 */
[----:B------:R-:W-:-:S03]  /*4d60*/  PLOP3.LUT P1, PT, PT, PT, UP0, 0x40, 0x0 ;  /* 0x000000000000781c */ /* 0x000fc60003f2e808 */
[----:B------:R-:W-:Y:S01]  /*4d70*/  @P2 SHF.R.U32.HI R5, RZ, UR6, R6 ;  /* 0x00000006ff052c19 */ /* 0x000fe20008011606 */
[----:B------:R-:W-:Y:S01]  /*4d80*/  UIADD3 UR6, UR45, 0x28440, URZ ;  /* 0x000284402d067890 */ /* 0x000fe2000fffe03f */
[----:B------:R-:W-:-:S03]  /*4d90*/  IMAD.U32 R6, RZ, RZ, UR42 ;  /* 0x0000002aff067e24 */ /* 0x000fc6000f8e00ff */
[----:B------:R-:W4:Y:S01]  /*4da0*/  SHFL.IDX PT, R15, R5, RZ, 0x1c1f ;  /* 0x001c1fff050f7589 */ /* 0x000f2200000e0000 */
[----:B------:R-:W-:Y:S01]  /*4db0*/  UPRMT UR6, UR53, 0x654, UR6 ;  /* 0x0000065435067896 */ /* 0x000fe20008000006 */
[----:B------:R-:W-:-:S05]  /*4dc0*/  IADD3 R12, -R6, UR41, R12 ;  /* 0x00000029060c7c10 */ /* 0x000fca000fffe10c */
[----:B------:R-:W-:-:S03]  /*4dd0*/  VIADD R9, R12, UR60 ;  /* 0x0000003c0c097c36 */ /* 0x000fc60008000000 */
[----:B------:R-:W-:Y:S01]  /*4de0*/  SYNCS.ARRIVE.TRANS64.RED.A1T0 RZ, [UR6], RZ ;  /* 0x000000ffffff79a7 */ /* 0x000fe20008100406 */
[----:B------:R-:W-:-:S06]  /*4df0*/  ULOP3.LUT UR6, URZ, UR10, URZ, 0x33, !UPT ;  /* 0x0000000a3f067292 */ /* 0x000fcc000f8e333f */
[----:B------:R-:W-:Y:S02]  /*4e00*/  VIADD R12, R12, UR6 ;  /* 0x000000060c0c7c36 */ /* 0x000fe40008000000 */
[----:B----4-:R-:W-:Y:S02]  /*4e10*/  IMAD.IADD R13, R9, 0x1, R15 ;  /* 0x00000001090d7824 */ /* 0x010fe400078e020f */
[----:B------:R-:W-:Y:S01]  /*4e20*/  IMAD.IADD R14, R15, 0x1, R12 ;  /* 0x000000010f0e7824 */ /* 0x000fe200078e020c */
[----:B------:R-:W-:Y:S06]  /*4e30*/  @P1 BRA `(.L_x_1500) ;  /* 0x00000000005c1947 */ /* 0x000fec0003800000 */
[----:B------:R-:W-:Y:S01]  /*4e40*/  IMAD.U32 R6, RZ, RZ, UR42 ;  /* 0x0000002aff067e24 */ /* 0x000fe2000f8e00ff */
[----:B------:R-:W-:Y:S04]  /*4e50*/  BSSY B0, `(.L_x_1501) ;  /* 0x0000011000007945 */ /* 0x000fe80003800000 */
[----:B------:R-:W-:-:S04]  /*4e60*/  IADD3 R15, -R6, UR41, R15 ;  /* 0x00000029060f7c10 */ /* 0x000fc8000fffe10f */
[----:B------:R-:W-:-:S13]  /*4e70*/  ISETP.GT.AND P1, PT, R15, -0x1, PT ;  /* 0xffffffff0f00780c */ /* 0x000fda0003f24270 */
[----:B------:R-:W-:Y:S05]  /*4e80*/  @P1 BRA `(.L_x_1502) ;  /* 0x0000000000201947 */ /* 0x000fea0003800000 */
[----:B------:R-:W-:Y:S01]  /*4e90*/  IMAD.U32 R20, RZ, RZ, UR52 ;  /* 0x00000034ff147e24 */ /* 0x000fe2000f8e00ff */
[----:B------:R-:W-:-:S04]  /*4ea0*/  LOP3.LUT R15, RZ, R15, RZ, 0x33, !PT ;  /* 0x0000000fff0f7212 */ /* 0x000fc800078e33ff */
[----:B------:R-:W-:-:S13]  /*4eb0*/  ISETP.NE.AND P1, PT, R20, 0x1, PT ;  /* 0x000000011400780c */ /* 0x000fda0003f25270 */
[----:B0-2---:R-:W0:Y:S02]  /*4ec0*/  @P1 LDC.64 R6, c[0x0][0x9e8] ;  /* 0x00027a00ff061b82 */ /* 0x005e240000000a00 */
[----:B0-----:R-:W-:-:S05]  /*4ed0*/  @P1 IMAD.HI.U32 R6, R15, R6, RZ ;  /* 0x000000060f061227 */ /* 0x001fca00078e00ff */
[----:B------:R-:W-:-:S04]  /*4ee0*/  @P1 SHF.R.U32.HI R15, RZ, R7, R6 ;  /* 0x00000007ff0f1219 */ /* 0x000fc80000011606 */
[----:B------:R-:W-:Y:S01]  /*4ef0*/  LOP3.LUT R15, RZ, R15, RZ, 0x33, !PT ;  /* 0x0000000fff0f7212 */ /* 0x000fe200078e33ff */
[----:B------:R-:W-:Y:S06]  /*4f00*/  BRA `(.L_x_1503) ;  /* 0x0000000000147947 */ /* 0x000fec0003800000 */
.L_x_1502:
[----:B------:R-:W-:-:S05]  /*4f10*/  IMAD.U32 R20, RZ, RZ, UR52 ;  /* 0x00000034ff147e24 */ /* 0x000fca000f8e00ff */
[----:B------:R-:W-:-:S13]  /*4f20*/  ISETP.NE.AND P1, PT, R20, 0x1, PT ;  /* 0x000000011400780c */ /* 0x000fda0003f25270 */
[----:B0-2---:R-:W0:Y:S02]  /*4f30*/  @P1 LDC.64 R6, c[0x0][0x9e8] ;  /* 0x00027a00ff061b82 */ /* 0x005e240000000a00 */
[----:B0-----:R-:W-:-:S05]  /*4f40*/  @P1 IMAD.HI.U32 R6, R15, R6, RZ ;  /* 0x000000060f061227 */ /* 0x001fca00078e00ff */
[----:B------:R-:W-:-:S07]  /*4f50*/  @P1 SHF.R.U32.HI R15, RZ, R7, R6 ;  /* 0x00000007ff0f1219 */ /* 0x000fce0000011606 */
.L_x_1503:
[----:B------:R-:W-:Y:S05]  /*4f60*/  BSYNC B0 ;  /* 0x0000000000007941 */ /* 0x000fea0003800000 */
.L_x_1501:
[----:B------:R-:W-:-:S04]  /*4f70*/  IMAD R15, R15, R20, -UR7 ;  /* 0x800000070f0f7e24 */ /* 0x000fc8000f8e0214 */
[----:B------:R-:W-:-:S05]  /*4f80*/  IMAD.IADD R15, R15, 0x1, -R2 ;  /* 0x000000010f0f7824 */ /* 0x000fca00078e0a02 */
[----:B------:R-:W-:Y:S02]  /*4f90*/  VIMNMX R14, R14, R15, !PT ;  /* 0x0000000f0e0e7248 */ /* 0x000fe40007fe0100 */
[----:B------:R-:W-:-:S07]  /*4fa0*/  VIADDMNMX R13, R15, R20, R13, PT ;  /* 0x000000140f0d7246 */ /* 0x000fce000380010d */
.L_x_1500:
[----:B------:R-:W-:Y:S01]  /*4fb0*/  UISETP.GT.AND UP0, UPT, UR43, -0x1, UPT ;  /* 0xffffffff2b00788c */ /* 0x000fe2000bf04270 */
[----:B------:R-:W4:Y:S01]  /*4fc0*/  SHFL.IDX PT, R5, R5, 0x1, 0x1c1f ;  /* 0x003c1f0005057f89 */ /* 0x000f2200000e0000 */
[----:B------:R-:W-:-:S04]  /*4fd0*/  UISETP.NE.AND UP1, UPT, UR46, URZ, UPT ;  /* 0x0000003f2e00728c */ /* 0x000fc8000bf25270 */
[----:B------:R-:W-:-:S04]  /*4fe0*/  PLOP3.LUT P1, PT, PT, PT, UP0, 0x80, 0x0 ;  /* 0x000000000000781c */ /* 0x000fc80003f2f008 */
[C---:B------:R-:W-:Y:S02]  /*4ff0*/  ISETP.GT.AND P4, PT, R14.reuse, 0x1, P1 ;  /* 0x000000010e00780c */ /* 0x040fe40000f84270 */
[C---:B------:R-:W-:Y:S02]  /*5000*/  ISETP.GT.AND P5, PT, R14.reuse, RZ, P1 ;  /* 0x000000ff0e00720c */ /* 0x040fe40000fa4270 */
[C---:B------:R-:W-:Y:S02]  /*5010*/  ISETP.LT.OR P4, PT, R13.reuse, 0x2, P4 ;  /* 0x000000020d00780c */ /* 0x040fe40002781670 */
[----:B------:R-:W-:Y:S02]  /*5020*/  ISETP.LT.OR P5, PT, R13, 0x1, P5 ;  /* 0x000000010d00780c */ /* 0x000fe40002fa1670 */
[----:B------:R-:W-:Y:S02]  /*5030*/  FSEL R153, R153, -INF , !P4 ;  /* 0xff80000099997808 */ /* 0x000fe40006000000 */
[----:B------:R-:W-:-:S02]  /*5040*/  ISETP.GT.AND P4, PT, R14, 0x18, P1 ;  /* 0x000000180e00780c */ /* 0x000fc40000f84270 */
[----:B------:R-:W-:Y:S02]  /*5050*/  FSEL R152, R152, -INF , !P5 ;  /* 0xff80000098987808 */ /* 0x000fe40006800000 */
[----:B------:R-:W-:Y:S01]  /*5060*/  ISETP.LT.OR P4, PT, R13, 0x19, P4 ;  /* 0x000000190d00780c */ /* 0x000fe20002781670 */
[--C-:B----4-:R-:W-:Y:S01]  /*5070*/  IMAD.IADD R9, R9, 0x1, R5.reuse ;  /* 0x0000000109097824 */ /* 0x110fe200078e0205 */
[----:B------:R-:W-:Y:S01]  /*5080*/  ISETP.GT.AND P6, PT, R14, 0x8, P1 ;  /* 0x000000080e00780c */ /* 0x000fe20000fc4270 */
[----:B------:R-:W-:Y:S01]  /*5090*/  IMAD.IADD R12, R12, 0x1, R5 ;  /* 0x000000010c0c7824 */ /* 0x000fe200078e0205 */
[C---:B------:R-:W-:Y:S02]  /*50a0*/  ISETP.GT.AND P2, PT, R14.reuse, 0x9, P1 ;  /* 0x000000090e00780c */ /* 0x040fe40000f44270 */
[C---:B------:R-:W-:Y:S02]  /*50b0*/  ISETP.GT.AND P3, PT, R14.reuse, 0x10, P1 ;  /* 0x000000100e00780c */ /* 0x040fe40000f64270 */
[----:B------:R-:W-:-:S02]  /*50c0*/  ISETP.GT.AND P5, PT, R14, 0x11, P1 ;  /* 0x000000110e00780c */ /* 0x000fc40000fa4270 */
[----:B------:R-:W-:Y:S02]  /*50d0*/  FSEL R164, R164, -INF , !P4 ;  /* 0xff800000a4a47808 */ /* 0x000fe40006000000 */
[----:B------:R-:W-:Y:S02]  /*50e0*/  ISETP.GT.AND P4, PT, R14, 0x29, P1 ;  /* 0x000000290e00780c */ /* 0x000fe40000f84270 */
        /* <DEDUP_REMOVED lines=9> */
[----:B------:R-:W-:-:S02]  /*5180*/  ISETP.GT.AND P6, PT, R14, 0x19, P1 ;  /* 0x000000190e00780c */ /* 0x000fc40000fc4270 */
[C---:B------:R-:W-:Y:S02]  /*5190*/  ISETP.GT.AND P2, PT, R14.reuse, 0x20, P1 ;  /* 0x000000200e00780c */ /* 0x040fe40000f44270 */
[C---:B------:R-:W-:Y:S02]  /*51a0*/  ISETP.GT.AND P3, PT, R14.reuse, 0x21, P1 ;  /* 0x000000210e00780c */ /* 0x040fe40000f64270 */
[----:B------:R-:W-:Y:S02]  /*51b0*/  ISETP.GT.AND P5, PT, R14, 0x28, P1 ;  /* 0x000000280e00780c */ /* 0x000fe40000fa4270 */
[----:B------:R-:W-:Y:S02]  /*51c0*/  FSEL R173, R173, -INF , !P4 ;  /* 0xff800000adad7808 */ /* 0x000fe40006000000 */
[----:B------:R-:W-:Y:S02]  /*51d0*/  PLOP3.LUT P4, PT, PT, PT, UP1, 0x40, 0x0 ;  /* 0x000000000000781c */ /* 0x000fe40003f8e818 */
        /* <DEDUP_REMOVED lines=11> */
[----:B------:R-:W-:Y:S02]  /*5290*/  ISETP.GT.AND P5, PT, R14, 0x39, P1 ;  /* 0x000000390e00780c */ /* 0x000fe40000fa4270 */
[----:B------:R-:W-:-:S02]  /*52a0*/  ISETP.LT.OR P6, PT, R13, 0x31, P6 ;  /* 0x000000310d00780c */ /* 0x000fc400037c1670 */
[C---:B------:R-:W-:Y:S02]  /*52b0*/  ISETP.LT.OR P2, PT, R13.reuse, 0x32, P2 ;  /* 0x000000320d00780c */ /* 0x040fe40001741670 */
[C---:B------:R-:W-:Y:S02]  /*52c0*/  ISETP.LT.OR P3, PT, R13.reuse, 0x39, P3 ;  /* 0x000000390d00780c */ /* 0x040fe40001f61670 */
[----:B------:R-:W-:Y:S02]  /*52d0*/  ISETP.LT.OR P5, PT, R13, 0x3a, P5 ;  /* 0x0000003a0d00780c */ /* 0x000fe40002fa1670 */
[----:B------:R-:W-:Y:S02]  /*52e0*/  FSEL R176, R176, -INF , !P6 ;  /* 0xff800000b0b07808 */ /* 0x000fe40007000000 */
[----:B------:R-:W-:Y:S02]  /*52f0*/  FSEL R177, R177, -INF , !P2 ;  /* 0xff800000b1b17808 */ /* 0x000fe40005000000 */
[----:B------:R-:W-:-:S02]  /*5300*/  FSEL R180, R180, -INF , !P3 ;  /* 0xff800000b4b47808 */ /* 0x000fc40005800000 */
[----:B------:R-:W-:Y:S01]  /*5310*/  FSEL R181, R181, -INF , !P5 ;  /* 0xff800000b5b57808 */ /* 0x000fe20006800000 */
        /* <DEDUP_REMOVED lines=14> */
.L_x_1506:
[----:B------:R-:W-:-:S05]  /*5400*/  IMAD.U32 R13, RZ, RZ, UR52 ;  /* 0x00000034ff0d7e24 */ /* 0x000fca000f8e00ff */
[----:B------:R-:W-:-:S13]  /*5410*/  ISETP.NE.AND P2, PT, R13, 0x1, PT ;  /* 0x000000010d00780c */ /* 0x000fda0003f45270 */
[----:B0-2---:R-:W0:Y:S02]  /*5420*/  @P2 LDC.64 R6, c[0x0][0x9e8] ;  /* 0x00027a00ff062b82 */ /* 0x005e240000000a00 */
[----:B0-----:R-:W-:-:S05]  /*5430*/  @P2 IMAD.HI.U32 R6, R5, R6, RZ ;  /* 0x0000000605062227 */ /* 0x001fca00078e00ff */
[----:B------:R-:W-:-:S07]  /*5440*/  @P2 SHF.R.U32.HI R5, RZ, R7, R6 ;  /* 0x00000007ff052219 */ /* 0x000fce0000011606 */
.L_x_1507:
[----:B------:R-:W-:Y:S05]  /*5450*/  BSYNC B0 ;  /* 0x0000000000007941 */ /* 0x000fea0003800000 */
.L_x_1505:
[----:B------:R-:W-:-:S04]  /*5460*/  IMAD R5, R5, R13, -UR7 ;  /* 0x8000000705057e24 */ /* 0x000fc8000f8e020d */
[----:B------:R-:W-:-:S05]  /*5470*/  IMAD.IADD R5, R5, 0x1, -R2 ;  /* 0x0000000105057824 */ /* 0x000fca00078e0a02 */
[----:B------:R-:W-:Y:S02]  /*5480*/  VIMNMX R12, R12, R5, !PT ;  /* 0x000000050c0c7248 */ /* 0x000fe40007fe0100 */
[----:B------:R-:W-:-:S07]  /*5490*/  VIADDMNMX R9, R5, R13, R9, PT ;  /* 0x0000000d05097246 */ /* 0x000fce0003800109 */
.L_x_1504:
[----:B------:R-:W-:Y:S02]  /*54a0*/  LOP3.LUT R16, R16, 0xfffff7ff, RZ, 0xc0, !PT ;  /* 0xfffff7ff10107812 */ /* 0x000fe400078ec0ff */
[----:B------:R-:W-:Y:S02]  /*54b0*/  FMNMX.FTZ R5, R152, R11, !PT ;  /* 0x0000000b98057209 */ /* 0x000fe40007810000 */
[----:B------:R-:W-:Y:S02]  /*54c0*/  @P0 LOP3.LUT R16, R16, 0x800, RZ, 0xfc, !PT ;  /* 0x0000080010100812 */ /* 0x000fe400078efcff */
[----:B------:R-:W-:Y:S02]  /*54d0*/  ISETP.GT.AND P0, PT, R12, 0x19, P1 ;  /* 0x000000190c00780c */ /* 0x000fe40000f04270 */
[----:B------:R-:W-:Y:S02]  /*54e0*/  FMNMX.FTZ R5, R153, R5, !PT ;  /* 0x0000000599057209 */ /* 0x000fe40007810000 */
[----:B------:R-:W-:-:S02]  /*54f0*/  LOP3.LUT R16, R16, 0xffffbfff, RZ, 0xc0, !PT ;  /* 0xffffbfff10107812 */ /* 0x000fc400078ec0ff */
[----:B------:R-:W-:Y:S02]  /*5500*/  FMNMX.FTZ R5, R156, R5, !PT ;  /* 0x000000059c057209 */ /* 0x000fe40007810000 */
[----:B------:R-:W-:Y:S02]  /*5510*/  ISETP.GT.AND P5, PT, R12, 0x1, P1 ;  /* 0x000000010c00780c */ /* 0x000fe40000fa4270 */
[----:B------:R-:W-:Y:S02]  /*5520*/  FMNMX.FTZ R5, R157, R5, !PT ;  /* 0x000000059d057209 */ /* 0x000fe40007810000 */
[----:B------:R-:W-:Y:S02]  /*5530*/  ISETP.LT.OR P5, PT, R9, 0x2, P5 ;  /* 0x000000020900780c */ /* 0x000fe40002fa1670 */
[----:B------:R-:W-:Y:S02]  /*5540*/  @P0 LOP3.LUT R16, R16, 0x4000, RZ, 0xfc, !PT ;  /* 0x0000400010100812 */ /* 0x000fe400078efcff */
[----:B------:R-:W-:-:S02]  /*5550*/  ISETP.GT.AND P0, PT, R12, 0x31, P1 ;  /* 0x000000310c00780c */ /* 0x000fc40000f04270 */
[----:B------:R-:W-:Y:S02]  /*5560*/  FMNMX.FTZ R5, R160, R5, !PT ;  /* 0x00000005a0057209 */ /* 0x000fe40007810000 */
[----:B------:R-:W-:Y:S02]  /*5570*/  LOP3.LUT R16, R16, 0xfffffffd, RZ, 0xc0, !PT ;  /* 0xfffffffd10107812 */ /* 0x000fe400078ec0ff */
[----:B------:R-:W-:Y:S02]  /*5580*/  FMNMX.FTZ R5, R161, R5, !PT ;  /* 0x00000005a1057209 */ /* 0x000fe40007810000 */
[----:B------:R-:W-:Y:S02]  /*5590*/  FSEL R155, R155, -INF , !P5 ;  /* 0xff8000009b9b7808 */ /* 0x000fe40006800000 */
[----:B------:R-:W-:Y:S02]  /*55a0*/  FMNMX.FTZ R5, R164, R5, !PT ;  /* 0x00000005a4057209 */ /* 0x000fe40007810000 */
[----:B------:R-:W-:-:S02]  /*55b0*/  ISETP.GT.AND P6, PT, R12, 0x8, P1 ;  /* 0x000000080c00780c */ /* 0x000fc40000fc4270 */
[----:B------:R-:W-:Y:S02]  /*55c0*/  FMNMX.FTZ R5, R165, R5, !PT ;  /* 0x00000005a5057209 */ /* 0x000fe40007810000 */
[----:B------:R-:W-:Y:S02]  /*55d0*/  @P0 LOP3.LUT R16, R16, 0x2, RZ, 0xfc, !PT ;  /* 0x0000000210100812 */ /* 0x000fe400078efcff */
[----:B------:R-:W-:Y:S02]  /*55e0*/  ISETP.GT.AND P0, PT, R12, 0x38, P1 ;  /* 0x000000380c00780c */ /* 0x000fe40000f04270 */
[----:B------:R-:W-:Y:S02]  /*55f0*/  FMNMX.FTZ R5, R168, R5, !PT ;  /* 0x00000005a8057209 */ /* 0x000fe40007810000 */
[----:B------:R-:W-:Y:S02]  /*5600*/  LOP3.LUT R16, R16, 0xfffffff7, RZ, 0xc0, !PT ;  /* 0xfffffff710107812 */ /* 0x000fe400078ec0ff */
[----:B------:R-:W-:-:S02]  /*5610*/  FMNMX.FTZ R5, R169, R5, !PT ;  /* 0x00000005a9057209 */ /* 0x000fc40007810000 */
[----:B------:R-:W-:Y:S02]  /*5620*/  ISETP.GT.AND P2, PT, R12, 0x9, P1 ;  /* 0x000000090c00780c */ /* 0x000fe40000f44270 */
[----:B------:R-:W-:Y:S02]  /*5630*/  FMNMX.FTZ R5, R172, R5, !PT ;  /* 0x00000005ac057209 */ /* 0x000fe40007810000 */
[----:B------:R-:W-:Y:S02]  /*5640*/  ISETP.GT.AND P3, PT, R12, 0x10, P1 ;  /* 0x000000100c00780c */ /* 0x000fe40000f64270 */
[----:B------:R-:W-:Y:S02]  /*5650*/  @P0 LOP3.LUT R16, R16, 0x8, RZ, 0xfc, !PT ;  /* 0x0000000810100812 */ /* 0x000fe400078efcff */
[----:B------:R-:W-:Y:S02]  /*5660*/  ISETP.GT.AND P0, PT, R12, RZ, P1 ;  /* 0x000000ff0c00720c */ /* 0x000fe40000f04270 */
[----:B------:R-:W-:-:S02]  /*5670*/  FMNMX.FTZ R5, R173, R5, !PT ;  /* 0x00000005ad057209 */ /* 0x000fc40007810000 */
[C---:B------:R-:W-:Y:S02]  /*5680*/  ISETP.GT.AND P4, PT, R12.reuse, 0x11, P1 ;  /* 0x000000110c00780c */ /* 0x040fe40000f84270 */
[----:B------:R-:W-:Y:S02]  /*5690*/  ISETP.GT.AND P5, PT, R12, 0x18, P1 ;  /* 0x000000180c00780c */ /* 0x000fe40000fa4270 */
[----:B------:R-:W-:Y:S02]  /*56a0*/  FMNMX.FTZ R5, R176, R5, !PT ;  /* 0x00000005b0057209 */ /* 0x000fe40007810000 */
[C---:B------:R-:W-:Y:S02]  /*56b0*/  ISETP.LT.OR P6, PT, R9.reuse, 0x9, P6 ;  /* 0x000000090900780c */ /* 0x040fe400037c1670 */
[C---:B------:R-:W-:Y:S02]  /*56c0*/  ISETP.LT.OR P2, PT, R9.reuse, 0xa, P2 ;  /* 0x0000000a0900780c */ /* 0x040fe40001741670 */
[----:B------:R-:W-:-:S02]  /*56d0*/  ISETP.LT.OR P3, PT, R9, 0x11, P3 ;  /* 0x000000110900780c */ /* 0x000fc40001f61670 */
[C---:B------:R-:W-:Y:S02]  /*56e0*/  ISETP.LT.OR P4, PT, R9.reuse, 0x12, P4 ;  /* 0x000000120900780c */ /* 0x040fe40002781670 */
[----:B------:R-:W-:Y:S02]  /*56f0*/  ISETP.LT.OR P5, PT, R9, 0x19, P5 ;  /* 0x000000190900780c */ /* 0x000fe40002fa1670 */
[----:B------:R-:W-:Y:S02]  /*5700*/  FMNMX.FTZ R5, R177, R5, !PT ;  /* 0x00000005b1057209 */ /* 0x000fe40007810000 */
[----:B------:R-:W-:Y:S02]  /*5710*/  LOP3.LUT R16, R16, 0xffffff7f, RZ, 0xc0, !PT ;  /* 0xffffff7f10107812 */ /* 0x000fe400078ec0ff */
[----:B------:R-:W-:Y:S02]  /*5720*/  FSEL R158, R158, -INF , !P6 ;  /* 0xff8000009e9e7808 */ /* 0x000fe40007000000 */
[----:B------:R-:W-:-:S02]  /*5730*/  FSEL R159, R159, -INF , !P2 ;  /* 0xff8000009f9f7808 */ /* 0x000fc40005000000 */
[----:B------:R-:W-:Y:S02]  /*5740*/  FSEL R162, R162, -INF , !P3 ;  /* 0xff800000a2a27808 */ /* 0x000fe40005800000 */
[----:B------:R-:W-:Y:S02]  /*5750*/  FSEL R163, R163, -INF , !P4 ;  /* 0xff800000a3a37808 */ /* 0x000fe40006000000 */
[----:B------:R-:W-:Y:S02]  /*5760*/  FSEL R166, R166, -INF , !P5 ;  /* 0xff800000a6a67808 */ /* 0x000fe40006800000 */
[C---:B------:R-:W-:Y:S02]  /*5770*/  ISETP.GT.AND P2, PT, R12.reuse, 0x20, P1 ;  /* 0x000000200c00780c */ /* 0x040fe40000f44270 */
[C---:B------:R-:W-:Y:S02]  /*5780*/  ISETP.GT.AND P3, PT, R12.reuse, 0x21, P1 ;  /* 0x000000210c00780c */ /* 0x040fe40000f64270 */
[----:B------:R-:W-:-:S02]  /*5790*/  ISETP.GT.AND P4, PT, R12, 0x28, P1 ;  /* 0x000000280c00780c */ /* 0x000fc40000f84270 */
[C---:B------:R-:W-:Y:S02]  /*57a0*/  ISETP.GT.AND P5, PT, R12.reuse, 0x29, P1 ;  /* 0x000000290c00780c */ /* 0x040fe40000fa4270 */
[C---:B------:R-:W-:Y:S02]  /*57b0*/  ISETP.GT.AND P6, PT, R12.reuse, 0x30, P1 ;  /* 0x000000300c00780c */ /* 0x040fe40000fc4270 */
[----:B------:R-:W-:Y:S02]  /*57c0*/  ISETP.GT.AND P1, PT, R12, 0x39, P1 ;  /* 0x000000390c00780c */ /* 0x000fe40000f24270 */
[----:B------:R-:W-:Y:S02]  /*57d0*/  FMNMX.FTZ R5, R180, R5, !PT ;  /* 0x00000005b4057209 */ /* 0x000fe40007810000 */
[----:B------:R-:W-:Y:S02]  /*57e0*/  @P0 LOP3.LUT R16, R16, 0x80, RZ, 0xfc, !PT ;  /* 0x0000008010100812 */ /* 0x000fe400078efcff */
[----:B------:R-:W-:-:S02]  /*57f0*/  FMNMX.FTZ R5, R181, R5, !PT ;  /* 0x00000005b5057209 */ /* 0x000fc40007810000 */
[C---:B------:R-:W-:Y:S02]  /*5800*/  LOP3.LUT P0, RZ, R16.reuse, 0x4000, RZ, 0xc0, !PT ;  /* 0x0000400010ff7812 */ /* 0x040fe4000780c0ff */
[----:B------:R-:W-:Y:S01]  /*5810*/  LOP3.LUT R16, R16, 0xffffffdf, RZ, 0xc0, !PT ;  /* 0xffffffdf10107812 */ /* 0x000fe200078ec0ff */
[----:B------:R-:W4:Y:S01]  /*5820*/  SHFL.BFLY PT, R6, R5, 0x2, 0x1f ;  /* 0x0c401f0005067f89 */ /* 0x000f2200000e0000 */
[C---:B------:R-:W-:Y:S02]  /*5830*/  ISETP.LT.OR P0, PT, R9.reuse, 0x1a, P0 ;  /* 0x0000001a0900780c */ /* 0x040fe40000701670 */
[----:B------:R-:W-:Y:S02]  /*5840*/  @P1 LOP3.LUT R16, R16, 0x20, RZ, 0xfc, !PT ;  /* 0x0000002010101812 */ /* 0x000fe400078efcff */
[----:B------:R-:W-:Y:S02]  /*5850*/  ISETP.LT.OR P6, PT, R9, 0x31, P6 ;  /* 0x000000310900780c */ /* 0x000fe400037c1670 */
[----:B------:R-:W-:-:S02]  /*5860*/  LOP3.LUT P1, RZ, R16, 0x2, RZ, 0xc0, !PT ;  /* 0x0000000210ff7812 */ /* 0x000fc4000782c0ff */
[----:B------:R-:W-:Y:S02]  /*5870*/  LOP3.LUT R16, R16, 0xfffffeff, RZ, 0xc0, !PT ;  /* 0xfffffeff10107812 */ /* 0x000fe400078ec0ff */
[----:B------:R-:W-:-:S03]  /*5880*/  ISETP.LT.OR P1, PT, R9, 0x32, P1 ;  /* 0x000000320900780c */ /* 0x000fc60000f21670 */
[----:B------:R-:W-:Y:S02]  /*5890*/  @P0 LOP3.LUT R16, R16, 0x100, RZ, 0xfc, !PT ;  /* 0x0000010010100812 */ /* 0x000fe400078efcff */
[C---:B------:R-:W-:Y:S02]  /*58a0*/  ISETP.LT.OR P0, PT, R9.reuse, 0x21, P2 ;  /* 0x000000210900780c */ /* 0x040fe40001701670 */
[C---:B------:R-:W-:Y:S02]  /*58b0*/  LOP3.LUT P2, RZ, R16.reuse, 0x8, RZ, 0xc0, !PT ;  /* 0x0000000810ff7812 */ /* 0x040fe4000784c0ff */
[----:B------:R-:W-:Y:S02]  /*58c0*/  LOP3.LUT R16, R16, 0xffffffbf, RZ, 0xc0, !PT ;  /* 0xffffffbf10107812 */ /* 0x000fe400078ec0ff */
[----:B------:R-:W-:Y:S02]  /*58d0*/  ISETP.LT.OR P2, PT, R9, 0x39, P2 ;  /* 0x000000390900780c */ /* 0x000fe40001741670 */
[----:B----4-:R-:W-:-:S02]  /*58e0*/  FMNMX.FTZ R5, R5, R6, !PT ;  /* 0x0000000605057209 */ /* 0x010fc40007810000 */
[----:B------:R-:W-:Y:S02]  /*58f0*/  FSEL R179, R179, -INF , !P1 ;  /* 0xff800000b3b37808 */ /* 0x000fe40004800000 */
[----:B------:R-:W-:Y:S01]  /*5900*/  FSEL R182, R182, -INF , !P2 ;  /* 0xff800000b6b67808 */ /* 0x000fe20005000000 */
[----:B------:R-:W4:Y:S01]  /*5910*/  SHFL.BFLY PT, R6, R5, 0x1, 0x1f ;  /* 0x0c201f0005067f89 */ /* 0x000f2200000e0000 */
[----:B------:R-:W-:Y:S02]  /*5920*/  @P0 LOP3.LUT R16, R16, 0x40, RZ, 0xfc, !PT ;  /* 0x0000004010100812 */ /* 0x000fe400078efcff */
[----:B------:R-:W-:Y:S02]  /*5930*/  ISETP.LT.OR P0, PT, R9, 0x22, P3 ;  /* 0x000000220900780c */ /* 0x000fe40001f01670 */
[C---:B------:R-:W-:Y:S02]  /*5940*/  LOP3.LUT P3, RZ, R16.reuse, 0x80, RZ, 0xc0, !PT ;  /* 0x0000008010ff7812 */ /* 0x040fe4000786c0ff */
[----:B------:R-:W-:-:S02]  /*5950*/  LOP3.LUT R16, R16, 0xffffffef, RZ, 0xc0, !PT ;  /* 0xffffffef10107812 */ /* 0x000fc400078ec0ff */
[----:B------:R-:W-:-:S04]  /*5960*/  ISETP.LT.OR P3, PT, R9, 0x1, P3 ;  /* 0x000000010900780c */ /* 0x000fc80001f61670 */
[----:B------:R-:W-:-:S03]  /*5970*/  FSEL R154, R154, -INF , !P3 ;  /* 0xff8000009a9a7808 */ /* 0x000fc60005800000 */
[----:B------:R-:W-:Y:S02]  /*5980*/  @P0 LOP3.LUT R16, R16, 0x10, RZ, 0xfc, !PT ;  /* 0x0000001010100812 */ /* 0x000fe400078efcff */
[----:B------:R-:W-:Y:S02]  /*5990*/  ISETP.LT.OR P0, PT, R9, 0x29, P4 ;  /* 0x000000290900780c */ /* 0x000fe40002701670 */
[C---:B------:R-:W-:Y:S02]  /*59a0*/  LOP3.LUT P4, RZ, R16.reuse, 0x20, RZ, 0xc0, !PT ;  /* 0x0000002010ff7812 */ /* 0x040fe4000788c0ff */
[----:B------:R-:W-:Y:S02]  /*59b0*/  LOP3.LUT R16, R16, 0xfffffffb, RZ, 0xc0, !PT ;  /* 0xfffffffb10107812 */ /* 0x000fe400078ec0ff */
[----:B----4-:R-:W-:Y:S01]  /*59c0*/  FMNMX.FTZ R5, R5, R6, !PT ;  /* 0x0000000605057209 */ /* 0x010fe20007810000 */
[----:B------:R-:W-:Y:S01]  /*59d0*/  IMAD.U32 R6, RZ, RZ, UR40 ;  /* 0x00000028ff067e24 */ /* 0x000fe2000f8e00ff */
[----:B------:R-:W-:-:S03]  /*59e0*/  ISETP.LT.OR P4, PT, R9, 0x3a, P4 ;  /* 0x0000003a0900780c */ /* 0x000fc60002781670 */
[----:B------:R-:W-:Y:S01]  /*59f0*/  FFMA.FTZ R6, R5, R6, -8 ;  /* 0xc100000005067423 */ /* 0x000fe20000010006 */
[----:B------:R-:W-:Y:S02]  /*5a00*/  FSEL R183, R183, -INF , !P4 ;  /* 0xff800000b7b77808 */ /* 0x000fe40006000000 */
[----:B------:R-:W-:Y:S02]  /*5a10*/  @P0 LOP3.LUT R16, R16, 0x4, RZ, 0xfc, !PT ;  /* 0x0000000410100812 */ /* 0x000fe400078efcff */
[----:B------:R-:W-:Y:S02]  /*5a20*/  ISETP.LT.OR P0, PT, R9, 0x2a, P5 ;  /* 0x0000002a0900780c */ /* 0x000fe40002f01670 */
[C---:B------:R-:W-:Y:S02]  /*5a30*/  FSETP.NEU.FTZ.AND P5, PT, R5.reuse, -INF , PT ;  /* 0xff8000000500780b */ /* 0x040fe40003fbd000 */
[----:B------:R-:W-:Y:S02]  /*5a40*/  LOP3.LUT R16, R16, 0xffffefff, RZ, 0xc0, !PT ;  /* 0xffffefff10107812 */ /* 0x000fe400078ec0ff */
[----:B0-2---:R-:W-:-:S02]  /*5a50*/  FSEL R7, R5, RZ, P5 ;  /* 0x000000ff05077208 */ /* 0x005fc40002800000 */
[----:B------:R-:W-:-:S03]  /*5a60*/  FSEL R6, R6, RZ, P5 ;  /* 0x000000ff06067208 */ /* 0x000fc60002800000 */
[----:B------:R-:W-:Y:S02]  /*5a70*/  FADD.FTZ R7, -R7, R11 ;  /* 0x0000000b07077221 */ /* 0x000fe40000010100 */
[----:B------:R-:W-:-:S01]  /*5a80*/  FFMA.FTZ R152, R152, UR40, -R6 ;  /* 0x0000002898987c23 */ /* 0x000fc20008010806 */
[--C-:B------:R-:W-:Y:S01]  /*5a90*/  FFMA.FTZ R153, R153, UR40, -R6.reuse ;  /* 0x0000002899997c23 */ /* 0x100fe20008010806 */
        /* <DEDUP_REMOVED lines=13> */
[----:B------:R-:W-:Y:S01]  /*5b70*/  FFMA.FTZ R181, R181, UR40, -R6 ;  /* 0x00000028b5b57c23 */ /* 0x000fe20008010806 */
[----:B------:R-:W-:Y:S01]  /*5b80*/  FMUL.FTZ R6, R7, UR40 ;  /* 0x0000002807067c20 */ /* 0x000fe20008410000 */
[----:B------:R-:W-:Y:S01]  /*5b90*/  FMNMX.FTZ R7, R154, R10, !PT ;  /* 0x0000000a9a077209 */ /* 0x000fe20007810000 */
[----:B------:R-:W-:Y:S01]  /*5ba0*/  MUFU.EX2 R152, R152 ;  /* 0x0000009800987308 */ /* 0x000fe20000000800 */
[----:B------:R-:W-:-:S02]  /*5bb0*/  @P0 LOP3.LUT R16, R16, 0x1000, RZ, 0xfc, !PT ;  /* 0x0000100010100812 */ /* 0x000fc400078efcff */
[----:B------:R-:W-:Y:S02]  /*5bc0*/  FMNMX.FTZ R7, R155, R7, !PT ;  /* 0x000000079b077209 */ /* 0x000fe40007810000 */
[----:B------:R-:W-:Y:S02]  /*5bd0*/  LOP3.LUT R16, R16, 0xffffdfff, RZ, 0xc0, !PT ;  /* 0xffffdfff10107812 */ /* 0x000fe400078ec0ff */
[----:B------:R-:W-:Y:S01]  /*5be0*/  FMNMX.FTZ R7, R158, R7, !PT ;  /* 0x000000079e077209 */ /* 0x000fe20007810000 */
[----:B------:R-:W0:Y:S01]  /*5bf0*/  MUFU.EX2 R6, R6 ;  /* 0x0000000600067308 */ /* 0x000e220000000800 */
[----:B------:R-:W-:Y:S02]  /*5c00*/  @P6 LOP3.LUT R16, R16, 0x2000, RZ, 0xfc, !PT ;  /* 0x0000200010106812 */ /* 0x000fe400078efcff */
[----:B------:R-:W-:Y:S02]  /*5c10*/  FMNMX.FTZ R7, R159, R7, !PT ;  /* 0x000000079f077209 */ /* 0x000fe40007810000 */
[----:B------:R-:W-:-:S02]  /*5c20*/  LOP3.LUT P6, RZ, R16, 0x100, RZ, 0xc0, !PT ;  /* 0x0000010010ff7812 */ /* 0x000fc400078cc0ff */
[----:B------:R-:W-:Y:S01]  /*5c30*/  FMNMX.FTZ R7, R162, R7, !PT ;  /* 0x00000007a2077209 */ /* 0x000fe20007810000 */
[----:B------:R-:W2:Y:S01]  /*5c40*/  MUFU.EX2 R153, R153 ;  /* 0x0000009900997308 */ /* 0x000ea20000000800 */
[----:B------:R-:W-:Y:S02]  /*5c50*/  LOP3.LUT P0, RZ, R16, 0x40, RZ, 0xc0, !PT ;  /* 0x0000004010ff7812 */ /* 0x000fe4000780c0ff */
[----:B------:R-:W-:Y:S02]  /*5c60*/  FMNMX.FTZ R7, R163, R7, !PT ;  /* 0x00000007a3077209 */ /* 0x000fe40007810000 */
[----:B------:R-:W-:Y:S02]  /*5c70*/  FSEL R167, R167, -INF , !P6 ;  /* 0xff800000a7a77808 */ /* 0x000fe40007000000 */
[----:B------:R-:W-:Y:S01]  /*5c80*/  FMNMX.FTZ R7, R166, R7, !PT ;  /* 0x00000007a6077209 */ /* 0x000fe20007810000 */
[----:B------:R-:W4:Y:S01]  /*5c90*/  MUFU.EX2 R156, R156 ;  /* 0x0000009c009c7308 */ /* 0x000f220000000800 */
[----:B------:R-:W-:Y:S01]  /*5ca0*/  LOP3.LUT P5, RZ, R16, 0x10, RZ, 0xc0, !PT ;  /* 0x0000001010ff7812 */ /* 0x000fe200078ac0ff */
[----:B0-----:R-:W-:Y:S01]  /*5cb0*/  FFMA.FTZ R3, R6, R3, R152 ;  /* 0x0000000306037223 */ /* 0x001fe20000010098 */
[----:B------:R-:W-:Y:S01]  /*5cc0*/  FSEL R170, R170, -INF , !P0 ;  /* 0xff800000aaaa7808 */ /* 0x000fe20004000000 */
[-C--:B------:R-:W-:Y:S01]  /*5cd0*/  FMUL.FTZ R24, R24, R6.reuse ;  /* 0x0000000618187220 */ /* 0x080fe20000410000 */
[----:B------:R-:W-:Y:S01]  /*5ce0*/  FMNMX.FTZ R7, R167, R7, !PT ;  /* 0x00000007a7077209 */ /* 0x000fe20007810000 */
[-C--:B------:R-:W-:Y:S01]  /*5cf0*/  FMUL.FTZ R25, R25, R6.reuse ;  /* 0x0000000619197220 */ /* 0x080fe20000410000 */
[----:B------:R-:W-:Y:S01]  /*5d00*/  FSEL R171, R171, -INF , !P5 ;  /* 0xff800000abab7808 */ /* 0x000fe20006800000 */
[----:B------:R-:W0:Y:S01]  /*5d10*/  MUFU.EX2 R157, R157 ;  /* 0x0000009d009d7308 */ /* 0x000e220000000800 */
[----:B------:R-:W-:Y:S01]  /*5d20*/  LOP3.LUT P5, RZ, R16, 0x4, RZ, 0xc0, !PT ;  /* 0x0000000410ff7812 */ /* 0x000fe200078ac0ff */
[----:B--2---:R-:W-:Y:S01]  /*5d30*/  FADD.FTZ R3, R153, R3 ;  /* 0x0000000399037221 */ /* 0x004fe20000010000 */
[----:B------:R-:W-:Y:S01]  /*5d40*/  FMNMX.FTZ R7, R170, R7, !PT ;  /* 0x00000007aa077209 */ /* 0x000fe20007810000 */
[-C--:B------:R-:W-:Y:S01]  /*5d50*/  FMUL.FTZ R28, R28, R6.reuse ;  /* 0x000000061c1c7220 */ /* 0x080fe20000410000 */
[----:B------:R-:W-:Y:S01]  /*5d60*/  LOP3.LUT P0, RZ, R16, 0x1000, RZ, 0xc0, !PT ;  /* 0x0000100010ff7812 */ /* 0x000fe2000780c0ff */
[-C--:B------:R-:W-:Y:S01]  /*5d70*/  FMUL.FTZ R29, R29, R6.reuse ;  /* 0x000000061d1d7220 */ /* 0x080fe20000410000 */
[----:B------:R-:W-:Y:S01]  /*5d80*/  FSEL R174, R174, -INF , !P5 ;  /* 0xff800000aeae7808 */ /* 0x000fe20006800000 */
[----:B------:R-:W2:Y:S01]  /*5d90*/  MUFU.EX2 R160, R160 ;  /* 0x000000a000a07308 */ /* 0x000ea20000000800 */
[----:B------:R-:W-:Y:S01]  /*5da0*/  FMNMX.FTZ R7, R171, R7, !PT ;  /* 0x00000007ab077209 */ /* 0x000fe20007810000 */
[----:B----4-:R-:W-:Y:S01]  /*5db0*/  FADD.FTZ R3, R156, R3 ;  /* 0x000000039c037221 */ /* 0x010fe20000010000 */
[----:B------:R-:W-:Y:S01]  /*5dc0*/  LOP3.LUT P6, RZ, R16, 0x2000, RZ, 0xc0, !PT ;  /* 0x0000200010ff7812 */ /* 0x000fe200078cc0ff */
[-C--:B------:R-:W-:Y:S01]  /*5dd0*/  FMUL.FTZ R32, R32, R6.reuse ;  /* 0x0000000620207220 */ /* 0x080fe20000410000 */
[----:B------:R-:W-:Y:S01]  /*5de0*/  FSEL R175, R175, -INF , !P0 ;  /* 0xff800000afaf7808 */ /* 0x000fe20004000000 */
[-C--:B------:R-:W-:Y:S01]  /*5df0*/  FMUL.FTZ R33, R33, R6.reuse ;  /* 0x0000000621217220 */ /* 0x080fe20000410000 */
[----:B------:R-:W-:Y:S01]  /*5e00*/  FMNMX.FTZ R7, R174, R7, !PT ;  /* 0x00000007ae077209 */ /* 0x000fe20007810000 */
[----:B------:R-:W4:Y:S01]  /*5e10*/  MUFU.EX2 R161, R161 ;  /* 0x000000a100a17308 */ /* 0x000f220000000800 */
[----:B------:R-:W-:Y:S01]  /*5e20*/  FSEL R178, R178, -INF , !P6 ;  /* 0xff800000b2b27808 */ /* 0x000fe20007000000 */
[----:B0-----:R-:W-:Y:S01]  /*5e30*/  FADD.FTZ R3, R157, R3 ;  /* 0x000000039d037221 */ /* 0x001fe20000010000 */
[----:B------:R-:W-:Y:S01]  /*5e40*/  FMNMX.FTZ R7, R175, R7, !PT ;  /* 0x00000007af077209 */ /* 0x000fe20007810000 */
[----:B------:R-:W-:Y:S01]  /*5e50*/  FMUL.FTZ R36, R36, R6 ;  /* 0x0000000624247220 */ /* 0x000fe20000410000 */
[----:B------:R-:W-:Y:S01]  /*5e60*/  F2FP.SATFINITE.E4M3.F32.PACK_AB_MERGE_C R156, R157, R156, RZ ;  /* 0x0000009c9d9c723e */ /* 0x000fe200048070ff */
[----:B------:R-:W-:Y:S01]  /*5e70*/  FMUL.FTZ R37, R37, R6 ;  /* 0x0000000625257220 */ /* 0x000fe20000410000 */
[----:B------:R-:W-:Y:S01]  /*5e80*/  FMNMX.FTZ R7, R178, R7, !PT ;  /* 0x00000007b2077209 */ /* 0x000fe20007810000 */
[----:B------:R-:W0:Y:S01]  /*5e90*/  MUFU.EX2 R164, R164 ;  /* 0x000000a400a47308 */ /* 0x000e220000000800 */
[----:B------:R-:W-:Y:S01]  /*5ea0*/  F2FP.SATFINITE.E4M3.F32.PACK_AB_MERGE_C R152, R153, R152, R156 ;  /* 0x000000989998723e */ /* 0x000fe2000480709c */
[----:B--2---:R-:W-:Y:S01]  /*5eb0*/  FADD.FTZ R3, R160, R3 ;  /* 0x00000003a0037221 */ /* 0x004fe20000010000 */
[----:B------:R-:W-:Y:S01]  /*5ec0*/  FMNMX.FTZ R7, R179, R7, !PT ;  /* 0x00000007b3077209 */ /* 0x000fe20007810000 */
[-C--:B------:R-:W-:Y:S01]  /*5ed0*/  FMUL.FTZ R40, R40, R6.reuse ;  /* 0x0000000628287220 */ /* 0x080fe20000410000 */
[----:B------:R-:W-:Y:S01]  /*5ee0*/  LOP3.LUT P0, RZ, R16, 0x800, RZ, 0xc0, !PT ;  /* 0x0000080010ff7812 */ /* 0x000fe2000780c0ff */
[----:B------:R-:W-:Y:S01]  /*5ef0*/  FMUL.FTZ R41, R41, R6 ;  /* 0x0000000629297220 */ /* 0x000fe20000410000 */
[----:B------:R-:W-:Y:S01]  /*5f00*/  FMNMX.FTZ R7, R182, R7, !PT ;  /* 0x00000007b6077209 */ /* 0x000fe20007810000 */
[----:B------:R-:W2:Y:S01]  /*5f10*/  MUFU.EX2 R165, R165 ;  /* 0x000000a500a57308 */ /* 0x000ea20000000800 */
[----:B----4-:R-:W-:-:S01]  /*5f20*/  FADD.FTZ R3, R161, R3 ;  /* 0x00000003a1037221 */ /* 0x010fc20000010000 */
[-C--:B------:R-:W-:Y:S01]  /*5f30*/  FMUL.FTZ R44, R44, R6.reuse ;  /* 0x000000062c2c7220 */ /* 0x080fe20000410000 */
[----:B------:R-:W-:Y:S01]  /*5f40*/  FMNMX.FTZ R7, R183, R7, !PT ;  /* 0x00000007b7077209 */ /* 0x000fe20007810000 */
[-C--:B------:R-:W-:Y:S01]  /*5f50*/  FMUL.FTZ R45, R45, R6.reuse ;  /* 0x000000062d2d7220 */ /* 0x080fe20000410000 */
[-C--:B------:R-:W-:Y:S01]  /*5f60*/  FMUL.FTZ R48, R48, R6.reuse ;  /* 0x0000000630307220 */ /* 0x080fe20000410000 */
[-C--:B------:R-:W-:Y:S01]  /*5f70*/  FMUL.FTZ R49, R49, R6.reuse ;  /* 0x0000000631317220 */ /* 0x080fe20000410000 */
[----:B------:R-:W-:Y:S01]  /*5f80*/  FMUL.FTZ R52, R52, R6 ;  /* 0x0000000634347220 */ /* 0x000fe20000410000 */
[----:B------:R-:W4:Y:S01]  /*5f90*/  SHFL.BFLY PT, R9, R7, 0x2, 0x1f ;  /* 0x0c401f0007097f89 */ /* 0x000f2200000e0000 */
[----:B------:R-:W5:Y:S01]  /*5fa0*/  MUFU.EX2 R168, R168 ;  /* 0x000000a800a87308 */ /* 0x000f620000000800 */
        /* <DEDUP_REMOVED lines=16> */
[----:B-----5:R-:W-:-:S01]  /*60b0*/  FADD.FTZ R3, R168, R3 ;  /* 0x00000003a8037221 */ /* 0x020fc20000010000 */
[-C--:B------:R-:W-:Y:S01]  /*60c0*/  FMUL.FTZ R77, R77, R6.reuse ;  /* 0x000000064d4d7220 */ /* 0x080fe20000410000 */
[-C--:B------:R-:W-:Y:S01]  /*60d0*/  FMUL.FTZ R80, R80, R6.reuse ;  /* 0x0000000650507220 */ /* 0x080fe20000410000 */
[-C--:B------:R-:W-:Y:S01]  /*60e0*/  FMUL.FTZ R81, R81, R6.reuse ;  /* 0x0000000651517220 */ /* 0x080fe20000410000 */
[-C--:B------:R-:W-:Y:S01]  /*60f0*/  FMUL.FTZ R84, R84, R6.reuse ;  /* 0x0000000654547220 */ /* 0x080fe20000410000 */
[----:B------:R-:W-:Y:S01]  /*6100*/  FMUL.FTZ R85, R85, R6 ;  /* 0x0000000655557220 */ /* 0x000fe20000410000 */
[----:B----4-:R-:W-:Y:S01]  /*6110*/  FMNMX.FTZ R7, R7, R9, !PT ;  /* 0x0000000907077209 */ /* 0x010fe20007810000 */
[----:B------:R-:W4:Y:S01]  /*6120*/  MUFU.EX2 R173, R173 ;  /* 0x000000ad00ad7308 */ /* 0x000f220000000800 */
[----:B0-----:R-:W-:-:S01]  /*6130*/  FADD.FTZ R3, R169, R3 ;  /* 0x00000003a9037221 */ /* 0x001fc20000010000 */
[-C--:B------:R-:W-:Y:S01]  /*6140*/  FMUL.FTZ R88, R88, R6.reuse ;  /* 0x0000000658587220 */ /* 0x080fe20000410000 */
[-C--:B------:R-:W-:Y:S01]  /*6150*/  FMUL.FTZ R89, R89, R6.reuse ;  /* 0x0000000659597220 */ /* 0x080fe20000410000 */
[----:B------:R-:W0:Y:S01]  /*6160*/  SHFL.BFLY PT, R9, R7, 0x1, 0x1f ;  /* 0x0c201f0007097f89 */ /* 0x000e2200000e0000 */
[-C--:B------:R-:W-:Y:S01]  /*6170*/  FMUL.FTZ R92, R92, R6.reuse ;  /* 0x000000065c5c7220 */ /* 0x080fe20000410000 */
[-C--:B------:R-:W-:Y:S01]  /*6180*/  FMUL.FTZ R93, R93, R6.reuse ;  /* 0x000000065d5d7220 */ /* 0x080fe20000410000 */
[----:B------:R-:W-:Y:S01]  /*6190*/  FMUL.FTZ R96, R96, R6 ;  /* 0x0000000660607220 */ /* 0x000fe20000410000 */
[----:B------:R-:W5:Y:S01]  /*61a0*/  MUFU.EX2 R176, R176 ;  /* 0x000000b000b07308 */ /* 0x000f620000000800 */
        /* <DEDUP_REMOVED lines=8> */
[----:B----4-:R-:W-:-:S01]  /*6230*/  FADD.FTZ R3, R173, R3 ;  /* 0x00000003ad037221 */ /* 0x010fc20000010000 */
[----:B------:R-:W-:Y:S01]  /*6240*/  F2FP.SATFINITE.E4M3.F32.PACK_AB_MERGE_C R156, R173, R172, RZ ;  /* 0x000000acad9c723e */ /* 0x000fe200048070ff */
[-C--:B------:R-:W-:Y:S01]  /*6250*/  FMUL.FTZ R109, R109, R6.reuse ;  /* 0x000000066d6d7220 */ /* 0x080fe20000410000 */
[-C--:B------:R-:W-:Y:S01]  /*6260*/  FMUL.FTZ R112, R112, R6.reuse ;  /* 0x0000000670707220 */ /* 0x080fe20000410000 */
[----:B------:R-:W-:Y:S01]  /*6270*/  FMUL.FTZ R113, R113, R6 ;  /* 0x0000000671717220 */ /* 0x000fe20000410000 */
[----:B------:R-:W-:Y:S01]  /*6280*/  F2FP.SATFINITE.E4M3.F32.PACK_AB_MERGE_C R156, R169, R168, R156 ;  /* 0x000000a8a99c723e */ /* 0x000fe2000480709c */
[----:B------:R-:W-:Y:S01]  /*6290*/  FMUL.FTZ R116, R116, R6 ;  /* 0x0000000674747220 */ /* 0x000fe20000410000 */
[----:B------:R-:W4:Y:S01]  /*62a0*/  MUFU.EX2 R180, R180 ;  /* 0x000000b400b47308 */ /* 0x000f220000000800 */
[----:B-----5:R-:W-:-:S01]  /*62b0*/  FADD.FTZ R3, R176, R3 ;  /* 0x00000003b0037221 */ /* 0x020fc20000010000 */
[-C--:B------:R-:W-:Y:S01]  /*62c0*/  FMUL.FTZ R117, R117, R6.reuse ;  /* 0x0000000675757220 */ /* 0x080fe20000410000 */
[-C--:B------:R-:W-:Y:S01]  /*62d0*/  FMUL.FTZ R120, R120, R6.reuse ;  /* 0x0000000678787220 */ /* 0x080fe20000410000 */
[----:B0-----:R-:W-:Y:S01]  /*62e0*/  FMNMX.FTZ R9, R7, R9, !PT ;  /* 0x0000000907097209 */ /* 0x001fe20007810000 */
[-C--:B------:R-:W-:Y:S01]  /*62f0*/  FMUL.FTZ R121, R121, R6.reuse ;  /* 0x0000000679797220 */ /* 0x080fe20000410000 */
[-C--:B------:R-:W-:Y:S01]  /*6300*/  FMUL.FTZ R124, R124, R6.reuse ;  /* 0x000000067c7c7220 */ /* 0x080fe20000410000 */
[----:B------:R-:W-:Y:S01]  /*6310*/  FMUL.FTZ R125, R125, R6 ;  /* 0x000000067d7d7220 */ /* 0x000fe20000410000 */
[----:B------:R-:W-:Y:S01]  /*6320*/  FSETP.NEU.FTZ.AND P1, PT, R9, -INF , PT ;  /* 0xff8000000900780b */ /* 0x000fe20003f3d000 */
[----:B------:R-:W0:Y:S01]  /*6330*/  MUFU.EX2 R181, R181 ;  /* 0x000000b500b57308 */ /* 0x000e220000000800 */
[----:B--2---:R-:W-:-:S01]  /*6340*/  FADD.FTZ R3, R177, R3 ;  /* 0x00000003b1037221 */ /* 0x004fc20000010000 */
[-C--:B------:R-:W-:Y:S01]  /*6350*/  FMUL.FTZ R128, R128, R6.reuse ;  /* 0x0000000680807220 */ /* 0x080fe20000410000 */
[----:B------:R-:W-:Y:S01]  /*6360*/  FSEL R7, R9, RZ, P1 ;  /* 0x000000ff09077208 */ /* 0x000fe20000800000 */
[-C--:B------:R-:W-:Y:S01]  /*6370*/  FMUL.FTZ R129, R129, R6.reuse ;  /* 0x0000000681817220 */ /* 0x080fe20000410000 */
[-C--:B------:R-:W-:Y:S01]  /*6380*/  FMUL.FTZ R132, R132, R6.reuse ;  /* 0x0000000684847220 */ /* 0x080fe20000410000 */
[-C--:B------:R-:W-:Y:S01]  /*6390*/  FMUL.FTZ R133, R133, R6.reuse ;  /* 0x0000000685857220 */ /* 0x080fe20000410000 */
[----:B------:R-:W-:Y:S01]  /*63a0*/  FMUL.FTZ R136, R136, R6 ;  /* 0x0000000688887220 */ /* 0x000fe20000410000 */
[----:B------:R-:W-:Y:S01]  /*63b0*/  FADD.FTZ R7, -R7, R10 ;  /* 0x0000000a07077221 */ /* 0x000fe20000010100 */
[----:B------:R-:W-:-:S02]  /*63c0*/  IMAD.U32 R10, RZ, RZ, UR40 ;  /* 0x00000028ff0a7e24 */ /* 0x000fc4000f8e00ff */
[----:B----4-:R-:W-:Y:S01]  /*63d0*/  FADD.FTZ R3, R180, R3 ;  /* 0x00000003b4037221 */ /* 0x010fe20000010000 */
[----:B------:R-:W-:Y:S01]  /*63e0*/  FMUL.FTZ R137, R137, R6 ;  /* 0x0000000689897220 */ /* 0x000fe20000410000 */
[----:B------:R-:W-:Y:S01]  /*63f0*/  FMUL.FTZ R7, R7, UR40 ;  /* 0x0000002807077c20 */ /* 0x000fe20008410000 */
[----:B------:R-:W-:-:S01]  /*6400*/  FFMA.FTZ R10, R9, R10, -8 ;  /* 0xc1000000090a7423 */ /* 0x000fc2000001000a */
[-C--:B------:R-:W-:Y:S01]  /*6410*/  FMUL.FTZ R140, R140, R6.reuse ;  /* 0x000000068c8c7220 */ /* 0x080fe20000410000 */
[-C--:B------:R-:W-:Y:S01]  /*6420*/  FMUL.FTZ R141, R141, R6.reuse ;  /* 0x000000068d8d7220 */ /* 0x080fe20000410000 */
[----:B------:R-:W-:Y:S01]  /*6430*/  FMUL.FTZ R144, R144, R6 ;  /* 0x0000000690907220 */ /* 0x000fe20000410000 */
[----:B0-----:R-:W-:-:S01]  /*6440*/  FADD.FTZ R3, R181, R3 ;  /* 0x00000003b5037221 */ /* 0x001fc20000010000 */
[----:B------:R-:W-:Y:S01]  /*6450*/  FSEL R10, R10, RZ, P1 ;  /* 0x000000ff0a0a7208 */ /* 0x000fe20000800000 */
[----:B------:R-:W0:Y:S01]  /*6460*/  MUFU.EX2 R7, R7 ;  /* 0x0000000700077308 */ /* 0x000e220000000800 */
[-C--:B------:R-:W-:Y:S01]  /*6470*/  FMUL.FTZ R145, R145, R6.reuse ;  /* 0x0000000691917220 */ /* 0x080fe20000410000 */
[-C--:B------:R-:W-:Y:S01]  /*6480*/  FMUL.FTZ R148, R148, R6.reuse ;  /* 0x0000000694947220 */ /* 0x080fe20000410000 */
[----:B------:R-:W-:Y:S01]  /*6490*/  FMUL.FTZ R149, R149, R6 ;  /* 0x0000000695957220 */ /* 0x000fe20000410000 */
[--C-:B------:R-:W-:Y:S01]  /*64a0*/  FFMA.FTZ R154, R154, UR40, -R10.reuse ;  /* 0x000000289a9a7c23 */ /* 0x100fe2000801080a */
[----:B------:R-:W-:-:S01]  /*64b0*/  FFMA.FTZ R155, R155, UR40, -R10 ;  /* 0x000000289b9b7c23 */ /* 0x000fc2000801080a */
[--C-:B------:R-:W-:Y:S01]  /*64c0*/  FFMA.FTZ R158, R158, UR40, -R10.reuse ;  /* 0x000000289e9e7c23 */ /* 0x100fe2000801080a */
[----:B------:R-:W-:-:S01]  /*64d0*/  FFMA.FTZ R159, R159, UR40, -R10 ;  /* 0x000000289f9f7c23 */ /* 0x000fc2000801080a */
[----:B------:R2:W4:Y:S01]  /*64e0*/  MUFU.EX2 R153, R154 ;  /* 0x0000009a00997308 */ /* 0x0005220000000800 */
[----:B------:R-:W-:-:S01]  /*64f0*/  FFMA.FTZ R162, R162, UR40, -R10 ;  /* 0x00000028a2a27c23 */ /* 0x000fc2000801080a */
[--C-:B------:R-:W-:Y:S01]  /*6500*/  FFMA.FTZ R163, R163, UR40, -R10.reuse ;  /* 0x00000028a3a37c23 */ /* 0x100fe2000801080a */
[----:B------:R-:W-:-:S01]  /*6510*/  FFMA.FTZ R166, R166, UR40, -R10 ;  /* 0x00000028a6a67c23 */ /* 0x000fc2000801080a */
[--C-:B------:R-:W-:Y:S01]  /*6520*/  FFMA.FTZ R167, R167, UR40, -R10.reuse ;  /* 0x00000028a7a77c23 */ /* 0x100fe2000801080a */
[----:B------:R-:W-:-:S01]  /*6530*/  FFMA.FTZ R170, R170, UR40, -R10 ;  /* 0x00000028aaaa7c23 */ /* 0x000fc2000801080a */
[--C-:B------:R-:W-:Y:S01]  /*6540*/  FFMA.FTZ R171, R171, UR40, -R10.reuse ;  /* 0x00000028abab7c23 */ /* 0x100fe2000801080a */
[----:B------:R-:W-:-:S01]  /*6550*/  FFMA.FTZ R174, R174, UR40, -R10 ;  /* 0x00000028aeae7c23 */ /* 0x000fc2000801080a */
[----:B------:R-:W5:Y:S01]  /*6560*/  MUFU.EX2 R155, R155 ;  /* 0x0000009b009b7308 */ /* 0x000f620000000800 */
[----:B------:R-:W-:-:S01]  /*6570*/  FFMA.FTZ R175, R175, UR40, -R10 ;  /* 0x00000028afaf7c23 */ /* 0x000fc2000801080a */
[--C-:B------:R-:W-:Y:S01]  /*6580*/  FFMA.FTZ R178, R178, UR40, -R10.reuse ;  /* 0x00000028b2b27c23 */ /* 0x100fe2000801080a */
[----:B------:R-:W-:-:S01]  /*6590*/  FFMA.FTZ R179, R179, UR40, -R10 ;  /* 0x00000028b3b37c23 */ /* 0x000fc2000801080a */
[--C-:B------:R-:W-:Y:S01]  /*65a0*/  FFMA.FTZ R182, R182, UR40, -R10.reuse ;  /* 0x00000028b6b67c23 */ /* 0x100fe2000801080a */
[----:B------:R-:W-:-:S01]  /*65b0*/  FFMA.FTZ R10, R183, UR40, -R10 ;  /* 0x00000028b70a7c23 */ /* 0x000fc2000801080a */
[----:B--2---:R-:W-:Y:S01]  /*65c0*/  F2FP.SATFINITE.E4M3.F32.PACK_AB_MERGE_C R154, R165, R164, RZ ;  /* 0x000000a4a59a723e */ /* 0x004fe200048070ff */
[----:B0-----:R-:W-:Y:S01]  /*65d0*/  FMUL.FTZ R26, R26, R7 ;  /* 0x000000071a1a7220 */ /* 0x001fe20000410000 */
[----:B------:R0:W2:Y:S01]  /*65e0*/  MUFU.EX2 R11, R158 ;  /* 0x0000009e000b7308 */ /* 0x0000a20000000800 */
[----:B----4-:R-:W-:-:S01]  /*65f0*/  FFMA.FTZ R4, R7, R4, R153 ;  /* 0x0000000407047223 */ /* 0x010fc20000010099 */
[----:B------:R-:W-:Y:S01]  /*6600*/  F2FP.SATFINITE.E4M3.F32.PACK_AB_MERGE_C R154, R161, R160, R154 ;  /* 0x000000a0a19a723e */ /* 0x000fe2000480709a */
[-C--:B------:R-:W-:Y:S01]  /*6610*/  FMUL.FTZ R27, R27, R7.reuse ;  /* 0x000000071b1b7220 */ /* 0x080fe20000410000 */
[-C--:B------:R-:W-:Y:S01]  /*6620*/  FMUL.FTZ R30, R30, R7.reuse ;  /* 0x000000071e1e7220 */ /* 0x080fe20000410000 */
[-C--:B------:R-:W-:Y:S01]  /*6630*/  FMUL.FTZ R31, R31, R7.reuse ;  /* 0x000000071f1f7220 */ /* 0x080fe20000410000 */
[-C--:B------:R-:W-:Y:S01]  /*6640*/  FMUL.FTZ R34, R34, R7.reuse ;  /* 0x0000000722227220 */ /* 0x080fe20000410000 */
[----:B------:R-:W-:Y:S01]  /*6650*/  FMUL.FTZ R35, R35, R7 ;  /* 0x0000000723237220 */ /* 0x000fe20000410000 */
[----:B------:R-:W4:Y:S01]  /*6660*/  MUFU.EX2 R159, R159 ;  /* 0x0000009f009f7308 */ /* 0x000f220000000800 */
[----:B-----5:R-:W-:-:S01]  /*6670*/  FADD.FTZ R4, R155, R4 ;  /* 0x000000049b047221 */ /* 0x020fc20000010000 */
[----:B0-----:R-:W-:Y:S01]  /*6680*/  F2FP.SATFINITE.E4M3.F32.PACK_AB_MERGE_C R158, R181, R180, RZ ;  /* 0x000000b4b59e723e */ /* 0x001fe200048070ff */
        /* <DEDUP_REMOVED lines=14> */
[C---:B----4-:R-:W-:Y:S01]  /*6770*/  F2FP.SATFINITE.E4M3.F32.PACK_AB_MERGE_C R12, R159.reuse, R11, RZ ;  /* 0x0000000b9f0c723e */ /* 0x050fe200048070ff */
[----:B------:R-:W-:Y:S01]  /*6780*/  FADD.FTZ R159, R159, R4 ;  /* 0x000000049f9f7221 */ /* 0x000fe20000010000 */
[-C--:B------:R-:W-:Y:S01]  /*6790*/  FMUL.FTZ R58, R58, R7.reuse ;  /* 0x000000073a3a7220 */ /* 0x080fe20000410000 */
[----:B------:R-:W-:Y:S01]  /*67a0*/  FMUL.FTZ R59, R59, R7 ;  /* 0x000000073b3b7220 */ /* 0x000fe20000410000 */
[----:B------:R-:W-:Y:S01]  /*67b0*/  F2FP.SATFINITE.E4M3.F32.PACK_AB_MERGE_C R153, R155, R153, R12 ;  /* 0x000000999b99723e */ /* 0x000fe2000480700c */
        /* <DEDUP_REMOVED lines=64> */
[----:B------:R-:W-:Y:S01]  /*6bc0*/  F2FP.SATFINITE.E4M3.F32.PACK_AB_MERGE_C R157, R171, R170, R157 ;  /* 0x000000aaab9d723e */ /* 0x000fe2000480709d */
[----:B------:R-:W-:Y:S01]  /*6bd0*/  FMUL.FTZ R151, R151, R7 ;  /* 0x0000000797977220 */ /* 0x000fe20000410000 */
[----:B------:R-:W2:Y:S01]  /*6be0*/  MUFU.EX2 R182, R182 ;  /* 0x000000b600b67308 */ /* 0x000ea20000000800 */
[----:B----4-:R-:W-:-:S07]  /*6bf0*/  FADD.FTZ R4, R178, R13 ;  /* 0x0000000db2047221 */ /* 0x010fce0000010000 */
[----:B------:R-:W4:Y:S01]  /*6c00*/  MUFU.EX2 R11, R10 ;  /* 0x0000000a000b7308 */ /* 0x000f220000000800 */
[----:B0-----:R-:W-:-:S04]  /*6c10*/  FADD.FTZ R13, R179, R4 ;  /* 0x00000004b30d7221 */ /* 0x001fc80000010000 */
[----:B--2---:R-:W-:Y:S01]  /*6c20*/  FADD.FTZ R4, R182, R13 ;  /* 0x0000000db6047221 */ /* 0x004fe20000010000 */
[----:B----4-:R-:W-:-:S03]  /*6c30*/  F2FP.SATFINITE.E4M3.F32.PACK_AB_MERGE_C R159, R11, R182, RZ ;  /* 0x000000b60b9f723e */ /* 0x010fc600048070ff */
[----:B------:R-:W-:Y:S01]  /*6c40*/  FADD.FTZ R4, R11, R4 ;  /* 0x000000040b047221 */ /* 0x000fe20000010000 */
[----:B------:R-:W-:Y:S01]  /*6c50*/  F2FP.SATFINITE.E4M3.F32.PACK_AB_MERGE_C R159, R179, R178, R159 ;  /* 0x000000b2b39f723e */ /* 0x000fe2000480709f */
[----:B------:R-:W-:Y:S06]  /*6c60*/  @!P0 BRA `(.L_x_1508) ;  /* 0x0000000000048947 */ /* 0x000fec0003800000 */
[----:B------:R-:W-:Y:S01]  /*6c70*/  BPT.TRAP 0x1 ;  /* 0x000000040000795c */ /* 0x000fe20000300000 */
.L_x_1508:
[----:B------:R0:W2:Y:S01]  /*6c80*/  SYNCS.PHASECHK.TRANS64.TRYWAIT P1, [UR45+0x28450], R8 ;  /* 0x02845008ff0075a7 */ /* 0x0000a2000802016d */
[----:B------:R-:W-:Y:S05]  /*6c90*/  @!P0 BRA `(.L_x_1509) ;  /* 0x0000000000048947 */ /* 0x000fea0003800000 */
[----:B------:R-:W-:Y:S01]  /*6ca0*/  BPT.TRAP 0x1 ;  /* 0x000000040000795c */ /* 0x000fe20000300000 */
.L_x_1509:
[----:B------:R-:W-:Y:S01]  /*6cb0*/  VIADD R6, R21, 0x8 ;  /* 0x0000000815067836 */ /* 0x000fe20000000000 */
[----:B--2---:R-:W-:Y:S06]  /*6cc0*/  @P1 BRA `(.L_x_1510) ;  /* 0x0000000000081947 */ /* 0x004fec0003800000 */
[----:B------:R-:W2:Y:S02]  /*6cd0*/  SYNCS.PHASECHK.TRANS64.TRYWAIT P1, [UR45+0x28450], R8 ;  /* 0x02845008ff0075a7 */ /* 0x000ea4000802016d */
[----:B--2---:R-:W-:Y:S05]  /*6ce0*/  @!P1 BRA `(.L_x_1511) ;  /* 0x0000011c00189947 */ /* 0x004fea0003800000 */
.L_x_1510:
[----:B------:R4:W-:Y:S01]  /*6cf0*/  BAR.SYNC.DEFER_BLOCKING R6, 0x100 ;  /* 0x000400060000751d */ /* 0x0009e20000010000 */
[----:B------:R-:W-:-:S05]  /*6d00*/  ULEA UR6, UR38, UR47, 0xa ;  /* 0x0000002f26067291 */ /* 0x000fca000f8e503f */
        /* <DEDUP_REMOVED lines=12> */
.L_x_1512:
[----:B------:R-:W-:Y:S01]  /*6dd0*/  UISETP.GT.AND UP0, UPT, UR43, UR44, UPT ;  /* 0x0000002c2b00728c */ /* 0x000fe2000bf04270 */
[----:B------:R-:W-:Y:S01]  /*6de0*/  IMAD.MOV.U32 R10, RZ, RZ, R9 ;  /* 0x000000ffff0a7224 */ /* 0x000fe200078e0009 */
[----:B------:R-:W-:Y:S01]  /*6df0*/  UIADD3 UR45, UR45, 0x28460, URZ ;  /* 0x000284602d2d7890 */ /* 0x000fe2000fffe03f */
[----:B------:R-:W-:Y:S01]  /*6e00*/  IMAD.MOV.U32 R11, RZ, RZ, R5 ;  /* 0x000000ffff0b7224 */ /* 0x000fe200078e0005 */
[----:B------:R-:W-:Y:S02]  /*6e10*/  UIADD3 UR43, UR43, -0x1, URZ ;  /* 0xffffffff2b2b7890 */ /* 0x000fe4000fffe03f */
[----:B------:R-:W-:Y:S01]  /*6e20*/  PLOP3.LUT P1, PT, PT, PT, UP0, 0x80, 0x0 ;  /* 0x000000000000781c */ /* 0x000fe20003f2f008 */
[----:B------:R-:W-:-:S09]  /*6e30*/  UPRMT UR45, UR53, 0x654, UR45 ;  /* 0x00000654352d7896 */ /* 0x000fd2000800002d */
[----:B------:R-:W-:Y:S03]  /*6e40*/  SYNCS.ARRIVE.TRANS64.RED.A1T0 RZ, [UR45], RZ ;  /* 0x000000ffffff79a7 */ /* 0x000fe6000810042d */
[----:B------:R-:W-:Y:S05]  /*6e50*/  @P1 BRA `(.L_x_1513) ;  /* 0xffffffd800881947 */ /* 0x000fea000383ffff */
.L_x_1494:
[----:B------:R-:W-:Y:S02]  /*6e60*/  UISETP.NE.AND UP1, UPT, UR50, URZ, UPT ;  /* 0x0000003f3200728c */ /* 0x000fe4000bf25270 */
[----:B------:R-:W-:Y:S02]  /*6e70*/  UISETP.NE.AND UP0, UPT, UR46, URZ, UPT ;  /* 0x0000003f2e00728c */ /* 0x000fe4000bf05270 */
[----:B------:R-:W-:Y:S02]  /*6e80*/  UIADD3 UR11, UR48, 0x7f, URZ ;  /* 0x0000007f300b7890 */ /* 0x000fe4000fffe03f */
[----:B------:R-:W-:Y:S02]  /*6e90*/  UIADD3 UR14, UR41, 0x1, -UR42 ;  /* 0x00000001290e7890 */ /* 0x000fe4000fffe82a */
[----:B------:R-:W-:-:S03]  /*6ea0*/  PLOP3.LUT P1, PT, PT, PT, UP0, 0x40, 0x0 ;  /* 0x000000000000781c */ /* 0x000fc60003f2e808 */
[----:B------:R-:W-:Y:S01]  /*6eb0*/  @UP1 ULDC UR6, c[0x0][0x44c] ;  /* 0x0001130000061ab9 */ /* 0x000fe20000000800 */
[----:B------:R-:W-:Y:S01]  /*6ec0*/  @UP1 ULDC UR15, c[0x0][0x450] ;  /* 0x00011400000f1ab9 */ /* 0x000fe20000000800 */
        /* <DEDUP_REMOVED lines=17> */
.L_x_1515:
[----:B------:R-:W-:Y:S02]  /*6fe0*/  ULDC UR18, c[0x0][0x9e4] ;  /* 0x0002790000127ab9 */ /* 0x000fe40000000800 */
[----:B------:R-:W-:-:S11]  /*6ff0*/  UISETP.NE.AND UP0, UPT, UR18, 0x1, UPT ;  /* 0x000000011200788c */ /* 0x000fd6000bf05270 */
[----:B------:R-:W-:Y:S02]  /*7000*/  @UP0 ULDC.64 UR6, c[0x0][0x9e8] ;  /* 0x00027a0000060ab9 */ /* 0x000fe40000000a00 */
[----:B------:R-:W-:-:S04]  /*7010*/  UIMAD.WIDE.U32 UR10, UR14, UR6, URZ ;  /* 0x000000060e0a72a5 */ /* 0x000fc8000f8e003f */
[----:B------:R-:W-:-:S12]  /*7020*/  @UP0 USHF.R.U32.HI UR14, URZ, UR7, UR11 ;  /* 0x000000073f0e0299 */ /* 0x000fd8000801160b */
.L_x_1516:
[----:B------:R-:W-:-:S04]  /*7030*/  UIMAD UR14, UR14, UR18, URZ ;  /* 0x000000120e0e72a4 */ /* 0x000fc8000f8e023f */
[----:B------:R-:W-:-:S04]  /*7040*/  UISETP.LT.AND UP0, UPT, UR15, UR14, UPT ;  /* 0x0000000e0f00728c */ /* 0x000fc8000bf01270 */
[----:B------:R-:W-:-:S12]  /*7050*/  USEL UR15, UR15, UR14, !UP0 ;  /* 0x0000000e0f0f7287 */ /* 0x000fd8000c000000 */
.L_x_1514:
[----:B------:R-:W-:-:S04]  /*7060*/  UIADD3 UR15, UR15, 0x3f, URZ ;  /* 0x0000003f0f0f7890 */ /* 0x000fc8000fffe03f */
        /* <DEDUP_REMOVED lines=8> */
[----:B0-23--:R-:W-:Y:S01]  /*70f0*/  IMAD.MOV.U32 R7, RZ, RZ, R9 ;  /* 0x000000ffff077224 */ /* 0x00dfe200078e0009 */
[----:B------:R-:W-:Y:S01]  /*7100*/  UMOV UR44, UR43 ;  /* 0x0000002b002c7c82 */ /* 0x000fe20008000000 */
[----:B------:R-:W-:-:S07]  /*7110*/  IMAD.MOV.U32 R10, RZ, RZ, R5 ;  /* 0x000000ffff0a7224 */ /* 0x000fce00078e0005 */
.L_x_1528:
        /* <DEDUP_REMOVED lines=8> */
[----:B0-23--:R-:W-:Y:S10]  /*71a0*/  @!P0 BRA `(.L_x_1518) ;  /* 0x0000000000048947 */ /* 0x00dff40003800000 */
[----:B------:R-:W-:Y:S01]  /*71b0*/  BPT.TRAP 0x1 ;  /* 0x000000040000795c */ /* 0x000fe20000300000 */
.L_x_1518:
[----:B------:R-:W0:Y:S01]  /*71c0*/  S2UR UR52, SR_CgaCtaId ;  /* 0x00000000003479c3 */ /* 0x000e220000008800 */
[----:B------:R-:W-:Y:S01]  /*71d0*/  UMOV UR6, 0x400 ;  /* 0x0000040000067882 */ /* 0x000fe20000000000 */
[----:B------:R-:W-:-:S05]  /*71e0*/  IMAD.U32 R6, RZ, RZ, UR39 ;  /* 0x00000027ff067e24 */ /* 0x000fca000f8e00ff */
[----:B------:R-:W-:Y:S01]  /*71f0*/  SHF.L.U32 R6, R6, 0x1f, RZ ;  /* 0x0000001f06067819 */ /* 0x000fe200000006ff */
[----:B0-----:R-:W-:-:S04]  /*7200*/  ULEA UR6, UR52, UR6, 0x18 ;  /* 0x0000000634067291 */ /* 0x001fc8000f8ec03f */
[----:B------:R-:W-:-:S09]  /*7210*/  ULEA UR43, UR38, UR6, 0x3 ;  /* 0x00000006262b7291 */ /* 0x000fd2000f8e183f */
[----:B------:R0:W2:Y:S01]  /*7220*/  SYNCS.PHASECHK.TRANS64.TRYWAIT P1, [UR43+0x28430], R6 ;  /* 0x02843006ff0075a7 */ /* 0x0000a2000802016b */
[----:B------:R-:W-:Y:S05]  /*7230*/  @!P0 BRA `(.L_x_1519) ;  /* 0x0000000000048947 */ /* 0x000fea0003800000 */
[----:B------:R-:W-:Y:S01]  /*7240*/  BPT.TRAP 0x1 ;  /* 0x000000040000795c */ /* 0x000fe20000300000 */
.L_x_1519:
[----:B--2---:R-:W-:Y:S05]  /*7250*/  @P1 BRA `(.L_x_1520) ;  /* 0x0000000000081947 */ /* 0x004fea0003800000 */
[----:B------:R-:W2:Y:S02]  /*7260*/  SYNCS.PHASECHK.TRANS64.TRYWAIT P1, [UR43+0x28430], R6 ;  /* 0x02843006ff0075a7 */ /* 0x000ea4000802016b */
[----:B--2---:R-:W-:Y:S05]  /*7270*/  @!P1 BRA `(.L_x_1521) ;  /* 0x0000011400cc9947 */ /* 0x004fea0003800000 */
.L_x_1520:
        /* <DEDUP_REMOVED lines=47> */
.L_x_1522:
[----:B--2---:R-:W-:Y:S01]  /*7570*/  FMNMX.FTZ R5, R152, R10, !PT ;  /* 0x0000000a98057209 */ /* 0x004fe20007810000 */
[----:B------:R-:W-:-:S03]  /*7580*/  UIADD3 UR6, UR43, 0x28440, URZ ;  /* 0x000284402b067890 */ /* 0x000fc6000fffe03f */
        /* <DEDUP_REMOVED lines=17> */
[----:B------:R-:W2:Y:S02]  /*76a0*/  SHFL.BFLY PT, R8, R5, 0x2, 0x1f ;  /* 0x0c401f0005087f89 */ /* 0x000ea400000e0000 */
[----:B--2---:R-:W-:-:S05]  /*76b0*/  FMNMX.FTZ R5, R5, R8, !PT ;  /* 0x0000000805057209 */ /* 0x004fca0007810000 */
[----:B------:R-:W2:Y:S02]  /*76c0*/  SHFL.BFLY PT, R8, R5, 0x1, 0x1f ;  /* 0x0c201f0005087f89 */ /* 0x000ea400000e0000 */
[----:B--2---:R-:W-:Y:S01]  /*76d0*/  FMNMX.FTZ R5, R5, R8, !PT ;  /* 0x0000000805057209 */ /* 0x004fe20007810000 */
[----:B------:R-:W-:-:S04]  /*76e0*/  IMAD.U32 R8, RZ, RZ, UR40 ;  /* 0x00000028ff087e24 */ /* 0x000fc8000f8e00ff */
[C---:B------:R-:W-:Y:S01]  /*76f0*/  FADD.FTZ R9, -R5.reuse, R10 ;  /* 0x0000000a05097221 */ /* 0x040fe20000010100 */
[----:B------:R-:W-:-:S03]  /*7700*/  FFMA.FTZ R8, R5, R8, -8 ;  /* 0xc100000005087423 */ /* 0x000fc60000010008 */
[----:B------:R-:W-:Y:S01]  /*7710*/  FMUL.FTZ R9, R9, UR40 ;  /* 0x0000002809097c20 */ /* 0x000fe20008410000 */
[----:B------:R-:W-:-:S01]  /*7720*/  FFMA.FTZ R152, R152, UR40, -R8 ;  /* 0x0000002898987c23 */ /* 0x000fc20008010808 */
[--C-:B------:R-:W-:Y:S01]  /*7730*/  FFMA.FTZ R153, R153, UR40, -R8.reuse ;  /* 0x0000002899997c23 */ /* 0x100fe20008010808 */
[----:B------:R-:W-:-:S01]  /*7740*/  FFMA.FTZ R156, R156, UR40, -R8 ;  /* 0x000000289c9c7c23 */ /* 0x000fc20008010808 */
[----:B------:R2:W3:Y:S01]  /*7750*/  MUFU.EX2 R10, R9 ;  /* 0x00000009000a7308 */ /* 0x0004e20000000800 */
        /* <DEDUP_REMOVED lines=8> */
[----:B--2---:R-:W-:Y:S01]  /*77e0*/  FMNMX.FTZ R9, R154, R7, !PT ;  /* 0x000000079a097209 */ /* 0x004fe20007810000 */
[--C-:B------:R-:W-:Y:S01]  /*77f0*/  FFMA.FTZ R172, R172, UR40, -R8.reuse ;  /* 0x00000028acac7c23 */ /* 0x100fe20008010808 */
[----:B------:R-:W-:-:S01]  /*7800*/  FFMA.FTZ R173, R173, UR40, -R8 ;  /* 0x00000028adad7c23 */ /* 0x000fc20008010808 */
[--C-:B------:R-:W-:Y:S01]  /*7810*/  FFMA.FTZ R176, R176, UR40, -R8.reuse ;  /* 0x00000028b0b07c23 */ /* 0x100fe20008010808 */
[----:B------:R-:W-:Y:S01]  /*7820*/  FMNMX.FTZ R9, R155, R9, !PT ;  /* 0x000000099b097209 */ /* 0x000fe20007810000 */
[--C-:B------:R-:W-:Y:S01]  /*7830*/  FFMA.FTZ R177, R177, UR40, -R8.reuse ;  /* 0x00000028b1b17c23 */ /* 0x100fe20008010808 */
[----:B------:R-:W-:-:S01]  /*7840*/  FFMA.FTZ R180, R180, UR40, -R8 ;  /* 0x00000028b4b47c23 */ /* 0x000fc20008010808 */
[----:B------:R-:W2:Y:S01]  /*7850*/  MUFU.EX2 R153, R153 ;  /* 0x0000009900997308 */ /* 0x000ea20000000800 */
[----:B------:R-:W-:Y:S01]  /*7860*/  FMNMX.FTZ R9, R158, R9, !PT ;  /* 0x000000099e097209 */ /* 0x000fe20007810000 */
[----:B------:R-:W-:Y:S01]  /*7870*/  FFMA.FTZ R8, R181, UR40, -R8 ;  /* 0x00000028b5087c23 */ /* 0x000fe20008010808 */
[-C--:B---3--:R-:W-:Y:S01]  /*7880*/  FMUL.FTZ R24, R24, R10.reuse ;  /* 0x0000000a18187220 */ /* 0x088fe20000410000 */
[-C--:B------:R-:W-:Y:S01]  /*7890*/  FMUL.FTZ R25, R25, R10.reuse ;  /* 0x0000000a19197220 */ /* 0x080fe20000410000 */
[----:B------:R-:W-:Y:S01]  /*78a0*/  FMNMX.FTZ R9, R159, R9, !PT ;  /* 0x000000099f097209 */ /* 0x000fe20007810000 */
[-C--:B------:R-:W-:Y:S01]  /*78b0*/  FMUL.FTZ R28, R28, R10.reuse ;  /* 0x0000000a1c1c7220 */ /* 0x080fe20000410000 */
[-C--:B------:R-:W-:Y:S01]  /*78c0*/  FMUL.FTZ R29, R29, R10.reuse ;  /* 0x0000000a1d1d7220 */ /* 0x080fe20000410000 */
[----:B------:R-:W3:Y:S01]  /*78d0*/  MUFU.EX2 R156, R156 ;  /* 0x0000009c009c7308 */ /* 0x000ee20000000800 */
[----:B------:R-:W-:Y:S01]  /*78e0*/  FMNMX.FTZ R9, R162, R9, !PT ;  /* 0x00000009a2097209 */ /* 0x000fe20007810000 */
[----:B----4-:R-:W-:Y:S01]  /*78f0*/  FFMA.FTZ R3, R10, R3, R152 ;  /* 0x000000030a037223 */ /* 0x010fe20000010098 */
[-C--:B------:R-:W-:Y:S01]  /*7900*/  FMUL.FTZ R32, R32, R10.reuse ;  /* 0x0000000a20207220 */ /* 0x080fe20000410000 */
[-C--:B------:R-:W-:Y:S01]  /*7910*/  FMUL.FTZ R33, R33, R10.reuse ;  /* 0x0000000a21217220 */ /* 0x080fe20000410000 */
[----:B------:R-:W-:Y:S01]  /*7920*/  FMNMX.FTZ R9, R163, R9, !PT ;  /* 0x00000009a3097209 */ /* 0x000fe20007810000 */
[-C--:B------:R-:W-:Y:S01]  /*7930*/  FMUL.FTZ R36, R36, R10.reuse ;  /* 0x0000000a24247220 */ /* 0x080fe20000410000 */
[-C--:B------:R-:W-:Y:S01]  /*7940*/  FMUL.FTZ R37, R37, R10.reuse ;  /* 0x0000000a25257220 */ /* 0x080fe20000410000 */
[----:B------:R-:W4:Y:S01]  /*7950*/  MUFU.EX2 R157, R157 ;  /* 0x0000009d009d7308 */ /* 0x000f220000000800 */
[----:B------:R-:W-:Y:S01]  /*7960*/  FMNMX.FTZ R9, R166, R9, !PT ;  /* 0x00000009a6097209 */ /* 0x000fe20007810000 */
[----:B--2---:R-:W-:Y:S01]  /*7970*/  FADD.FTZ R3, R153, R3 ;  /* 0x0000000399037221 */ /* 0x004fe20000010000 */
[-C--:B------:R-:W-:Y:S01]  /*7980*/  FMUL.FTZ R40, R40, R10.reuse ;  /* 0x0000000a28287220 */ /* 0x080fe20000410000 */
[-C--:B------:R-:W-:Y:S01]  /*7990*/  FMUL.FTZ R41, R41, R10.reuse ;  /* 0x0000000a29297220 */ /* 0x080fe20000410000 */
[----:B------:R-:W-:Y:S01]  /*79a0*/  FMNMX.FTZ R9, R167, R9, !PT ;  /* 0x00000009a7097209 */ /* 0x000fe20007810000 */
[-C--:B------:R-:W-:Y:S01]  /*79b0*/  FMUL.FTZ R44, R44, R10.reuse ;  /* 0x0000000a2c2c7220 */ /* 0x080fe20000410000 */
[-C--:B------:R-:W-:Y:S01]  /*79c0*/  FMUL.FTZ R45, R45, R10.reuse ;  /* 0x0000000a2d2d7220 */ /* 0x080fe20000410000 */
[----:B------:R-:W2:Y:S01]  /*79d0*/  MUFU.EX2 R160, R160 ;  /* 0x000000a000a07308 */ /* 0x000ea20000000800 */
[----:B------:R-:W-:Y:S01]  /*79e0*/  FMNMX.FTZ R9, R170, R9, !PT ;  /* 0x00000009aa097209 */ /* 0x000fe20007810000 */
[----:B---3--:R-:W-:Y:S01]  /*79f0*/  FADD.FTZ R3, R156, R3 ;  /* 0x000000039c037221 */ /* 0x008fe20000010000 */
[-C--:B------:R-:W-:Y:S01]  /*7a00*/  FMUL.FTZ R48, R48, R10.reuse ;  /* 0x0000000a30307220 */ /* 0x080fe20000410000 */
[-C--:B------:R-:W-:Y:S01]  /*7a10*/  FMUL.FTZ R49, R49, R10.reuse ;  /* 0x0000000a31317220 */ /* 0x080fe20000410000 */
[----:B------:R-:W-:Y:S01]  /*7a20*/  FMNMX.FTZ R9, R171, R9, !PT ;  /* 0x00000009ab097209 */ /* 0x000fe20007810000 */
[-C--:B------:R-:W-:Y:S01]  /*7a30*/  FMUL.FTZ R52, R52, R10.reuse ;  /* 0x0000000a34347220 */ /* 0x080fe20000410000 */
[----:B------:R-:W-:Y:S01]  /*7a40*/  FMUL.FTZ R53, R53, R10 ;  /* 0x0000000a35357220 */ /* 0x000fe20000410000 */
[----:B------:R-:W3:Y:S01]  /*7a50*/  MUFU.EX2 R161, R161 ;  /* 0x000000a100a17308 */ /* 0x000ee20000000800 */
[----:B------:R-:W-:Y:S01]  /*7a60*/  FMNMX.FTZ R9, R174, R9, !PT ;  /* 0x00000009ae097209 */ /* 0x000fe20007810000 */
[C---:B----4-:R-:W-:Y:S01]  /*7a70*/  FADD.FTZ R3, R157.reuse, R3 ;  /* 0x000000039d037221 */ /* 0x050fe20000010000 */
[----:B------:R-:W-:Y:S01]  /*7a80*/  F2FP.SATFINITE.E4M3.F32.PACK_AB_MERGE_C R156, R157, R156, RZ ;  /* 0x0000009c9d9c723e */ /* 0x000fe200048070ff */
[-C--:B------:R-:W-:Y:S01]  /*7a90*/  FMUL.FTZ R56, R56, R10.reuse ;  /* 0x0000000a38387220 */ /* 0x080fe20000410000 */
[----:B------:R-:W-:Y:S01]  /*7aa0*/  FMNMX.FTZ R9, R175, R9, !PT ;  /* 0x00000009af097209 */ /* 0x000fe20007810000 */
[----:B------:R-:W-:Y:S01]  /*7ab0*/  FMUL.FTZ R57, R57, R10 ;  /* 0x0000000a39397220 */ /* 0x000fe20000410000 */
[----:B------:R-:W-:Y:S01]  /*7ac0*/  F2FP.SATFINITE.E4M3.F32.PACK_AB_MERGE_C R152, R153, R152, R156 ;  /* 0x000000989998723e */ /* 0x000fe2000480709c */
        /* <DEDUP_REMOVED lines=16> */
[----:B------:R-:W-:Y:S01]  /*7bd0*/  MUFU.EX2 R168, R168 ;  /* 0x000000a800a87308 */ /* 0x000fe20000000800 */
[----:B----4-:R-:W-:-:S01]  /*7be0*/  FADD.FTZ R3, R164, R3 ;  /* 0x00000003a4037221 */ /* 0x010fc20000010000 */
[----:B------:R-:W3:Y:S01]  /*7bf0*/  SHFL.BFLY PT, R9, R11, 0x2, 0x1f ;  /* 0x0c401f000b097f89 */ /* 0x000ee200000e0000 */
[-C--:B------:R-:W-:Y:S01]  /*7c00*/  FMUL.FTZ R76, R76, R10.reuse ;  /* 0x0000000a4c4c7220 */ /* 0x080fe20000410000 */
[-C--:B------:R-:W-:Y:S01]  /*7c10*/  FMUL.FTZ R77, R77, R10.reuse ;  /* 0x0000000a4d4d7220 */ /* 0x080fe20000410000 */
[-C--:B------:R-:W-:Y:S01]  /*7c20*/  FMUL.FTZ R80, R80, R10.reuse ;  /* 0x0000000a50507220 */ /* 0x080fe20000410000 */
[-C--:B------:R-:W-:Y:S01]  /*7c30*/  FMUL.FTZ R81, R81, R10.reuse ;  /* 0x0000000a51517220 */ /* 0x080fe20000410000 */
[----:B------:R-:W-:Y:S01]  /*7c40*/  FMUL.FTZ R84, R84, R10 ;  /* 0x0000000a54547220 */ /* 0x000fe20000410000 */
[----:B------:R-:W-:Y:S01]  /*7c50*/  MUFU.EX2 R169, R169 ;  /* 0x000000a900a97308 */ /* 0x000fe20000000800 */
[----:B--2---:R-:W-:-:S01]  /*7c60*/  FADD.FTZ R3, R165, R3 ;  /* 0x00000003a5037221 */ /* 0x004fc20000010000 */
        /* <DEDUP_REMOVED lines=16> */
[----:B---3--:R-:W-:Y:S01]  /*7d70*/  FMNMX.FTZ R11, R11, R9, !PT ;  /* 0x000000090b0b7209 */ /* 0x008fe20007810000 */
[-C--:B------:R-:W-:Y:S01]  /*7d80*/  FMUL.FTZ R113, R113, R10.reuse ;  /* 0x0000000a71717220 */ /* 0x080fe20000410000 */
[-C--:B------:R-:W-:Y:S01]  /*7d90*/  FMUL.FTZ R116, R116, R10.reuse ;  /* 0x0000000a74747220 */ /* 0x080fe20000410000 */
[-C--:B------:R-:W-:Y:S01]  /*7da0*/  FMUL.FTZ R117, R117, R10.reuse ;  /* 0x0000000a75757220 */ /* 0x080fe20000410000 */
[-C--:B------:R-:W-:Y:S01]  /*7db0*/  FMUL.FTZ R120, R120, R10.reuse ;  /* 0x0000000a78787220 */ /* 0x080fe20000410000 */
[----:B------:R-:W3:Y:S01]  /*7dc0*/  SHFL.BFLY PT, R9, R11, 0x1, 0x1f ;  /* 0x0c201f000b097f89 */ /* 0x000ee200000e0000 */
        /* <DEDUP_REMOVED lines=9> */
[----:B--2---:R-:W-:Y:S01]  /*7e60*/  F2FP.SATFINITE.E4M3.F32.PACK_AB_MERGE_C R156, R173, R172, RZ ;  /* 0x000000acad9c723e */ /* 0x004fe200048070ff */
        /* <DEDUP_REMOVED lines=8> */
[----:B------:R-:W-:Y:S01]  /*7ef0*/  FMUL.FTZ R149, R149, R10 ;  /* 0x0000000a95957220 */ /* 0x000fe20000410000 */
[----:B------:R-:W-:-:S02]  /*7f00*/  F2FP.SATFINITE.E4M3.F32.PACK_AB_MERGE_C R156, R169, R168, R156 ;  /* 0x000000a8a99c723e */ /* 0x000fc4000480709c */
[----:B---3--:R-:W-:Y:S01]  /*7f10*/  FMNMX.FTZ R9, R11, R9, !PT ;  /* 0x000000090b097209 */ /* 0x008fe20007810000 */
[----:B------:R-:W-:Y:S02]  /*7f20*/  IMAD.U32 R11, RZ, RZ, UR40 ;  /* 0x00000028ff0b7e24 */ /* 0x000fe4000f8e00ff */
[----:B------:R-:W-:Y:S02]  /*7f30*/  MUFU.EX2 R8, R8 ;  /* 0x0000000800087308 */ /* 0x000fe40000000800 */
[----:B------:R-:W-:-:S01]  /*7f40*/  FFMA.FTZ R11, R9, R11, -8 ;  /* 0xc1000000090b7423 */ /* 0x000fc2000001000b */
[----:B------:R-:W-:-:S03]  /*7f50*/  FADD.FTZ R7, -R9, R7 ;  /* 0x0000000709077221 */ /* 0x000fc60000010100 */
[--C-:B------:R-:W-:Y:S01]  /*7f60*/  FFMA.FTZ R154, R154, UR40, -R11.reuse ;  /* 0x000000289a9a7c23 */ /* 0x100fe2000801080b */
[----:B------:R-:W-:Y:S01]  /*7f70*/  FMUL.FTZ R7, R7, UR40 ;  /* 0x0000002807077c20 */ /* 0x000fe20008410000 */
[--C-:B------:R-:W-:Y:S01]  /*7f80*/  FFMA.FTZ R155, R155, UR40, -R11.reuse ;  /* 0x000000289b9b7c23 */ /* 0x100fe2000801080b */
[----:B------:R-:W-:-:S01]  /*7f90*/  FFMA.FTZ R158, R158, UR40, -R11 ;  /* 0x000000289e9e7c23 */ /* 0x000fc2000801080b */
[--C-:B------:R-:W-:Y:S01]  /*7fa0*/  FFMA.FTZ R159, R159, UR40, -R11.reuse ;  /* 0x000000289f9f7c23 */ /* 0x100fe2000801080b */
[----:B------:R-:W-:-:S01]  /*7fb0*/  FFMA.FTZ R162, R162, UR40, -R11 ;  /* 0x00000028a2a27c23 */ /* 0x000fc2000801080b */
        /* <DEDUP_REMOVED lines=10> */
[--C-:B------:R-:W-:Y:S01]  /*8060*/  FFMA.FTZ R179, R179, UR40, -R11.reuse ;  /* 0x00000028b3b37c23 */ /* 0x100fe2000801080b */
[----:B------:R-:W-:-:S01]  /*8070*/  FFMA.FTZ R182, R182, UR40, -R11 ;  /* 0x00000028b6b67c23 */ /* 0x000fc2000801080b */
[----:B------:R-:W-:-:S04]  /*8080*/  FFMA.FTZ R11, R183, UR40, -R11 ;  /* 0x00000028b70b7c23 */ /* 0x000fc8000801080b */
[----:B------:R-:W3:Y:S08]  /*8090*/  MUFU.EX2 R155, R155 ;  /* 0x0000009b009b7308 */ /* 0x000ef00000000800 */
[----:B------:R-:W4:Y:S01]  /*80a0*/  MUFU.EX2 R158, R158 ;  /* 0x0000009e009e7308 */ /* 0x000f220000000800 */
        /* <DEDUP_REMOVED lines=22> */
[-C--:B------:R-:W-:Y:S01]  /*8210*/  FMUL.FTZ R59, R59, R7.reuse ;  /* 0x000000073b3b7220 */ /* 0x080fe20000410000 */
[----:B------:R-:W4:Y:S01]  /*8220*/  MUFU.EX2 R163, R163 ;  /* 0x000000a300a37308 */ /* 0x000f220000000800 */
[C---:B--2---:R-:W-:Y:S01]  /*8230*/  F2FP.SATFINITE.E4M3.F32.PACK_AB_MERGE_C R153, R159.reuse, R158, RZ ;  /* 0x0000009e9f99723e */ /* 0x044fe200048070ff */
[----:B------:R-:W-:Y:S01]  /*8240*/  FADD.FTZ R159, R159, R4 ;  /* 0x000000049f9f7221 */ /* 0x000fe20000010000 */
[----:B------:R-:W-:Y:S01]  /*8250*/  F2FP.SATFINITE.E4M3.F32.PACK_AB_MERGE_C R158, R8, R180, RZ ;  /* 0x000000b4089e723e */ /* 0x000fe200048070ff */
[-C--:B------:R-:W-:Y:S01]  /*8260*/  FMUL.FTZ R62, R62, R7.reuse ;  /* 0x000000073e3e7220 */ /* 0x080fe20000410000 */
[----:B------:R-:W-:Y:S01]  /*8270*/  F2FP.SATFINITE.E4M3.F32.PACK_AB_MERGE_C R153, R155, R154, R153 ;  /* 0x0000009a9b99723e */ /* 0x000fe20004807099 */
[----:B------:R-:W-:Y:S01]  /*8280*/  FMUL.FTZ R63, R63, R7 ;  /* 0x000000073f3f7220 */ /* 0x000fe20000410000 */
[----:B------:R-:W-:Y:S01]  /*8290*/  F2FP.SATFINITE.E4M3.F32.PACK_AB_MERGE_C R154, R165, R164, RZ ;  /* 0x000000a4a59a723e */ /* 0x000fe200048070ff */
[----:B------:R-:W2:Y:S01]  /*82a0*/  MUFU.EX2 R166, R166 ;  /* 0x000000a600a67308 */ /* 0x000ea20000000800 */
[----:B---3--:R-:W-:-:S01]  /*82b0*/  FADD.FTZ R4, R162, R159 ;  /* 0x0000009fa2047221 */ /* 0x008fc20000010000 */
[-C--:B------:R-:W-:Y:S01]  /*82c0*/  FMUL.FTZ R66, R66, R7.reuse ;  /* 0x0000000742427220 */ /* 0x080fe20000410000 */
[----:B------:R-:W-:Y:S01]  /*82d0*/  F2FP.SATFINITE.E4M3.F32.PACK_AB_MERGE_C R154, R161, R160, R154 ;  /* 0x000000a0a19a723e */ /* 0x000fe2000480709a */
        /* <DEDUP_REMOVED lines=21> */
[C---:B---3--:R-:W-:Y:S01]  /*8430*/  F2FP.SATFINITE.E4M3.F32.PACK_AB_MERGE_C R155, R167.reuse, R166, RZ ;  /* 0x000000a6a79b723e */ /* 0x048fe200048070ff */
[----:B------:R-:W-:Y:S01]  /*8440*/  FADD.FTZ R167, R167, R4 ;  /* 0x00000004a7a77221 */ /* 0x000fe20000010000 */
[----:B------:R-:W-:-:S01]  /*8450*/  FADD.FTZ R4, R168, R3 ;  /* 0x00000003a8047221 */ /* 0x000fc20000010000 */
[-C--:B------:R-:W-:Y:S01]  /*8460*/  FMUL.FTZ R99, R99, R7.reuse ;  /* 0x0000000763637220 */ /* 0x080fe20000410000 */
[----:B------:R-:W-:Y:S01]  /*8470*/  F2FP.SATFINITE.E4M3.F32.PACK_AB_MERGE_C R155, R163, R162, R155 ;  /* 0x000000a2a39b723e */ /* 0x000fe2000480709b */
[----:B------:R-:W-:Y:S01]  /*8480*/  FMUL.FTZ R102, R102, R7 ;  /* 0x0000000766667220 */ /* 0x000fe20000410000 */
[----:B------:R-:W-:-:S01]  /*8490*/  FADD.FTZ R3, R169, R4 ;  /* 0x00000004a9037221 */ /* 0x000fc20000010000 */
[----:B------:R-:W3:Y:S01]  /*84a0*/  MUFU.EX2 R174, R174 ;  /* 0x000000ae00ae7308 */ /* 0x000ee20000000800 */
[----:B----4-:R-:W-:-:S01]  /*84b0*/  FADD.FTZ R4, R170, R167 ;  /* 0x000000a7aa047221 */ /* 0x010fc20000010000 */
[----:B------:R-:W-:Y:S01]  /*84c0*/  FMUL.FTZ R103, R103, R7 ;  /* 0x0000000767677220 */ /* 0x000fe20000410000 */
[----:B------:R-:W-:-:S01]  /*84d0*/  FADD.FTZ R12, R172, R3 ;  /* 0x00000003ac0c7221 */ /* 0x000fc20000010000 */
[-C--:B------:R-:W-:Y:S01]  /*84e0*/  FMUL.FTZ R106, R106, R7.reuse ;  /* 0x000000076a6a7220 */ /* 0x080fe20000410000 */
[-C--:B------:R-:W-:Y:S01]  /*84f0*/  FMUL.FTZ R107, R107, R7.reuse ;  /* 0x000000076b6b7220 */ /* 0x080fe20000410000 */
[----:B------:R-:W-:Y:S01]  /*8500*/  FMUL.FTZ R110, R110, R7 ;  /* 0x000000076e6e7220 */ /* 0x000fe20000410000 */
[----:B------:R-:W-:-:S01]  /*8510*/  FADD.FTZ R13, R173, R12 ;  /* 0x0000000cad0d7221 */ /* 0x000fc20000010000 */
[----:B------:R-:W4:Y:S01]  /*8520*/  MUFU.EX2 R175, R175 ;  /* 0x000000af00af7308 */ /* 0x000f220000000800 */
[----:B--2---:R-:W-:-:S01]  /*8530*/  FADD.FTZ R3, R171, R4 ;  /* 0x00000004ab037221 */ /* 0x004fc20000010000 */
[----:B------:R-:W-:Y:S01]  /*8540*/  FMUL.FTZ R111, R111, R7 ;  /* 0x000000076f6f7220 */ /* 0x000fe20000410000 */
[----:B------:R-:W-:-:S01]  /*8550*/  FADD.FTZ R12, R176, R13 ;  /* 0x0000000db00c7221 */ /* 0x000fc20000010000 */
[-C--:B------:R-:W-:Y:S01]  /*8560*/  FMUL.FTZ R114, R114, R7.reuse ;  /* 0x0000000772727220 */ /* 0x080fe20000410000 */
[-C--:B------:R-:W-:Y:S01]  /*8570*/  FMUL.FTZ R115, R115, R7.reuse ;  /* 0x0000000773737220 */ /* 0x080fe20000410000 */
[----:B------:R-:W-:Y:S01]  /*8580*/  FMUL.FTZ R118, R118, R7 ;  /* 0x0000000776767220 */ /* 0x000fe20000410000 */
[----:B------:R-:W-:-:S01]  /*8590*/  FADD.FTZ R13, R177, R12 ;  /* 0x0000000cb10d7221 */ /* 0x000fc20000010000 */
        /* <DEDUP_REMOVED lines=26> */
[-C--:B------:R-:W-:Y:S01]  /*8740*/  FMUL.FTZ R150, R150, R7.reuse ;  /* 0x0000000796967220 */ /* 0x080fe20000410000 */
[----:B------:R-:W-:Y:S01]  /*8750*/  FMUL.FTZ R151, R151, R7 ;  /* 0x0000000797977220 */ /* 0x000fe20000410000 */
[----:B------:R-:W-:-:S02]  /*8760*/  F2FP.SATFINITE.E4M3.F32.PACK_AB_MERGE_C R157, R171, R170, R157 ;  /* 0x000000aaab9d723e */ /* 0x000fc4000480709d */
[----:B------:R-:W-:Y:S01]  /*8770*/  F2FP.SATFINITE.E4M3.F32.PACK_AB_MERGE_C R158, R177, R176, R158 ;  /* 0x000000b0b19e723e */ /* 0x000fe2000480709e */
[----:B----4-:R-:W-:Y:S01]  /*8780*/  FADD.FTZ R4, R182, R13 ;  /* 0x0000000db6047221 */ /* 0x010fe20000010000 */
[----:B--2---:R-:W-:-:S03]  /*8790*/  F2FP.SATFINITE.E4M3.F32.PACK_AB_MERGE_C R159, R11, R182, RZ ;  /* 0x000000b60b9f723e */ /* 0x004fc600048070ff */
[----:B------:R-:W-:Y:S01]  /*87a0*/  FADD.FTZ R4, R11, R4 ;  /* 0x000000040b047221 */ /* 0x000fe20000010000 */
[----:B------:R-:W-:Y:S01]  /*87b0*/  F2FP.SATFINITE.E4M3.F32.PACK_AB_MERGE_C R159, R179, R178, R159 ;  /* 0x000000b2b39f723e */ /* 0x000fe2000480709f */
[----:B------:R-:W-:Y:S06]  /*87c0*/  @!P0 BRA `(.L_x_1523) ;  /* 0x0000000000048947 */ /* 0x000fec0003800000 */
[----:B------:R-:W-:Y:S01]  /*87d0*/  BPT.TRAP 0x1 ;  /* 0x000000040000795c */ /* 0x000fe20000300000 */
.L_x_1523:
[----:B------:R2:W3:Y:S01]  /*87e0*/  SYNCS.PHASECHK.TRANS64.TRYWAIT P1, [UR43+0x28450], R6 ;  /* 0x02845006ff0075a7 */ /* 0x0004e2000802016b */
[----:B------:R-:W-:Y:S05]  /*87f0*/  @!P0 BRA `(.L_x_1524) ;  /* 0x0000000000048947 */ /* 0x000fea0003800000 */
[----:B------:R-:W-:Y:S01]  /*8800*/  BPT.TRAP 0x1 ;  /* 0x000000040000795c */ /* 0x000fe20000300000 */
.L_x_1524:
[----:B------:R-:W-:Y:S01]  /*8810*/  VIADD R7, R14, 0x8 ;  /* 0x000000080e077836 */ /* 0x000fe20000000000 */
[----:B---3--:R-:W-:Y:S06]  /*8820*/  @P1 BRA `(.L_x_1525) ;  /* 0x0000000000081947 */ /* 0x008fec0003800000 */
[----:B------:R-:W3:Y:S02]  /*8830*/  SYNCS.PHASECHK.TRANS64.TRYWAIT P1, [UR43+0x28450], R6 ;  /* 0x02845006ff0075a7 */ /* 0x000ee4000802016b */
[----:B---3--:R-:W-:Y:S05]  /*8840*/  @!P1 BRA `(.L_x_1526) ;  /* 0x0000010000709947 */ /* 0x008fea0003800000 */
.L_x_1525:
        /* <DEDUP_REMOVED lines=14> */
.L_x_1527:
[----:B------:R-:W-:Y:S01]  /*8930*/  UIADD3 UR43, UR43, 0x28460, URZ ;  /* 0x000284602b2b7890 */ /* 0x000fe2000fffe03f */
[----:B------:R-:W-:Y:S01]  /*8940*/  PLOP3.LUT P1, PT, PT, PT, UP0, 0x80, 0x0 ;  /* 0x000000000000781c */ /* 0x000fe20003f2f008 */
[----:B------:R-:W-:Y:S02]  /*8950*/  IMAD.MOV.U32 R7, RZ, RZ, R9 ;  /* 0x000000ffff077224 */ /* 0x000fe400078e0009 */
[----:B------:R-:W-:Y:S01]  /*8960*/  UPRMT UR43, UR52, 0x654, UR43 ;  /* 0x00000654342b7896 */ /* 0x000fe2000800002b */
[----:B------:R-:W-:-:S08]  /*8970*/  IMAD.MOV.U32 R10, RZ, RZ, R5 ;  /* 0x000000ffff0a7224 */ /* 0x000fd000078e0005 */
[----:B------:R-:W-:Y:S01]  /*8980*/  SYNCS.ARRIVE.TRANS64.RED.A1T0 RZ, [UR43], RZ ;  /* 0x000000ffffff79a7 */ /* 0x000fe2000810042b */
[----:B------:R-:W-:Y:S05]  /*8990*/  @P1 BRA `(.L_x_1528) ;  /* 0xffffffe400e01947 */ /* 0x000fea000383ffff */
[----:B------:R-:W-:-:S05]  /*89a0*/  UMOV UR43, UR44 ;  /* 0x0000002c002b7c82 */ /* 0x000fca0008000000 */
.L_x_1517:
[----:B------:R-:W-:-:S06]  /*89b0*/  UISETP.GE.AND UP0, UPT, UR43, UR51, UPT ;  /* 0x000000332b00728c */ /* 0x000fcc000bf06270 */
[----:B------:R-:W-:-:S13]  /*89c0*/  PLOP3.LUT P1, PT, PT, PT, UP0, 0x80, 0x0 ;  /* 0x000000000000781c */ /* 0x000fda0003f2f008 */
[----:B------:R-:W-:Y:S05]  /*89d0*/  @!P1 BRA `(.L_x_1529) ;  /* 0x0000002400889947 */ /* 0x000fea0003800000 */
[----:B------:R-:W-:Y:S01]  /*89e0*/  IMAD.MOV.U32 R10, RZ, RZ, R9 ;  /* 0x000000ffff0a7224 */ /* 0x000fe200078e0009 */
[----:B------:R-:W-:Y:S01]  /*89f0*/  ULDC UR45, c[0x0][0x9e4] ;  /* 0x00027900002d7ab9 */ /* 0x000fe20000000800 */
[----:B---3--:R-:W-:Y:S01]  /*8a00*/  IMAD.MOV.U32 R11, RZ, RZ, R5 ;  /* 0x000000ffff0b7224 */ /* 0x008fe200078e0005 */
[----:B------:R-:W-:Y:S01]  /*8a10*/  ULDC UR52, c[0x0][0x9dc] ;  /* 0x0002770000347ab9 */ /* 0x000fe20000000800 */
[----:B------:R-:W-:-:S05]  /*8a20*/  ULDC UR59, c[0x0][0x9e0] ;  /* 0x00027800003b7ab9 */ /* 0x000fca0000000800 */
.L_x_1548:
[----:B------:R-:W-:-:S04]  /*8a30*/  UIADD3 UR38, UR38, 0x1, URZ ;  /* 0x0000000126267890 */ /* 0x000fc8000fffe03f */
[----:B------:R-:W-:-:S04]  /*8a40*/  UISETP.NE.AND UP0, UPT, UR38, 0x2, UPT ;  /* 0x000000022600788c */ /* 0x000fc8000bf05270 */
[----:B------:R-:W-:Y:S02]  /*8a50*/  USEL UR6, URZ, 0x1, UP0 ;  /* 0x000000013f067887 */ /* 0x000fe40008000000 */
[----:B------:R-:W-:Y:S02]  /*8a60*/  USEL UR38, UR38, URZ, UP0 ;  /* 0x0000003f26267287 */ /* 0x000fe40008000000 */
[----:B------:R-:W-:Y:S01]  /*8a70*/  ULOP3.LUT UR39, UR39, UR6, URZ, 0x3c, !UPT ;  /* 0x0000000627277292 */ /* 0x000fe2000f8e3c3f */
[----:B---3--:R-:W-:Y:S11]  /*8a80*/  @!P0 BRA `(.L_x_1530) ;  /* 0x0000000000048947 */ /* 0x008ff60003800000 */
[----:B------:R-:W-:Y:S01]  /*8a90*/  BPT.TRAP 0x1 ;  /* 0x000000040000795c */ /* 0x000fe20000300000 */
.L_x_1530:
[----:B------:R-:W3:Y:S01]  /*8aa0*/  S2UR UR53, SR_CgaCtaId ;  /* 0x00000000003579c3 */ /* 0x000ee20000008800 */
[----:B------:R-:W-:Y:S01]  /*8ab0*/  UMOV UR6, 0x400 ;  /* 0x0000040000067882 */ /* 0x000fe20000000000 */
[----:B0-2---:R-:W-:-:S05]  /*8ac0*/  IMAD.U32 R8, RZ, RZ, UR39 ;  /* 0x00000027ff087e24 */ /* 0x005fca000f8e00ff */
[----:B------:R-:W-:Y:S01]  /*8ad0*/  SHF.L.U32 R8, R8, 0x1f, RZ ;  /* 0x0000001f08087819 */ /* 0x000fe200000006ff */
[----:B---3--:R-:W-:-:S04]  /*8ae0*/  ULEA UR6, UR53, UR6, 0x18 ;  /* 0x0000000635067291 */ /* 0x008fc8000f8ec03f */
[----:B------:R-:W-:-:S09]  /*8af0*/  ULEA UR44, UR38, UR6, 0x3 ;  /* 0x00000006262c7291 */ /* 0x000fd2000f8e183f */
[----:B------:R0:W2:Y:S01]  /*8b00*/  SYNCS.PHASECHK.TRANS64.TRYWAIT P1, [UR44+0x28430], R8 ;  /* 0x02843008ff0075a7 */ /* 0x0000a2000802016c */
[----:B------:R-:W-:Y:S05]  /*8b10*/  @!P0 BRA `(.L_x_1531) ;  /* 0x0000000000048947 */ /* 0x000fea0003800000 */
[----:B------:R-:W-:Y:S01]  /*8b20*/  BPT.TRAP 0x1 ;  /* 0x000000040000795c */ /* 0x000fe20000300000 */
.L_x_1531:
[----:B--2---:R-:W-:Y:S05]  /*8b30*/  @P1 BRA `(.L_x_1532) ;  /* 0x0000000000081947 */ /* 0x004fea0003800000 */
[----:B------:R-:W2:Y:S02]  /*8b40*/  SYNCS.PHASECHK.TRANS64.TRYWAIT P1, [UR44+0x28430], R8 ;  /* 0x02843008ff0075a7 */ /* 0x000ea4000802016c */
[----:B--2---:R-:W-:Y:S05]  /*8b50*/  @!P1 BRA `(.L_x_1533) ;  /* 0x000000fc00c49947 */ /* 0x004fea0003800000 */
.L_x_1532:
        /* <DEDUP_REMOVED lines=47> */
.L_x_1534:
[----:B------:R-:W-:Y:S01]  /*8e50*/  UISETP.NE.AND UP1, UPT, UR50, URZ, UPT ;  /* 0x0000003f3200728c */ /* 0x000fe2000bf25270 */
[----:B--2---:R-:W-:Y:S01]  /*8e60*/  VIADD R5, R17, UR48 ;  /* 0x0000003011057c36 */ /* 0x004fe20008000000 */
[----:B------:R-:W-:Y:S02]  /*8e70*/  USHF.L.U32 UR7, UR43, 0x6, URZ ;  /* 0x000000062b077899 */ /* 0x000fe4000800063f */
[----:B------:R-:W-:Y:S02]  /*8e80*/  UISETP.NE.AND UP0, UPT, UR46, URZ, UPT ;  /* 0x0000003f2e00728c */ /* 0x000fe4000bf05270 */
[----:B------:R-:W-:Y:S02]  /*8e90*/  PLOP3.LUT P1, PT, PT, PT, UP1, 0x80, 0x0 ;  /* 0x000000000000781c */ /* 0x000fe40003f2f018 */
        /* <DEDUP_REMOVED lines=10> */
[----:B------:R-:W2:Y:S01]  /*8f40*/  SHFL.IDX PT, R15, R5, RZ, 0x1c1f ;  /* 0x001c1fff050f7589 */ /* 0x000ea200000e0000 */
[----:B------:R-:W-:Y:S01]  /*8f50*/  UPRMT UR6, UR53, 0x654, UR6 ;  /* 0x0000065435067896 */ /* 0x000fe20008000006 */
[----:B------:R-:W-:-:S05]  /*8f60*/  IADD3 R12, -R6, UR41, R12 ;  /* 0x00000029060c7c10 */ /* 0x000fca000fffe10c */
[----:B------:R-:W-:-:S03]  /*8f70*/  VIADD R9, R12, UR59 ;  /* 0x0000003b0c097c36 */ /* 0x000fc60008000000 */
[----:B------:R-:W-:Y:S01]  /*8f80*/  SYNCS.ARRIVE.TRANS64.RED.A1T0 RZ, [UR6], RZ ;  /* 0x000000ffffff79a7 */ /* 0x000fe20008100406 */
[----:B------:R-:W-:-:S06]  /*8f90*/  ULOP3.LUT UR6, URZ, UR52, URZ, 0x33, !UPT ;  /* 0x000000343f067292 */ /* 0x000fcc000f8e333f */
[----:B------:R-:W-:Y:S02]  /*8fa0*/  VIADD R12, R12, UR6 ;  /* 0x000000060c0c7c36 */ /* 0x000fe40008000000 */
[----:B--2---:R-:W-:Y:S02]  /*8fb0*/  IMAD.IADD R13, R9, 0x1, R15 ;  /* 0x00000001090d7824 */ /* 0x004fe400078e020f */
        /* <DEDUP_REMOVED lines=15> */
.L_x_1537:
[----:B------:R-:W-:-:S05]  /*90b0*/  IMAD.U32 R20, RZ, RZ, UR45 ;  /* 0x0000002dff147e24 */ /* 0x000fca000f8e00ff */
[----:B------:R-:W-:-:S13]  /*90c0*/  ISETP.NE.AND P1, PT, R20, 0x1, PT ;  /* 0x000000011400780c */ /* 0x000fda0003f25270 */
[----:B------:R-:W2:Y:S02]  /*90d0*/  @P1 LDC.64 R6, c[0x0][0x9e8] ;  /* 0x00027a00ff061b82 */ /* 0x000ea40000000a00 */
[----:B--2---:R-:W-:-:S05]  /*90e0*/  @P1 IMAD.HI.U32 R6, R15, R6, RZ ;  /* 0x000000060f061227 */ /* 0x004fca00078e00ff */
[----:B------:R-:W-:-:S07]  /*90f0*/  @P1 SHF.R.U32.HI R15, RZ, R7, R6 ;  /* 0x00000007ff0f1219 */ /* 0x000fce0000011606 */
.L_x_1538:
[----:B------:R-:W-:Y:S05]  /*9100*/  BSYNC B0 ;  /* 0x0000000000007941 */ /* 0x000fea0003800000 */
.L_x_1536:
[----:B------:R-:W-:-:S04]  /*9110*/  IMAD R15, R15, R20, -UR7 ;  /* 0x800000070f0f7e24 */ /* 0x000fc8000f8e0214 */
[----:B------:R-:W-:-:S05]  /*9120*/  IMAD.IADD R15, R15, 0x1, -R2 ;  /* 0x000000010f0f7824 */ /* 0x000fca00078e0a02 */
[----:B------:R-:W-:Y:S02]  /*9130*/  VIMNMX R14, R14, R15, !PT ;  /* 0x0000000f0e0e7248 */ /* 0x000fe40007fe0100 */
[----:B------:R-:W-:-:S07]  /*9140*/  VIADDMNMX R13, R15, R20, R13, PT ;  /* 0x000000140f0d7246 */ /* 0x000fce000380010d */
.L_x_1535:
[----:B------:R-:W-:Y:S01]  /*9150*/  UISETP.GT.AND UP0, UPT, UR43, -0x1, UPT ;  /* 0xffffffff2b00788c */ /* 0x000fe2000bf04270 */
[----:B------:R-:W2:Y:S01]  /*9160*/  SHFL.IDX PT, R5, R5, 0x1, 0x1c1f ;  /* 0x003c1f0005057f89 */ /* 0x000ea200000e0000 */
        /* <DEDUP_REMOVED lines=10> */
[--C-:B--2---:R-:W-:Y:S01]  /*9210*/  IMAD.IADD R9, R9, 0x1, R5.reuse ;  /* 0x0000000109097824 */ /* 0x104fe200078e0205 */
        /* <DEDUP_REMOVED lines=56> */
.L_x_1541:
[----:B------:R-:W-:-:S05]  /*95a0*/  IMAD.U32 R13, RZ, RZ, UR45 ;  /* 0x0000002dff0d7e24 */ /* 0x000fca000f8e00ff */
[----:B------:R-:W-:-:S13]  /*95b0*/  ISETP.NE.AND P2, PT, R13, 0x1, PT ;  /* 0x000000010d00780c */ /* 0x000fda0003f45270 */
[----:B------:R-:W2:Y:S02]  /*95c0*/  @P2 LDC.64 R6, c[0x0][0x9e8] ;  /* 0x00027a00ff062b82 */ /* 0x000ea40000000a00 */
[----:B--2---:R-:W-:-:S05]  /*95d0*/  @P2 IMAD.HI.U32 R6, R5, R6, RZ ;  /* 0x0000000605062227 */ /* 0x004fca00078e00ff */
[----:B------:R-:W-:-:S07]  /*95e0*/  @P2 SHF.R.U32.HI R5, RZ, R7, R6 ;  /* 0x00000007ff052219 */ /* 0x000fce0000011606 */
.L_x_1542:
[----:B------:R-:W-:Y:S05]  /*95f0*/  BSYNC B0 ;  /* 0x0000000000007941 */ /* 0x000fea0003800000 */
.L_x_1540:
[----:B------:R-:W-:-:S04]  /*9600*/  IMAD R5, R5, R13, -UR7 ;  /* 0x8000000705057e24 */ /* 0x000fc8000f8e020d */
[----:B------:R-:W-:-:S05]  /*9610*/  IMAD.IADD R5, R5, 0x1, -R2 ;  /* 0x0000000105057824 */ /* 0x000fca00078e0a02 */
[----:B------:R-:W-:Y:S02]  /*9620*/  VIMNMX R12, R12, R5, !PT ;  /* 0x000000050c0c7248 */ /* 0x000fe40007fe0100 */
[----:B------:R-:W-:-:S07]  /*9630*/  VIADDMNMX R9, R5, R13, R9, PT ;  /* 0x0000000d05097246 */ /* 0x000fce0003800109 */
.L_x_1539:
        /* <DEDUP_REMOVED lines=56> */
[----:B------:R-:W2:Y:S01]  /*99c0*/  SHFL.BFLY PT, R6, R5, 0x2, 0x1f ;  /* 0x0c401f0005067f89 */ /* 0x000ea200000e0000 */
        /* <DEDUP_REMOVED lines=11> */
[----:B--2---:R-:W-:-:S02]  /*9a80*/  FMNMX.FTZ R5, R5, R6, !PT ;  /* 0x0000000605057209 */ /* 0x004fc40007810000 */
[----:B------:R-:W-:Y:S02]  /*9a90*/  FSEL R179, R179, -INF , !P1 ;  /* 0xff800000b3b37808 */ /* 0x000fe40004800000 */
[----:B------:R-:W-:Y:S01]  /*9aa0*/  FSEL R182, R182, -INF , !P2 ;  /* 0xff800000b6b67808 */ /* 0x000fe20005000000 */
[----:B------:R-:W2:Y:S01]  /*9ab0*/  SHFL.BFLY PT, R6, R5, 0x1, 0x1f ;  /* 0x0c201f0005067f89 */ /* 0x000ea200000e0000 */
        /* <DEDUP_REMOVED lines=10> */
[----:B--2---:R-:W-:Y:S01]  /*9b60*/  FMNMX.FTZ R5, R5, R6, !PT ;  /* 0x0000000605057209 */ /* 0x004fe20007810000 */
        /* <DEDUP_REMOVED lines=8> */
[----:B------:R-:W-:-:S02]  /*9bf0*/  FSEL R7, R5, RZ, P5 ;  /* 0x000000ff05077208 */ /* 0x000fc40002800000 */
        /* <DEDUP_REMOVED lines=25> */
[----:B------:R-:W2:Y:S01]  /*9d90*/  MUFU.EX2 R6, R6 ;  /* 0x0000000600067308 */ /* 0x000ea20000000800 */
[----:B------:R-:W-:Y:S02]  /*9da0*/  @P6 LOP3.LUT R16, R16, 0x2000, RZ, 0xfc, !PT ;  /* 0x0000200010106812 */ /* 0x000fe400078efcff */
[----:B------:R-:W-:Y:S02]  /*9db0*/  FMNMX.FTZ R7, R159, R7, !PT ;  /* 0x000000079f077209 */ /* 0x000fe40007810000 */
[----:B------:R-:W-:-:S02]  /*9dc0*/  LOP3.LUT P6, RZ, R16, 0x100, RZ, 0xc0, !PT ;  /* 0x0000010010ff7812 */ /* 0x000fc400078cc0ff */
[----:B------:R-:W-:Y:S01]  /*9dd0*/  FMNMX.FTZ R7, R162, R7, !PT ;  /* 0x00000007a2077209 */ /* 0x000fe20007810000 */
[----:B------:R-:W3:Y:S01]  /*9de0*/  MUFU.EX2 R153, R153 ;  /* 0x0000009900997308 */ /* 0x000ee20000000800 */
[----:B------:R-:W-:Y:S02]  /*9df0*/  LOP3.LUT P0, RZ, R16, 0x40, RZ, 0xc0, !PT ;  /* 0x0000004010ff7812 */ /* 0x000fe4000780c0ff */
[----:B------:R-:W-:Y:S02]  /*9e00*/  FMNMX.FTZ R7, R163, R7, !PT ;  /* 0x00000007a3077209 */ /* 0x000fe40007810000 */
[----:B------:R-:W-:Y:S02]  /*9e10*/  FSEL R167, R167, -INF , !P6 ;  /* 0xff800000a7a77808 */ /* 0x000fe40007000000 */
[----:B------:R-:W-:Y:S01]  /*9e20*/  FMNMX.FTZ R7, R166, R7, !PT ;  /* 0x00000007a6077209 */ /* 0x000fe20007810000 */
[----:B------:R-:W4:Y:S01]  /*9e30*/  MUFU.EX2 R156, R156 ;  /* 0x0000009c009c7308 */ /* 0x000f220000000800 */
[----:B------:R-:W-:Y:S01]  /*9e40*/  LOP3.LUT P5, RZ, R16, 0x10, RZ, 0xc0, !PT ;  /* 0x0000001010ff7812 */ /* 0x000fe200078ac0ff */
[----:B--2---:R-:W-:Y:S01]  /*9e50*/  FFMA.FTZ R3, R6, R3, R152 ;  /* 0x0000000306037223 */ /* 0x004fe20000010098 */
[----:B------:R-:W-:Y:S01]  /*9e60*/  FSEL R170, R170, -INF , !P0 ;  /* 0xff800000aaaa7808 */ /* 0x000fe20004000000 */
[-C--:B------:R-:W-:Y:S01]  /*9e70*/  FMUL.FTZ R24, R24, R6.reuse ;  /* 0x0000000618187220 */ /* 0x080fe20000410000 */
[----:B------:R-:W-:Y:S01]  /*9e80*/  FMNMX.FTZ R7, R167, R7, !PT ;  /* 0x00000007a7077209 */ /* 0x000fe20007810000 */
[-C--:B------:R-:W-:Y:S01]  /*9e90*/  FMUL.FTZ R25, R25, R6.reuse ;  /* 0x0000000619197220 */ /* 0x080fe20000410000 */
[----:B------:R-:W-:Y:S01]  /*9ea0*/  FSEL R171, R171, -INF , !P5 ;  /* 0xff800000abab7808 */ /* 0x000fe20006800000 */
[----:B------:R-:W2:Y:S01]  /*9eb0*/  MUFU.EX2 R157, R157 ;  /* 0x0000009d009d7308 */ /* 0x000ea20000000800 */
[----:B------:R-:W-:Y:S01]  /*9ec0*/  LOP3.LUT P5, RZ, R16, 0x4, RZ, 0xc0, !PT ;  /* 0x0000000410ff7812 */ /* 0x000fe200078ac0ff */
[----:B---3--:R-:W-:Y:S01]  /*9ed0*/  FADD.FTZ R3, R153, R3 ;  /* 0x0000000399037221 */ /* 0x008fe20000010000 */
[----:B------:R-:W-:Y:S01]  /*9ee0*/  FMNMX.FTZ R7, R170, R7, !PT ;  /* 0x00000007aa077209 */ /* 0x000fe20007810000 */
[-C--:B------:R-:W-:Y:S01]  /*9ef0*/  FMUL.FTZ R28, R28, R6.reuse ;  /* 0x000000061c1c7220 */ /* 0x080fe20000410000 */
[----:B------:R-:W-:Y:S01]  /*9f00*/  LOP3.LUT P0, RZ, R16, 0x1000, RZ, 0xc0, !PT ;  /* 0x0000100010ff7812 */ /* 0x000fe2000780c0ff */
[-C--:B------:R-:W-:Y:S01]  /*9f10*/  FMUL.FTZ R29, R29, R6.reuse ;  /* 0x000000061d1d7220 */ /* 0x080fe20000410000 */
[----:B------:R-:W-:Y:S01]  /*9f20*/  FSEL R174, R174, -INF , !P5 ;  /* 0xff800000aeae7808 */ /* 0x000fe20006800000 */
[----:B------:R-:W3:Y:S01]  /*9f30*/  MUFU.EX2 R160, R160 ;  /* 0x000000a000a07308 */ /* 0x000ee20000000800 */
        /* <DEDUP_REMOVED lines=9> */
[----:B--2---:R-:W-:Y:S01]  /*9fd0*/  FADD.FTZ R3, R157, R3 ;  /* 0x000000039d037221 */ /* 0x004fe20000010000 */
[----:B------:R-:W-:Y:S01]  /*9fe0*/  FMNMX.FTZ R7, R175, R7, !PT ;  /* 0x00000007af077209 */ /* 0x000fe20007810000 */
[----:B------:R-:W-:Y:S01]  /*9ff0*/  FMUL.FTZ R36, R36, R6 ;  /* 0x0000000624247220 */ /* 0x000fe20000410000 */
[----:B------:R-:W-:Y:S01]  /*a000*/  F2FP.SATFINITE.E4M3.F32.PACK_AB_MERGE_C R156, R157, R156, RZ ;  /* 0x0000009c9d9c723e */ /* 0x000fe200048070ff */
[----:B------:R-:W-:Y:S01]  /*a010*/  FMUL.FTZ R37, R37, R6 ;  /* 0x0000000625257220 */ /* 0x000fe20000410000 */
[----:B------:R-:W-:Y:S01]  /*a020*/  FMNMX.FTZ R7, R178, R7, !PT ;  /* 0x00000007b2077209 */ /* 0x000fe20007810000 */
[----:B------:R-:W2:Y:S01]  /*a030*/  MUFU.EX2 R164, R164 ;  /* 0x000000a400a47308 */ /* 0x000ea20000000800 */
[----:B------:R-:W-:Y:S01]  /*a040*/  F2FP.SATFINITE.E4M3.F32.PACK_AB_MERGE_C R152, R153, R152, R156 ;  /* 0x000000989998723e */ /* 0x000fe2000480709c */
[----:B---3--:R-:W-:Y:S01]  /*a050*/  FADD.FTZ R3, R160, R3 ;  /* 0x00000003a0037221 */ /* 0x008fe20000010000 */
[----:B------:R-:W-:Y:S01]  /*a060*/  FMNMX.FTZ R7, R179, R7, !PT ;  /* 0x00000007b3077209 */ /* 0x000fe20007810000 */
[-C--:B------:R-:W-:Y:S01]  /*a070*/  FMUL.FTZ R40, R40, R6.reuse ;  /* 0x0000000628287220 */ /* 0x080fe20000410000 */
[----:B------:R-:W-:Y:S01]  /*a080*/  LOP3.LUT P0, RZ, R16, 0x800, RZ, 0xc0, !PT ;  /* 0x0000080010ff7812 */ /* 0x000fe2000780c0ff */
[----:B------:R-:W-:Y:S01]  /*a090*/  FMUL.FTZ R41, R41, R6 ;  /* 0x0000000629297220 */ /* 0x000fe20000410000 */
[----:B------:R-:W-:Y:S01]  /*a0a0*/  FMNMX.FTZ R7, R182, R7, !PT ;  /* 0x00000007b6077209 */ /* 0x000fe20007810000 */
[----:B------:R-:W3:Y:S01]  /*a0b0*/  MUFU.EX2 R165, R165 ;  /* 0x000000a500a57308 */ /* 0x000ee20000000800 */
        /* <DEDUP_REMOVED lines=33> */
[----:B--2---:R-:W-:-:S01]  /*a2d0*/  FADD.FTZ R3, R169, R3 ;  /* 0x00000003a9037221 */ /* 0x004fc20000010000 */
[-C--:B------:R-:W-:Y:S01]  /*a2e0*/  FMUL.FTZ R88, R88, R6.reuse ;  /* 0x0000000658587220 */ /* 0x080fe20000410000 */
[-C--:B------:R-:W-:Y:S01]  /*a2f0*/  FMUL.FTZ R89, R89, R6.reuse ;  /* 0x0000000659597220 */ /* 0x080fe20000410000 */
[----:B------:R-:W2:Y:S01]  /*a300*/  SHFL.BFLY PT, R9, R7, 0x1, 0x1f ;  /* 0x0c201f0007097f89 */ /* 0x000ea200000e0000 */
[-C--:B------:R-:W-:Y:S01]  /*a310*/  FMUL.FTZ R92, R92, R6.reuse ;  /* 0x000000065c5c7220 */ /* 0x080fe20000410000 */
[-C--:B------:R-:W-:Y:S01]  /*a320*/  FMUL.FTZ R93, R93, R6.reuse ;  /* 0x000000065d5d7220 */ /* 0x080fe20000410000 */
[----:B------:R-:W-:Y:S01]  /*a330*/  FMUL.FTZ R96, R96, R6 ;  /* 0x0000000660607220 */ /* 0x000fe20000410000 */
[----:B------:R-:W5:Y:S01]  /*a340*/  MUFU.EX2 R176, R176 ;  /* 0x000000b000b07308 */ /* 0x000f620000000800 */
        /* <DEDUP_REMOVED lines=19> */
[----:B--2---:R-:W-:Y:S01]  /*a480*/  FMNMX.FTZ R9, R7, R9, !PT ;  /* 0x0000000907097209 */ /* 0x004fe20007810000 */
[-C--:B------:R-:W-:Y:S01]  /*a490*/  FMUL.FTZ R121, R121, R6.reuse ;  /* 0x0000000679797220 */ /* 0x080fe20000410000 */
[-C--:B------:R-:W-:Y:S01]  /*a4a0*/  FMUL.FTZ R124, R124, R6.reuse ;  /* 0x000000067c7c7220 */ /* 0x080fe20000410000 */
[----:B------:R-:W-:Y:S01]  /*a4b0*/  FMUL.FTZ R125, R125, R6 ;  /* 0x000000067d7d7220 */ /* 0x000fe20000410000 */
[----:B------:R-:W-:Y:S01]  /*a4c0*/  FSETP.NEU.FTZ.AND P1, PT, R9, -INF , PT ;  /* 0xff8000000900780b */ /* 0x000fe20003f3d000 */
[----:B------:R-:W2:Y:S01]  /*a4d0*/  MUFU.EX2 R181, R181 ;  /* 0x000000b500b57308 */ /* 0x000ea20000000800 */
[----:B---3--:R-:W-:-:S01]  /*a4e0*/  FADD.FTZ R3, R177, R3 ;  /* 0x00000003b1037221 */ /* 0x008fc20000010000 */
        /* <DEDUP_REMOVED lines=15> */
[----:B--2---:R-:W-:-:S01]  /*a5e0*/  FADD.FTZ R3, R181, R3 ;  /* 0x00000003b5037221 */ /* 0x004fc20000010000 */
[----:B------:R-:W-:Y:S01]  /*a5f0*/  FSEL R10, R10, RZ, P1 ;  /* 0x000000ff0a0a7208 */ /* 0x000fe20000800000 */
[----:B------:R-:W2:Y:S01]  /*a600*/  MUFU.EX2 R7, R7 ;  /* 0x0000000700077308 */ /* 0x000ea20000000800 */
        /* <DEDUP_REMOVED lines=21> */
[----:B---3--:R-:W-:Y:S01]  /*a760*/  F2FP.SATFINITE.E4M3.F32.PACK_AB_MERGE_C R154, R165, R164, RZ ;  /* 0x000000a4a59a723e */ /* 0x008fe200048070ff */
[----:B--2---:R-:W-:Y:S01]  /*a770*/  FMUL.FTZ R26, R26, R7 ;  /* 0x000000071a1a7220 */ /* 0x004fe20000410000 */
[----:B------:R2:W3:Y:S01]  /*a780*/  MUFU.EX2 R11, R158 ;  /* 0x0000009e000b7308 */ /* 0x0004e20000000800 */
        /* <DEDUP_REMOVED lines=9> */
[----:B--2---:R-:W-:Y:S01]  /*a820*/  F2FP.SATFINITE.E4M3.F32.PACK_AB_MERGE_C R158, R181, R180, RZ ;  /* 0x000000b4b59e723e */ /* 0x004fe200048070ff */
[-C--:B------:R-:W-:Y:S01]  /*a830*/  FMUL.FTZ R38, R38, R7.reuse ;  /* 0x0000000726267220 */ /* 0x080fe20000410000 */
[-C--:B------:R-:W-:Y:S01]  /*a840*/  FMUL.FTZ R39, R39, R7.reuse ;  /* 0x0000000727277220 */ /* 0x080fe20000410000 */
[-C--:B------:R-:W-:Y:S01]  /*a850*/  FMUL.FTZ R42, R42, R7.reuse ;  /* 0x000000072a2a7220 */ /* 0x080fe20000410000 */
[----:B------:R-:W-:Y:S01]  /*a860*/  F2FP.SATFINITE.E4M3.F32.PACK_AB_MERGE_C R158, R177, R176, R158 ;  /* 0x000000b0b19e723e */ /* 0x000fe2000480709e */
        /* <DEDUP_REMOVED lines=82> */
[----:B----4-:R-:W-:-:S07]  /*ad90*/  FADD.FTZ R4, R178, R13 ;  /* 0x0000000db2047221 */ /* 0x010fce0000010000 */
[----:B------:R-:W4:Y:S01]  /*ada0*/  MUFU.EX2 R11, R10 ;  /* 0x0000000a000b7308 */ /* 0x000f220000000800 */
[----:B--2---:R-:W-:-:S04]  /*adb0*/  FADD.FTZ R13, R179, R4 ;  /* 0x00000004b30d7221 */ /* 0x004fc80000010000 */
[----:B---3--:R-:W-:Y:S01]  /*adc0*/  FADD.FTZ R4, R182, R13 ;  /* 0x0000000db6047221 */ /* 0x008fe20000010000 */
[----:B----4-:R-:W-:-:S03]  /*add0*/  F2FP.SATFINITE.E4M3.F32.PACK_AB_MERGE_C R159, R11, R182, RZ ;  /* 0x000000b60b9f723e */ /* 0x010fc600048070ff */
[----:B------:R-:W-:Y:S01]  /*ade0*/  FADD.FTZ R4, R11, R4 ;  /* 0x000000040b047221 */ /* 0x000fe20000010000 */
[----:B------:R-:W-:Y:S01]  /*adf0*/  F2FP.SATFINITE.E4M3.F32.PACK_AB_MERGE_C R159, R179, R178, R159 ;  /* 0x000000b2b39f723e */ /* 0x000fe2000480709f */
[----:B------:R-:W-:Y:S06]  /*ae00*/  @!P0 BRA `(.L_x_1543) ;  /* 0x0000000000048947 */ /* 0x000fec0003800000 */
[----:B------:R-:W-:Y:S01]  /*ae10*/  BPT.TRAP 0x1 ;  /* 0x000000040000795c */ /* 0x000fe20000300000 */
.L_x_1543:
[----:B------:R2:W3:Y:S01]  /*ae20*/  SYNCS.PHASECHK.TRANS64.TRYWAIT P1, [UR44+0x28450], R8 ;  /* 0x02845008ff0075a7 */ /* 0x0004e2000802016c */
[----:B------:R-:W-:Y:S05]  /*ae30*/  @!P0 BRA `(.L_x_1544) ;  /* 0x0000000000048947 */ /* 0x000fea0003800000 */
[----:B------:R-:W-:Y:S01]  /*ae40*/  BPT.TRAP 0x1 ;  /* 0x000000040000795c */ /* 0x000fe20000300000 */
.L_x_1544:
[----:B------:R-:W-:Y:S01]  /*ae50*/  VIADD R6, R21, 0x8 ;  /* 0x0000000815067836 */ /* 0x000fe20000000000 */
[----:B---3--:R-:W-:Y:S06]  /*ae60*/  @P1 BRA `(.L_x_1545) ;  /* 0x0000000000081947 */ /* 0x008fec0003800000 */
[----:B------:R-:W3:Y:S02]  /*ae70*/  SYNCS.PHASECHK.TRANS64.TRYWAIT P1, [UR44+0x28450], R8 ;  /* 0x02845008ff0075a7 */ /* 0x000ee4000802016c */
[----:B---3--:R-:W-:Y:S05]  /*ae80*/  @!P1 BRA `(.L_x_1546) ;  /* 0x000000dc00109947 */ /* 0x008fea0003800000 */
.L_x_1545:
        /* <DEDUP_REMOVED lines=14> */
.L_x_1547:
        /* <DEDUP_REMOVED lines=9> */
.L_x_1529:
[----:B------:R-:W-:Y:S01]  /*b000*/  ULDC.64 UR8, c[0x0][0x9a0] ;  /* 0x0002680000087ab9 */ /* 0x000fe20000000a00 */
[----:B0-23--:R-:W-:Y:S01]  /*b010*/  IMAD.MOV.U32 R8, RZ, RZ, 0x3f800000 ;  /* 0x3f800000ff087424 */ /* 0x00dfe200078e00ff */
[----:B------:R-:W-:Y:S01]  /*b020*/  UISETP.NE.U32.AND UP0, UPT, UR8, URZ, UPT ;  /* 0x0000003f0800728c */ /* 0x000fe2000bf05070 */
[----:B------:R1:W-:Y:S06]  /*b030*/  BAR.ARV R0, 0x100 ;  /* 0x000400000000751d */ /* 0x0003ec0000002000 */
[----:B------:R-:W-:Y:S02]  /*b040*/  UISETP.NE.AND.EX UP0, UPT, UR9, URZ, UPT, UP0 ;  /* 0x0000003f0900728c */ /* 0x000fe4000bf05300 */
[----:B------:R-:W-:Y:S06]  /*b050*/  BAR.ARV 0x8, 0x180 ;  /* 0x0206000000007b1d */ /* 0x000fec0000002000 */
[----:B------:R-:W-:-:S03]  /*b060*/  PLOP3.LUT P0, PT, PT, PT, UP0, 0x80, 0x0 ;  /* 0x000000000000781c */ /* 0x000fc60003f0f008 */
[----:B------:R-:W-:Y:S01]  /*b070*/  @UP0 USHF.R.S32.HI UR6, URZ, 0x1f, UR54 ;  /* 0x0000001f3f060899 */ /* 0x000fe20008011436 */
[----:B------:R-:W-:-:S03]  /*b080*/  @UP0 ULDC.64 UR10, c[0x0][0x9c8] ;  /* 0x00027200000a0ab9 */ /* 0x000fc60000000a00 */
[----:B------:R-:W-:Y:S02]  /*b090*/  @UP0 UIMAD UR6, UR6, UR10, URZ ;  /* 0x0000000a060602a4 */ /* 0x000fe4000f8e023f */
[----:B------:R-:W-:Y:S02]  /*b0a0*/  @UP0 UIMAD.WIDE.U32 UR4, UR54, UR10, URZ ;  /* 0x0000000a360402a5 */ /* 0x000fe4000f8e003f */
[----:B------:R-:W-:-:S04]  /*b0b0*/  @UP0 UIMAD UR6, UR54, UR11, UR6 ;  /* 0x0000000b360602a4 */ /* 0x000fc8000f8e0206 */
[----:B------:R-:W-:-:S03]  /*b0c0*/  @UP0 UIADD3 UR5, UR5, UR6, URZ ;  /* 0x0000000605050290 */ /* 0x000fc6000fffe03f */
[----:B------:R-:W-:Y:S02]  /*b0d0*/  @UP0 ULDC.64 UR6, c[0x0][0x9d0] ;  /* 0x0002740000060ab9 */ /* 0x000fe40000000a00 */
[----:B------:R-:W-:-:S04]  /*b0e0*/  @UP0 UIMAD.WIDE.U32 UR4, UR55, UR6, UR4 ;  /* 0x00000006370402a5 */ /* 0x000fc8000f8e0004 */
[----:B------:R-:W-:Y:S02]  /*b0f0*/  @UP0 UIMAD UR5, UR55, UR7, UR5 ;  /* 0x00000007370502a4 */ /* 0x000fe4000f8e0205 */
[----:B------:R-:W-:-:S04]  /*b100*/  @UP0 ULEA UR6, UP1, UR4, UR8, 0x2 ;  /* 0x0000000804060291 */ /* 0x000fc8000f82103f */
[----:B------:R-:W-:Y:S02]  /*b110*/  @UP0 ULEA.HI.X UR7, UR4, UR9, UR5, 0x2, UP1 ;  /* 0x0000000904070291 */ /* 0x000fe400088f1405 */
[----:B------:R-:W-:-:S04]  /*b120*/  IMAD.U32 R6, RZ, RZ, UR6 ;  /* 0x00000006ff067e24 */ /* 0x000fc8000f8e00ff */
[----:B------:R-:W-:-:S05]  /*b130*/  IMAD.U32 R7, RZ, RZ, UR7 ;  /* 0x00000007ff077e24 */ /* 0x000fca000f8e00ff */
        /* <DEDUP_REMOVED lines=8> */
[----:B------:R-:W-:Y:S01]  /*b1c0*/  USEL UR4, URZ, 0x1, UP0 ;  /* 0x000000013f047887 */ /* 0x000fe20008000000 */
[----:B0-----:R-:W-:Y:S01]  /*b1d0*/  IMAD.MOV.U32 R7, RZ, RZ, RZ ;  /* 0x000000ffff077224 */ /* 0x001fe200078e00ff */
[----:B------:R-:W-:-:S02]  /*b1e0*/  USEL UR38, UR38, URZ, UP0 ;  /* 0x0000003f26267287 */ /* 0x000fc40008000000 */
[----:B------:R-:W-:Y:S01]  /*b1f0*/  ULOP3.LUT UR39, UR39, UR4, URZ, 0x3c, !UPT ;  /* 0x0000000427277292 */ /* 0x000fe2000f8e3c3f */
[----:B-1----:R-:W-:Y:S01]  /*b200*/  FADD.FTZ R10, R10, R3 ;  /* 0x000000030a0a7221 */ /* 0x002fe20000010000 */
[----:B---3--:R-:W-:-:S04]  /*b210*/  FADD.FTZ R13, R13, R4 ;  /* 0x000000040d0d7221 */ /* 0x008fc80000010000 */
[----:B------:R-:W0:Y:S01]  /*b220*/  SHFL.BFLY PT, R11, R10, 0x1, 0x1f ;  /* 0x0c201f000a0b7f89 */ /* 0x000e2200000e0000 */
[----:B------:R-:W-:-:S03]  /*b230*/  IMAD.U32 R4, RZ, RZ, UR40 ;  /* 0x00000028ff047e24 */ /* 0x000fc6000f8e00ff */
[----:B------:R-:W1:Y:S01]  /*b240*/  SHFL.BFLY PT, R12, R13, 0x1, 0x1f ;  /* 0x0c201f000d0c7f89 */ /* 0x000e6200000e0000 */
[----:B0-----:R-:W-:Y:S01]  /*b250*/  FADD.FTZ R14, R10, R11 ;  /* 0x0000000b0a0e7221 */ /* 0x001fe20000010000 */
[----:B------:R-:W-:-:S03]  /*b260*/  IMAD.MOV.U32 R11, RZ, RZ, RZ ;  /* 0x000000ffff0b7224 */ /* 0x000fc600078e00ff */
[C---:B------:R-:W-:Y:S01]  /*b270*/  FMUL.FTZ R15, R14.reuse, 0.00390625 ;  /* 0x3b8000000e0f7820 */ /* 0x040fe20000410000 */
[----:B------:R-:W-:Y:S01]  /*b280*/  FSETP.NE.FTZ.AND P0, PT, R14, RZ, PT ;  /* 0x000000ff0e00720b */ /* 0x000fe20003f15000 */
[----:B-1----:R-:W-:Y:S01]  /*b290*/  FADD.FTZ R12, R13, R12 ;  /* 0x0000000c0d0c7221 */ /* 0x002fe20000010000 */
[----:B------:R-:W-:Y:S02]  /*b2a0*/  IMAD.U32 R13, RZ, RZ, UR40 ;  /* 0x00000028ff0d7e24 */ /* 0x000fe4000f8e00ff */
        /* <DEDUP_REMOVED lines=8> */
[----:B------:R-:W-:Y:S01]  /*b330*/  @P0 MUFU.RCP R11, R12 ;  /* 0x0000000c000b0308 */ /* 0x000fe20000001000 */
[----:B------:R-:W-:-:S07]  /*b340*/  PLOP3.LUT P0, PT, PT, PT, PT, 0x8, 0x0 ;  /* 0x000000000000781c */ /* 0x000fce0003f0e170 */
[----:B------:R-:W1:Y:S01]  /*b350*/  @P2 MUFU.LG2 R6, R20 ;  /* 0x0000001400062308 */ /* 0x000e620000000c00 */
[----:B0-----:R-:W-:-:S04]  /*b360*/  @P1 FMUL.FTZ R3, R3, 0.69314718246459960938 ;  /* 0x3f31721803031820 */ /* 0x001fc80000410000 */
[----:B------:R-:W-:Y:S01]  /*b370*/  @P1 FFMA.FTZ R0, R4, R5, R3 ;  /* 0x0000000504001223 */ /* 0x000fe20000010003 */
[----:B-1----:R-:W-:-:S04]  /*b380*/  @P2 FMUL.FTZ R6, R6, 0.69314718246459960938 ;  /* 0x3f31721806062820 */ /* 0x002fc80000410000 */
[----:B------:R-:W-:Y:S01]  /*b390*/  @P2 FFMA.FTZ R168, R13, R9, R6 ;  /* 0x000000090da82223 */ /* 0x000fe20000010006 */
        /* <DEDUP_REMOVED lines=129> */
[----:B------:R-:W-:-:S07]  /*bbb0*/  FMUL.FTZ R3, R147, R3 ;  /* 0x0000000393037220 */ /* 0x000fce0000410000 */
.L_x_1470:
        /* <DEDUP_REMOVED lines=13> */
[----:B------:R-:W0:Y:S01]  /*bc90*/  S2R R8, SR_TID.X ;  /* 0x0000000000087919 */ /* 0x000e220000002100 */
[----:B------:R-:W-:Y:S01]  /*bca0*/  ULDC.64 UR8, c[0x4][0x38] ;  /* 0x01000e0000087ab9 */ /* 0x000fe20000000a00 */
[----:B------:R-:W2:Y:S01]  /*bcb0*/  LDL R161, [R1+0x8] ;  /* 0x0000080001a17983 */ /* 0x000ea20000100800 */
[----:B------:R-:W1:Y:S01]  /*bcc0*/  S2UR UR4, SR_SWINHI ;  /* 0x00000000000479c3 */ /* 0x000e620000002f00 */
[----:B------:R-:W-:Y:S01]  /*bcd0*/  ULDC.64 UR14, c[0x0][0xc00] ;  /* 0x00030000000e7ab9 */ /* 0x000fe20000000a00 */
[----:B------:R-:W-:Y:S01]  /*bce0*/  ULDC.64 UR10, c[0x0][0xc00] ;  /* 0x00030000000a7ab9 */ /* 0x000fe20000000a00 */
[----:B------:R-:W-:-:S05]  /*bcf0*/  ULDC.64 UR12, c[0x0][0xc08] ;  /* 0x00030200000c7ab9 */ /* 0x000fca0000000a00 */
[----:B------:R-:W-:Y:S01]  /*bd00*/  BAR.SYNC.DEFER_BLOCKING 0x1, 0x100 ;  /* 0x0044000000007b1d */ /* 0x000fe20000010000 */
[----:B------:R-:W-:-:S05]  /*bd10*/  UISETP.GT.AND UP1, UPT, UR56, 0x1, UPT ;  /* 0x000000013800788c */ /* 0x000fca000bf24270 */
[----:B------:R-:W-:Y:S01]  /*bd20*/  ULDC UR20, c[0x0][0xbe8] ;  /* 0x0002fa0000147ab9 */ /* 0x000fe20000000800 */
[----:B0-----:R-:W-:-:S05]  /*bd30*/  IMAD.SHL.U32 R4, R8, 0x4, RZ ;  /* 0x0000000408047824 */ /* 0x001fca00078e00ff */
[----:B------:R-:W-:-:S04]  /*bd40*/  LOP3.LUT R4, R4, 0xc, RZ, 0xc0, !PT ;  /* 0x0000000c04047812 */ /* 0x000fc800078ec0ff */
[----:B------:R-:W-:-:S05]  /*bd50*/  IADD3 R4, P0, R4, UR8, RZ ;  /* 0x0000000804047c10 */ /* 0x000fca000ff1e0ff */
[----:B------:R-:W-:-:S05]  /*bd60*/  IMAD.X R5, RZ, RZ, UR9, P0 ;  /* 0x00000009ff057e24 */ /* 0x000fca00080e06ff */
[----:B------:R0:W3:Y:S01]  /*bd70*/  LDG.E.CONSTANT R4, desc[UR36][R4.64] ;  /* 0x0000002404047981 */ /* 0x0000e2000c1e9900 */
[----:B------:R-:W-:-:S04]  /*bd80*/  LOP3.LUT P0, R6, R8, 0x3, RZ, 0xc0, !PT ;  /* 0x0000000308067812 */ /* 0x000fc8000780c0ff */
[----:B------:R-:W-:-:S04]  /*bd90*/  ISETP.EQ.OR P0, PT, R6, 0x3, !P0 ;  /* 0x000000030600780c */ /* 0x000fc80004702670 */
[----:B------:R-:W-:Y:S02]  /*bda0*/  SEL R13, R68, R69, P0 ;  /* 0x00000045440d7207 */ /* 0x000fe40000000000 */
[----:B------:R-:W-:Y:S02]  /*bdb0*/  SEL R11, R69, R68, P0 ;  /* 0x00000044450b7207 */ /* 0x000fe40000000000 */
[----:B------:R-:W-:Y:S02]  /*bdc0*/  SEL R68, R34, R35, P0 ;  /* 0x0000002322447207 */ /* 0x000fe40000000000 */
[----:B------:R-:W-:Y:S01]  /*bdd0*/  SEL R69, R35, R34, P0 ;  /* 0x0000002223457207 */ /* 0x000fe20000000000 */
[----:B------:R-:W-:Y:S01]  /*bde0*/  IMAD.MOV.U32 R34, RZ, RZ, 0x2 ;  /* 0x00000002ff227424 */ /* 0x000fe200078e00ff */
[----:B------:R-:W-:Y:S01]  /*bdf0*/  SEL R8, R52, R53, P0 ;  /* 0x0000003534087207 */ /* 0x000fe20000000000 */
[----:B------:R-:W-:Y:S01]  /*be00*/  UMOV UR8, UR7 ;  /* 0x0000000700087c82 */ /* 0x000fe20008000000 */
[----:B-1----:R-:W-:Y:S01]  /*be10*/  UMOV UR9, UR4 ;  /* 0x0000000400097c82 */ /* 0x002fe20008000000 */
        /* <DEDUP_REMOVED lines=87> */
[----:B--2---:R-:W-:-:S03]  /*c390*/  IMAD.WIDE R34, R161, R34, UR8 ;  /* 0x00000008a1227e25 */ /* 0x004fc6000f8e0222 */
[----:B------:R-:W-:-:S04]  /*c3a0*/  IADD3 R59, P3, R34, 0xc060, RZ ;  /* 0x0000c060223b7810 */ /* 0x000fc80007f7e0ff */
[----:B------:R-:W-:-:S04]  /*c3b0*/  LOP3.LUT R58, R59, 0x380, RZ, 0xc0, !PT ;  /* 0x000003803b3a7812 */ /* 0x000fc800078ec0ff */
[----:B------:R-:W-:-:S04]  /*c3c0*/  SHF.R.U64 R58, R58, 0x3, RZ ;  /* 0x000000033a3a7819 */ /* 0x000fc800000012ff */
[----:B------:R-:W-:Y:S02]  /*c3d0*/  LOP3.LUT R58, R58, R59, RZ, 0x3c, !PT ;  /* 0x0000003b3a3a7212 */ /* 0x000fe400078e3cff */
[----:B------:R-:W-:-:S04]  /*c3e0*/  LOP3.LUT R59, R34, 0x380, RZ, 0xc0, !PT ;  /* 0x00000380223b7812 */ /* 0x000fc800078ec0ff */
[----:B------:R-:W-:-:S04]  /*c3f0*/  SHF.R.U64 R59, R59, 0x3, RZ ;  /* 0x000000033b3b7819 */ /* 0x000fc800000012ff */
[----:B------:R-:W-:Y:S02]  /*c400*/  LOP3.LUT R30, R59, R34, RZ, 0x3c, !PT ;  /* 0x000000223b1e7212 */ /* 0x000fe400078e3cff */
[----:B------:R-:W-:Y:S02]  /*c410*/  IADD3 R63, P1, R34, 0x20, RZ ;  /* 0x00000020223f7810 */ /* 0x000fe40007f3e0ff */
[----:B---3--:R-:W-:Y:S01]  /*c420*/  LOP3.LUT R166, R4, 0x2, RZ, 0x3c, !PT ;  /* 0x0000000204a67812 */ /* 0x008fe200078e3cff */
[----:B------:R-:W-:Y:S04]  /*c430*/  SHFL.IDX PT, R56, R56, R4, 0x1c1f ;  /* 0x001c1f0438387589 */ /* 0x000fe800000e0000 */
[----:B------:R-:W0:Y:S04]  /*c440*/  SHFL.IDX PT, R135, R27, R166, 0x1c1f ;  /* 0x001c1fa61b877589 */ /* 0x000e2800000e0000 */
[----:B------:R-:W-:Y:S04]  /*c450*/  SHFL.IDX PT, R60, R60, R4, 0x1c1f ;  /* 0x001c1f043c3c7589 */ /* 0x000fe800000e0000 */
[----:B------:R-:W1:Y:S04]  /*c460*/  SHFL.IDX PT, R59, R31, R166, 0x1c1f ;  /* 0x001c1fa61f3b7589 */ /* 0x000e6800000e0000 */
[----:B------:R-:W-:Y:S04]  /*c470*/  SHFL.IDX PT, R147, R147, R4, 0x1c1f ;  /* 0x001c1f0493937589 */ /* 0x000fe800000e0000 */
[----:B------:R-:W2:Y:S01]  /*c480*/  SHFL.IDX PT, R62, R37, R166, 0x1c1f ;  /* 0x001c1fa6253e7589 */ /* 0x000ea200000e0000 */
[----:B------:R-:W-:-:S04]  /*c490*/  LOP3.LUT R26, R63, 0x380, RZ, 0xc0, !PT ;  /* 0x000003803f1a7812 */ /* 0x000fc800078ec0ff */
[----:B------:R-:W-:Y:S01]  /*c4a0*/  SHF.R.U64 R26, R26, 0x3, RZ ;  /* 0x000000031a1a7819 */ /* 0x000fe200000012ff */
[----:B------:R-:W-:Y:S04]  /*c4b0*/  SHFL.IDX PT, R138, R3, R4, 0x1c1f ;  /* 0x001c1f04038a7589 */ /* 0x000fe800000e0000 */
[----:B------:R-:W3:Y:S01]  /*c4c0*/  SHFL.IDX PT, R139, R24, R166, 0x1c1f ;  /* 0x001c1fa6188b7589 */ /* 0x000ee200000e0000 */
[----:B------:R-:W-:-:S03]  /*c4d0*/  LOP3.LUT R26, R26, R63, RZ, 0x3c, !PT ;  /* 0x0000003f1a1a7212 */ /* 0x000fc600078e3cff */
[----:B------:R-:W-:Y:S04]  /*c4e0*/  SHFL.IDX PT, R25, R25, R4, 0x1c1f ;  /* 0x001c1f0419197589 */ /* 0x000fe800000e0000 */
[----:B------:R-:W4:Y:S04]  /*c4f0*/  SHFL.IDX PT, R28, R28, R166, 0x1c1f ;  /* 0x001c1fa61c1c7589 */ /* 0x000f2800000e0000 */
[----:B------:R5:W-:Y:S04]  /*c500*/  SHFL.IDX PT, R126, R68, R4, 0x1c1f ;  /* 0x001c1f04447e7589 */ /* 0x000be800000e0000 */
[----:B------:R-:W4:Y:S04]  /*c510*/  SHFL.IDX PT, R69, R69, R166, 0x1c1f ;  /* 0x001c1fa645457589 */ /* 0x000f2800000e0000 */
[----:B------:R-:W-:Y:S04]  /*c520*/  SHFL.IDX PT, R29, R29, R4, 0x1c1f ;  /* 0x001c1f041d1d7589 */ /* 0x000fe800000e0000 */
[----:B------:R-:W4:Y:S04]  /*c530*/  SHFL.IDX PT, R146, R146, R166, 0x1c1f ;  /* 0x001c1fa692927589 */ /* 0x000f2800000e0000 */
[----:B------:R4:W-:Y:S04]  /*c540*/  SHFL.IDX PT, R24, R128, R4, 0x1c1f ;  /* 0x001c1f0480187589 */ /* 0x0009e800000e0000 */
[----:B------:R-:W4:Y:S01]  /*c550*/  SHFL.IDX PT, R63, R129, R166, 0x1c1f ;  /* 0x001c1fa6813f7589 */ /* 0x000f2200000e0000 */
[----:B0-----:R-:W-:-:S02]  /*c560*/  SEL R136, R56, R135, P0 ;  /* 0x0000008738887207 */ /* 0x001fc40000000000 */
[----:B------:R-:W-:Y:S02]  /*c570*/  SEL R134, R135, R56, P0 ;  /* 0x0000003887867207 */ /* 0x000fe40000000000 */
[----:B------:R-:W-:Y:S02]  /*c580*/  IADD3 R67, P5, R34, 0xc020, RZ ;  /* 0x0000c02022437810 */ /* 0x000fe40007fbe0ff */
[----:B-1----:R-:W-:Y:S02]  /*c590*/  SEL R137, R60, R59, P0 ;  /* 0x0000003b3c897207 */ /* 0x002fe40000000000 */
[----:B------:R-:W-:Y:S02]  /*c5a0*/  SEL R135, R59, R60, P0 ;  /* 0x0000003c3b877207 */ /* 0x000fe40000000000 */
[C---:B------:R-:W-:Y:S02]  /*c5b0*/  IADD3 R66, P4, R34.reuse, 0xc040, RZ ;  /* 0x0000c04022427810 */ /* 0x040fe40007f9e0ff */
[----:B------:R-:W-:-:S02]  /*c5c0*/  IADD3 R59, P6, R34, 0xc000, RZ ;  /* 0x0000c000223b7810 */ /* 0x000fc40007fde0ff */
[----:B------:R-:W-:Y:S02]  /*c5d0*/  SEL R161, R130, R131, P0 ;  /* 0x0000008382a17207 */ /* 0x000fe40000000000 */
[----:B------:R-:W-:Y:S02]  /*c5e0*/  LOP3.LUT R70, R67, 0x380, RZ, 0xc0, !PT ;  /* 0x0000038043467812 */ /* 0x000fe400078ec0ff */
[----:B--2---:R-:W-:Y:S02]  /*c5f0*/  SEL R133, R147, R62, P0 ;  /* 0x0000003e93857207 */ /* 0x004fe40000000000 */
[----:B------:R-:W-:Y:S02]  /*c600*/  SEL R131, R62, R147, P0 ;  /* 0x000000933e837207 */ /* 0x000fe40000000000 */
[----:B------:R-:W-:Y:S02]  /*c610*/  LOP3.LUT R71, R66, 0x380, RZ, 0xc0, !PT ;  /* 0x0000038042477812 */ /* 0x000fe400078ec0ff */
[----:B------:R-:W-:-:S02]  /*c620*/  LOP3.LUT R62, R59, 0x380, RZ, 0xc0, !PT ;  /* 0x000003803b3e7812 */ /* 0x000fc400078ec0ff */
[----:B------:R-:W-:Y:S02]  /*c630*/  SHF.R.U64 R70, R70, 0x3, RZ ;  /* 0x0000000346467819 */ /* 0x000fe400000012ff */
[----:B------:R-:W-:Y:S02]  /*c640*/  SHF.R.U64 R71, R71, 0x3, RZ ;  /* 0x0000000347477819 */ /* 0x000fe400000012ff */
[----:B------:R-:W-:Y:S02]  /*c650*/  SHF.R.U64 R62, R62, 0x3, RZ ;  /* 0x000000033e3e7819 */ /* 0x000fe400000012ff */
[----:B------:R-:W-:Y:S02]  /*c660*/  SEL R7, R48, R49, P0 ;  /* 0x0000003130077207 */ /* 0x000fe40000000000 */
[----:B------:R-:W-:Y:S02]  /*c670*/  SEL R174, R49, R48, P0 ;  /* 0x0000003031ae7207 */ /* 0x000fe40000000000 */
[----:B------:R-:W-:-:S02]  /*c680*/  SEL R84, R85, R84, P0 ;  /* 0x0000005455547207 */ /* 0x000fc40000000000 */
[----:B------:R-:W-:Y:S02]  /*c690*/  SEL R45, R112, R113, P0 ;  /* 0x00000071702d7207 */ /* 0x000fe40000000000 */
[----:B------:R-:W-:Y:S02]  /*c6a0*/  SEL R48, R116, R117, P0 ;  /* 0x0000007574307207 */ /* 0x000fe40000000000 */
[----:B------:R-:W-:Y:S02]  /*c6b0*/  SEL R160, R144, R145, P0 ;  /* 0x0000009190a07207 */ /* 0x000fe40000000000 */
[----:B------:R-:W-:Y:S01]  /*c6c0*/  SEL R85, R148, R149, P0 ;  /* 0x0000009594557207 */ /* 0x000fe20000000000 */
[----:B------:R-:W-:Y:S01]  /*c6d0*/  IMAD.X R27, RZ, RZ, R35, P1 ;  /* 0x000000ffff1b7224 */ /* 0x000fe200008e0623 */
        /* <DEDUP_REMOVED lines=8> */
[----:B-----5:R-:W-:Y:S01]  /*c760*/  LOP3.LUT R68, R70, R67, RZ, 0x3c, !PT ;  /* 0x0000004346447212 */ /* 0x020fe200078e3cff */
[----:B------:R-:W-:Y:S01]  /*c770*/  IMAD.X R67, RZ, RZ, R35, P4 ;  /* 0x000000ffff437224 */ /* 0x000fe200020e0623 */
        /* <DEDUP_REMOVED lines=8> */
[----:B------:R-:W-:Y:S02]  /*c800*/  LOP3.LUT R66, R71, R66, RZ, 0x3c, !PT ;  /* 0x0000004247427212 */ /* 0x000fe400078e3cff */
[----:B------:R-:W-:Y:S01]  /*c810*/  LOP3.LUT R62, R62, R59, RZ, 0x3c, !PT ;  /* 0x0000003b3e3e7212 */ /* 0x000fe200078e3cff */
[----:B------:R-:W-:Y:S01]  /*c820*/  IMAD.X R59, RZ, RZ, R35, P3 ;  /* 0x000000ffff3b7224 */ /* 0x000fe200018e0623 */
[----:B------:R-:W-:-:S02]  /*c830*/  SEL R76, R140, R141, P0 ;  /* 0x0000008d8c4c7207 */ /* 0x000fc40000000000 */
[----:B------:R-:W-:Y:S02]  /*c840*/  SEL R81, R141, R140, P0 ;  /* 0x0000008c8d517207 */ /* 0x000fe40000000000 */
[----:B------:R-:W-:Y:S02]  /*c850*/  SEL R125, R78, R79, P0 ;  /* 0x0000004f4e7d7207 */ /* 0x000fe40000000000 */
[----:B------:R-:W-:Y:S02]  /*c860*/  SEL R121, R79, R78, P0 ;  /* 0x0000004e4f797207 */ /* 0x000fe40000000000 */
[C---:B------:R-:W-:Y:S02]  /*c870*/  IADD3 R71, P1, R34.reuse, 0x8060, RZ ;  /* 0x0000806022477810 */ /* 0x040fe40007f3e0ff */
[C---:B------:R-:W-:Y:S02]  /*c880*/  IADD3 R75, P2, R34.reuse, 0x8040, RZ ;  /* 0x00008040224b7810 */ /* 0x040fe40007f5e0ff */
[----:B------:R-:W-:Y:S01]  /*c890*/  IADD3 R83, P4, R34, 0x8000, RZ ;  /* 0x0000800022537810 */ /* 0x000fe20007f9e0ff */
[----:B------:R-:W-:Y:S01]  /*c8a0*/  IMAD.MOV.U32 R31, RZ, RZ, R35 ;  /* 0x000000ffff1f7224 */ /* 0x000fe200078e0023 */
[----:B---3--:R-:W-:-:S02]  /*c8b0*/  SEL R140, R138, R139, P0 ;  /* 0x0000008b8a8c7207 */ /* 0x008fc40000000000 */
[----:B------:R-:W-:Y:S02]  /*c8c0*/  IADD3 R79, P3, R34, 0x8020, RZ ;  /* 0x00008020224f7810 */ /* 0x000fe40007f7e0ff */
[----:B------:R-:W-:Y:S02]  /*c8d0*/  SEL R138, R139, R138, P0 ;  /* 0x0000008a8b8a7207 */ /* 0x000fe40000000000 */
[----:B----4-:R-:W-:Y:S02]  /*c8e0*/  SEL R141, R25, R28, P0 ;  /* 0x0000001c198d7207 */ /* 0x010fe40000000000 */
[----:B------:R-:W-:Y:S02]  /*c8f0*/  SEL R139, R28, R25, P0 ;  /* 0x000000191c8b7207 */ /* 0x000fe40000000000 */
[----:B------:R-:W-:Y:S02]  /*c900*/  SEL R128, R126, R69, P0 ;  /* 0x000000457e807207 */ /* 0x000fe40000000000 */
[----:B------:R-:W-:-:S02]  /*c910*/  SEL R132, R29, R146, P0 ;  /* 0x000000921d847207 */ /* 0x000fc40000000000 */
[----:B------:R-:W-:Y:S02]  /*c920*/  SEL R130, R146, R29, P0 ;  /* 0x0000001d92827207 */ /* 0x000fe40000000000 */
[----:B------:R-:W-:Y:S02]  /*c930*/  SEL R126, R69, R126, P0 ;  /* 0x0000007e457e7207 */ /* 0x000fe40000000000 */
[----:B------:R-:W-:Y:S02]  /*c940*/  SEL R129, R24, R63, P0 ;  /* 0x0000003f18817207 */ /* 0x000fe40000000000 */
[----:B------:R-:W-:Y:S02]  /*c950*/  SEL R127, R63, R24, P0 ;  /* 0x000000183f7f7207 */ /* 0x000fe40000000000 */
[----:B------:R-:W-:Y:S02]  /*c960*/  LOP3.LUT R70, R71, 0x380, RZ, 0xc0, !PT ;  /* 0x0000038047467812 */ /* 0x000fe400078ec0ff */
[----:B------:R-:W-:-:S02]  /*c970*/  LOP3.LUT R74, R75, 0x380, RZ, 0xc0, !PT ;  /* 0x000003804b4a7812 */ /* 0x000fc400078ec0ff */
[----:B------:R-:W-:Y:S02]  /*c980*/  LOP3.LUT R82, R83, 0x380, RZ, 0xc0, !PT ;  /* 0x0000038053527812 */ /* 0x000fe400078ec0ff */
[----:B------:R-:W-:Y:S02]  /*c990*/  LOP3.LUT R78, R79, 0x380, RZ, 0xc0, !PT ;  /* 0x000003804f4e7812 */ /* 0x000fe400078ec0ff */
[----:B------:R-:W-:Y:S02]  /*c9a0*/  MOV R37, R26 ;  /* 0x0000001a00257202 */ /* 0x000fe40000000f00 */
[----:B------:R-:W-:Y:S02]  /*c9b0*/  MOV R3, R30 ;  /* 0x0000001e00037202 */ /* 0x000fe40000000f00 */
        /* <DEDUP_REMOVED lines=8> */
[----:B------:R-:W-:Y:S02]  /*ca40*/  SHF.R.U64 R70, R70, 0x3, RZ ;  /* 0x0000000346467819 */ /* 0x000fe400000012ff */
[----:B------:R-:W-:Y:S02]  /*ca50*/  SHF.R.U64 R74, R74, 0x3, RZ ;  /* 0x000000034a4a7819 */ /* 0x000fe400000012ff */
[----:B------:R-:W-:Y:S02]  /*ca60*/  SHF.R.U64 R82, R82, 0x3, RZ ;  /* 0x0000000352527819 */ /* 0x000fe400000012ff */
[----:B------:R-:W-:Y:S01]  /*ca70*/  SHF.R.U64 R78, R78, 0x3, RZ ;  /* 0x000000034e4e7819 */ /* 0x000fe200000012ff */
[----:B------:R0:W-:Y:S01]  /*ca80*/  STSM.16.M88.4 [R3], R24 ;  /* 0x0000001803007844 */ /* 0x0001e20000000200 */
[----:B------:R-:W-:Y:S01]  /*ca90*/  LOP3.LUT R70, R70, R71, RZ, 0x3c, !PT ;  /* 0x0000004746467212 */ /* 0x000fe200078e3cff */
[--C-:B------:R-:W-:Y:S01]  /*caa0*/  IMAD.X R71, RZ, RZ, R35.reuse, P1 ;  /* 0x000000ffff477224 */ /* 0x100fe200008e0623 */
[----:B------:R-:W-:Y:S01]  /*cab0*/  LOP3.LUT R74, R74, R75, RZ, 0x3c, !PT ;  /* 0x0000004b4a4a7212 */ /* 0x000fe200078e3cff */
[----:B------:R1:W-:Y:S01]  /*cac0*/  STSM.16.M88.4 [R37], R28 ;  /* 0x0000001c25007844 */ /* 0x0003e20000000200 */
[----:B------:R-:W-:Y:S01]  /*cad0*/  LOP3.LUT R82, R82, R83, RZ, 0x3c, !PT ;  /* 0x0000005352527212 */ /* 0x000fe200078e3cff */
[--C-:B------:R-:W-:Y:S01]  /*cae0*/  IMAD.X R75, RZ, RZ, R35.reuse, P2 ;  /* 0x000000ffff4b7224 */ /* 0x100fe200010e0623 */
[----:B------:R-:W-:Y:S01]  /*caf0*/  LOP3.LUT R78, R78, R79, RZ, 0x3c, !PT ;  /* 0x0000004f4e4e7212 */ /* 0x000fe200078e3cff */
[--C-:B------:R-:W-:Y:S01]  /*cb00*/  IMAD.X R83, RZ, RZ, R35.reuse, P4 ;  /* 0x000000ffff537224 */ /* 0x100fe200020e0623 */
[----:B------:R-:W-:Y:S01]  /*cb10*/  SEL R153, R86, R87, P0 ;  /* 0x0000005756997207 */ /* 0x000fe20000000000 */
[--C-:B------:R-:W-:Y:S01]  /*cb20*/  IMAD.X R69, RZ, RZ, R35.reuse, P5 ;  /* 0x000000ffff457224 */ /* 0x100fe200028e0623 */
[----:B------:R-:W-:Y:S01]  /*cb30*/  SEL R152, R87, R86, P0 ;  /* 0x0000005657987207 */ /* 0x000fe20000000000 */
[----:B------:R-:W-:Y:S01]  /*cb40*/  IMAD.X R79, RZ, RZ, R35, P3 ;  /* 0x000000ffff4f7224 */ /* 0x000fe200018e0623 */
[----:B------:R-:W-:-:S02]  /*cb50*/  IADD3 R87, P5, R34, 0x4060, RZ ;  /* 0x0000406022577810 */ /* 0x000fc40007fbe0ff */
[C---:B0-----:R-:W-:Y:S02]  /*cb60*/  IADD3 R26, P4, R34.reuse, 0x60, RZ ;  /* 0x00000060221a7810 */ /* 0x041fe40007f9e0ff */
[C---:B------:R-:W-:Y:S02]  /*cb70*/  IADD3 R24, P3, R34.reuse, 0x4000, RZ ;  /* 0x0000400022187810 */ /* 0x040fe40007f7e0ff */
[C---:B-1----:R-:W-:Y:S02]  /*cb80*/  IADD3 R31, P1, R34.reuse, 0x4020, RZ ;  /* 0x00004020221f7810 */ /* 0x042fe40007f3e0ff */
[----:B------:R-:W-:Y:S01]  /*cb90*/  IADD3 R29, P2, R34, 0x40, RZ ;  /* 0x00000040221d7810 */ /* 0x000fe20007f5e0ff */
[----:B------:R-:W-:Y:S01]  /*cba0*/  IMAD.X R63, RZ, RZ, R35, P6 ;  /* 0x000000ffff3f7224 */ /* 0x000fe200030e0623 */
[----:B------:R-:W-:Y:S02]  /*cbb0*/  SEL R154, R90, R91, P0 ;  /* 0x0000005b5a9a7207 */ /* 0x000fe40000000000 */
[----:B------:R-:W-:-:S02]  /*cbc0*/  SEL R155, R91, R90, P0 ;  /* 0x0000005a5b9b7207 */ /* 0x000fc40000000000 */
[----:B------:R-:W-:Y:S02]  /*cbd0*/  IADD3 R91, P6, R34, 0x4040, RZ ;  /* 0x00004040225b7810 */ /* 0x000fe40007fde0ff */
[----:B------:R-:W-:Y:S02]  /*cbe0*/  LOP3.LUT R30, R31, 0x380, RZ, 0xc0, !PT ;  /* 0x000003801f1e7812 */ /* 0x000fe400078ec0ff */
[----:B------:R-:W-:Y:S02]  /*cbf0*/  LOP3.LUT R28, R29, 0x380, RZ, 0xc0, !PT ;  /* 0x000003801d1c7812 */ /* 0x000fe400078ec0ff */
[----:B------:R-:W-:Y:S02]  /*cc00*/  LOP3.LUT R27, R26, 0x380, RZ, 0xc0, !PT ;  /* 0x000003801a1b7812 */ /* 0x000fe400078ec0ff */
[----:B------:R-:W-:Y:S02]  /*cc10*/  LOP3.LUT R86, R87, 0x380, RZ, 0xc0, !PT ;  /* 0x0000038057567812 */ /* 0x000fe400078ec0ff */
[----:B------:R-:W-:-:S02]  /*cc20*/  LOP3.LUT R25, R24, 0x380, RZ, 0xc0, !PT ;  /* 0x0000038018197812 */ /* 0x000fc400078ec0ff */
[----:B------:R-:W-:Y:S02]  /*cc30*/  LOP3.LUT R90, R91, 0x380, RZ, 0xc0, !PT ;  /* 0x000003805b5a7812 */ /* 0x000fe400078ec0ff */
[----:B------:R-:W-:Y:S02]  /*cc40*/  SHF.R.U64 R30, R30, 0x3, RZ ;  /* 0x000000031e1e7819 */ /* 0x000fe400000012ff */
[----:B------:R-:W-:Y:S02]  /*cc50*/  SHF.R.U64 R28, R28, 0x3, RZ ;  /* 0x000000031c1c7819 */ /* 0x000fe400000012ff */
[----:B------:R-:W-:Y:S02]  /*cc60*/  SHF.R.U64 R27, R27, 0x3, RZ ;  /* 0x000000031b1b7819 */ /* 0x000fe400000012ff */
[----:B------:R-:W-:Y:S02]  /*cc70*/  SHF.R.U64 R86, R86, 0x3, RZ ;  /* 0x0000000356567819 */ /* 0x000fe400000012ff */
[----:B------:R-:W-:-:S02]  /*cc80*/  SHF.R.U64 R25, R25, 0x3, RZ ;  /* 0x0000000319197819 */ /* 0x000fc400000012ff */
        /* <DEDUP_REMOVED lines=11> */
[----:B------:R-:W-:-:S02]  /*cd40*/  SEL R165, R142, R143, P0 ;  /* 0x0000008f8ea57207 */ /* 0x000fc40000000000 */
[----:B------:R-:W-:Y:S02]  /*cd50*/  SEL R167, R150, R151, P0 ;  /* 0x0000009796a77207 */ /* 0x000fe40000000000 */
[----:B------:R-:W-:Y:S01]  /*cd60*/  LOP3.LUT R90, R90, R91, RZ, 0x3c, !PT ;  /* 0x0000005b5a5a7212 */ /* 0x000fe200078e3cff */
[----:B------:R-:W-:Y:S01]  /*cd70*/  IMAD.X R91, RZ, RZ, R35, P6 ;  /* 0x000000ffff5b7224 */ /* 0x000fe200030e0623 */
[----:B------:R-:W-:Y:S02]  /*cd80*/  SEL R143, R143, R142, P0 ;  /* 0x0000008e8f8f7207 */ /* 0x000fe40000000000 */
[----:B------:R-:W-:Y:S01]  /*cd90*/  SEL R151, R151, R150, P0 ;  /* 0x0000009697977207 */ /* 0x000fe20000000000 */
[----:B------:R-:W-:Y:S01]  /*cda0*/  SHFL.IDX PT, R142, R64, R4, 0x1c1f ;  /* 0x001c1f04408e7589 */ /* 0x000fe200000e0000 */
[----:B------:R-:W-:Y:S02]  /*cdb0*/  MOV R208, R68 ;  /* 0x0000004400d07202 */ /* 0x000fe40000000f00 */
[----:B------:R-:W-:Y:S01]  /*cdc0*/  MOV R182, R70 ;  /* 0x0000004600b67202 */ /* 0x000fe20000000f00 */
[----:B------:R-:W-:Y:S01]  /*cdd0*/  SHFL.IDX PT, R150, R72, R4, 0x1c1f ;  /* 0x001c1f0448967589 */ /* 0x000fe200000e0000 */
[----:B------:R-:W-:-:S02]  /*cde0*/  MOV R68, R30 ;  /* 0x0000001e00447202 */ /* 0x000fc40000000f00 */
[----:B------:R-:W-:Y:S01]  /*cdf0*/  MOV R56, R28 ;  /* 0x0000001c00387202 */ /* 0x000fe20000000f00 */
[----:B------:R-:W-:Y:S01]  /*ce00*/  SHFL.IDX PT, R35, R6, R4, 0x1c1f ;  /* 0x001c1f0406237589 */ /* 0x000fe200000e0000 */
[----:B------:R-:W-:Y:S02]  /*ce10*/  MOV R60, R26 ;  /* 0x0000001a003c7202 */ /* 0x000fe40000000f00 */
[----:B------:R-:W-:Y:S01]  /*ce20*/  MOV R183, R62 ;  /* 0x0000003e00b77202 */ /* 0x000fe20000000f00 */
[----:B------:R-:W-:Y:S01]  /*ce30*/  SHFL.IDX PT, R31, R7, R4, 0x1c1f ;  /* 0x001c1f04071f7589 */ /* 0x000fe200000e0000 */
[----:B------:R-:W-:Y:S02]  /*ce40*/  MOV R178, R82 ;  /* 0x0000005200b27202 */ /* 0x000fe40000000f00 */
[----:B------:R-:W-:Y:S01]  /*ce50*/  MOV R177, R86 ;  /* 0x0000005600b17202 */ /* 0x000fe20000000f00 */
[----:B------:R-:W-:Y:S01]  /*ce60*/  SHFL.IDX PT, R28, R9, R4, 0x1c1f ;  /* 0x001c1f04091c7589 */ /* 0x000fe200000e0000 */
[----:B------:R-:W-:-:S02]  /*ce70*/  MOV R69, R24 ;  /* 0x0000001800457202 */ /* 0x000fc40000000f00 */
[----:B------:R-:W-:Y:S01]  /*ce80*/  MOV R210, R58 ;  /* 0x0000003a00d27202 */ /* 0x000fe20000000f00 */
[----:B------:R-:W-:Y:S01]  /*ce90*/  SHFL.IDX PT, R27, R10, R4, 0x1c1f ;  /* 0x001c1f040a1b7589 */ /* 0x000fe200000e0000 */
[----:B------:R-:W-:-:S03]  /*cea0*/  MOV R209, R66 ;  /* 0x0000004200d17202 */ /* 0x000fc60000000f00 */
[----:B------:R-:W-:Y:S01]  /*ceb0*/  SHFL.IDX PT, R70, R65, R4, 0x1c1f ;  /* 0x001c1f0441467589 */ /* 0x000fe200000e0000 */
[----:B------:R-:W-:-:S03]  /*cec0*/  MOV R180, R74 ;  /* 0x0000004a00b47202 */ /* 0x000fc60000000f00 */
        /* <DEDUP_REMOVED lines=15> */
[----:B------:R-:W0:Y:S04]  /*cfc0*/  SHFL.IDX PT, R85, R42, R166, 0x1c1f ;  /* 0x001c1fa62a557589 */ /* 0x000e2800000e0000 */
        /* <DEDUP_REMOVED lines=10> */
[----:B------:R-:W-:Y:S04]  /*d070*/  SHFL.IDX PT, R77, R81, R166, 0x1c1f ;  /* 0x001c1fa6514d7589 */ /* 0x000fe800000e0000 */
[----:B------:R-:W-:Y:S04]  /*d080*/  SHFL.IDX PT, R73, R148, R166, 0x1c1f ;  /* 0x001c1fa694497589 */ /* 0x000fe800000e0000 */
[----:B------:R-:W2:Y:S04]  /*d090*/  SHFL.IDX PT, R107, R50, R166, 0x1c1f ;  /* 0x001c1fa6326b7589 */ /* 0x000ea800000e0000 */
[----:B------:R-:W3:Y:S04]  /*d0a0*/  SHFL.IDX PT, R99, R51, R166, 0x1c1f ;  /* 0x001c1fa633637589 */ /* 0x000ee800000e0000 */
[----:B------:R-:W4:Y:S04]  /*d0b0*/  SHFL.IDX PT, R46, R121, R166, 0x1c1f ;  /* 0x001c1fa6792e7589 */ /* 0x000f2800000e0000 */
        /* <DEDUP_REMOVED lines=9> */
[----:B------:R-:W5:Y:S04]  /*d150*/  SHFL.IDX PT, R87, R151, R166, 0x1c1f ;  /* 0x001c1fa697577589 */ /* 0x000f6800000e0000 */
[----:B------:R-:W5:Y:S04]  /*d160*/  SHFL.IDX PT, R89, R89, R166, 0x1c1f ;  /* 0x001c1fa659597589 */ /* 0x000f6800000e0000 */
[----:B------:R-:W5:Y:S04]  /*d170*/  SHFL.IDX PT, R148, R102, R166, 0x1c1f ;  /* 0x001c1fa666947589 */ /* 0x000f6800000e0000 */
[----:B------:R-:W-:Y:S04]  /*d180*/  SHFL.IDX PT, R15, R15, R4, 0x1c1f ;  /* 0x001c1f040f0f7589 */ /* 0x000fe800000e0000 */
[----:B------:R-:W-:Y:S04]  /*d190*/  SHFL.IDX PT, R33, R33, R4, 0x1c1f ;  /* 0x001c1f0421217589 */ /* 0x000fe800000e0000 */
[----:B------:R-:W-:Y:S04]  /*d1a0*/  SHFL.IDX PT, R90, R101, R4, 0x1c1f ;  /* 0x001c1f04655a7589 */ /* 0x000fe800000e0000 */
[----:B------:R-:W-:Y:S04]  /*d1b0*/  SHFL.IDX PT, R12, R111, R4, 0x1c1f ;  /* 0x001c1f046f0c7589 */ /* 0x000fe800000e0000 */
[----:B------:R-:W5:Y:S04]  /*d1c0*/  SHFL.IDX PT, R174, R174, R166, 0x1c1f ;  /* 0x001c1fa6aeae7589 */ /* 0x000f6800000e0000 */
[----:B------:R-:W-:Y:S04]  /*d1d0*/  SHFL.IDX PT, R45, R92, R166, 0x1c1f ;  /* 0x001c1fa65c2d7589 */ /* 0x000fe800000e0000 */
[----:B------:R-:W-:Y:S04]  /*d1e0*/  SHFL.IDX PT, R53, R112, R166, 0x1c1f ;  /* 0x001c1fa670357589 */ /* 0x000fe800000e0000 */
[----:B------:R-:W-:Y:S04]  /*d1f0*/  SHFL.IDX PT, R62, R52, R166, 0x1c1f ;  /* 0x001c1fa6343e7589 */ /* 0x000fe800000e0000 */
[----:B------:R-:W5:Y:S04]  /*d200*/  SHFL.IDX PT, R91, R97, R166, 0x1c1f ;  /* 0x001c1fa6615b7589 */ /* 0x000f6800000e0000 */
[----:B------:R-:W5:Y:S04]  /*d210*/  SHFL.IDX PT, R54, R114, R166, 0x1c1f ;  /* 0x001c1fa672367589 */ /* 0x000f6800000e0000 */
[----:B------:R-:W-:Y:S04]  /*d220*/  SHFL.IDX PT, R157, R157, R4, 0x1c1f ;  /* 0x001c1f049d9d7589 */ /* 0x000fe800000e0000 */
[----:B------:R-:W-:Y:S04]  /*d230*/  SHFL.IDX PT, R67, R80, R166, 0x1c1f ;  /* 0x001c1fa650437589 */ /* 0x000fe800000e0000 */
[----:B------:R-:W5:Y:S04]  /*d240*/  SHFL.IDX PT, R55, R108, R166, 0x1c1f ;  /* 0x001c1fa66c377589 */ /* 0x000f6800000e0000 */
[----:B------:R-:W5:Y:S01]  /*d250*/  SHFL.IDX PT, R52, R118, R166, 0x1c1f ;  /* 0x001c1fa676347589 */ /* 0x000f6200000e0000 */
[----:B------:R-:W-:-:S03]  /*d260*/  MOV R179, R78 ;  /* 0x0000004e00b37202 */ /* 0x000fc60000000f00 */
[----:B------:R-:W-:Y:S04]  /*d270*/  SHFL.IDX PT, R38, R109, R4, 0x1c1f ;  /* 0x001c1f046d267589 */ /* 0x000fe800000e0000 */
[----:B------:R-:W-:Y:S04]  /*d280*/  SHFL.IDX PT, R146, R161, R4, 0x1c1f ;  /* 0x001c1f04a1927589 */ /* 0x000fe800000e0000 */
[----:B------:R-:W5:Y:S04]  /*d290*/  SHFL.IDX PT, R80, R105, R166, 0x1c1f ;  /* 0x001c1fa669507589 */ /* 0x000f6800000e0000 */
[----:B------:R-:W-:Y:S04]  /*d2a0*/  SHFL.IDX PT, R43, R154, R4, 0x1c1f ;  /* 0x001c1f049a2b7589 */ /* 0x000fe800000e0000 */
[----:B------:R-:W5:Y:S04]  /*d2b0*/  SHFL.IDX PT, R173, R173, R166, 0x1c1f ;  /* 0x001c1fa6adad7589 */ /* 0x000f6800000e0000 */
[----:B------:R-:W5:Y:S04]  /*d2c0*/  SHFL.IDX PT, R171, R171, R166, 0x1c1f ;  /* 0x001c1fa6abab7589 */ /* 0x000f6800000e0000 */
        /* <DEDUP_REMOVED lines=21> */
[----:B------:R-:W5:Y:S04]  /*d420*/  SHFL.IDX PT, R59, R104, R166, 0x1c1f ;  /* 0x001c1fa6683b7589 */ /* 0x000f6800000e0000 */
[----:B------:R0:W5:Y:S04]  /*d430*/  SHFL.IDX PT, R11, R116, R166, 0x1c1f ;  /* 0x001c1fa6740b7589 */ /* 0x00016800000e0000 */
[----:B------:R-:W-:Y:S04]  /*d440*/  SHFL.IDX PT, R79, R57, R166, 0x1c1f ;  /* 0x001c1fa6394f7589 */ /* 0x000fe800000e0000 */
[----:B------:R-:W5:Y:S04]  /*d450*/  SHFL.IDX PT, R57, R122, R166, 0x1c1f ;  /* 0x001c1fa67a397589 */ /* 0x000f6800000e0000 */
[----:B------:R-:W5:Y:S04]  /*d460*/  SHFL.IDX PT, R41, R96, R166, 0x1c1f ;  /* 0x001c1fa660297589 */ /* 0x000f6800000e0000 */
[----:B------:R-:W5:Y:S04]  /*d470*/  SHFL.IDX PT, R172, R172, R166, 0x1c1f ;  /* 0x001c1fa6acac7589 */ /* 0x000f6800000e0000 */
[----:B------:R-:W5:Y:S04]  /*d480*/  SHFL.IDX PT, R39, R100, R166, 0x1c1f ;  /* 0x001c1fa664277589 */ /* 0x000f6800000e0000 */
[----:B------:R-:W5:Y:S04]  /*d490*/  SHFL.IDX PT, R124, R124, R166, 0x1c1f ;  /* 0x001c1fa67c7c7589 */ /* 0x000f6800000e0000 */
[----:B------:R-:W-:Y:S04]  /*d4a0*/  SHFL.IDX PT, R78, R61, R166, 0x1c1f ;  /* 0x001c1fa63d4e7589 */ /* 0x000fe800000e0000 */
[----:B------:R2:W5:Y:S04]  /*d4b0*/  SHFL.IDX PT, R61, R115, R166, 0x1c1f ;  /* 0x001c1fa6733d7589 */ /* 0x00056800000e0000 */
[----:B------:R-:W5:Y:S04]  /*d4c0*/  SHFL.IDX PT, R51, R113, R166, 0x1c1f ;  /* 0x001c1fa671337589 */ /* 0x000f6800000e0000 */
[----:B------:R-:W5:Y:S01]  /*d4d0*/  SHFL.IDX PT, R50, R145, R166, 0x1c1f ;  /* 0x001c1fa691327589 */ /* 0x000f6200000e0000 */
[----:B0-----:R-:W-:-:S03]  /*d4e0*/  SEL R116, R63, R85, P0 ;  /* 0x000000553f747207 */ /* 0x001fc60000000000 */
[----:B------:R0:W5:Y:S01]  /*d4f0*/  SHFL.IDX PT, R145, R106, R166, 0x1c1f ;  /* 0x001c1fa66a917589 */ /* 0x00016200000e0000 */
[----:B------:R-:W-:-:S03]  /*d500*/  SEL R114, R85, R63, P0 ;  /* 0x0000003f55727207 */ /* 0x000fc60000000000 */
[----:B------:R-:W5:Y:S01]  /*d510*/  SHFL.IDX PT, R42, R152, R166, 0x1c1f ;  /* 0x001c1fa6982a7589 */ /* 0x000f6200000e0000 */
[----:B------:R-:W-:-:S03]  /*d520*/  SEL R97, R13, R83, P0 ;  /* 0x000000530d617207 */ /* 0x000fc60000000000 */
[----:B------:R-:W5:Y:S01]  /*d530*/  SHFL.IDX PT, R147, R123, R166, 0x1c1f ;  /* 0x001c1fa67b937589 */ /* 0x000f6200000e0000 */
[----:B------:R-:W-:-:S03]  /*d540*/  SEL R95, R83, R13, P0 ;  /* 0x0000000d535f7207 */ /* 0x000fc60000000000 */
[----:B------:R-:W5:Y:S01]  /*d550*/  SHFL.IDX PT, R155, R155, R166, 0x1c1f ;  /* 0x001c1fa69b9b7589 */ /* 0x000f6200000e0000 */
[----:B-1----:R-:W-:Y:S02]  /*d560*/  SEL R120, R58, R176, P0 ;  /* 0x000000b03a787207 */ /* 0x002fe40000000000 */
[----:B------:R-:W-:Y:S01]  /*d570*/  SEL R118, R176, R58, P0 ;  /* 0x0000003ab0767207 */ /* 0x000fe20000000000 */
[----:B------:R-:W1:Y:S01]  /*d580*/  SHFL.IDX PT, R163, R94, R166, 0x1c1f ;  /* 0x001c1fa65ea37589 */ /* 0x000e6200000e0000 */
[----:B------:R-:W-:Y:S02]  /*d590*/  SEL R121, R35, R175, P0 ;  /* 0x000000af23797207 */ /* 0x000fe40000000000 */
[----:B------:R-:W-:Y:S01]  /*d5a0*/  SEL R117, R48, R84, P0 ;  /* 0x0000005430757207 */ /* 0x000fe20000000000 */
[----:B------:R4:W1:Y:S01]  /*d5b0*/  SHFL.IDX PT, R152, R98, R166, 0x1c1f ;  /* 0x001c1fa662987589 */ /* 0x00086200000e0000 */
[----:B--2---:R-:W-:Y:S02]  /*d5c0*/  SEL R115, R84, R48, P0 ;  /* 0x0000003054737207 */ /* 0x004fe40000000000 */
[----:B------:R-:W-:Y:S01]  /*d5d0*/  SEL R108, R44, R107, P0 ;  /* 0x0000006b2c6c7207 */ /* 0x000fe20000000000 */
[----:B------:R2:W1:Y:S01]  /*d5e0*/  SHFL.IDX PT, R151, R119, R166, 0x1c1f ;  /* 0x001c1fa677977589 */ /* 0x00046200000e0000 */
[----:B0-----:R-:W-:-:S02]  /*d5f0*/  SEL R106, R107, R44, P0 ;  /* 0x0000002c6b6a7207 */ /* 0x001fc40000000000 */
[----:B---3--:R-:W-:Y:S02]  /*d600*/  SEL R100, R40, R99, P0 ;  /* 0x0000006328647207 */ /* 0x008fe40000000000 */
[----:B------:R-:W-:Y:S02]  /*d610*/  SEL R88, R14, R86, P0 ;  /* 0x000000560e587207 */ /* 0x000fe40000000000 */
[----:B----4-:R-:W-:Y:S02]  /*d620*/  SEL R98, R99, R40, P0 ;  /* 0x0000002863627207 */ /* 0x010fe40000000000 */
[----:B------:R-:W-:Y:S02]  /*d630*/  SEL R85, R37, R46, P0 ;  /* 0x0000002e25557207 */ /* 0x000fe40000000000 */
[----:B--2---:R-:W-:Y:S02]  /*d640*/  SEL R119, R175, R35, P0 ;  /* 0x00000023af777207 */ /* 0x004fe40000000000 */
[----:B------:R-:W-:-:S02]  /*d650*/  SEL R83, R46, R37, P0 ;  /* 0x000000252e537207 */ /* 0x000fc40000000000 */
[----:B-----5:R-:W-:Y:S02]  /*d660*/  SEL R125, R167, R87, P0 ;  /* 0x00000057a77d7207 */ /* 0x020fe40000000000 */
        /* <DEDUP_REMOVED lines=19> */
[----:B------:R-:W0:Y:S01]  /*d7a0*/  SHFL.IDX PT, R162, R162, R166, 0x1c1f ;  /* 0x001c1fa6a2a27589 */ /* 0x000e2200000e0000 */
[----:B------:R-:W-:Y:S02]  /*d7b0*/  SEL R90, R91, R90, P0 ;  /* 0x0000005a5b5a7207 */ /* 0x000fe40000000000 */
[----:B------:R-:W-:Y:S02]  /*d7c0*/  SEL R33, R7, R55, P0 ;  /* 0x0000003707217207 */ /* 0x000fe40000000000 */
[----:B------:R-:W-:Y:S02]  /*d7d0*/  SEL R31, R55, R7, P0 ;  /* 0x00000007371f7207 */ /* 0x000fe40000000000 */
[----:B------:R-:W-:-:S02]  /*d7e0*/  SEL R20, R53, R20, P0 ;  /* 0x0000001435147207 */ /* 0x000fc40000000000 */
[----:B------:R-:W-:Y:S02]  /*d7f0*/  SEL R12, R54, R12, P0 ;  /* 0x0000000c360c7207 */ /* 0x000fe40000000000 */
[----:B------:R-:W-:Y:S02]  /*d800*/  SEL R15, R157, R52, P0 ;  /* 0x000000349d0f7207 */ /* 0x000fe40000000000 */
[----:B------:R-:W-:Y:S01]  /*d810*/  SEL R13, R52, R157, P0 ;  /* 0x0000009d340d7207 */ /* 0x000fe20000000000 */
[----:B------:R-:W2:Y:S01]  /*d820*/  SHFL.IDX PT, R122, R143, R166, 0x1c1f ;  /* 0x001c1fa68f7a7589 */ /* 0x000ea200000e0000 */
[----:B------:R-:W-:Y:S02]  /*d830*/  SEL R93, R38, R80, P0 ;  /* 0x00000050265d7207 */ /* 0x000fe40000000000 */
[----:B------:R-:W-:Y:S02]  /*d840*/  SEL R91, R80, R38, P0 ;  /* 0x00000026505b7207 */ /* 0x000fe40000000000 */
[----:B------:R-:W-:-:S02]  /*d850*/  F2FP.BF16.F32.PACK_AB R52, R121, R120 ;  /* 0x000000787934723e */ /* 0x000fc400000010ff */
[----:B------:R-:W-:Y:S02]  /*d860*/  F2FP.BF16.F32.PACK_AB R53, R117, R116 ;  /* 0x000000747535723e */ /* 0x000fe400000010ff */
[----:B------:R-:W-:Y:S02]  /*d870*/  F2FP.BF16.F32.PACK_AB R54, R119, R118 ;  /* 0x000000767736723e */ /* 0x000fe400000010ff */
[----:B------:R-:W-:Y:S01]  /*d880*/  F2FP.BF16.F32.PACK_AB R55, R115, R114 ;  /* 0x000000727337723e */ /* 0x000fe200000010ff */
[----:B------:R-:W3:Y:S01]  /*d890*/  SHFL.IDX PT, R164, R181, R166, 0x1c1f ;  /* 0x001c1fa6b5a47589 */ /* 0x000ee200000e0000 */
        /* <DEDUP_REMOVED lines=12> */
[----:B------:R-:W-:Y:S01]  /*d960*/  SEL R10, R8, R4, P0 ;  /* 0x00000004080a7207 */ /* 0x000fe20000000000 */
[----:B------:R4:W-:Y:S01]  /*d970*/  STSM.16.M88.4 [R56], R52 ;  /* 0x0000003438007844 */ /* 0x0009e20000000200 */
[----:B------:R-:W-:Y:S02]  /*d980*/  SEL R32, R30, R59, P0 ;  /* 0x0000003b1e207207 */ /* 0x000fe40000000000 */
[----:B------:R-:W-:-:S02]  /*d990*/  SEL R25, R6, R11, P0 ;  /* 0x0000000b06197207 */ /* 0x000fc40000000000 */
[----:B------:R-:W-:Y:S02]  /*d9a0*/  SEL R21, R11, R6, P0 ;  /* 0x000000060b157207 */ /* 0x000fe40000000000 */
[----:B------:R-:W-:Y:S02]  /*d9b0*/  SEL R8, R4, R8, P0 ;  /* 0x0000000804087207 */ /* 0x000fe40000000000 */
[----:B------:R-:W-:Y:S02]  /*d9c0*/  SEL R30, R59, R30, P0 ;  /* 0x0000001e3b1e7207 */ /* 0x000fe40000000000 */
[----:B------:R-:W-:Y:S02]  /*d9d0*/  SEL R6, R158, R57, P0 ;  /* 0x000000399e067207 */ /* 0x000fe40000000000 */
[----:B------:R-:W-:Y:S02]  /*d9e0*/  SEL R4, R57, R158, P0 ;  /* 0x0000009e39047207 */ /* 0x000fe40000000000 */
[----:B------:R-:W-:-:S02]  /*d9f0*/  F2FP.BF16.F32.PACK_AB R58, R111, R110 ;  /* 0x0000006e6f3a723e */ /* 0x000fc400000010ff */
[----:B----4-:R-:W-:Y:S02]  /*da00*/  F2FP.BF16.F32.PACK_AB R56, R113, R112 ;  /* 0x000000707138723e */ /* 0x010fe400000010ff */
[----:B------:R-:W-:Y:S02]  /*da10*/  F2FP.BF16.F32.PACK_AB R59, R107, R106 ;  /* 0x0000006a6b3b723e */ /* 0x000fe400000010ff */
[----:B------:R-:W-:Y:S02]  /*da20*/  F2FP.BF16.F32.PACK_AB R57, R109, R108 ;  /* 0x0000006c6d39723e */ /* 0x000fe400000010ff */
[----:B------:R-:W-:Y:S02]  /*da30*/  SEL R40, R36, R41, P0 ;  /* 0x0000002924287207 */ /* 0x000fe40000000000 */
[----:B------:R-:W-:Y:S02]  /*da40*/  SEL R38, R41, R36, P0 ;  /* 0x0000002429267207 */ /* 0x000fe40000000000 */
[----:B------:R-:W-:-:S02]  /*da50*/  SEL R104, R28, R172, P0 ;  /* 0x000000ac1c687207 */ /* 0x000fc40000000000 */
[----:B------:R-:W-:Y:S02]  /*da60*/  SEL R102, R172, R28, P0 ;  /* 0x0000001cac667207 */ /* 0x000fe40000000000 */
[----:B------:R-:W-:Y:S02]  /*da70*/  SEL R41, R9, R39, P0 ;  /* 0x0000002709297207 */ /* 0x000fe40000000000 */
[----:B------:R-:W-:Y:S01]  /*da80*/  SEL R39, R39, R9, P0 ;  /* 0x0000000927277207 */ /* 0x000fe20000000000 */
[----:B------:R4:W-:Y:S01]  /*da90*/  STSM.16.M88.4 [R60], R56 ;  /* 0x000000383c007844 */ /* 0x0009e20000000200 */
[----:B------:R-:W-:Y:S02]  /*daa0*/  SEL R11, R5, R124, P0 ;  /* 0x0000007c050b7207 */ /* 0x000fe40000000000 */
[----:B------:R-:W-:Y:S02]  /*dab0*/  SEL R9, R124, R5, P0 ;  /* 0x000000057c097207 */ /* 0x000fe40000000000 */
[----:B------:R-:W-:-:S02]  /*dac0*/  SEL R144, R142, R62, P0 ;  /* 0x0000003e8e907207 */ /* 0x000fc40000000000 */
[----:B------:R-:W-:Y:S02]  /*dad0*/  SEL R7, R159, R61, P0 ;  /* 0x0000003d9f077207 */ /* 0x000fe40000000000 */
[----:B------:R-:W-:Y:S02]  /*dae0*/  SEL R5, R61, R159, P0 ;  /* 0x0000009f3d057207 */ /* 0x000fe40000000000 */
[----:B------:R-:W-:Y:S02]  /*daf0*/  SEL R142, R62, R142, P0 ;  /* 0x0000008e3e8e7207 */ /* 0x000fe40000000000 */
[----:B------:R-:W-:Y:S02]  /*db00*/  F2FP.BF16.F32.PACK_AB R62, R103, R102 ;  /* 0x00000066673e723e */ /* 0x000fe400000010ff */
[----:B------:R-:W-:Y:S02]  /*db10*/  F2FP.BF16.F32.PACK_AB R63, R99, R98 ;  /* 0x00000062633f723e */ /* 0x000fe400000010ff */
[----:B----4-:R-:W-:-:S02]  /*db20*/  F2FP.BF16.F32.PACK_AB R60, R105, R104 ;  /* 0x00000068693c723e */ /* 0x010fc400000010ff */
[----:B------:R-:W-:Y:S02]  /*db30*/  F2FP.BF16.F32.PACK_AB R61, R101, R100 ;  /* 0x00000064653d723e */ /* 0x000fe400000010ff */
[----:B------:R-:W-:Y:S02]  /*db40*/  F2FP.BF16.F32.PACK_AB R52, R97, R96 ;  /* 0x000000606134723e */ /* 0x000fe400000010ff */
[----:B------:R-:W-:Y:S02]  /*db50*/  F2FP.BF16.F32.PACK_AB R54, R95, R94 ;  /* 0x0000005e5f36723e */ /* 0x000fe400000010ff */
[----:B------:R-:W-:Y:S02]  /*db60*/  F2FP.BF16.F32.PACK_AB R55, R91, R90 ;  /* 0x0000005a5b37723e */ /* 0x000fe400000010ff */
[----:B------:R-:W-:Y:S02]  /*db70*/  F2FP.BF16.F32.PACK_AB R53, R93, R92 ;  /* 0x0000005c5d35723e */ /* 0x000fe400000010ff */
[----:B------:R-:W-:-:S02]  /*db80*/  SEL R84, R82, R51, P0 ;  /* 0x0000003352547207 */ /* 0x000fc40000000000 */
[----:B------:R-:W-:Y:S02]  /*db90*/  SEL R82, R51, R82, P0 ;  /* 0x0000005233527207 */ /* 0x000fe40000000000 */
[----:B------:R-:W-:Y:S01]  /*dba0*/  SEL R64, R149, R50, P0 ;  /* 0x0000003295407207 */ /* 0x000fe20000000000 */
[----:B------:R-:W-:Y:S01]  /*dbb0*/  STSM.16.M88.4 [R69], R60 ;  /* 0x0000003c45007844 */ /* 0x000fe20000000200 */
        /* <DEDUP_REMOVED lines=12> */
[----:B-1----:R-:W-:Y:S02]  /*dc80*/  SEL R45, R156, R163, P0 ;  /* 0x000000a39c2d7207 */ /* 0x002fe40000000000 */
[----:B------:R-:W-:Y:S02]  /*dc90*/  SEL R43, R163, R156, P0 ;  /* 0x0000009ca32b7207 */ /* 0x000fe40000000000 */
[----:B------:R-:W-:Y:S02]  /*dca0*/  SEL R36, R34, R152, P0 ;  /* 0x0000009822247207 */ /* 0x000fe40000000000 */
[----:B----4-:R-:W-:Y:S02]  /*dcb0*/  F2FP.BF16.F32.PACK_AB R68, R89, R88 ;  /* 0x000000585944723e */ /* 0x010fe400000010ff */
[----:B------:R-:W-:-:S02]  /*dcc0*/  F2FP.BF16.F32.PACK_AB R70, R87, R86 ;  /* 0x000000565746723e */ /* 0x000fc400000010ff */
[----:B------:R-:W-:Y:S02]  /*dcd0*/  F2FP.BF16.F32.PACK_AB R71, R83, R82 ;  /* 0x000000525347723e */ /* 0x000fe400000010ff */
[----:B------:R-:W-:Y:S02]  /*dce0*/  F2FP.BF16.F32.PACK_AB R69, R85, R84 ;  /* 0x000000545545723e */ /* 0x000fe400000010ff */
[----:B------:R-:W-:Y:S02]  /*dcf0*/  SEL R34, R152, R34, P0 ;  /* 0x0000002298227207 */ /* 0x000fe40000000000 */
[----:B------:R-:W-:Y:S02]  /*dd00*/  F2FP.BF16.F32.PACK_AB R52, R81, R80 ;  /* 0x000000505134723e */ /* 0x000fe400000010ff */
[----:B------:R-:W-:Y:S02]  /*dd10*/  F2FP.BF16.F32.PACK_AB R54, R67, R66 ;  /* 0x000000424336723e */ /* 0x000fe400000010ff */
[----:B------:R-:W-:-:S02]  /*dd20*/  F2FP.BF16.F32.PACK_AB R55, R51, R50 ;  /* 0x000000323337723e */ /* 0x000fc400000010ff */
[----:B------:R-:W-:Y:S01]  /*dd30*/  F2FP.BF16.F32.PACK_AB R53, R65, R64 ;  /* 0x000000404135723e */ /* 0x000fe200000010ff */
[----:B------:R1:W-:Y:S01]  /*dd40*/  STSM.16.M88.4 [R75], R68 ;  /* 0x000000444b007844 */ /* 0x0003e20000000200 */
[----:B------:R-:W-:Y:S02]  /*dd50*/  SEL R148, R146, R151, P0 ;  /* 0x0000009792947207 */ /* 0x000fe40000000000 */
[----:B------:R-:W-:Y:S02]  /*dd60*/  F2FP.BF16.F32.PACK_AB R56, R49, R48 ;  /* 0x000000303138723e */ /* 0x000fe400000010ff */
[----:B------:R-:W-:Y:S02]  /*dd70*/  F2FP.BF16.F32.PACK_AB R58, R47, R46 ;  /* 0x0000002e2f3a723e */ /* 0x000fe400000010ff */
[----:B------:R-:W-:Y:S02]  /*dd80*/  F2FP.BF16.F32.PACK_AB R59, R43, R42 ;  /* 0x0000002a2b3b723e */ /* 0x000fe400000010ff */
[----:B------:R-:W-:-:S02]  /*dd90*/  F2FP.BF16.F32.PACK_AB R57, R45, R44 ;  /* 0x0000002c2d39723e */ /* 0x000fc400000010ff */
[----:B------:R-:W-:Y:S02]  /*dda0*/  SEL R158, R160, R161, P0 ;  /* 0x000000a1a09e7207 */ /* 0x000fe40000000000 */
[----:B------:R-:W-:Y:S02]  /*ddb0*/  SEL R146, R151, R146, P0 ;  /* 0x0000009297927207 */ /* 0x000fe40000000000 */
[----:B------:R-:W-:Y:S02]  /*ddc0*/  SEL R152, R150, R78, P0 ;  /* 0x0000004e96987207 */ /* 0x000fe40000000000 */
[----:B0-----:R-:W-:Y:S02]  /*ddd0*/  SEL R156, R154, R162, P0 ;  /* 0x000000a29a9c7207 */ /* 0x001fe40000000000 */
[----:B------:R-:W-:Y:S02]  /*dde0*/  SEL R160, R161, R160, P0 ;  /* 0x000000a0a1a07207 */ /* 0x000fe40000000000 */
[----:B------:R-:W-:-:S02]  /*ddf0*/  F2FP.BF16.F32.PACK_AB R60, R41, R40 ;  /* 0x00000028293c723e */ /* 0x000fc400000010ff */
[----:B------:R-:W-:Y:S02]  /*de00*/  F2FP.BF16.F32.PACK_AB R62, R39, R38 ;  /* 0x00000026273e723e */ /* 0x000fe400000010ff */
[----:B------:R-:W-:Y:S02]  /*de10*/  F2FP.BF16.F32.PACK_AB R63, R35, R34 ;  /* 0x00000022233f723e */ /* 0x000fe400000010ff */
[----:B------:R-:W-:Y:S02]  /*de20*/  F2FP.BF16.F32.PACK_AB R61, R37, R36 ;  /* 0x00000024253d723e */ /* 0x000fe400000010ff */
[----:B------:R-:W-:Y:S02]  /*de30*/  SEL R150, R78, R150, P0 ;  /* 0x000000964e967207 */ /* 0x000fe40000000000 */
[----:B------:R-:W-:Y:S02]  /*de40*/  SEL R153, R76, R77, P0 ;  /* 0x0000004d4c997207 */ /* 0x000fe40000000000 */
[----:B------:R-:W-:-:S02]  /*de50*/  SEL R151, R77, R76, P0 ;  /* 0x0000004c4d977207 */ /* 0x000fc40000000000 */
[----:B------:R-:W-:Y:S02]  /*de60*/  SEL R154, R162, R154, P0 ;  /* 0x0000009aa29a7207 */ /* 0x000fe40000000000 */
[----:B--2---:R-:W-:Y:S02]  /*de70*/  SEL R157, R74, R122, P0 ;  /* 0x0000007a4a9d7207 */ /* 0x004fe40000000000 */
[----:B------:R-:W-:Y:S02]  /*de80*/  SEL R155, R122, R74, P0 ;  /* 0x0000004a7a9b7207 */ /* 0x000fe40000000000 */
[----:B------:R-:W-:Y:S02]  /*de90*/  SEL R159, R72, R73, P0 ;  /* 0x00000049489f7207 */ /* 0x000fe40000000000 */
[----:B-1----:R-:W-:Y:S02]  /*dea0*/  F2FP.BF16.F32.PACK_AB R68, R33, R32 ;  /* 0x000000202144723e */ /* 0x002fe400000010ff */
[----:B------:R-:W-:-:S02]  /*deb0*/  F2FP.BF16.F32.PACK_AB R70, R31, R30 ;  /* 0x0000001e1f46723e */ /* 0x000fc400000010ff */
[----:B------:R-:W-:Y:S02]  /*dec0*/  F2FP.BF16.F32.PACK_AB R71, R27, R26 ;  /* 0x0000001a1b47723e */ /* 0x000fe400000010ff */
[----:B------:R-:W-:Y:S02]  /*ded0*/  F2FP.BF16.F32.PACK_AB R69, R29, R28 ;  /* 0x0000001c1d45723e */ /* 0x000fe400000010ff */
[----:B------:R-:W-:Y:S01]  /*dee0*/  SEL R161, R73, R72, P0 ;  /* 0x0000004849a17207 */ /* 0x000fe20000000000 */
[----:B------:R0:W-:Y:S01]  /*def0*/  STSM.16.M88.4 [R177], R52 ;  /* 0x00000034b1007844 */ /* 0x0001e20000000200 */
[----:B---3--:R-:W-:Y:S02]  /*df00*/  SEL R124, R3, R164, P0 ;  /* 0x000000a4037c7207 */ /* 0x008fe40000000000 */
[----:B------:R-:W-:Y:S02]  /*df10*/  SEL R122, R164, R3, P0 ;  /* 0x00000003a47a7207 */ /* 0x000fe40000000000 */
[----:B------:R-:W-:-:S02]  /*df20*/  F2FP.BF16.F32.PACK_AB R72, R25, R24 ;  /* 0x000000181948723e */ /* 0x000fc400000010ff */
[----:B------:R-:W-:Y:S02]  /*df30*/  F2FP.BF16.F32.PACK_AB R74, R21, R20 ;  /* 0x00000014154a723e */ /* 0x000fe400000010ff */
[----:B------:R-:W-:Y:S02]  /*df40*/  F2FP.BF16.F32.PACK_AB R75, R13, R12 ;  /* 0x0000000c0d4b723e */ /* 0x000fe400000010ff */
[----:B------:R-:W-:Y:S01]  /*df50*/  F2FP.BF16.F32.PACK_AB R73, R15, R14 ;  /* 0x0000000e0f49723e */ /* 0x000fe200000010ff */
[----:B------:R1:W-:Y:S01]  /*df60*/  STSM.16.M88.4 [R178], R56 ;  /* 0x00000038b2007844 */ /* 0x0003e20000000200 */
[----:B------:R-:W-:Y:S02]  /*df70*/  F2FP.BF16.F32.PACK_AB R76, R11, R10 ;  /* 0x0000000a0b4c723e */ /* 0x000fe400000010ff */
[----:B------:R-:W-:Y:S02]  /*df80*/  F2FP.BF16.F32.PACK_AB R78, R9, R8 ;  /* 0x00000008094e723e */ /* 0x000fe400000010ff */
[----:B------:R-:W-:-:S02]  /*df90*/  F2FP.BF16.F32.PACK_AB R79, R5, R4 ;  /* 0x00000004054f723e */ /* 0x000fc400000010ff */
[----:B------:R-:W-:Y:S01]  /*dfa0*/  F2FP.BF16.F32.PACK_AB R77, R7, R6 ;  /* 0x00000006074d723e */ /* 0x000fe200000010ff */
[----:B------:R2:W-:Y:S01]  /*dfb0*/  STSM.16.M88.4 [R179], R60 ;  /* 0x0000003cb3007844 */ /* 0x0005e20000000200 */
[----:B0-----:R-:W-:Y:S02]  /*dfc0*/  F2FP.BF16.F32.PACK_AB R52, R145, R144 ;  /* 0x000000909134723e */ /* 0x001fe400000010ff */
[----:B------:R-:W-:Y:S02]  /*dfd0*/  F2FP.BF16.F32.PACK_AB R54, R143, R142 ;  /* 0x0000008e8f36723e */ /* 0x000fe400000010ff */
[----:B------:R-:W-:Y:S02]  /*dfe0*/  F2FP.BF16.F32.PACK_AB R55, R147, R146 ;  /* 0x000000929337723e */ /* 0x000fe400000010ff */
[----:B------:R-:W-:Y:S01]  /*dff0*/  F2FP.BF16.F32.PACK_AB R53, R149, R148 ;  /* 0x000000949535723e */ /* 0x000fe200000010ff */
[----:B------:R0:W-:Y:S01]  /*e000*/  STSM.16.M88.4 [R180], R68 ;  /* 0x00000044b4007844 */ /* 0x0001e20000000200 */
[----:B-1----:R-:W-:-:S02]  /*e010*/  F2FP.BF16.F32.PACK_AB R56, R153, R152 ;  /* 0x000000989938723e */ /* 0x002fc400000010ff */
[----:B------:R-:W-:Y:S02]  /*e020*/  F2FP.BF16.F32.PACK_AB R58, R151, R150 ;  /* 0x00000096973a723e */ /* 0x000fe400000010ff */
[----:B------:R-:W-:Y:S02]  /*e030*/  F2FP.BF16.F32.PACK_AB R59, R155, R154 ;  /* 0x0000009a9b3b723e */ /* 0x000fe400000010ff */
[----:B------:R-:W-:Y:S01]  /*e040*/  F2FP.BF16.F32.PACK_AB R57, R157, R156 ;  /* 0x0000009c9d39723e */ /* 0x000fe200000010ff */
[----:B------:R-:W-:Y:S01]  /*e050*/  STSM.16.M88.4 [R182], R72 ;  /* 0x00000048b6007844 */ /* 0x000fe20000000200 */
[----:B--2---:R-:W-:Y:S02]  /*e060*/  F2FP.BF16.F32.PACK_AB R61, R125, R124 ;  /* 0x0000007c7d3d723e */ /* 0x004fe400000010ff */
[----:B------:R-:W-:Y:S02]  /*e070*/  F2FP.BF16.F32.PACK_AB R62, R161, R160 ;  /* 0x000000a0a13e723e */ /* 0x000fe400000010ff */
[----:B------:R-:W-:-:S02]  /*e080*/  F2FP.BF16.F32.PACK_AB R63, R123, R122 ;  /* 0x0000007a7b3f723e */ /* 0x000fc400000010ff */
[----:B------:R-:W-:Y:S01]  /*e090*/  F2FP.BF16.F32.PACK_AB R60, R159, R158 ;  /* 0x0000009e9f3c723e */ /* 0x000fe200000010ff */
[----:B------:R-:W-:Y:S04]  /*e0a0*/  STSM.16.M88.4 [R183], R76 ;  /* 0x0000004cb7007844 */ /* 0x000fe80000000200 */
[----:B------:R1:W-:Y:S04]  /*e0b0*/  STSM.16.M88.4 [R208], R52 ;  /* 0x00000034d0007844 */ /* 0x0003e80000000200 */
[----:B------:R2:W-:Y:S04]  /*e0c0*/  STSM.16.M88.4 [R209], R56 ;  /* 0x00000038d1007844 */ /* 0x0005e80000000200 */
[----:B------:R3:W-:Y:S01]  /*e0d0*/  STSM.16.M88.4 [R210], R60 ;  /* 0x0000003cd2007844 */ /* 0x0007e20000000200 */
[----:B------:R-:W-:Y:S01]  /*e0e0*/  ISETP.NE.U32.AND P0, PT, RZ, UR14, PT ;  /* 0x0000000eff007c0c */ /* 0x000fe2000bf05070 */
[----:B------:R-:W-:-:S03]  /*e0f0*/  UIMAD.WIDE UR10, UR58, 0x4, UR10 ;  /* 0x000000043a0a78a5 */ /* 0x000fc6000f8e020a */
[----:B------:R-:W-:-:S03]  /*e100*/  ISETP.NE.AND.EX P0, PT, RZ, UR15, PT, P0 ;  /* 0x0000000fff007c0c */ /* 0x000fc6000bf05300 */
[----:B0-----:R-:W-:Y:S02]  /*e110*/  IMAD.U32 R68, RZ, RZ, UR10 ;  /* 0x0000000aff447e24 */ /* 0x001fe4000f8e00ff */
[----:B------:R-:W-:Y:S01]  /*e120*/  IMAD.U32 R69, RZ, RZ, UR11 ;  /* 0x0000000bff457e24 */ /* 0x000fe2000f8e00ff */
[----:B------:R-:W-:Y:S01]  /*e130*/  BAR.SYNC.DEFER_BLOCKING 0x1, 0x100 ;  /* 0x0044000000007b1d */ /* 0x000fe20000010000 */
[----:B------:R-:W-:-:S04]  /*e140*/  UISETP.NE.U32.AND UP0, UPT, UR12, URZ, UPT ;  /* 0x0000003f0c00728c */ /* 0x000fc8000bf05070 */
[----:B------:R-:W-:Y:S02]  /*e150*/  UISETP.NE.AND.EX UP0, UPT, UR13, URZ, UPT, UP0 ;  /* 0x0000003f0d00728c */ /* 0x000fe4000bf05300 */
[----:B------:R-:W4:Y:S09]  /*e160*/  @P0 LDG.E R68, desc[UR36][R68.64] ;  /* 0x0000002444440981 */ /* 0x000f32000c1e1900 */
[----:B------:R-:W-:Y:S01]  /*e170*/  @UP0 ULDC.64 UR12, c[0x0][0xc08] ;  /* 0x00030200000c0ab9 */ /* 0x000fe20000000a00 */
[----:B------:R-:W-:Y:S01]  /*e180*/  PLOP3.LUT P4, PT, PT, PT, UP0, 0x80, 0x0 ;  /* 0x000000000000781c */ /* 0x000fe20003f8f008 */
[----:B------:R-:W-:-:S06]  /*e190*/  @UP0 UIMAD.WIDE UR12, UR58, 0x4, UR12 ;  /* 0x000000043a0c08a5 */ /* 0x000fcc000f8e020c */
[----:B-1----:R-:W-:Y:S02]  /*e1a0*/  IMAD.U32 R52, RZ, RZ, UR12 ;  /* 0x0000000cff347e24 */ /* 0x002fe4000f8e00ff */
[----:B------:R-:W-:-:S05]  /*e1b0*/  IMAD.U32 R53, RZ, RZ, UR13 ;  /* 0x0000000dff357e24 */ /* 0x000fca000f8e00ff */
[----:B------:R0:W5:Y:S01]  /*e1c0*/  @P4 LDG.E R54, desc[UR36][R52.64] ;  /* 0x0000002434364981 */ /* 0x000162000c1e1900 */
[----:B------:R-:W-:Y:S01]  /*e1d0*/  UMOV UR22, 0x9b8 ;  /* 0x000009b800167882 */ /* 0x000fe20000000000 */
[----:B------:R-:W-:Y:S02]  /*e1e0*/  UISETP.NE.AND UP2, UPT, UR20, 0x1, UPT ;  /* 0x000000011400788c */ /* 0x000fe4000bf45270 */
[----:B------:R-:W-:Y:S02]  /*e1f0*/  USEL UR22, UR22, 0x978, UP1 ;  /* 0x0000097816167887 */ /* 0x000fe40008800000 */
[----:B------:R-:W-:Y:S02]  /*e200*/  UISETP.NE.U32.AND UP0, UPT, UR14, URZ, UPT ;  /* 0x0000003f0e00728c */ /* 0x000fe4000bf05070 */
[----:B------:R-:W-:Y:S02]  /*e210*/  PLOP3.LUT P1, PT, PT, PT, UP2, 0x80, 0x0 ;  /* 0x000000000000781c */ /* 0x000fe40003f2f028 */
[----:B------:R-:W-:Y:S01]  /*e220*/  UISETP.NE.AND.EX UP0, UPT, UR15, URZ, UPT, UP0 ;  /* 0x0000003f0f00728c */ /* 0x000fe2000bf05300 */
[----:B------:R-:W-:Y:S01]  /*e230*/  VIADD R3, R17, UR48 ;  /* 0x0000003011037c36 */ /* 0x000fe20008000000 */
[----:B------:R-:W-:Y:S01]  /*e240*/  UMOV UR4, URZ ;  /* 0x0000003f00047c82 */ /* 0x000fe20008000000 */
[----:B------:R-:W-:Y:S01]  /*e250*/  USHF.R.S32.HI UR24, URZ, 0x1f, UR58 ;  /* 0x0000001f3f187899 */ /* 0x000fe2000801143a */
[----:B------:R-:W-:-:S02]  /*e260*/  @UP2 ULDC UR26, c[0x0][0xbec] ;  /* 0x0002fb00001a2ab9 */ /* 0x000fc40000000800 */
[----:B------:R-:W-:Y:S01]  /*e270*/  ULDC.64 UR16, c[0x0][UR22+0x218] ;  /* 0x0000860016107abb */ /* 0x000fe20008000a00 */
[----:B------:R-:W-:Y:S02]  /*e280*/  USEL UR21, UR57, URZ, UP1 ;  /* 0x0000003f39157287 */ /* 0x000fe40008800000 */
[----:B------:R-:W-:Y:S02]  /*e290*/  UIMAD.WIDE.U32 UR12, UR16, UR55, URZ ;  /* 0x00000037100c72a5 */ /* 0x000fe4000f8e003f */
[----:B------:R-:W-:Y:S01]  /*e2a0*/  USEL UR16, UR58, URZ, !UP0 ;  /* 0x0000003f3a107287 */ /* 0x000fe2000c000000 */
[----:B0-----:R-:W-:Y:S01]  /*e2b0*/  @P1 IMAD.HI.U32 R52, R3, UR26, RZ ;  /* 0x0000001a03341c27 */ /* 0x001fe2000f8e00ff */
[----:B------:R-:W-:Y:S01]  /*e2c0*/  ULDC.64 UR14, c[0x0][UR22+0x220] ;  /* 0x00008800160e7abb */ /* 0x000fe20008000a00 */
[----:B------:R-:W-:Y:S01]  /*e2d0*/  UIMAD UR23, UR17, UR55, URZ ;  /* 0x00000037111772a4 */ /* 0x000fe2000f8e023f */
[----:B------:R-:W-:Y:S01]  /*e2e0*/  ULDC.64 UR18, c[0x0][UR22+0x228] ;  /* 0x00008a0016127abb */ /* 0x000fe20008000a00 */
[----:B------:R-:W-:-:S02]  /*e2f0*/  USEL UR17, UR24, URZ, !UP0 ;  /* 0x0000003f18117287 */ /* 0x000fc4000c000000 */
[----:B------:R-:W-:Y:S01]  /*e300*/  UIMAD UR15, UR15, UR16, URZ ;  /* 0x000000100f0f72a4 */ /* 0x000fe2000f8e023f */
[----:B------:R-:W-:Y:S01]  /*e310*/  IMAD.MOV.U32 R53, RZ, RZ, R3 ;  /* 0x000000ffff357224 */ /* 0x000fe200078e0003 */
[----:B------:R-:W-:Y:S01]  /*e320*/  @UP2 ULDC UR27, c[0x0][0xbf0] ;  /* 0x0002fc00001b2ab9 */ /* 0x000fe20000000800 */
[----:B------:R-:W-:Y:S01]  /*e330*/  UIMAD.WIDE.U32 UR24, UR18, UR21, URZ ;  /* 0x00000015121872a5 */ /* 0x000fe2000f8e003f */
[----:B------:R-:W-:Y:S01]  /*e340*/  @P1 SHF.R.U32.HI R53, RZ, UR27, R52 ;  /* 0x0000001bff351c19 */ /* 0x000fe20008011634 */
[----:B------:R-:W-:Y:S02]  /*e350*/  UIMAD UR21, UR19, UR21, URZ ;  /* 0x00000015131572a4 */ /* 0x000fe4000f8e023f */
[----:B------:R-:W-:Y:S02]  /*e360*/  UIMAD.WIDE.U32 UR18, UR14, UR16, URZ ;  /* 0x000000100e1272a5 */ /* 0x000fe4000f8e003f */
[----:B------:R-:W-:Y:S02]  /*e370*/  UIMAD UR15, UR14, UR17, UR15 ;  /* 0x000000110e0f72a4 */ /* 0x000fe4000f8e020f */
[----:B------:R-:W-:Y:S01]  /*e380*/  UIADD3 UR14, UR13, UR23, URZ ;  /* 0x000000170d0e7290 */ /* 0x000fe2000fffe03f */
[----:B------:R-:W-:Y:S01]  /*e390*/  IMAD.MOV R52, RZ, RZ, -R53 ;  /* 0x000000ffff347224 */ /* 0x000fe200078e0a35 */
[----:B------:R-:W-:Y:S01]  /*e3a0*/  UIADD3 UR21, UR25, UR21, URZ ;  /* 0x0000001519157290 */ /* 0x000fe2000fffe03f */
[----:B--2---:R-:W-:Y:S01]  /*e3b0*/  IMAD.U32 R56, RZ, RZ, UR24 ;  /* 0x00000018ff387e24 */ /* 0x004fe2000f8e00ff */
[----:B------:R-:W-:Y:S01]  /*e3c0*/  UIADD3 UR13, UR19, UR15, URZ ;  /* 0x0000000f130d7290 */ /* 0x000fe2000fffe03f */
[----:B------:R-:W-:-:S03]  /*e3d0*/  IMAD R55, R52, UR20, R3 ;  /* 0x0000001434377c24 */ /* 0x000fc6000f8e0203 */
[----:B------:R-:W-:Y:S01]  /*e3e0*/  IMAD.U32 R58, RZ, RZ, UR21 ;  /* 0x00000015ff3a7e24 */ /* 0x000fe2000f8e00ff */
[----:B----4-:R-:W-:-:S13]  /*e3f0*/  @P0 R2UR UR4, R68 ;  /* 0x00000000440402ca */ /* 0x010fda00000e0000 */
[----:B------:R-:W-:Y:S02]  /*e400*/  UIADD3 UR12, UP0, UP3, UR18, UR12, UR4 ;  /* 0x0000000c120c7290 */ /* 0x000fe4000fb1e004 */
[----:B------:R-:W-:Y:S01]  /*e410*/  USHF.R.S32.HI UR15, URZ, 0x1f, UR4 ;  /* 0x0000001f3f0f7899 */ /* 0x000fe20008011404 */
[----:B------:R-:W-:Y:S01]  /*e420*/  ULDC.64 UR18, c[0x0][0xba8] ;  /* 0x0002ea0000127ab9 */ /* 0x000fe20000000a00 */
[----:B------:R-:W-:Y:S02]  /*e430*/  @!UP1 ULDC UR18, c[0x0][0xb50] ;  /* 0x0002d40000129ab9 */ /* 0x000fe40000000800 */
[----:B------:R-:W-:Y:S01]  /*e440*/  UIADD3.X UR14, UR13, UR14, UR15, UP0, UP3 ;  /* 0x0000000e0d0e7290 */ /* 0x000fe200087e640f */
[----:B------:R-:W-:Y:S01]  /*e450*/  IADD3 R52, P2, P3, R53, UR12, R56 ;  /* 0x0000000c35347c10 */ /* 0x000fe2000fb5e038 */
[----:B------:R-:W-:Y:S01]  /*e460*/  @!UP1 ULDC UR19, c[0x0][0xb54] ;  /* 0x0002d50000139ab9 */ /* 0x000fe20000000800 */
[----:B------:R-:W-:Y:S01]  /*e470*/  SHF.R.S32.HI R53, RZ, 0x1f, R53 ;  /* 0x0000001fff357819 */ /* 0x000fe20000011435 */
[----:B------:R-:W-:Y:S01]  /*e480*/  ULDC.64 UR12, c[0x0][UR22+0x210] ;  /* 0x00008400160c7abb */ /* 0x000fe20008000a00 */
[----:B------:R-:W-:Y:S01]  /*e490*/  SHF.R.S32.HI R56, RZ, 0x1f, R55 ;  /* 0x0000001fff387819 */ /* 0x000fe20000011437 */
[----:B------:R-:W-:Y:S01]  /*e4a0*/  IMAD R57, R55, UR13, RZ ;  /* 0x0000000d37397c24 */ /* 0x000fe2000f8e02ff */
[----:B------:R-:W-:-:S03]  /*e4b0*/  IADD3.X R53, R53, UR14, R58, P2, P3 ;  /* 0x0000000e35357c10 */ /* 0x000fc600097e643a */
[----:B------:R-:W-:Y:S02]  /*e4c0*/  IMAD R57, R56, UR12, R57 ;  /* 0x0000000c38397c24 */ /* 0x000fe4000f8e0239 */
[----:B------:R-:W-:-:S04]  /*e4d0*/  IMAD.WIDE.U32 R52, R55, UR12, R52 ;  /* 0x0000000c37347c25 */ /* 0x000fc8000f8e0034 */
[----:B------:R-:W-:Y:S01]  /*e4e0*/  IMAD.IADD R53, R53, 0x1, R57 ;  /* 0x0000000135357824 */ /* 0x000fe200078e0239 */
[----:B------:R-:W-:Y:S01]  /*e4f0*/  LEA R57, P2, R52, UR18, 0x2 ;  /* 0x0000001234397c11 */ /* 0x000fe2000f8410ff */
[----:B------:R-:W-:Y:S01]  /*e500*/  ULDC UR12, c[0x0][0xa88] ;  /* 0x0002a200000c7ab9 */ /* 0x000fe20000000800 */
[----:B-----5:R-:W-:Y:S02]  /*e510*/  @P4 R2UR UR12, R54 ;  /* 0x00000000360c42ca */ /* 0x020fe400000e0000 */
[----:B------:R-:W-:Y:S01]  /*e520*/  LEA.HI.X R58, R52, UR19, R53, 0x2, P2 ;  /* 0x00000013343a7c11 */ /* 0x000fe200090f1435 */
[----:B---3--:R-:W-:-:S12]  /*e530*/  @P4 BRA `(.L_x_1551) ;  /* 0x0000000000284947 */ /* 0x008fd80003800000 */
[----:B------:R-:W-:Y:S05]  /*e540*/  @!P0 BRA `(.L_x_1551) ;  /* 0x0000000000248947 */ /* 0x000fea0003800000 */
[----:B------:R-:W-:Y:S02]  /*e550*/  IMAD.U32 R52, RZ, RZ, UR10 ;  /* 0x0000000aff347e24 */ /* 0x000fe4000f8e00ff */
[----:B------:R-:W-:Y:S02]  /*e560*/  IMAD.U32 R54, RZ, RZ, UR10 ;  /* 0x0000000aff367e24 */ /* 0x000fe4000f8e00ff */
[----:B------:R-:W-:Y:S02]  /*e570*/  IMAD.U32 R53, RZ, RZ, UR11 ;  /* 0x0000000bff357e24 */ /* 0x000fe4000f8e00ff */
[----:B------:R-:W-:-:S03]  /*e580*/  IMAD.U32 R55, RZ, RZ, UR11 ;  /* 0x0000000bff377e24 */ /* 0x000fc6000f8e00ff */
[----:B------:R-:W2:Y:S04]  /*e590*/  LDG.E R52, desc[UR36][R52.64] ;  /* 0x0000002434347981 */ /* 0x000ea8000c1e1900 */
[----:B------:R-:W3:Y:S01]  /*e5a0*/  LDG.E R54, desc[UR36][R54.64+0x4] ;  /* 0x0000042436367981 */ /* 0x000ee2000c1e1900 */
[----:B--2---:R-:W-:Y:S02]  /*e5b0*/  R2UR UR10, R52 ;  /* 0x00000000340a72ca */ /* 0x004fe400000e0000 */
[----:B---3--:R-:W-:-:S13]  /*e5c0*/  R2UR UR12, R54 ;  /* 0x00000000360c72ca */ /* 0x008fda00000e0000 */
[----:B------:R-:W-:-:S12]  /*e5d0*/  UIADD3 UR12, -UR10, UR12, URZ ;  /* 0x0000000c0a0c7290 */ /* 0x000fd8000fffe13f */
.L_x_1551:
[----:B------:R-:W2:Y:S01]  /*e5e0*/  LDL R56, [R1+0x4] ;  /* 0x0000040001387983 */ /* 0x000ea20000100800 */
[----:B------:R-:W-:Y:S01]  /*e5f0*/  UIMAD UR14, UR12, UR20, URZ ;  /* 0x000000140c0e72a4 */ /* 0x000fe2000f8e023f */
[----:B------:R-:W-:Y:S02]  /*e600*/  LOP3.LUT P0, RZ, R211, 0x3, RZ, 0xc0, !PT ;  /* 0x00000003d3ff7812 */ /* 0x000fe4000780c0ff */
[----:B------:R-:W-:Y:S01]  /*e610*/  SHFL.IDX PT, R52, R57, RZ, 0x1c1f ;  /* 0x001c1fff39347589 */ /* 0x000fe200000e0000 */
[----:B------:R-:W-:-:S03]  /*e620*/  PLOP3.LUT P3, PT, PT, PT, UP1, 0x80, 0x0 ;  /* 0x000000000000781c */ /* 0x000fc60003f6f018 */
[----:B------:R-:W0:Y:S04]  /*e630*/  SHFL.IDX PT, R53, R58, RZ, 0x1c1f ;  /* 0x001c1fff3a357589 */ /* 0x000e2800000e0000 */
[----:B------:R-:W-:Y:S04]  /*e640*/  SHFL.IDX PT, R54, R57, 0x1, 0x1c1f ;  /* 0x003c1f0039367f89 */ /* 0x000fe800000e0000 */
[----:B------:R-:W1:Y:S01]  /*e650*/  SHFL.IDX PT, R55, R58, 0x1, 0x1c1f ;  /* 0x003c1f003a377f89 */ /* 0x000e6200000e0000 */
[----:B--2---:R-:W-:-:S04]  /*e660*/  VIADD R59, R56, UR48 ;  /* 0x00000030383b7c36 */ /* 0x004fc80008000000 */
        /* <DEDUP_REMOVED lines=8> */
[----:B------:R-:W0:Y:S01]  /*e6f0*/  S2R R60, SR_TID.X ;  /* 0x00000000003c7919 */ /* 0x000e220000002100 */
[----:B------:R-:W-:Y:S01]  /*e700*/  ULDC.64 UR12, c[0x0][0xaa0] ;  /* 0x0002a800000c7ab9 */ /* 0x000fe20000000a00 */
[----:B0-----:R-:W-:-:S05]  /*e710*/  VIADD R0, R60, 0xffffff80 ;  /* 0xffffff803c007836 */ /* 0x001fca0000000000 */
        /* <DEDUP_REMOVED lines=12> */
[----:B------:R-:W-:Y:S01]  /*e7e0*/  IADD3 R25, P2, R4, 0x3000, RZ ;  /* 0x0000300004197810 */ /* 0x000fe20007f5e0ff */
[----:B------:R-:W-:Y:S01]  /*e7f0*/  UIMAD UR10, UR4, UR13, UR10 ;  /* 0x0000000d040a72a4 */ /* 0x000fe2000f8e020a */
[----:B------:R-:W-:Y:S01]  /*e800*/  LOP3.LUT R8, R9, 0x380, RZ, 0xc0, !PT ;  /* 0x0000038009087812 */ /* 0x000fe200078ec0ff */
[----:B------:R-:W-:Y:S01]  /*e810*/  UIMAD.WIDE.U32 UR8, UR4, UR12, URZ ;  /* 0x0000000c040872a5 */ /* 0x000fe2000f8e003f */
[----:B------:R-:W-:-:S02]  /*e820*/  LOP3.LUT R12, R13, 0x380, RZ, 0xc0, !PT ;  /* 0x000003800d0c7812 */ /* 0x000fc400078ec0ff */
[----:B------:R-:W-:Y:S01]  /*e830*/  LOP3.LUT R24, R25, 0x380, RZ, 0xc0, !PT ;  /* 0x0000038019187812 */ /* 0x000fe200078ec0ff */
[----:B------:R-:W-:Y:S01]  /*e840*/  UIADD3 UR9, UR9, UR10, URZ ;  /* 0x0000000a09097290 */ /* 0x000fe2000fffe03f */
[----:B------:R-:W-:Y:S01]  /*e850*/  SHF.R.U64 R8, R8, 0x3, RZ ;  /* 0x0000000308087819 */ /* 0x000fe200000012ff */
[----:B------:R-:W-:Y:S01]  /*e860*/  IMAD R20, R20, 0x20, R3 ;  /* 0x0000002014147824 */ /* 0x000fe200078e0203 */
[----:B------:R-:W-:Y:S01]  /*e870*/  SHF.R.U64 R12, R12, 0x3, RZ ;  /* 0x000000030c0c7819 */ /* 0x000fe200000012ff */
[----:B------:R-:W-:Y:S01]  /*e880*/  ULDC.64 UR10, c[0x0][0xae8] ;  /* 0x0002ba00000a7ab9 */ /* 0x000fe20000000a00 */
[----:B------:R-:W-:Y:S01]  /*e890*/  SHF.R.U64 R24, R24, 0x3, RZ ;  /* 0x0000000318187819 */ /* 0x000fe200000012ff */
[----:B------:R-:W-:Y:S01]  /*e8a0*/  UIMAD.WIDE.U32 UR8, UR55, UR10, UR8 ;  /* 0x0000000a370872a5 */ /* 0x000fe2000f8e0008 */
[----:B------:R-:W-:Y:S01]  /*e8b0*/  LOP3.LUT R8, R8, R9, RZ, 0x3c, !PT ;  /* 0x0000000908087212 */ /* 0x000fe200078e3cff */
[--C-:B------:R-:W-:Y:S01]  /*e8c0*/  IMAD.X R9, RZ, RZ, R5.reuse, P4 ;  /* 0x000000ffff097224 */ /* 0x100fe200020e0605 */
[----:B------:R-:W-:Y:S01]  /*e8d0*/  LOP3.LUT R12, R12, R13, RZ, 0x3c, !PT ;  /* 0x0000000d0c0c7212 */ /* 0x000fe200078e3cff */
[--C-:B------:R-:W-:Y:S01]  /*e8e0*/  IMAD.X R13, RZ, RZ, R5.reuse, P3 ;  /* 0x000000ffff0d7224 */ /* 0x100fe200018e0605 */
[----:B------:R-:W-:Y:S01]  /*e8f0*/  LOP3.LUT R24, R24, R25, RZ, 0x3c, !PT ;  /* 0x0000001918187212 */ /* 0x000fe200078e3cff */
[----:B------:R-:W-:Y:S01]  /*e900*/  IMAD.X R25, RZ, RZ, R5, P2 ;  /* 0x000000ffff197224 */ /* 0x000fe200010e0605 */
[C---:B------:R-:W-:Y:S01]  /*e910*/  IADD3 R29, P0, R4.reuse, 0x4000, RZ ;  /* 0x00004000041d7810 */ /* 0x040fe20007f1e0ff */
[----:B------:R-:W-:Y:S01]  /*e920*/  USHF.R.S32.HI UR4, URZ, 0x1f, UR16 ;  /* 0x0000001f3f047899 */ /* 0x000fe20008011410 */
[----:B------:R-:W-:-:S02]  /*e930*/  IADD3 R33, P6, R4, 0x5000, RZ ;  /* 0x0000500004217810 */ /* 0x000fc40007fde0ff */
[C---:B------:R-:W-:Y:S01]  /*e940*/  IADD3 R37, P5, R4.reuse, 0x6000, RZ ;  /* 0x0000600004257810 */ /* 0x040fe20007fbe0ff */
[----:B------:R-:W-:Y:S01]  /*e950*/  UIMAD UR9, UR55, UR11, UR9 ;  /* 0x0000000b370972a4 */ /* 0x000fe2000f8e0209 */
[----:B------:R-:W-:Y:S01]  /*e960*/  IADD3 R41, P4, R4, 0x7000, RZ ;  /* 0x0000700004297810 */ /* 0x000fe20007f9e0ff */
[----:B------:R-:W-:Y:S01]  /*e970*/  VIADD R78, R20, UR48 ;  /* 0x00000030144e7c36 */ /* 0x000fe20008000000 */
[C---:B------:R-:W-:Y:S01]  /*e980*/  IADD3 R45, P3, R4.reuse, 0x8000, RZ ;  /* 0x00008000042d7810 */ /* 0x040fe20007f7e0ff */
[----:B------:R-:W-:Y:S01]  /*e990*/  ULDC.64 UR10, c[0x0][0xaf0] ;  /* 0x0002bc00000a7ab9 */ /* 0x000fe20000000a00 */
[----:B------:R-:W-:Y:S01]  /*e9a0*/  IADD3 R49, P2, R4, 0x9000, RZ ;  /* 0x0000900004317810 */ /* 0x000fe20007f5e0ff */
[----:B------:R-:W-:Y:S01]  /*e9b0*/  UIMAD UR4, UR4, UR10, URZ ;  /* 0x0000000a040472a4 */ /* 0x000fe2000f8e023f */
[----:B------:R-:W-:Y:S01]  /*e9c0*/  LOP3.LUT R28, R29, 0x380, RZ, 0xc0, !PT ;  /* 0x000003801d1c7812 */ /* 0x000fe200078ec0ff */
[----:B------:R-:W-:Y:S01]  /*e9d0*/  @UP2 ULDC UR12, c[0x0][0xbec] ;  /* 0x0002fb00000c2ab9 */ /* 0x000fe20000000800 */
[----:B------:R-:W-:Y:S01]  /*e9e0*/  LOP3.LUT R32, R33, 0x380, RZ, 0xc0, !PT ;  /* 0x0000038021207812 */ /* 0x000fe200078ec0ff */
[----:B------:R-:W5:Y:S01]  /*e9f0*/  LD.E.128 R12, desc[UR36][R12.64] ;  /* 0x000000240c0c7980 */ /* 0x000f62000c101d00 */
[----:B------:R-:W-:-:S02]  /*ea00*/  LOP3.LUT R36, R37, 0x380, RZ, 0xc0, !PT ;  /* 0x0000038025247812 */ /* 0x000fc400078ec0ff */
[----:B------:R-:W-:Y:S01]  /*ea10*/  LOP3.LUT R40, R41, 0x380, RZ, 0xc0, !PT ;  /* 0x0000038029287812 */ /* 0x000fe200078ec0ff */
[----:B------:R-:W5:Y:S01]  /*ea20*/  LD.E.128 R24, desc[UR36][R24.64] ;  /* 0x0000002418187980 */ /* 0x000f62000c101d00 */
[----:B------:R-:W-:Y:S02]  /*ea30*/  LOP3.LUT R44, R45, 0x380, RZ, 0xc0, !PT ;  /* 0x000003802d2c7812 */ /* 0x000fe400078ec0ff */
[----:B------:R-:W-:Y:S01]  /*ea40*/  LOP3.LUT R48, R49, 0x380, RZ, 0xc0, !PT ;  /* 0x0000038031307812 */ /* 0x000fe200078ec0ff */
[----:B------:R-:W-:Y:S01]  /*ea50*/  @P1 IMAD.HI.U32 R20, R78, UR12, RZ ;  /* 0x0000000c4e141c27 */ /* 0x000fe2000f8e00ff */
[----:B------:R-:W-:Y:S01]  /*ea60*/  SHF.R.U64 R28, R28, 0x3, RZ ;  /* 0x000000031c1c7819 */ /* 0x000fe200000012ff */
[----:B------:R-:W-:Y:S01]  /*ea70*/  UIMAD UR4, UR16, UR11, UR4 ;  /* 0x0000000b100472a4 */ /* 0x000fe2000f8e0204 */
[----:B------:R-:W-:Y:S02]  /*ea80*/  SHF.R.U64 R32, R32, 0x3, RZ ;  /* 0x0000000320207819 */ /* 0x000fe400000012ff */
[----:B------:R-:W-:-:S02]  /*ea90*/  SHF.R.U64 R36, R36, 0x3, RZ ;  /* 0x0000000324247819 */ /* 0x000fc400000012ff */
[----:B------:R-:W-:Y:S02]  /*eaa0*/  SHF.R.U64 R40, R40, 0x3, RZ ;  /* 0x0000000328287819 */ /* 0x000fe400000012ff */
[----:B------:R-:W-:Y:S01]  /*eab0*/  SHF.R.U64 R44, R44, 0x3, RZ ;  /* 0x000000032c2c7819 */ /* 0x000fe200000012ff */
[----:B------:R-:W-:Y:S01]  /*eac0*/  UIMAD.WIDE.U32 UR16, UR16, UR10, UR8 ;  /* 0x0000000a101072a5 */ /* 0x000fe2000f8e0008 */
[----:B------:R-:W-:Y:S01]  /*ead0*/  SHF.R.U64 R48, R48, 0x3, RZ ;  /* 0x0000000330307819 */ /* 0x000fe200000012ff */
[----:B------:R-:W-:Y:S01]  /*eae0*/  IMAD.MOV.U32 R77, RZ, RZ, R78 ;  /* 0x000000ffff4d7224 */ /* 0x000fe200078e004e */
[----:B------:R-:W-:Y:S01]  /*eaf0*/  @UP2 ULDC UR8, c[0x0][0xbf0] ;  /* 0x0002fc0000082ab9 */ /* 0x000fe20000000800 */
        /* <DEDUP_REMOVED lines=12> */
[----:B------:R-:W-:Y:S01]  /*ebc0*/  @P1 SHF.R.U32.HI R77, RZ, UR8, R20 ;  /* 0x00000008ff4d1c19 */ /* 0x000fe20008011614 */
[----:B------:R-:W-:Y:S01]  /*ebd0*/  UIADD3 UR4, UR17, UR4, URZ ;  /* 0x0000000411047290 */ /* 0x000fe2000fffe03f */
[C---:B------:R-:W-:Y:S01]  /*ebe0*/  IADD3 R53, P0, R4.reuse, 0xa000, RZ ;  /* 0x0000a00004357810 */ /* 0x040fe20007f1e0ff */
[----:B------:R-:W-:Y:S01]  /*ebf0*/  ULDC.64 UR8, c[0x0][0xae0] ;  /* 0x0002b80000087ab9 */ /* 0x000fe20000000a00 */
[----:B------:R-:W-:-:S02]  /*ec00*/  IADD3 R57, P6, R4, 0xb000, RZ ;  /* 0x0000b00004397810 */ /* 0x000fc40007fde0ff */
[C---:B------:R-:W-:Y:S01]  /*ec10*/  LOP3.LUT R11, R4.reuse, 0x380, RZ, 0xc0, !PT ;  /* 0x00000380040b7812 */ /* 0x040fe200078ec0ff */
[----:B------:R-:W-:Y:S01]  /*ec20*/  IMAD.U32 R21, RZ, RZ, UR17 ;  /* 0x00000011ff157e24 */ /* 0x000fe2000f8e00ff */
[C---:B------:R-:W-:Y:S01]  /*ec30*/  IADD3 R61, P5, R4.reuse, 0xc000, RZ ;  /* 0x0000c000043d7810 */ /* 0x040fe20007fbe0ff */
[----:B------:R-:W5:Y:S01]  /*ec40*/  LD.E.128 R28, desc[UR36][R28.64] ;  /* 0x000000241c1c7980 */ /* 0x000f62000c101d00 */
[C---:B------:R-:W-:Y:S02]  /*ec50*/  IADD3 R65, P4, R4.reuse, 0xd000, RZ ;  /* 0x0000d00004417810 */ /* 0x040fe40007f9e0ff */
[C---:B------:R-:W-:Y:S01]  /*ec60*/  IADD3 R69, P3, R4.reuse, 0xe000, RZ ;  /* 0x0000e00004457810 */ /* 0x040fe20007f7e0ff */
[----:B------:R-:W5:Y:S01]  /*ec70*/  LD.E.128 R32, desc[UR36][R32.64] ;  /* 0x0000002420207980 */ /* 0x000f62000c101d00 */
[----:B------:R-:W-:Y:S01]  /*ec80*/  IADD3 R7, P2, R4, 0xf000, RZ ;  /* 0x0000f00004077810 */ /* 0x000fe20007f5e0ff */
[--C-:B------:R-:W-:Y:S01]  /*ec90*/  IMAD.MOV R79, RZ, RZ, -R77.reuse ;  /* 0x000000ffff4f7224 */ /* 0x100fe200078e0a4d */
[----:B------:R-:W-:Y:S01]  /*eca0*/  SHF.R.S32.HI R76, RZ, 0x1f, R77 ;  /* 0x0000001fff4c7819 */ /* 0x000fe2000001144d */
[----:B------:R-:W5:Y:S01]  /*ecb0*/  LD.E.128 R36, desc[UR36][R36.64] ;  /* 0x0000002424247980 */ /* 0x000f62000c101d00 */
        /* <DEDUP_REMOVED lines=18> */
[----:B------:R-:W-:Y:S02]  /*ede0*/  SHF.R.U64 R68, R68, 0x3, RZ ;  /* 0x0000000344447819 */ /* 0x000fe400000012ff */
[----:B------:R-:W-:Y:S02]  /*edf0*/  SHF.R.U64 R11, R11, 0x3, RZ ;  /* 0x000000030b0b7819 */ /* 0x000fe400000012ff */
        /* <DEDUP_REMOVED lines=21> */
[----:B------:R-:W-:-:S03]  /*ef50*/  VIADD R84, R3, UR48 ;  /* 0x0000003003547c36 */ /* 0x000fc60008000000 */
        /* <DEDUP_REMOVED lines=54> */
.L_x_1554:
[----:B------:R-:W-:Y:S05]  /*f2c0*/  BSYNC B1 ;  /* 0x0000000000017941 */ /* 0x000fea0003800000 */
.L_x_1553:
        /* <DEDUP_REMOVED lines=21> */
.L_x_1556:
[----:B------:R-:W-:Y:S05]  /*f420*/  BSYNC B1 ;  /* 0x0000000000017941 */ /* 0x000fea0003800000 */
.L_x_1555:
        /* <DEDUP_REMOVED lines=21> */
.L_x_1558:
[----:B------:R-:W-:Y:S05]  /*f580*/  BSYNC B1 ;  /* 0x0000000000017941 */ /* 0x000fea0003800000 */
.L_x_1557:
        /* <DEDUP_REMOVED lines=20> */
[----:B0-----:R-:W-:-:S04]  /*f6d0*/  LEA R4, P0, R90, R11, 0x1 ;  /* 0x0000000b5a047211 */ /* 0x001fc800078008ff */
[----:B------:R-:W-:-:S05]  /*f6e0*/  LEA.HI.X R5, R90, R83, R87, 0x1, P0 ;  /* 0x000000535a057211 */ /* 0x000fca00000f0c57 */
[----:B------:R0:W-:Y:S01]  /*f6f0*/  ST.E.128 desc[UR36][R4.64], R72 ;  /* 0x0000004804007985 */ /* 0x0001e2000c101d24 */
[----:B------:R-:W-:Y:S05]  /*f700*/  BRA `(.L_x_1559) ;  /* 0x0000002400107947 */ /* 0x000fea0003800000 */
.L_x_1552:
[----:B------:R-:W-:Y:S01]  /*f710*/  ULDC.64 UR12, c[0x0][0xb08] ;  /* 0x0002c200000c7ab9 */ /* 0x000fe20000000a00 */
[----:B0-----:R-:W-:Y:S01]  /*f720*/  IMAD.MOV.U32 R55, RZ, RZ, R3 ;  /* 0x000000ffff377224 */ /* 0x001fe200078e0003 */
[----:B------:R-:W-:Y:S01]  /*f730*/  UIMAD UR10, UR15, UR12, URZ ;  /* 0x0000000c0f0a72a4 */ /* 0x000fe2000f8e023f */
[----:B------:R-:W-:Y:S01]  /*f740*/  BSSY B1, `(.L_x_1560) ;  /* 0x00000c1000017945 */ /* 0x000fe20003800000 */
[----:B------:R-:W-:Y:S01]  /*f750*/  UIMAD.WIDE.U32 UR8, UR4, UR12, URZ ;  /* 0x0000000c040872a5 */ /* 0x000fe2000f8e003f */
[----:B------:R-:W-:Y:S01]  /*f760*/  SHF.R.S32.HI R58, RZ, 0x1f, R199 ;  /* 0x0000001fff3a7819 */ /* 0x000fe200000114c7 */
[----:B------:R-:W-:Y:S01]  /*f770*/  UIMAD UR10, UR4, UR13, UR10 ;  /* 0x0000000d040a72a4 */ /* 0x000fe2000f8e020a */
[----:B------:R-:W-:Y:S01]  /*f780*/  SHF.R.S32.HI R59, RZ, 0x1f, R200 ;  /* 0x0000001fff3b7819 */ /* 0x000fe200000114c8 */
[----:B------:R-:W-:Y:S01]  /*f790*/  USHF.R.S32.HI UR4, URZ, 0x1f, UR16 ;  /* 0x0000001f3f047899 */ /* 0x000fe20008011410 */
[----:B------:R-:W-:Y:S01]  /*f7a0*/  SHF.R.S32.HI R60, RZ, 0x1f, R201 ;  /* 0x0000001fff3c7819 */ /* 0x000fe200000114c9 */
[----:B------:R-:W-:Y:S01]  /*f7b0*/  UIADD3 UR9, UR9, UR10, URZ ;  /* 0x0000000a09097290 */ /* 0x000fe2000fffe03f */
[----:B------:R-:W-:Y:S01]  /*f7c0*/  SHF.R.S32.HI R61, RZ, 0x1f, R202 ;  /* 0x0000001fff3d7819 */ /* 0x000fe200000114ca */
[----:B------:R-:W-:Y:S01]  /*f7d0*/  ULDC.64 UR12, c[0x0][0xb40] ;  /* 0x0002d000000c7ab9 */ /* 0x000fe20000000a00 */
[----:B------:R-:W-:Y:S01]  /*f7e0*/  ULDC.64 UR10, c[0x0][0xb38] ;  /* 0x0002ce00000a7ab9 */ /* 0x000fe20000000a00 */
[----:B------:R-:W-:Y:S01]  /*f7f0*/  UIMAD UR4, UR4, UR12, URZ ;  /* 0x0000000c040472a4 */ /* 0x000fe2000f8e023f */
[----:B------:R-:W-:Y:S01]  /*f800*/  SHF.R.S32.HI R62, RZ, 0x1f, R203 ;  /* 0x0000001fff3e7819 */ /* 0x000fe200000114cb */
[----:B------:R-:W-:Y:S01]  /*f810*/  UIMAD.WIDE.U32 UR8, UR55, UR10, UR8 ;  /* 0x0000000a370872a5 */ /* 0x000fe2000f8e0008 */
[----:B------:R-:W-:Y:S01]  /*f820*/  SHF.R.S32.HI R63, RZ, 0x1f, R204 ;  /* 0x0000001fff3f7819 */ /* 0x000fe200000114cc */
[----:B------:R-:W-:Y:S01]  /*f830*/  UIMAD UR4, UR16, UR13, UR4 ;  /* 0x0000000d100472a4 */ /* 0x000fe2000f8e0204 */
[----:B------:R-:W-:Y:S01]  /*f840*/  SHF.R.S32.HI R68, RZ, 0x1f, R205 ;  /* 0x0000001fff447819 */ /* 0x000fe200000114cd */
[----:B------:R-:W-:Y:S01]  /*f850*/  UIMAD UR9, UR55, UR11, UR9 ;  /* 0x0000000b370972a4 */ /* 0x000fe2000f8e0209 */
[----:B------:R-:W-:Y:S01]  /*f860*/  SHF.R.S32.HI R69, RZ, 0x1f, R206 ;  /* 0x0000001fff457819 */ /* 0x000fe200000114ce */
[----:B------:R-:W-:Y:S01]  /*f870*/  UIADD3 UR7, UR7, 0x28420, URZ ;  /* 0x0002842007077890 */ /* 0x000fe2000fffe03f */
[----:B------:R-:W-:Y:S01]  /*f880*/  SHF.R.S32.HI R70, RZ, 0x1f, R207 ;  /* 0x0000001fff467819 */ /* 0x000fe200000114cf */
[----:B------:R-:W-:Y:S01]  /*f890*/  UIMAD.WIDE.U32 UR16, UR16, UR12, UR8 ;  /* 0x0000000c101072a5 */ /* 0x000fe2000f8e0008 */
[----:B------:R-:W-:Y:S01]  /*f8a0*/  SHF.R.S32.HI R71, RZ, 0x1f, R2 ;  /* 0x0000001fff477819 */ /* 0x000fe20000011402 */
[----:B------:R-:W-:Y:S01]  /*f8b0*/  ULDC.64 UR10, c[0x0][0xb48] ;  /* 0x0002d200000a7ab9 */ /* 0x000fe20000000a00 */
[----:B------:R-:W-:Y:S01]  /*f8c0*/  @UP2 ULDC UR8, c[0x0][0xbec] ;  /* 0x0002fb0000082ab9 */ /* 0x000fe20000000800 */
[----:B------:R-:W-:Y:S01]  /*f8d0*/  UIADD3 UR9, UR17, UR4, URZ ;  /* 0x0000000411097290 */ /* 0x000fe2000fffe03f */
[----:B------:R-:W-:Y:S01]  /*f8e0*/  @P1 IMAD.HI.U32 R0, R3, UR8, RZ ;  /* 0x0000000803001c27 */ /* 0x000fe2000f8e00ff */
[----:B------:R-:W-:Y:S01]  /*f8f0*/  UPRMT UR7, URZ, 0x654, UR7 ;  /* 0x000006543f077896 */ /* 0x000fe20008000007 */
[----:B------:R-:W-:Y:S01]  /*f900*/  @UP2 ULDC UR4, c[0x0][0xbf0] ;  /* 0x0002fc0000042ab9 */ /* 0x000fe20000000800 */
[----:B------:R-:W-:-:S02]  /*f910*/  UMOV UR8, UR16 ;  /* 0x0000001000087c82 */ /* 0x000fc40008000000 */
[----:B------:R-:W-:Y:S01]  /*f920*/  @P1 SHF.R.U32.HI R55, RZ, UR4, R0 ;  /* 0x00000004ff371c19 */ /* 0x000fe20008011600 */
[----:B------:R-:W-:-:S03]  /*f930*/  UIMAD.WIDE.U32 UR8, UR57, UR10, UR8 ;  /* 0x0000000a390872a5 */ /* 0x000fc6000f8e0008 */
[--C-:B------:R-:W-:Y:S01]  /*f940*/  SHF.R.S32.HI R0, RZ, 0x1f, R55.reuse ;  /* 0x0000001fff007819 */ /* 0x100fe20000011437 */
[----:B------:R-:W-:Y:S01]  /*f950*/  IMAD.MOV R52, RZ, RZ, -R55 ;  /* 0x000000ffff347224 */ /* 0x000fe200078e0a37 */
[----:B------:R-:W-:Y:S02]  /*f960*/  UIMAD UR57, UR57, UR11, UR9 ;  /* 0x0000000b393972a4 */ /* 0x000fe4000f8e0209 */
[----:B------:R-:W-:Y:S01]  /*f970*/  IMAD.U32 R53, RZ, RZ, UR9 ;  /* 0x00000009ff357e24 */ /* 0x000fe2000f8e00ff */
[----:B------:R-:W-:Y:S01]  /*f980*/  SYNCS.ARRIVE.TRANS64.RED.A1T0 RZ, [UR7], RZ ;  /* 0x000000ffffff79a7 */ /* 0x000fe20008100407 */
[----:B------:R-:W-:Y:S01]  /*f990*/  ULDC.64 UR10, c[0x0][0xb30] ;  /* 0x0002cc00000a7ab9 */ /* 0x000fe20000000a00 */
[----:B------:R-:W-:Y:S02]  /*f9a0*/  IMAD R3, R52, UR20, R3 ;  /* 0x0000001434037c24 */ /* 0x000fe4000f8e0203 */
[----:B------:R-:W-:Y:S02]  /*f9b0*/  IMAD R0, R0, UR10, RZ ;  /* 0x0000000a00007c24 */ /* 0x000fe4000f8e02ff */
[----:B------:R-:W-:Y:S01]  /*f9c0*/  IMAD.U32 R52, RZ, RZ, UR8 ;  /* 0x00000008ff347e24 */ /* 0x000fe2000f8e00ff */
[----:B------:R-:W-:Y:S01]  /*f9d0*/  ULDC.64 UR8, c[0x0][0xb28] ;  /* 0x0002ca0000087ab9 */ /* 0x000fe20000000a00 */
[----:B------:R-:W-:-:S02]  /*f9e0*/  IMAD.U32 R53, RZ, RZ, UR57 ;  /* 0x00000039ff357e24 */ /* 0x000fc4000f8e00ff */
[C---:B------:R-:W-:Y:S01]  /*f9f0*/  IMAD R57, R55.reuse, UR11, R0 ;  /* 0x0000000b37397c24 */ /* 0x040fe2000f8e0200 */
[----:B------:R-:W-:Y:S01]  /*fa00*/  SHF.R.S32.HI R0, RZ, 0x1f, R3 ;  /* 0x0000001fff007819 */ /* 0x000fe20000011403 */
[----:B------:R-:W-:-:S04]  /*fa10*/  IMAD.WIDE.U32 R52, R55, UR10, R52 ;  /* 0x0000000a37347c25 */ /* 0x000fc8000f8e0034 */
[----:B------:R-:W-:Y:S02]  /*fa20*/  IMAD R0, R0, UR8, RZ ;  /* 0x0000000800007c24 */ /* 0x000fe4000f8e02ff */
[----:B------:R-:W-:Y:S02]  /*fa30*/  IMAD.IADD R53, R53, 0x1, R57 ;  /* 0x0000000135357824 */ /* 0x000fe400078e0239 */
[C---:B------:R-:W-:Y:S02]  /*fa40*/  IMAD R55, R3.reuse, UR9, R0 ;  /* 0x0000000903377c24 */ /* 0x040fe4000f8e0200 */
[----:B------:R-:W-:Y:S01]  /*fa50*/  IMAD.WIDE.U32 R52, R3, UR8, R52 ;  /* 0x0000000803347c25 */ /* 0x000fe2000f8e0034 */
[----:B------:R-:W-:-:S03]  /*fa60*/  ULDC.64 UR8, c[0x0][0xb00] ;  /* 0x0002c00000087ab9 */ /* 0x000fc60000000a00 */
[----:B------:R-:W-:Y:S01]  /*fa70*/  IMAD.IADD R3, R53, 0x1, R55 ;  /* 0x0000000135037824 */ /* 0x000fe200078e0237 */
[----:B------:R-:W-:-:S04]  /*fa80*/  LEA R0, P1, R52, UR8, 0x2 ;  /* 0x0000000834007c11 */ /* 0x000fc8000f8210ff */
[----:B------:R-:W-:Y:S01]  /*fa90*/  LEA.HI.X R3, R52, UR9, R3, 0x2, P1 ;  /* 0x0000000934037c11 */ /* 0x000fe200088f1403 */
[----:B------:R0:W1:Y:S04]  /*faa0*/  SHFL.IDX PT, R56, R0, RZ, 0x1c1f ;  /* 0x001c1fff00387589 */ /* 0x00006800000e0000 */
[----:B------:R0:W2:Y:S01]  /*fab0*/  SHFL.IDX PT, R57, R3, RZ, 0x1c1f ;  /* 0x001c1fff03397589 */ /* 0x0000a200000e0000 */
[----:B------:R-:W-:Y:S05]  /*fac0*/  @P2 BRA `(.L_x_1561) ;  /* 0x0000000800202947 */ /* 0x000fea0003800000 */
[----:B------:R-:W-:Y:S02]  /*fad0*/  ULDC UR4, c[0x0][0xac8] ;  /* 0x0002b20000047ab9 */ /* 0x000fe40000000800 */
[----:B------:R-:W-:Y:S02]  /*fae0*/  ISETP.GE.AND P3, PT, R2, UR4, PT ;  /* 0x0000000402007c0c */ /* 0x000fe4000bf66270 */
[----:B------:R-:W-:Y:S02]  /*faf0*/  ISETP.GE.AND P2, PT, R207, UR4, PT ;  /* 0x00000004cf007c0c */ /* 0x000fe4000bf46270 */
[----:B------:R-:W-:-:S09]  /*fb00*/  ISETP.GE.AND P1, PT, R206, UR4, PT ;  /* 0x00000004ce007c0c */ /* 0x000fd2000bf26270 */
[CC--:B-1----:R-:W-:Y:S02]  /*fb10*/  @!P3 LEA R52, P4, R2.reuse, R56.reuse, 0x2 ;  /* 0x000000380234b211 */ /* 0x0c2fe400078810ff */
[----:B------:R-:W-:Y:S02]  /*fb20*/  @!P2 LEA R54, P5, R207, R56, 0x2 ;  /* 0x00000038cf36a211 */ /* 0x000fe400078a10ff */
[-C--:B--2---:R-:W-:Y:S02]  /*fb30*/  @!P3 LEA.HI.X R53, R2, R57.reuse, R71, 0x2, P4 ;  /* 0x000000390235b211 */ /* 0x084fe400020f1447 */
[----:B------:R-:W-:Y:S02]  /*fb40*/  ISETP.GE.AND P4, PT, R205, UR4, PT ;  /* 0x00000004cd007c0c */ /* 0x000fe4000bf86270 */
[----:B------:R-:W-:Y:S01]  /*fb50*/  @!P2 LEA.HI.X R55, R207, R57, R70, 0x2, P5 ;  /* 0x00000039cf37a211 */ /* 0x000fe200028f1446 */
[----:B------:R1:W-:Y:S01]  /*fb60*/  @!P3 ST.E.64 desc[UR36][R52.64], R140 ;  /* 0x0000008c3400b985 */ /* 0x0003e2000c101b24 */
[----:B------:R-:W-:-:S03]  /*fb70*/  ISETP.GE.AND P3, PT, R204, UR4, PT ;  /* 0x00000004cc007c0c */ /* 0x000fc6000bf66270 */
[----:B------:R2:W-:Y:S01]  /*fb80*/  @!P2 ST.E.64 desc[UR36][R54.64], R138 ;  /* 0x0000008a3600a985 */ /* 0x0005e2000c101b24 */
[----:B------:R-:W-:Y:S02]  /*fb90*/  ISETP.GE.AND P2, PT, R203, UR4, PT ;  /* 0x00000004cb007c0c */ /* 0x000fe4000bf46270 */
[----:B-1----:R-:W-:-:S04]  /*fba0*/  @!P1 LEA R52, P6, R206, R56, 0x2 ;  /* 0x00000038ce349211 */ /* 0x002fc800078c10ff */
[----:B------:R-:W-:Y:S02]  /*fbb0*/  @!P1 LEA.HI.X R53, R206, R57, R69, 0x2, P6 ;  /* 0x00000039ce359211 */ /* 0x000fe400030f1445 */
[----:B--2---:R-:W-:-:S03]  /*fbc0*/  @!P4 LEA R54, P5, R205, R56, 0x2 ;  /* 0x00000038cd36c211 */ /* 0x004fc600078a10ff */
[----:B------:R1:W-:Y:S01]  /*fbd0*/  @!P1 ST.E.64 desc[UR36][R52.64], R132 ;  /* 0x0000008434009985 */ /* 0x0003e2000c101b24 */
[----:B------:R-:W-:Y:S02]  /*fbe0*/  @!P4 LEA.HI.X R55, R205, R57, R68, 0x2, P5 ;  /* 0x00000039cd37c211 */ /* 0x000fe400028f1444 */
[----:B------:R-:W-:-:S03]  /*fbf0*/  ISETP.GE.AND P1, PT, R202, UR4, PT ;  /* 0x00000004ca007c0c */ /* 0x000fc6000bf26270 */
[----:B------:R2:W-:Y:S01]  /*fc00*/  @!P4 ST.E.64 desc[UR36][R54.64], R130 ;  /* 0x000000823600c985 */ /* 0x0005e2000c101b24 */
[----:B------:R-:W-:Y:S02]  /*fc10*/  ISETP.GE.AND P4, PT, R201, UR4, PT ;  /* 0x00000004c9007c0c */ /* 0x000fe4000bf86270 */
[----:B-1----:R-:W-:-:S04]  /*fc20*/  @!P3 LEA R52, P6, R204, R56, 0x2 ;  /* 0x00000038cc34b211 */ /* 0x002fc800078c10ff */
[----:B------:R-:W-:Y:S02]  /*fc30*/  @!P3 LEA.HI.X R53, R204, R57, R63, 0x2, P6 ;  /* 0x00000039cc35b211 */ /* 0x000fe400030f143f */
[----:B--2---:R-:W-:-:S03]  /*fc40*/  @!P2 LEA R54, P5, R203, R56, 0x2 ;  /* 0x00000038cb36a211 */ /* 0x004fc600078a10ff */
[----:B------:R1:W-:Y:S01]  /*fc50*/  @!P3 ST.E.64 desc[UR36][R52.64], R120 ;  /* 0x000000783400b985 */ /* 0x0003e2000c101b24 */
[----:B------:R-:W-:Y:S02]  /*fc60*/  ISETP.GE.AND P3, PT, R200, UR4, PT ;  /* 0x00000004c8007c0c */ /* 0x000fe4000bf66270 */
[----:B------:R-:W-:-:S05]  /*fc70*/  @!P2 LEA.HI.X R55, R203, R57, R62, 0x2, P5 ;  /* 0x00000039cb37a211 */ /* 0x000fca00028f143e */
        /* <DEDUP_REMOVED lines=39> */
[----:B------:R-:W-:-:S05]  /*fef0*/  @!P4 LEA.HI.X R55, R193, R57, R224, 0x2, P6 ;  /* 0x00000039c137c211 */ /* 0x000fca00030f14e0 */
[----:B------:R2:W-:Y:S01]  /*ff00*/  @!P4 ST.E.64 desc[UR36][R54.64], R66 ;  /* 0x000000423600c985 */ /* 0x0005e2000c101b24 */
[----:B------:R-:W-:Y:S02]  /*ff10*/  ISETP.GE.AND P4, PT, R189, UR4, PT ;  /* 0x00000004bd007c0c */ /* 0x000fe4000bf86270 */
[----:B-1----:R-:W-:-:S04]  /*ff20*/  @!P3 LEA R52, P1, R192, R56, 0x2 ;  /* 0x00000038c034b211 */ /* 0x002fc800078210ff */
[-C--:B------:R-:W-:Y:S02]  /*ff30*/  @!P3 LEA.HI.X R53, R192, R57.reuse, R223, 0x2, P1 ;  /* 0x00000039c035b211 */ /* 0x080fe400008f14df */
[----:B------:R-:W-:Y:S02]  /*ff40*/  ISETP.GE.AND P1, PT, R188, UR4, PT ;  /* 0x00000004bc007c0c */ /* 0x000fe4000bf26270 */
[C---:B--2---:R-:W-:Y:S01]  /*ff50*/  @!P2 LEA R54, P6, R191.reuse, R56, 0x2 ;  /* 0x00000038bf36a211 */ /* 0x044fe200078c10ff */
[----:B------:R1:W-:Y:S03]  /*ff60*/  @!P3 ST.E.64 desc[UR36][R52.64], R48 ;  /* 0x000000303400b985 */ /* 0x0003e6000c101b24 */
[----:B------:R-:W-:Y:S02]  /*ff70*/  @!P2 LEA.HI.X R55, R191, R57, R222, 0x2, P6 ;  /* 0x00000039bf37a211 */ /* 0x000fe400030f14de */
[----:B------:R-:W-:-:S03]  /*ff80*/  ISETP.GE.AND P6, PT, R187, UR4, PT ;  /* 0x00000004bb007c0c */ /* 0x000fc6000bfc6270 */
[----:B------:R2:W-:Y:S01]  /*ff90*/  @!P2 ST.E.64 desc[UR36][R54.64], R46 ;  /* 0x0000002e3600a985 */ /* 0x0005e2000c101b24 */
        /* <DEDUP_REMOVED lines=14> */
[----:B------:R-:W-:-:S03]  /*10080*/  @!P2 LEA R48, P5, R185, R56, 0x2 ;  /* 0x00000038b930a211 */ /* 0x000fc600078a10ff */
[----:B------:R2:W-:Y:S01]  /*10090*/  @!P6 ST.E.64 desc[UR36][R38.64], R30 ;  /* 0x0000001e2600e985 */ /* 0x0005e2000c101b24 */
[CC--:B------:R-:W-:Y:S02]  /*100a0*/  @!P4 LEA R46, P6, R184.reuse, R56.reuse, 0x2 ;  /* 0x00000038b82ec211 */ /* 0x0c0fe400078c10ff */
[-C--:B------:R-:W-:Y:S02]  /*100b0*/  @!P2 LEA.HI.X R49, R185, R57.reuse, R216, 0x2, P5 ;  /* 0x00000039b931a211 */ /* 0x080fe400028f14d8 */
[----:B------:R-:W-:Y:S02]  /*100c0*/  @!P4 LEA.HI.X R47, R184, R57, R215, 0x2, P6 ;  /* 0x00000039b82fc211 */ /* 0x000fe400030f14d7 */
[----:B-1----:R-:W-:-:S04]  /*100d0*/  @!P3 LEA R32, P1, R186, R56, 0x2 ;  /* 0x00000038ba20b211 */ /* 0x002fc800078210ff */
[----:B------:R-:W-:Y:S02]  /*100e0*/  @!P3 LEA.HI.X R33, R186, R57, R217, 0x2, P1 ;  /* 0x00000039ba21b211 */ /* 0x000fe400008f14d9 */
[----:B------:R-:W-:-:S03]  /*100f0*/  ISETP.GE.AND P1, PT, R23, UR4, PT ;  /* 0x0000000417007c0c */ /* 0x000fc6000bf26270 */
[----:B------:R1:W-:Y:S01]  /*10100*/  @!P3 ST.E.64 desc[UR36][R32.64], R24 ;  /* 0x000000182000b985 */ /* 0x0003e2000c101b24 */
[----:B------:R-:W-:-:S03]  /*10110*/  ISETP.GE.AND P3, PT, R22, UR4, PT ;  /* 0x0000000416007c0c */ /* 0x000fc6000bf66270 */
[----:B------:R-:W-:Y:S04]  /*10120*/  @!P2 ST.E.64 desc[UR36][R48.64], R20 ;  /* 0x000000143000a985 */ /* 0x000fe8000c101b24 */
[----:B------:R3:W-:Y:S01]  /*10130*/  @!P4 ST.E.64 desc[UR36][R46.64], R10 ;  /* 0x0000000a2e00c985 */ /* 0x0007e2000c101b24 */
[----:B------:R-:W-:Y:S02]  /*10140*/  ISETP.GE.AND P4, PT, R19, UR4, PT ;  /* 0x0000000413007c0c */ /* 0x000fe4000bf86270 */
[----:B------:R-:W-:-:S03]  /*10150*/  @!P1 LEA R40, P2, R23, R56, 0x2 ;  /* 0x0000003817289211 */ /* 0x000fc600078410ff */
[-C--:B--2---:R-:W-:Y:S01]  /*10160*/  @!P3 LEA R30, P5, R22, R56.reuse, 0x2 ;  /* 0x00000038161eb211 */ /* 0x084fe200078a10ff */
[C---:B-1----:R-:W-:Y:S01]  /*10170*/  VIADD R24, R2.reuse, 0xe8 ;  /* 0x000000e802187836 */ /* 0x042fe20000000000 */
[-C--:B------:R-:W-:Y:S01]  /*10180*/  @!P1 LEA.HI.X R41, R23, R57.reuse, R214, 0x2, P2 ;  /* 0x0000003917299211 */ /* 0x080fe200010f14d6 */
[----:B------:R-:W-:Y:S01]  /*10190*/  VIADD R25, R2, 0xf0 ;  /* 0x000000f002197836 */ /* 0x000fe20000000000 */
[----:B------:R-:W-:Y:S01]  /*101a0*/  ISETP.GE.AND P2, PT, R18, UR4, PT ;  /* 0x0000000412007c0c */ /* 0x000fe2000bf46270 */
[----:B------:R-:W-:Y:S01]  /*101b0*/  VIADD R32, R2, 0xf8 ;  /* 0x000000f802207836 */ /* 0x000fe20000000000 */
[----:B------:R-:W-:Y:S01]  /*101c0*/  @!P3 LEA.HI.X R31, R22, R57, R213, 0x2, P5 ;  /* 0x00000039161fb211 */ /* 0x000fe200028f14d5 */
[----:B------:R1:W-:Y:S01]  /*101d0*/  @!P1 ST.E.64 desc[UR36][R40.64], R8 ;  /* 0x0000000828009985 */ /* 0x0003e2000c101b24 */
[----:B------:R-:W-:Y:S02]  /*101e0*/  ISETP.GE.AND P1, PT, R24, UR4, PT ;  /* 0x0000000418007c0c */ /* 0x000fe4000bf26270 */
[----:B---3--:R-:W-:Y:S01]  /*101f0*/  @!P4 LEA R10, P6, R19, R56, 0x2 ;  /* 0x00000038130ac211 */ /* 0x008fe200078c10ff */
[----:B------:R2:W-:Y:S01]  /*10200*/  @!P3 ST.E.64 desc[UR36][R30.64], R144 ;  /* 0x000000901e00b985 */ /* 0x0005e2000c101b24 */
[----:B------:R-:W-:-:S02]  /*10210*/  ISETP.GE.AND P3, PT, R25, UR4, PT ;  /* 0x0000000419007c0c */ /* 0x000fc4000bf66270 */
[----:B------:R-:W-:Y:S02]  /*10220*/  SHF.R.S32.HI R21, RZ, 0x1f, R18 ;  /* 0x0000001fff157819 */ /* 0x000fe40000011412 */
[-C--:B------:R-:W-:Y:S02]  /*10230*/  @!P4 LEA.HI.X R11, R19, R57.reuse, R212, 0x2, P6 ;  /* 0x00000039130bc211 */ /* 0x080fe400030f14d4 */
[----:B------:R-:W-:Y:S02]  /*10240*/  @!P2 LEA R20, P5, R18, R56, 0x2 ;  /* 0x000000381214a211 */ /* 0x000fe400078a10ff */
[----:B------:R-:W-:Y:S01]  /*10250*/  ISETP.GE.AND P6, PT, R32, UR4, PT ;  /* 0x0000000420007c0c */ /* 0x000fe2000bfc6270 */
[----:B------:R3:W-:Y:S01]  /*10260*/  @!P4 ST.E.64 desc[UR36][R10.64], R142 ;  /* 0x0000008e0a00c985 */ /* 0x0007e2000c101b24 */
[----:B------:R-:W-:Y:S02]  /*10270*/  @!P2 LEA.HI.X R21, R18, R57, R21, 0x2, P5 ;  /* 0x000000391215a211 */ /* 0x000fe400028f1415 */
[----:B-1----:R-:W-:-:S02]  /*10280*/  SHF.R.S32.HI R9, RZ, 0x1f, R24 ;  /* 0x0000001fff097819 */ /* 0x002fc40000011418 */
[CC--:B------:R-:W-:Y:S01]  /*10290*/  @!P1 LEA R8, P5, R24.reuse, R56.reuse, 0x2 ;  /* 0x0000003818089211 */ /* 0x0c0fe200078a10ff */
[----:B------:R3:W-:Y:S01]  /*102a0*/  @!P2 ST.E.64 desc[UR36][R20.64], R152 ;  /* 0x000000981400a985 */ /* 0x0007e2000c101b24 */
[----:B--2---:R-:W-:Y:S02]  /*102b0*/  SHF.R.S32.HI R30, RZ, 0x1f, R25 ;  /* 0x0000001fff1e7819 */ /* 0x004fe40000011419 */
        /* <DEDUP_REMOVED lines=9> */
.L_x_1561:
[----:B------:R-:W-:Y:S05]  /*10350*/  BSYNC B1 ;  /* 0x0000000000017941 */ /* 0x000fea0003800000 */
.L_x_1560:
[----:B0-----:R-:W0:Y:S04]  /*10360*/  SHFL.IDX PT, R3, R3, 0x1, 0x1c1f ;  /* 0x003c1f0003037f89 */ /* 0x001e2800000e0000 */
[----:B------:R4:W0:Y:S01]  /*10370*/  SHFL.IDX PT, R39, R0, 0x1, 0x1c1f ;  /* 0x003c1f0000277f89 */ /* 0x00082200000e0000 */
[----:B------:R-:W-:Y:S05]  /*10380*/  @P0 BRA `(.L_x_1559) ;  /* 0x0000001400f00947 */ /* 0x000fea0003800000 */
[----:B------:R-:W-:Y:S01]  /*10390*/  ULDC UR4, c[0x0][0xac8] ;  /* 0x0002b20000047ab9 */ /* 0x000fe20000000800 */
[C---:B----4-:R-:W-:Y:S01]  /*103a0*/  VIADD R0, R2.reuse, 0xe8 ;  /* 0x000000e802007836 */ /* 0x050fe20000000000 */
[----:B------:R-:W-:Y:S02]  /*103b0*/  ISETP.GE.AND P3, PT, R2, UR4, PT ;  /* 0x0000000402007c0c */ /* 0x000fe4000bf66270 */
[----:B------:R-:W-:Y:S02]  /*103c0*/  ISETP.GE.AND P4, PT, R207, UR4, PT ;  /* 0x00000004cf007c0c */ /* 0x000fe4000bf86270 */
[----:B------:R-:W-:Y:S02]  /*103d0*/  ISETP.GE.AND P0, PT, R206, UR4, PT ;  /* 0x00000004ce007c0c */ /* 0x000fe4000bf06270 */
[----:B------:R-:W-:-:S07]  /*103e0*/  ISETP.GE.AND P1, PT, R205, UR4, PT ;  /* 0x00000004cd007c0c */ /* 0x000fce000bf26270 */
[CC--:B0--3--:R-:W-:Y:S02]  /*103f0*/  @!P3 LEA R8, P2, R2.reuse, R39.reuse, 0x2 ;  /* 0x000000270208b211 */ /* 0x0c9fe400078410ff */
[C---:B------:R-:W-:Y:S02]  /*10400*/  @!P4 LEA R10, P6, R207.reuse, R39, 0x2 ;  /* 0x00000027cf0ac211 */ /* 0x040fe400078c10ff */
[----:B------:R-:W-:Y:S02]  /*10410*/  @!P3 LEA.HI.X R9, R2, R3, R71, 0x2, P2 ;  /* 0x000000030209b211 */ /* 0x000fe400010f1447 */
[----:B------:R-:W-:Y:S02]  /*10420*/  ISETP.GE.AND P2, PT, R204, UR4, PT ;  /* 0x00000004cc007c0c */ /* 0x000fe4000bf46270 */
[----:B------:R-:W-:Y:S01]  /*10430*/  @!P0 LEA R20, P5, R206, R39, 0x2 ;  /* 0x00000027ce148211 */ /* 0x000fe200078a10ff */
[----:B------:R0:W-:Y:S01]  /*10440*/  @!P3 ST.E.64 desc[UR36][R8.64], R136 ;  /* 0x000000880800b985 */ /* 0x0001e2000c101b24 */
[----:B------:R-:W-:-:S02]  /*10450*/  @!P4 LEA.HI.X R11, R207, R3, R70, 0x2, P6 ;  /* 0x00000003cf0bc211 */ /* 0x000fc400030f1446 */
[----:B------:R-:W-:Y:S02]  /*10460*/  ISETP.GE.AND P3, PT, R203, UR4, PT ;  /* 0x00000004cb007c0c */ /* 0x000fe4000bf66270 */
[----:B------:R-:W-:Y:S01]  /*10470*/  @!P0 LEA.HI.X R21, R206, R3, R69, 0x2, P5 ;  /* 0x00000003ce158211 */ /* 0x000fe200028f1445 */
[----:B------:R3:W-:Y:S01]  /*10480*/  @!P4 ST.E.64 desc[UR36][R10.64], R134 ;  /* 0x000000860a00c985 */ /* 0x0007e2000c101b24 */
[C---:B------:R-:W-:Y:S02]  /*10490*/  @!P1 LEA R24, P5, R205.reuse, R39, 0x2 ;  /* 0x00000027cd189211 */ /* 0x040fe400078a10ff */
[----:B------:R-:W-:Y:S01]  /*104a0*/  ISETP.GE.AND P4, PT, R202, UR4, PT ;  /* 0x00000004ca007c0c */ /* 0x000fe2000bf86270 */
[----:B------:R4:W-:Y:S01]  /*104b0*/  @!P0 ST.E.64 desc[UR36][R20.64], R128 ;  /* 0x0000008014008985 */ /* 0x0009e2000c101b24 */
[----:B------:R-:W-:Y:S02]  /*104c0*/  @!P1 LEA.HI.X R25, R205, R3, R68, 0x2, P5 ;  /* 0x00000003cd199211 */ /* 0x000fe400028f1444 */
[----:B------:R-:W-:-:S02]  /*104d0*/  @!P2 LEA R30, P6, R204, R39, 0x2 ;  /* 0x00000027cc1ea211 */ /* 0x000fc400078c10ff */
[----:B------:R-:W-:Y:S01]  /*104e0*/  ISETP.GE.AND P0, PT, R201, UR4, PT ;  /* 0x00000004c9007c0c */ /* 0x000fe2000bf06270 */
[----:B------:R5:W-:Y:S01]  /*104f0*/  @!P1 ST.E.64 desc[UR36][R24.64], R126 ;  /* 0x0000007e18009985 */ /* 0x000be2000c101b24 */
[C---:B------:R-:W-:Y:S02]  /*10500*/  @!P3 LEA R32, P5, R203.reuse, R39, 0x2 ;  /* 0x00000027cb20b211 */ /* 0x040fe400078a10ff */
[-C--:B------:R-:W-:Y:S02]  /*10510*/  @!P2 LEA.HI.X R31, R204, R3.reuse, R63, 0x2, P6 ;  /* 0x00000003cc1fa211 */ /* 0x080fe400030f143f */
[----:B------:R-:W-:Y:S02]  /*10520*/  ISETP.GE.AND P1, PT, R200, UR4, PT ;  /* 0x00000004c8007c0c */ /* 0x000fe4000bf26270 */
[----:B------:R-:W-:Y:S01]  /*10530*/  @!P3 LEA.HI.X R33, R203, R3, R62, 0x2, P5 ;  /* 0x00000003cb21b211 */ /* 0x000fe200028f143e */
[----:B------:R1:W-:Y:S01]  /*10540*/  @!P2 ST.E.64 desc[UR36][R30.64], R116 ;  /* 0x000000741e00a985 */ /* 0x0003e2000c101b24 */
[----:B0-----:R-:W-:-:S02]  /*10550*/  @!P4 LEA R8, P5, R202, R39, 0x2 ;  /* 0x00000027ca08c211 */ /* 0x001fc400078a10ff */
[----:B------:R-:W-:Y:S01]  /*10560*/  ISETP.GE.AND P2, PT, R199, UR4, PT ;  /* 0x00000004c7007c0c */ /* 0x000fe2000bf46270 */
[----:B------:R0:W-:Y:S01]  /*10570*/  @!P3 ST.E.64 desc[UR36][R32.64], R114 ;  /* 0x000000722000b985 */ /* 0x0001e2000c101b24 */
[----:B------:R-:W-:Y:S02]  /*10580*/  @!P4 LEA.HI.X R9, R202, R3, R61, 0x2, P5 ;  /* 0x00000003ca09c211 */ /* 0x000fe400028f143d */
[CC--:B---3--:R-:W-:Y:S02]  /*10590*/  @!P0 LEA R10, P6, R201.reuse, R39.reuse, 0x2 ;  /* 0x00000027c90a8211 */ /* 0x0c8fe400078c10ff */
[----:B------:R-:W-:Y:S01]  /*105a0*/  ISETP.GE.AND P3, PT, R198, UR4, PT ;  /* 0x00000004c6007c0c */ /* 0x000fe2000bf66270 */
[----:B------:R3:W-:Y:S01]  /*105b0*/  @!P4 ST.E.64 desc[UR36][R8.64], R108 ;  /* 0x0000006c0800c985 */ /* 0x0007e2000c101b24 */
[----:B----4-:R-:W-:Y:S02]  /*105c0*/  @!P1 LEA R20, P5, R200, R39, 0x2 ;  /* 0x00000027c8149211 */ /* 0x010fe400078a10ff */
[----:B------:R-:W-:-:S02]  /*105d0*/  @!P0 LEA.HI.X R11, R201, R3, R60, 0x2, P6 ;  /* 0x00000003c90b8211 */ /* 0x000fc400030f143c */
[----:B------:R-:W-:Y:S02]  /*105e0*/  ISETP.GE.AND P4, PT, R197, UR4, PT ;  /* 0x00000004c5007c0c */ /* 0x000fe4000bf86270 */
[----:B------:R-:W-:Y:S01]  /*105f0*/  @!P1 LEA.HI.X R21, R200, R3, R59, 0x2, P5 ;  /* 0x00000003c8159211 */ /* 0x000fe200028f143b */
[----:B------:R4:W-:Y:S01]  /*10600*/  @!P0 ST.E.64 desc[UR36][R10.64], R106 ;  /* 0x0000006a0a008985 */ /* 0x0009e2000c101b24 */
[C---:B-----5:R-:W-:Y:S02]  /*10610*/  @!P2 LEA R24, P5, R199.reuse, R39, 0x2 ;  /* 0x00000027c718a211 */ /* 0x060fe400078a10ff */
[----:B------:R-:W-:Y:S01]  /*10620*/  ISETP.GE.AND P0, PT, R196, UR4, PT ;  /* 0x00000004c4007c0c */ /* 0x000fe2000bf06270 */
[----:B------:R5:W-:Y:S01]  /*10630*/  @!P1 ST.E.64 desc[UR36][R20.64], R100 ;  /* 0x0000006414009985 */ /* 0x000be2000c101b24 */
[----:B------:R-:W-:Y:S02]  /*10640*/  @!P2 LEA.HI.X R25, R199, R3, R58, 0x2, P5 ;  /* 0x00000003c719a211 */ /* 0x000fe400028f143a */
[----:B-1----:R-:W-:-:S02]  /*10650*/  @!P3 LEA R30, P6, R198, R39, 0x2 ;  /* 0x00000027c61eb211 */ /* 0x002fc400078c10ff */
[----:B------:R-:W-:Y:S01]  /*10660*/  ISETP.GE.AND P1, PT, R195, UR4, PT ;  /* 0x00000004c3007c0c */ /* 0x000fe2000bf26270 */
[----:B------:R1:W-:Y:S01]  /*10670*/  @!P2 ST.E.64 desc[UR36][R24.64], R98 ;  /* 0x000000621800a985 */ /* 0x0003e2000c101b24 */
[C---:B0-----:R-:W-:Y:S02]  /*10680*/  @!P4 LEA R32, P5, R197.reuse, R39, 0x2 ;  /* 0x00000027c520c211 */ /* 0x041fe400078a10ff */
[-C--:B------:R-:W-:Y:S02]  /*10690*/  @!P3 LEA.HI.X R31, R198, R3.reuse, R229, 0x2, P6 ;  /* 0x00000003c61fb211 */ /* 0x080fe400030f14e5 */
[----:B------:R-:W-:Y:S02]  /*106a0*/  ISETP.GE.AND P2, PT, R194, UR4, PT ;  /* 0x00000004c2007c0c */ /* 0x000fe4000bf46270 */
[----:B------:R-:W-:Y:S01]  /*106b0*/  @!P4 LEA.HI.X R33, R197, R3, R228, 0x2, P5 ;  /* 0x00000003c521c211 */ /* 0x000fe200028f14e4 */
[----:B------:R0:W-:Y:S01]  /*106c0*/  @!P3 ST.E.64 desc[UR36][R30.64], R92 ;  /* 0x0000005c1e00b985 */ /* 0x0001e2000c101b24 */
[----:B---3--:R-:W-:-:S03]  /*106d0*/  @!P0 LEA R8, P3, R196, R39, 0x2 ;  /* 0x00000027c4088211 */ /* 0x008fc600078610ff */
[----:B------:R3:W-:Y:S01]  /*106e0*/  @!P4 ST.E.64 desc[UR36][R32.64], R90 ;  /* 0x0000005a2000c985 */ /* 0x0007e2000c101b24 */
[----:B------:R-:W-:Y:S02]  /*106f0*/  ISETP.GE.AND P4, PT, R193, UR4, PT ;  /* 0x00000004c1007c0c */ /* 0x000fe4000bf86270 */
[----:B------:R-:W-:Y:S02]  /*10700*/  @!P0 LEA.HI.X R9, R196, R3, R227, 0x2, P3 ;  /* 0x00000003c4098211 */ /* 0x000fe400018f14e3 */
[CC--:B----4-:R-:W-:Y:S02]  /*10710*/  @!P1 LEA R10, P6, R195.reuse, R39.reuse, 0x2 ;  /* 0x00000027c30a9211 */ /* 0x0d0fe400078c10ff */
[----:B------:R-:W-:Y:S01]  /*10720*/  ISETP.GE.AND P3, PT, R192, UR4, PT ;  /* 0x00000004c0007c0c */ /* 0x000fe2000bf66270 */
[----:B------:R4:W-:Y:S01]  /*10730*/  @!P0 ST.E.64 desc[UR36][R8.64], R84 ;  /* 0x0000005408008985 */ /* 0x0009e2000c101b24 */
[----:B-----5:R-:W-:Y:S02]  /*10740*/  @!P2 LEA R20, P5, R194, R39, 0x2 ;  /* 0x00000027c214a211 */ /* 0x020fe400078a10ff */
[----:B------:R-:W-:-:S02]  /*10750*/  @!P1 LEA.HI.X R11, R195, R3, R226, 0x2, P6 ;  /* 0x00000003c30b9211 */ /* 0x000fc400030f14e2 */
[----:B------:R-:W-:Y:S02]  /*10760*/  ISETP.GE.AND P0, PT, R191, UR4, PT ;  /* 0x00000004bf007c0c */ /* 0x000fe4000bf06270 */
[----:B------:R-:W-:Y:S01]  /*10770*/  @!P2 LEA.HI.X R21, R194, R3, R225, 0x2, P5 ;  /* 0x00000003c215a211 */ /* 0x000fe200028f14e1 */
[----:B------:R5:W-:Y:S01]  /*10780*/  @!P1 ST.E.64 desc[UR36][R10.64], R82 ;  /* 0x000000520a009985 */ /* 0x000be2000c101b24 */
[----:B------:R-:W-:Y:S02]  /*10790*/  ISETP.GE.AND P1, PT, R190, UR4, PT ;  /* 0x00000004be007c0c */ /* 0x000fe4000bf26270 */
[-C--:B-1----:R-:W-:Y:S01]  /*107a0*/  @!P4 LEA R24, P5, R193, R39.reuse, 0x2 ;  /* 0x00000027c118c211 */ /* 0x082fe200078a10ff */
[----:B------:R1:W-:Y:S01]  /*107b0*/  @!P2 ST.E.64 desc[UR36][R20.64], R64 ;  /* 0x000000401400a985 */ /* 0x0003e2000c101b24 */
[----:B0-----:R-:W-:Y:S02]  /*107c0*/  @!P3 LEA R30, P6, R192, R39, 0x2 ;  /* 0x00000027c01eb211 */ /* 0x001fe400078c10ff */
[----:B------:R-:W-:-:S02]  /*107d0*/  ISETP.GE.AND P2, PT, R189, UR4, PT ;  /* 0x00000004bd007c0c */ /* 0x000fc4000bf46270 */
[-C--:B------:R-:W-:Y:S02]  /*107e0*/  @!P4 LEA.HI.X R25, R193, R3.reuse, R224, 0x2, P5 ;  /* 0x00000003c119c211 */ /* 0x080fe400028f14e0 */
[----:B------:R-:W-:Y:S02]  /*107f0*/  @!P3 LEA.HI.X R31, R192, R3, R223, 0x2, P6 ;  /* 0x00000003c01fb211 */ /* 0x000fe400030f14df */
[C---:B---3--:R-:W-:Y:S01]  /*10800*/  @!P0 LEA R32, P5, R191.reuse, R39, 0x2 ;  /* 0x00000027bf208211 */ /* 0x048fe200078a10ff */
[----:B------:R0:W-:Y:S01]  /*10810*/  @!P4 ST.E.64 desc[UR36][R24.64], R50 ;  /* 0x000000321800c985 */ /* 0x0001e2000c101b24 */
[----:B------:R-:W-:Y:S02]  /*10820*/  ISETP.GE.AND P4, PT, R188, UR4, PT ;  /* 0x00000004bc007c0c */ /* 0x000fe4000bf86270 */
[----:B------:R-:W-:Y:S01]  /*10830*/  @!P0 LEA.HI.X R33, R191, R3, R222, 0x2, P5 ;  /* 0x00000003bf218211 */ /* 0x000fe200028f14de */
[----:B------:R3:W-:Y:S01]  /*10840*/  @!P3 ST.E.64 desc[UR36][R30.64], R44 ;  /* 0x0000002c1e00b985 */ /* 0x0007e2000c101b24 */
[----:B----4-:R-:W-:-:S02]  /*10850*/  @!P1 LEA R8, P5, R190, R39, 0x2 ;  /* 0x00000027be089211 */ /* 0x010fc400078a10ff */
[----:B------:R-:W-:Y:S01]  /*10860*/  ISETP.GE.AND P3, PT, R187, UR4, PT ;  /* 0x00000004bb007c0c */ /* 0x000fe2000bf66270 */
[----:B------:R4:W-:Y:S01]  /*10870*/  @!P0 ST.E.64 desc[UR36][R32.64], R42 ;  /* 0x0000002a20008985 */ /* 0x0009e2000c101b24 */
[C---:B-----5:R-:W-:Y:S02]  /*10880*/  @!P2 LEA R10, P6, R189.reuse, R39, 0x2 ;  /* 0x00000027bd0aa211 */ /* 0x060fe400078c10ff */
[-C--:B------:R-:W-:Y:S02]  /*10890*/  @!P1 LEA.HI.X R9, R190, R3.reuse, R221, 0x2, P5 ;  /* 0x00000003be099211 */ /* 0x080fe400028f14dd */
[----:B------:R-:W-:Y:S02]  /*108a0*/  @!P2 LEA.HI.X R11, R189, R3, R220, 0x2, P6 ;  /* 0x00000003bd0ba211 */ /* 0x000fe400030f14dc */
[----:B------:R-:W-:Y:S01]  /*108b0*/  ISETP.GE.AND P0, PT, R186, UR4, PT ;  /* 0x00000004ba007c0c */ /* 0x000fe2000bf06270 */
[----:B------:R5:W-:Y:S01]  /*108c0*/  @!P1 ST.E.64 desc[UR36][R8.64], R36 ;  /* 0x0000002408009985 */ /* 0x000be2000c101b24 */
[----:B------:R-:W-:-:S02]  /*108d0*/  ISETP.GE.AND P1, PT, R185, UR4, PT ;  /* 0x00000004b9007c0c */ /* 0x000fc4000bf26270 */
[CC--:B-1----:R-:W-:Y:S01]  /*108e0*/  @!P4 LEA R20, P5, R188.reuse, R39.reuse, 0x2 ;  /* 0x00000027bc14c211 */ /* 0x0c2fe200078a10ff */
[----:B------:R-:W-:Y:S01]  /*108f0*/  @!P2 ST.E.64 desc[UR36][R10.64], R34 ;  /* 0x000000220a00a985 */ /* 0x000fe2000c101b24 */
[C---:B0-----:R-:W-:Y:S02]  /*10900*/  @!P3 LEA R24, P2, R187.reuse, R39, 0x2 ;  /* 0x00000027bb18b211 */ /* 0x041fe400078410ff */
[-C--:B------:R-:W-:Y:S02]  /*10910*/  @!P4 LEA.HI.X R21, R188, R3.reuse, R219, 0x2, P5 ;  /* 0x00000003bc15c211 */ /* 0x080fe400028f14db */
[----:B------:R-:W-:Y:S02]  /*10920*/  @!P3 LEA.HI.X R25, R187, R3, R218, 0x2, P2 ;  /* 0x00000003bb19b211 */ /* 0x000fe400010f14da */
[----:B------:R-:W-:Y:S01]  /*10930*/  ISETP.GE.AND P2, PT, R184, UR4, PT ;  /* 0x00000004b8007c0c */ /* 0x000fe2000bf46270 */
[----:B------:R0:W-:Y:S01]  /*10940*/  @!P4 ST.E.64 desc[UR36][R20.64], R28 ;  /* 0x0000001c1400c985 */ /* 0x0001e2000c101b24 */
[----:B---3--:R-:W-:-:S02]  /*10950*/  @!P0 LEA R30, P4, R186, R39, 0x2 ;  /* 0x00000027ba1e8211 */ /* 0x008fc400078810ff */
[----:B----4-:R-:W-:Y:S01]  /*10960*/  @!P1 LEA R32, P5, R185, R39, 0x2 ;  /* 0x00000027b9209211 */ /* 0x010fe200078a10ff */
[----:B------:R-:W-:Y:S01]  /*10970*/  @!P3 ST.E.64 desc[UR36][R24.64], R26 ;  /* 0x0000001a1800b985 */ /* 0x000fe2000c101b24 */
[----:B------:R-:W-:Y:S02]  /*10980*/  ISETP.GE.AND P3, PT, R23, UR4, PT ;  /* 0x0000000417007c0c */ /* 0x000fe4000bf66270 */
[-C--:B------:R-:W-:Y:S02]  /*10990*/  @!P0 LEA.HI.X R31, R186, R3.reuse, R217, 0x2, P4 ;  /* 0x00000003ba1f8211 */ /* 0x080fe400020f14d9 */
[----:B------:R-:W-:Y:S02]  /*109a0*/  @!P1 LEA.HI.X R33, R185, R3, R216, 0x2, P5 ;  /* 0x00000003b9219211 */ /* 0x000fe400028f14d8 */
[----:B------:R-:W-:Y:S01]  /*109b0*/  ISETP.GE.AND P5, PT, R22, UR4, PT ;  /* 0x0000000416007c0c */ /* 0x000fe2000bfa6270 */
[----:B------:R1:W-:Y:S01]  /*109c0*/  @!P0 ST.E.64 desc[UR36][R30.64], R14 ;  /* 0x0000000e1e008985 */ /* 0x0003e2000c101b24 */
[----:B-----5:R-:W-:Y:S01]  /*109d0*/  @!P2 LEA R8, P0, R184, R39, 0x2 ;  /* 0x00000027b808a211 */ /* 0x020fe200078010ff */
[----:B0-----:R-:W-:Y:S01]  /*109e0*/  VIADD R28, R2, 0xf0 ;  /* 0x000000f0021c7836 */ /* 0x001fe20000000000 */
[----:B------:R-:W-:Y:S01]  /*109f0*/  ISETP.GE.AND P4, PT, R19, UR4, PT ;  /* 0x0000000413007c0c */ /* 0x000fe2000bf86270 */
[----:B------:R0:W-:Y:S01]  /*10a00*/  @!P1 ST.E.64 desc[UR36][R32.64], R12 ;  /* 0x0000000c20009985 */ /* 0x0001e2000c101b24 */
[----:B------:R-:W-:-:S02]  /*10a10*/  ISETP.GE.AND P1, PT, R0, UR4, PT ;  /* 0x0000000400007c0c */ /* 0x000fc4000bf26270 */
[C---:B------:R-:W-:Y:S02]  /*10a20*/  @!P3 LEA R10, P6, R23.reuse, R39, 0x2 ;  /* 0x00000027170ab211 */ /* 0x040fe400078c10ff */
[-C--:B------:R-:W-:Y:S02]  /*10a30*/  @!P2 LEA.HI.X R9, R184, R3.reuse, R215, 0x2, P0 ;  /* 0x00000003b809a211 */ /* 0x080fe400000f14d7 */
[----:B------:R-:W-:Y:S02]  /*10a40*/  ISETP.GE.AND P0, PT, R28, UR4, PT ;  /* 0x000000041c007c0c */ /* 0x000fe4000bf06270 */
[----:B------:R-:W-:Y:S01]  /*10a50*/  @!P3 LEA.HI.X R11, R23, R3, R214, 0x2, P6 ;  /* 0x00000003170bb211 */ /* 0x000fe200030f14d6 */
[----:B------:R-:W-:Y:S01]  /*10a60*/  @!P2 ST.E.64 desc[UR36][R8.64], R6 ;  /* 0x000000060800a985 */ /* 0x000fe2000c101b24 */
[----:B------:R-:W-:Y:S02]  /*10a70*/  ISETP.GE.AND P2, PT, R18, UR4, PT ;  /* 0x0000000412007c0c */ /* 0x000fe4000bf46270 */
[----:B-1----:R-:W-:Y:S01]  /*10a80*/  SHF.R.S32.HI R14, RZ, 0x1f, R0 ;  /* 0x0000001fff0e7819 */ /* 0x002fe20000011400 */
[----:B------:R1:W-:Y:S01]  /*10a90*/  @!P3 ST.E.64 desc[UR36][R10.64], R4 ;  /* 0x000000040a00b985 */ /* 0x0003e2000c101b24 */
[----:B0-----:R-:W-:-:S02]  /*10aa0*/  @!P5 LEA R12, P6, R22, R39, 0x2 ;  /* 0x00000027160cd211 */ /* 0x001fc400078c10ff */
[----:B------:R-:W-:Y:S02]  /*10ab0*/  @!P1 LEA R20, P3, R0, R39, 0x2 ;  /* 0x0000002700149211 */ /* 0x000fe400078610ff */
[----:B------:R-:W-:Y:S02]  /*10ac0*/  @!P5 LEA.HI.X R13, R22, R3, R213, 0x2, P6 ;  /* 0x00000003160dd211 */ /* 0x000fe400030f14d5 */
[----:B------:R-:W-:Y:S02]  /*10ad0*/  SHF.R.S32.HI R15, RZ, 0x1f, R28 ;  /* 0x0000001fff0f7819 */ /* 0x000fe4000001141c */
[----:B------:R-:W-:Y:S01]  /*10ae0*/  @!P0 LEA R24, P6, R28, R39, 0x2 ;  /* 0x000000271c188211 */ /* 0x000fe200078c10ff */
[----:B------:R0:W-:Y:S01]  /*10af0*/  @!P5 ST.E.64 desc[UR36][R12.64], R148 ;  /* 0x000000940c00d985 */ /* 0x0001e2000c101b24 */
[----:B------:R-:W-:Y:S02]  /*10b00*/  @!P1 LEA.HI.X R21, R0, R3, R14, 0x2, P3 ;  /* 0x0000000300159211 */ /* 0x000fe400018f140e */
[----:B------:R-:W-:-:S02]  /*10b10*/  @!P4 LEA R14, P3, R19, R39, 0x2 ;  /* 0x00000027130ec211 */ /* 0x000fc400078610ff */
[-C--:B------:R-:W-:Y:S02]  /*10b20*/  @!P0 LEA.HI.X R25, R28, R3.reuse, R15, 0x2, P6 ;  /* 0x000000031c198211 */ /* 0x080fe400030f140f */
[----:B------:R-:W-:Y:S02]  /*10b30*/  @!P4 LEA.HI.X R15, R19, R3, R212, 0x2, P3 ;  /* 0x00000003130fc211 */ /* 0x000fe400018f14d4 */
[----:B------:R-:W-:Y:S02]  /*10b40*/  SHF.R.S32.HI R0, RZ, 0x1f, R18 ;  /* 0x0000001fff007819 */ /* 0x000fe40000011412 */
[C---:B-1----:R-:W-:Y:S01]  /*10b50*/  @!P2 LEA R4, P3, R18.reuse, R39, 0x2 ;  /* 0x000000271204a211 */ /* 0x042fe200078610ff */
[----:B------:R0:W-:Y:S03]  /*10b60*/  @!P4 ST.E.64 desc[UR36][R14.64], R146 ;  /* 0x000000920e00c985 */ /* 0x0001e6000c101b24 */
[----:B------:R-:W-:Y:S01]  /*10b70*/  @!P2 LEA.HI.X R5, R18, R3, R0, 0x2, P3 ;  /* 0x000000031205a211 */ /* 0x000fe200018f1400 */
[----:B------:R-:W-:-:S04]  /*10b80*/  VIADD R0, R2, 0xf8 ;  /* 0x000000f802007836 */ /* 0x000fc80000000000 */
[----:B------:R0:W-:Y:S04]  /*10b90*/  @!P2 ST.E.64 desc[UR36][R4.64], R156 ;  /* 0x0000009c0400a985 */ /* 0x0001e8000c101b24 */
[----:B------:R0:W-:Y:S04]  /*10ba0*/  @!P1 ST.E.64 desc[UR36][R20.64], R154 ;  /* 0x0000009a14009985 */ /* 0x0001e8000c101b24 */
[----:B------:R0:W-:Y:S01]  /*10bb0*/  @!P0 ST.E.64 desc[UR36][R24.64], R124 ;  /* 0x0000007c18008985 */ /* 0x0001e2000c101b24 */
[----:B------:R-:W-:-:S13]  /*10bc0*/  ISETP.GE.AND P0, PT, R0, UR4, PT ;  /* 0x0000000400007c0c */ /* 0x000fda000bf06270 */
[----:B0-----:R-:W-:Y:S05]  /*10bd0*/  @P0 BRA `(.L_x_1559) ;  /* 0x0000000c00dc0947 */ /* 0x001fea0003800000 */
[----:B------:R-:W-:Y:S02]  /*10be0*/  LEA R4, P0, R0, R39, 0x2 ;  /* 0x0000002700047211 */ /* 0x000fe400078010ff */
[----:B------:R-:W-:-:S04]  /*10bf0*/  SHF.R.S32.HI R5, RZ, 0x1f, R0 ;  /* 0x0000001fff057819 */ /* 0x000fc80000011400 */
[----:B------:R-:W-:-:S05]  /*10c00*/  LEA.HI.X R5, R0, R3, R5, 0x2, P0 ;  /* 0x0000000300057211 */ /* 0x000fca00000f1405 */
[----:B------:R0:W-:Y:S01]  /*10c10*/  ST.E.64 desc[UR36][R4.64], R122 ;  /* 0x0000007a04007985 */ /* 0x0001e2000c101b24 */
[----:B------:R-:W-:Y:S05]  /*10c20*/  BRA `(.L_x_1559) ;  /* 0x0000000c00c87947 */ /* 0x000fea0003800000 */
.L_x_1550:
        /* <DEDUP_REMOVED lines=9> */
[----:B------:R-:W-:Y:S01]  /*10cc0*/  UISETP.NE.U32.AND UP1, UPT, UR8, URZ, UPT ;  /* 0x0000003f0800728c */ /* 0x000fe2000bf25070 */
[----:B------:R-:W-:Y:S02]  /*10cd0*/  ULDC UR4, c[0x0][0xa88] ;  /* 0x0002a20000047ab9 */ /* 0x000fe40000000800 */
[----:B------:R-:W2:Y:S01]  /*10ce0*/  @P1 LDG.E R3, desc[UR36][R4.64] ;  /* 0x0000002404031981 */ /* 0x000ea2000c1e1900 */
[----:B------:R-:W-:Y:S01]  /*10cf0*/  UISETP.NE.AND.EX UP1, UPT, UR9, URZ, UPT, UP1 ;  /* 0x0000003f0900728c */ /* 0x000fe2000bf25310 */
[----:B------:R-:W-:Y:S01]  /*10d00*/  IMAD.U32 R0, RZ, RZ, UR4 ;  /* 0x00000004ff007e24 */ /* 0x000fe2000f8e00ff */
[----:B------:R-:W0:Y:S04]  /*10d10*/  S2R R10, SR_TID.X ;  /* 0x00000000000a7919 */ /* 0x000e280000002100 */
        /* <DEDUP_REMOVED lines=9> */
[----:B--2---:R-:W-:Y:S01]  /*10db0*/  @P1 R2UR UR4, R3 ;  /* 0x00000000030412ca */ /* 0x004fe200000e0000 */
[----:B-1----:R-:W-:-:S14]  /*10dc0*/  @P2 BRA `(.L_x_1562) ;  /* 0x0000000000102947 */ /* 0x002fdc0003800000 */
[----:B------:R-:W-:Y:S05]  /*10dd0*/  @!P1 BRA `(.L_x_1562) ;  /* 0x00000000000c9947 */ /* 0x000fea0003800000 */
[----:B------:R-:W2:Y:S04]  /*10de0*/  LDG.E R3, desc[UR36][R4.64] ;  /* 0x0000002404037981 */ /* 0x000ea8000c1e1900 */
[----:B-----5:R-:W2:Y:S02]  /*10df0*/  LDG.E R0, desc[UR36][R4.64+0x4] ;  /* 0x0000042404007981 */ /* 0x020ea4000c1e1900 */
[----:B--2---:R-:W-:-:S07]  /*10e00*/  IMAD.IADD R0, R0, 0x1, -R3 ;  /* 0x0000000100007824 */ /* 0x004fce00078e0a03 */
.L_x_1562:
[----:B------:R-:W-:Y:S01]  /*10e10*/  USHF.R.S32.HI UR12, URZ, 0x1f, UR58 ;  /* 0x0000001f3f0c7899 */ /* 0x000fe2000801143a */
[----:B------:R-:W-:Y:S01]  /*10e20*/  BSSY B1, `(.L_x_1563) ;  /* 0x0000039000017945 */ /* 0x000fe20003800000 */
[----:B------:R-:W-:Y:S02]  /*10e30*/  USHF.R.S32.HI UR18, URZ, 0x1f, UR4 ;  /* 0x0000001f3f127899 */ /* 0x000fe40008011404 */
[----:B------:R-:W-:Y:S02]  /*10e40*/  USEL UR7, UR58, URZ, !UP0 ;  /* 0x0000003f3a077287 */ /* 0x000fe4000c000000 */
[----:B------:R-:W-:Y:S01]  /*10e50*/  USEL UR12, UR12, URZ, !UP0 ;  /* 0x0000003f0c0c7287 */ /* 0x000fe2000c000000 */
[----:B------:R-:W-:Y:S11]  /*10e60*/  @P0 BRA `(.L_x_1564) ;  /* 0x0000000000d00947 */ /* 0x000ff60003800000 */
[----:B------:R-:W0:Y:S01]  /*10e70*/  LDC R9, c[0x0][0xbe8] ;  /* 0x0002fa00ff097b82 */ /* 0x000e220000000800 */
[----:B------:R-:W-:-:S05]  /*10e80*/  IMAD.U32 R6, RZ, RZ, UR48 ;  /* 0x00000030ff067e24 */ /* 0x000fca000f8e00ff */
[----:B------:R-:W-:Y:S01]  /*10e90*/  IADD3 R6, R6, -0x80, R10 ;  /* 0xffffff8006067810 */ /* 0x000fe20007ffe00a */
        /* <DEDUP_REMOVED lines=49> */
.L_x_1564:
[----:B------:R-:W-:Y:S05]  /*111b0*/  BSYNC B1 ;  /* 0x0000000000017941 */ /* 0x000fea0003800000 */
.L_x_1563:
        /* <DEDUP_REMOVED lines=14> */
[----:B------:R-:W-:-:S03]  /*112a0*/  UIADD3 UR9, UR9, UR10, URZ ;  /* 0x0000000a09097290 */ /* 0x000fc6000fffe03f */
[----:B------:R-:W-:Y:S01]  /*112b0*/  IMAD R3, R10, 0x20, R13 ;  /* 0x000000200a037824 */ /* 0x000fe200078e020d */
[----:B------:R-:W-:Y:S02]  /*112c0*/  ULDC.64 UR10, c[0x0][0xae8] ;  /* 0x0002ba00000a7ab9 */ /* 0x000fe40000000a00 */
[----:B------:R-:W-:Y:S01]  /*112d0*/  UIMAD.WIDE.U32 UR8, UR55, UR10, UR8 ;  /* 0x0000000a370872a5 */ /* 0x000fe2000f8e0008 */
[----:B------:R-:W-:Y:S01]  /*112e0*/  VIADD R8, R3, UR48 ;  /* 0x0000003003087c36 */ /* 0x000fe20008000000 */
[----:B-1----:R-:W-:Y:S02]  /*112f0*/  ISETP.NE.AND P0, PT, R11, 0x1, PT ;  /* 0x000000010b00780c */ /* 0x002fe40003f05270 */
[----:B------:R-:W-:Y:S01]  /*11300*/  UIMAD UR9, UR55, UR11, UR9 ;  /* 0x0000000b370972a4 */ /* 0x000fe2000f8e0209 */
[----:B------:R-:W-:Y:S02]  /*11310*/  IMAD.MOV.U32 R3, RZ, RZ, R8 ;  /* 0x000000ffff037224 */ /* 0x000fe400078e0008 */
[----:B------:R-:W-:-:S02]  /*11320*/  ULDC.64 UR10, c[0x0][0xaf0] ;  /* 0x0002bc00000a7ab9 */ /* 0x000fc40000000a00 */
[----:B------:R-:W-:Y:S02]  /*11330*/  UIMAD UR12, UR12, UR10, URZ ;  /* 0x0000000a0c0c72a4 */ /* 0x000fe4000f8e023f */
[----:B------:R-:W-:Y:S02]  /*11340*/  UIMAD.WIDE.U32 UR8, UR7, UR10, UR8 ;  /* 0x0000000a070872a5 */ /* 0x000fe4000f8e0008 */
[----:B------:R-:W-:Y:S02]  /*11350*/  UIMAD UR4, UR7, UR11, UR12 ;  /* 0x0000000b070472a4 */ /* 0x000fe4000f8e020c */
[----:B------:R-:W0:Y:S02]  /*11360*/  @P0 LDC R5, c[0x0][0xbec] ;  /* 0x0002fb00ff050b82 */ /* 0x000e240000000800 */
[----:B------:R-:W-:Y:S01]  /*11370*/  UIADD3 UR4, UR9, UR4, URZ ;  /* 0x0000000409047290 */ /* 0x000fe2000fffe03f */
[----:B------:R-:W-:-:S05]  /*11380*/  ULDC.64 UR10, c[0x0][0xae0] ;  /* 0x0002b800000a7ab9 */ /* 0x000fca0000000a00 */
[----:B------:R-:W1:Y:S01]  /*11390*/  @P0 LDC R7, c[0x0][0xbf0] ;  /* 0x0002fc00ff070b82 */ /* 0x000e620000000800 */
[----:B0-----:R-:W-:-:S04]  /*113a0*/  @P0 IMAD.HI.U32 R4, R8, R5, RZ ;  /* 0x0000000508040227 */ /* 0x001fc800078e00ff */
[----:B------:R-:W-:Y:S02]  /*113b0*/  IMAD.U32 R5, RZ, RZ, UR9 ;  /* 0x00000009ff057e24 */ /* 0x000fe4000f8e00ff */
[----:B------:R-:W-:Y:S01]  /*113c0*/  IMAD.U32 R5, RZ, RZ, UR4 ;  /* 0x00000004ff057e24 */ /* 0x000fe2000f8e00ff */
[----:B-1----:R-:W-:Y:S01]  /*113d0*/  @P0 SHF.R.U32.HI R3, RZ, R7, R4 ;  /* 0x00000007ff030219 */ /* 0x002fe20000011604 */
[----:B------:R-:W-:Y:S01]  /*113e0*/  IMAD.U32 R4, RZ, RZ, UR8 ;  /* 0x00000008ff047e24 */ /* 0x000fe2000f8e00ff */
[----:B------:R-:W-:Y:S02]  /*113f0*/  ULDC.64 UR8, c[0x0][0xad8] ;  /* 0x0002b60000087ab9 */ /* 0x000fe40000000a00 */
[--C-:B------:R-:W-:Y:S01]  /*11400*/  SHF.R.S32.HI R6, RZ, 0x1f, R3.reuse ;  /* 0x0000001fff067819 */ /* 0x100fe20000011403 */
[----:B------:R-:W-:Y:S02]  /*11410*/  IMAD.MOV R7, RZ, RZ, -R3 ;  /* 0x000000ffff077224 */ /* 0x000fe400078e0a03 */
[----:B------:R-:W-:-:S04]  /*11420*/  IMAD.WIDE.U32 R4, R3, UR10, R4 ;  /* 0x0000000a03047c25 */ /* 0x000fc8000f8e0004 */
[----:B------:R-:W-:Y:S02]  /*11430*/  IMAD R7, R11, R7, R8 ;  /* 0x000000070b077224 */ /* 0x000fe400078e0208 */
[----:B------:R-:W-:Y:S02]  /*11440*/  IMAD R6, R6, UR10, RZ ;  /* 0x0000000a06067c24 */ /* 0x000fe4000f8e02ff */
[----:B------:R-:W-:Y:S02]  /*11450*/  VIADD R8, R13, UR48 ;  /* 0x000000300d087c36 */ /* 0x000fe40008000000 */
[----:B------:R-:W-:Y:S01]  /*11460*/  IMAD R9, R3, UR11, R6 ;  /* 0x0000000b03097c24 */ /* 0x000fe2000f8e0206 */
[----:B------:R-:W-:Y:S01]  /*11470*/  SHF.R.S32.HI R6, RZ, 0x1f, R7 ;  /* 0x0000001fff067819 */ /* 0x000fe20000011407 */
[----:B-----5:R-:W-:Y:S02]  /*11480*/  IMAD R11, R0, R11, RZ ;  /* 0x0000000b000b7224 */ /* 0x020fe400078e02ff */
[----:B------:R-:W-:-:S02]  /*11490*/  IMAD.IADD R5, R5, 0x1, R9 ;  /* 0x0000000105057824 */ /* 0x000fc400078e0209 */
[----:B------:R-:W-:Y:S02]  /*114a0*/  IMAD R6, R6, UR8, RZ ;  /* 0x0000000806067c24 */ /* 0x000fe4000f8e02ff */
[----:B------:R-:W-:-:S04]  /*114b0*/  IMAD.WIDE.U32 R4, R7, UR8, R4 ;  /* 0x0000000807047c25 */ /* 0x000fc8000f8e0004 */
[----:B------:R-:W-:Y:S01]  /*114c0*/  IMAD R9, R7, UR9, R6 ;  /* 0x0000000907097c24 */ /* 0x000fe2000f8e0206 */
[----:B------:R-:W-:Y:S01]  /*114d0*/  ULDC.64 UR8, c[0x0][0xa80] ;  /* 0x0002a00000087ab9 */ /* 0x000fe20000000a00 */
[----:B------:R-:W-:Y:S01]  /*114e0*/  VIADD R3, R8, 0x40 ;  /* 0x0000004008037836 */ /* 0x000fe20000000000 */
[----:B------:R-:W-:Y:S01]  /*114f0*/  LEA R6, P2, R4, UR8, 0x1 ;  /* 0x0000000804067c11 */ /* 0x000fe2000f8408ff */
[----:B------:R-:W-:Y:S02]  /*11500*/  IMAD.IADD R5, R5, 0x1, R9 ;  /* 0x0000000105057824 */ /* 0x000fe400078e0209 */
[----:B------:R-:W-:Y:S01]  /*11510*/  VIADD R0, R8, 0x20 ;  /* 0x0000002008007836 */ /* 0x000fe20000000000 */
[-C--:B------:R-:W-:Y:S01]  /*11520*/  ISETP.GE.AND P0, PT, R3, R11.reuse, PT ;  /* 0x0000000b0300720c */ /* 0x080fe20003f06270 */
[----:B------:R-:W-:Y:S01]  /*11530*/  IMAD.SHL.U32 R7, R10, 0x8, RZ ;  /* 0x000000080a077824 */ /* 0x000fe200078e00ff */
[----:B------:R-:W-:Y:S02]  /*11540*/  LEA.HI.X R3, R4, UR9, R5, 0x1, P2 ;  /* 0x0000000904037c11 */ /* 0x000fe400090f0c05 */
[-C--:B------:R-:W-:Y:S01]  /*11550*/  ISETP.GE.AND P2, PT, R8, R11.reuse, PT ;  /* 0x0000000b0800720c */ /* 0x080fe20003f46270 */
[C---:B------:R-:W-:Y:S01]  /*11560*/  VIADD R9, R7.reuse, 0x80 ;  /* 0x0000008007097836 */ /* 0x040fe20000000000 */
[----:B------:R-:W-:Y:S01]  /*11570*/  ISETP.GE.AND P1, PT, R0, R11, PT ;  /* 0x0000000b0000720c */ /* 0x000fe20003f26270 */
[C---:B------:R-:W-:Y:S01]  /*11580*/  VIADD R15, R7.reuse, 0xc0 ;  /* 0x000000c0070f7836 */ /* 0x040fe20000000000 */
[----:B------:R0:W1:Y:S01]  /*11590*/  SHFL.IDX PT, R4, R6, RZ, 0x181f ;  /* 0x00181fff06047589 */ /* 0x00006200000e0000 */
[----:B------:R-:W-:Y:S01]  /*115a0*/  VIADD R13, R7, 0x40 ;  /* 0x00000040070d7836 */ /* 0x000fe20000000000 */
[----:B------:R-:W-:-:S02]  /*115b0*/  SHF.R.S32.HI R12, RZ, 0x1f, R7 ;  /* 0x0000001fff0c7819 */ /* 0x000fc40000011407 */
[----:B------:R0:W2:Y:S01]  /*115c0*/  SHFL.IDX PT, R0, R3, RZ, 0x181f ;  /* 0x00181fff03007589 */ /* 0x0000a200000e0000 */
[----:B------:R-:W-:Y:S02]  /*115d0*/  SHF.R.S32.HI R10, RZ, 0x1f, R9 ;  /* 0x0000001fff0a7819 */ /* 0x000fe40000011409 */
[----:B------:R-:W-:Y:S02]  /*115e0*/  SHF.R.S32.HI R14, RZ, 0x1f, R15 ;  /* 0x0000001fff0e7819 */ /* 0x000fe4000001140f */
        /* <DEDUP_REMOVED lines=19> */
.L_x_1566:
[----:B------:R-:W-:Y:S05]  /*11720*/  BSYNC B1 ;  /* 0x0000000000017941 */ /* 0x000fea0003800000 */
.L_x_1565:
        /* <DEDUP_REMOVED lines=21> */
.L_x_1568:
[----:B------:R-:W-:Y:S05]  /*11880*/  BSYNC B1 ;  /* 0x0000000000017941 */ /* 0x000fea0003800000 */
.L_x_1567:
        /* <DEDUP_REMOVED lines=21> */
.L_x_1570:
[----:B------:R-:W-:Y:S05]  /*119e0*/  BSYNC B1 ;  /* 0x0000000000017941 */ /* 0x000fea0003800000 */
.L_x_1569:
        /* <DEDUP_REMOVED lines=22> */
.L_x_1559:
[----:B------:R-:W-:Y:S05]  /*11b50*/  BSYNC B0 ;  /* 0x0000000000007941 */ /* 0x000fea0003800000 */
.L_x_1549:
[----:B------:R-:W-:Y:S02]  /*11b60*/  ULDC UR4, c[0x0][0xc3c] ;  /* 0x00030f0000047ab9 */ /* 0x000fe40000000800 */
[----:B------:R-:W-:-:S06]  /*11b70*/  UISETP.GE.AND UP0, UPT, UR54, UR4, UPT ;  /* 0x000000043600728c */ /* 0x000fcc000bf06270 */
[----:B------:R-:W-:-:S13]  /*11b80*/  PLOP3.LUT P0, PT, PT, PT, UP0, 0x80, 0x0 ;  /* 0x000000000000781c */ /* 0x000fda0003f0f008 */
[----:B------:R-:W-:Y:S05]  /*11b90*/  @!P0 BRA `(.L_x_1571) ;  /* 0xfffffef400548947 */ /* 0x000fea000383ffff */
[----:B------:R-:W-:Y:S05]  /*11ba0*/  EXIT ;  /* 0x000000000000794d */ /* 0x000fea0003800000 */
.L_x_1458:
[----:B------:R-:W-:-:S08]  /*11bb0*/  NOP ;  /* 0x0000000000007918 */ /* 0x000fd00000000000 */
[----:B0-----:R-:W0:-:S00]  /*11bc0*/  USETMAXREG.DEALLOC.CTAPOOL 0x28 ;  /* 0x00000028000079c8 */ /* 0x001e0000080e0500 */
        /* <DEDUP_REMOVED lines=8> */
[----:B------:R-:W0:Y:S02]  /*11c50*/  @P0 LDS.128 R24, [R2+0x284d0] ;  /* 0x0284d00002180984 */ /* 0x000e240000000c00 */
[----:B0-----:R-:W-:Y:S01]  /*11c60*/  @P0 R2UR UR42, R27 ;  /* 0x000000001b2a02ca */ /* 0x001fe200000e0000 */
[----:B------:R-:W-:Y:S06]  /*11c70*/  @P0 BAR.ARV 0x4, 0x180 ;  /* 0x0106000000000b1d */ /* 0x000fec0000002000 */
[----:B------:R-:W-:Y:S08]  /*11c80*/  @P0 BRA `(.L_x_1572) ;  /* 0x0000000c00b80947 */ /* 0x000ff00003800000 */
[----:B------:R-:W0:Y:S01]  /*11c90*/  S2R R4, SR_TID.X ;  /* 0x0000000000047919 */ /* 0x000e220000002100 */
[----:B------:R-:W-:Y:S01]  /*11ca0*/  ULDC UR4, c[0x0][0xc3c] ;  /* 0x00030f0000047ab9 */ /* 0x000fe20000000800 */
[----:B------:R-:W-:Y:S02]  /*11cb0*/  IMAD.MOV.U32 R0, RZ, RZ, RZ ;  /* 0x000000ffff007224 */ /* 0x000fe400078e00ff */
[----:B------:R-:W-:Y:S01]  /*11cc0*/  IMAD.MOV.U32 R9, RZ, RZ, RZ ;  /* 0x000000ffff097224 */ /* 0x000fe200078e00ff */
[----:B0-----:R-:W-:-:S04]  /*11cd0*/  LOP3.LUT R7, R4, 0x1f, RZ, 0xc0, !PT ;  /* 0x0000001f04077812 */ /* 0x001fc800078ec0ff */
[----:B------:R-:W-:-:S04]  /*11ce0*/  ISETP.NE.AND P0, PT, R7, 0x1f, PT ;  /* 0x0000001f0700780c */ /* 0x000fc80003f05270 */
[----:B------:R-:W-:-:S13]  /*11cf0*/  ISETP.GE.OR P1, PT, R7, UR4, !P0 ;  /* 0x0000000407007c0c */ /* 0x000fda000c726670 */
[----:B------:R-:W0:Y:S08]  /*11d00*/  @!P1 LDC.64 R4, c[0x0][0xc80] ;  /* 0x00032000ff049b82 */ /* 0x000e300000000a00 */
[----:B------:R-:W1:Y:S01]  /*11d10*/  @!P1 LDC.64 R2, c[0x0][0xc78] ;  /* 0x00031e00ff029b82 */ /* 0x000e620000000a00 */
[----:B0-----:R-:W-:-:S05]  /*11d20*/  @!P1 IMAD.WIDE.U32 R4, R7, 0x4, R4 ;  /* 0x0000000407049825 */ /* 0x001fca00078e0004 */
[----:B------:R-:W2:Y:S01]  /*11d30*/  @!P1 LDG.E R0, desc[UR36][R4.64] ;  /* 0x0000002404009981 */ /* 0x000ea2000c1e1900 */
[----:B-1----:R-:W-:-:S05]  /*11d40*/  @!P1 IMAD.WIDE.U32 R2, R7, 0x4, R2 ;  /* 0x0000000407029825 */ /* 0x002fca00078e0002 */
        /* <DEDUP_REMOVED lines=21> */
[----:B------:R-:W1:Y:S01]  /*11ea0*/  S2R R11, SR_CTAID.X ;  /* 0x00000000000b7919 */ /* 0x000e620000002500 */
[----:B0-----:R-:W-:Y:S02]  /*11eb0*/  SEL R5, R4, RZ, P5 ;  /* 0x000000ff04057207 */ /* 0x001fe40002800000 */
[----:B------:R-:W0:Y:S03]  /*11ec0*/  LDC R4, c[0x0][0xc38] ;  /* 0x00030e00ff047b82 */ /* 0x000e260000000800 */
[----:B------:R-:W-:-:S05]  /*11ed0*/  IMAD.IADD R13, R2, 0x1, R5 ;  /* 0x00000001020d7824 */ /* 0x000fca00078e0205 */
[----:B------:R-:W0:Y:S02]  /*11ee0*/  SHFL.IDX PT, R5, R13, 0x1f, 0x1f ;  /* 0x03e01f000d057f89 */ /* 0x000e2400000e0000 */
[----:B0-----:R-:W-:-:S05]  /*11ef0*/  IMAD R6, R5, R4, RZ ;  /* 0x0000000405067224 */ /* 0x001fca00078e02ff */
[----:B-1----:R-:W-:Y:S01]  /*11f00*/  ISETP.GT.AND P6, PT, R6, R11, PT ;  /* 0x0000000b0600720c */ /* 0x002fe20003fc4270 */
[----:B------:R-:W-:-:S12]  /*11f10*/  IMAD.MOV.U32 R3, RZ, RZ, R6 ;  /* 0x000000ffff037224 */ /* 0x000fd800078e0006 */
[----:B------:R-:W-:Y:S05]  /*11f20*/  @P6 BRA `(.L_x_1573) ;  /* 0x0000000000a46947 */ /* 0x000fea0003800000 */
[----:B------:R-:W-:Y:S01]  /*11f30*/  IMAD.MOV.U32 R6, RZ, RZ, R3 ;  /* 0x000000ffff067224 */ /* 0x000fe200078e0003 */
[----:B------:R-:W-:Y:S01]  /*11f40*/  UMOV UR4, URZ ;  /* 0x0000003f00047c82 */ /* 0x000fe20008000000 */
[----:B------:R-:W-:-:S05]  /*11f50*/  ULDC UR5, c[0x0][0xc3c] ;  /* 0x00030f0000057ab9 */ /* 0x000fca0000000800 */
.L_x_1575:
[----:B------:R-:W-:-:S04]  /*11f60*/  UIADD3 UR4, UR4, 0x1f, URZ ;  /* 0x0000001f04047890 */ /* 0x000fc8000fffe03f */
[----:B------:R-:W-:-:S06]  /*11f70*/  UISETP.GE.AND UP0, UPT, UR4, UR5, UPT ;  /* 0x000000050400728c */ /* 0x000fcc000bf06270 */
[----:B------:R-:W-:-:S13]  /*11f80*/  PLOP3.LUT P6, PT, PT, PT, UP0, 0x40, 0x0 ;  /* 0x000000000000781c */ /* 0x000fda0003fce808 */
[----:B------:R-:W-:Y:S05]  /*11f90*/  @!P6 BRA `(.L_x_1574) ;  /* 0x0000000800c8e947 */ /* 0x000fea0003800000 */
[----:B------:R-:W-:Y:S02]  /*11fa0*/  VIADD R9, R7, UR4 ;  /* 0x0000000407097c36 */ /* 0x000fe40008000000 */
[----:B------:R-:W-:-:S03]  /*11fb0*/  IMAD.MOV.U32 R0, RZ, RZ, RZ ;  /* 0x000000ffff007224 */ /* 0x000fc600078e00ff */
[----:B------:R-:W-:-:S13]  /*11fc0*/  ISETP.GE.OR P6, PT, R9, UR5, !P0 ;  /* 0x0000000509007c0c */ /* 0x000fda000c7c6670 */
[----:B------:R-:W0:Y:S08]  /*11fd0*/  @!P6 LDC.64 R4, c[0x0][0xc80] ;  /* 0x00032000ff04eb82 */ /* 0x000e300000000a00 */
[----:B------:R-:W1:Y:S01]  /*11fe0*/  @!P6 LDC.64 R2, c[0x0][0xc78] ;  /* 0x00031e00ff02eb82 */ /* 0x000e620000000a00 */
[----:B0-----:R-:W-:-:S05]  /*11ff0*/  @!P6 IMAD.WIDE R4, R9, 0x4, R4 ;  /* 0x000000040904e825 */ /* 0x001fca00078e0204 */
[----:B------:R0:W2:Y:S01]  /*12000*/  @!P6 LDG.E R0, desc[UR36][R4.64] ;  /* 0x000000240400e981 */ /* 0x0000a2000c1e1900 */
[----:B-1----:R-:W-:-:S04]  /*12010*/  @!P6 IMAD.WIDE R2, R9, 0x4, R2 ;  /* 0x000000040902e825 */ /* 0x002fc800078e0202 */
[----:B------:R-:W-:Y:S01]  /*12020*/  IMAD.MOV.U32 R9, RZ, RZ, RZ ;  /* 0x000000ffff097224 */ /* 0x000fe200078e00ff */
[----:B0-----:R-:W0:Y:S05]  /*12030*/  LDC R4, c[0x0][0xc38] ;  /* 0x00030e00ff047b82 */ /* 0x001e2a0000000800 */
[----:B------:R-:W2:Y:S02]  /*12040*/  @!P6 LDG.E R9, desc[UR36][R2.64] ;  /* 0x000000240209e981 */ /* 0x000ea4000c1e1900 */
[----:B--2---:R-:W-:-:S05]  /*12050*/  IMAD R15, R0, R9, RZ ;  /* 0x00000009000f7224 */ /* 0x004fca00078e02ff */
        /* <DEDUP_REMOVED lines=20> */
[----:B------:R-:W-:Y:S02]  /*121a0*/  IMAD.MOV.U32 R13, RZ, RZ, R2 ;  /* 0x000000ffff0d7224 */ /* 0x000fe400078e0002 */
[----:B------:R-:W-:-:S07]  /*121b0*/  IMAD.MOV.U32 R3, RZ, RZ, R5 ;  /* 0x000000ffff037224 */ /* 0x000fce00078e0005 */
.L_x_1573:
[----:B------:R-:W-:Y:S02]  /*121c0*/  IMAD.IADD R24, R6, 0x1, -R3 ;  /* 0x0000000106187824 */ /* 0x000fe400078e0a03 */
[----:B------:R-:W-:Y:S02]  /*121d0*/  IMAD.MOV.U32 R3, RZ, RZ, RZ ;  /* 0x000000ffff037224 */ /* 0x000fe400078e00ff */
[----:B------:R-:W-:-:S05]  /*121e0*/  IMAD R2, R13, R4, R24 ;  /* 0x000000040d027224 */ /* 0x000fca00078e0218 */
[----:B------:R-:W-:-:S13]  /*121f0*/  ISETP.GT.AND P0, PT, R2, R11, PT ;  /* 0x0000000b0200720c */ /* 0x000fda0003f04270 */
[----:B------:R-:W-:Y:S02]  /*12200*/  VOTEU.ANY UR6, UPT, !P0 ;  /* 0x0000000000067886 */ /* 0x000fe400040e0100 */
[----:B------:R-:W-:Y:S02]  /*12210*/  UPOPC UR5, UR6 ;  /* 0x00000006000572bf */ /* 0x000fe40008000000 */
[----:B------:R-:W-:Y:S02]  /*12220*/  ISETP.NE.AND P0, PT, RZ, UR6, PT ;  /* 0x00000006ff007c0c */ /* 0x000fe4000bf05270 */
[----:B------:R-:W-:Y:S02]  /*12230*/  UIADD3 UR42, UR5, UR4, URZ ;  /* 0x00000004052a7290 */ /* 0x000fe4000fffe03f */
[----:B------:R-:W-:Y:S02]  /*12240*/  IMAD.U32 R2, RZ, RZ, UR5 ;  /* 0x00000005ff027e24 */ /* 0x000fe4000f8e00ff */
[----:B------:R-:W-:-:S03]  /*12250*/  IMAD.U32 R5, RZ, RZ, UR5 ;  /* 0x00000005ff057e24 */ /* 0x000fc6000f8e00ff */
[----:B------:R-:W0:Y:S04]  /*12260*/  SHFL.IDX PT, R9, R9, R2, 0x1f ;  /* 0x00001f0209097589 */ /* 0x000e2800000e0000 */
[----:B------:R1:W2:Y:S01]  /*12270*/  SHFL.IDX PT, R0, R0, R5, 0x1f ;  /* 0x00001f0500007589 */ /* 0x0002a200000e0000 */
[----:B0-----:R-:W-:Y:S01]  /*12280*/  ISETP.NE.AND P1, PT, R9, 0x1, PT ;  /* 0x000000010900780c */ /* 0x001fe20003f25270 */
[----:B-1----:R-:W-:-:S12]  /*12290*/  @!P0 BRA `(.L_x_1576) ;  /* 0x00000000000c8947 */ /* 0x002fd80003800000 */
[----:B------:R-:W-:-:S06]  /*122a0*/  UIADD3 UR4, UR5, -0x1, URZ ;  /* 0xffffffff05047890 */ /* 0x000fcc000fffe03f */
[----:B------:R-:W-:-:S05]  /*122b0*/  IMAD.U32 R2, RZ, RZ, UR4 ;  /* 0x00000004ff027e24 */ /* 0x000fca000f8e00ff */
[----:B------:R0:W1:Y:S02]  /*122c0*/  SHFL.IDX PT, R3, R13, R2, 0x1f ;  /* 0x00001f020d037589 */ /* 0x00006400000e0000 */
.L_x_1576:
[----:B-1----:R-:W-:-:S04]  /*122d0*/  IMAD R24, R3, R4, R24 ;  /* 0x0000000403187224 */ /* 0x002fc800078e0218 */
[----:B------:R-:W-:Y:S01]  /*122e0*/  IMAD.IADD R5, R11, 0x1, -R24 ;  /* 0x000000010b057824 */ /* 0x000fe200078e0a18 */
[----:B------:R-:W-:Y:S06]  /*122f0*/  @!P1 BRA `(.L_x_1577) ;  /* 0x0000000000e89947 */ /* 0x000fec0003800000 */
[-C--:B--2---:R-:W-:Y:S02]  /*12300*/  IABS R12, R0.reuse ;  /* 0x00000000000c7213 */ /* 0x084fe40000000000 */
[----:B------:R-:W-:Y:S02]  /*12310*/  IABS R4, R9 ;  /* 0x0000000900047213 */ /* 0x000fe40000000000 */
[----:B------:R-:W1:Y:S01]  /*12320*/  I2F.RP R6, R12 ;  /* 0x0000000c00067306 */ /* 0x000e620000209400 */
[----:B------:R-:W-:-:S07]  /*12330*/  IABS R10, R0 ;  /* 0x00000000000a7213 */ /* 0x000fce0000000000 */
[----:B------:R-:W2:Y:S08]  /*12340*/  I2F.RP R8, R4 ;  /* 0x0000000400087306 */ /* 0x000eb00000209400 */
[----:B-1----:R-:W0:Y:S08]  /*12350*/  MUFU.RCP R6, R6 ;  /* 0x0000000600067308 */ /* 0x002e300000001000 */
[----:B--2---:R-:W-:Y:S01]  /*12360*/  MUFU.RCP R8, R8 ;  /* 0x0000000800087308 */ /* 0x004fe20000001000 */
[----:B0-----:R-:W-:Y:S01]  /*12370*/  VIADD R2, R6, 0xffffffe ;  /* 0x0ffffffe06027836 */ /* 0x001fe20000000000 */
[----:B------:R-:W-:-:S06]  /*12380*/  IABS R6, R5 ;  /* 0x0000000500067213 */ /* 0x000fcc0000000000 */
[----:B------:R0:W1:Y:S02]  /*12390*/  F2I.FTZ.U32.TRUNC.NTZ R3, R2 ;  /* 0x0000000200037305 */ /* 0x000064000021f000 */
[----:B0-----:R-:W-:Y:S02]  /*123a0*/  IMAD.MOV.U32 R2, RZ, RZ, RZ ;  /* 0x000000ffff027224 */ /* 0x001fe400078e00ff */
[----:B-1----:R-:W-:-:S04]  /*123b0*/  IMAD.MOV R11, RZ, RZ, -R3 ;  /* 0x000000ffff0b7224 */ /* 0x002fc800078e0a03 */
[----:B------:R-:W-:-:S04]  /*123c0*/  IMAD R11, R11, R12, RZ ;  /* 0x0000000c0b0b7224 */ /* 0x000fc800078e02ff */
[----:B------:R-:W-:-:S04]  /*123d0*/  IMAD.HI.U32 R3, R3, R11, R2 ;  /* 0x0000000b03037227 */ /* 0x000fc800078e0002 */
[----:B------:R-:W-:Y:S02]  /*123e0*/  IMAD.MOV R11, RZ, RZ, -R10 ;  /* 0x000000ffff0b7224 */ /* 0x000fe400078e0a0a */
[----:B------:R-:W-:-:S04]  /*123f0*/  IMAD.HI.U32 R2, R3, R6, RZ ;  /* 0x0000000603027227 */ /* 0x000fc800078e00ff */
[----:B------:R-:W-:Y:S01]  /*12400*/  IMAD R3, R2, R11, R6 ;  /* 0x0000000b02037224 */ /* 0x000fe200078e0206 */
[----:B------:R-:W-:Y:S01]  /*12410*/  LOP3.LUT R6, R5, R0, RZ, 0x3c, !PT ;  /* 0x0000000005067212 */ /* 0x000fe200078e3cff */
[----:B------:R-:W-:-:S03]  /*12420*/  VIADD R10, R8, 0xffffffe ;  /* 0x0ffffffe080a7836 */ /* 0x000fc60000000000 */
[----:B------:R-:W-:Y:S02]  /*12430*/  ISETP.GT.U32.AND P1, PT, R12, R3, PT ;  /* 0x000000030c00720c */ /* 0x000fe40003f24070 */
[----:B------:R-:W-:-:S11]  /*12440*/  ISETP.GE.AND P2, PT, R6, RZ, PT ;  /* 0x000000ff0600720c */ /* 0x000fd60003f46270 */
[----:B------:R-:W-:Y:S02]  /*12450*/  @!P1 IMAD.IADD R3, R3, 0x1, -R12 ;  /* 0x0000000103039824 */ /* 0x000fe400078e0a0c */
[----:B------:R-:W-:Y:S01]  /*12460*/  @!P1 VIADD R2, R2, 0x1 ;  /* 0x0000000102029836 */ /* 0x000fe20000000000 */
[----:B------:R-:W-:Y:S02]  /*12470*/  ISETP.NE.AND P1, PT, R0, RZ, PT ;  /* 0x000000ff0000720c */ /* 0x000fe40003f25270 */
[----:B------:R-:W-:Y:S02]  /*12480*/  ISETP.GE.U32.AND P0, PT, R3, R12, PT ;  /* 0x0000000c0300720c */ /* 0x000fe40003f06070 */
[----:B------:R-:W0:Y:S11]  /*12490*/  F2I.FTZ.U32.TRUNC.NTZ R3, R10 ;  /* 0x0000000a00037305 */ /* 0x000e36000021f000 */
        /* <DEDUP_REMOVED lines=21> */
[----:B------:R-:W-:Y:S01]  /*125f0*/  ISETP.GE.AND P2, PT, R3, RZ, PT ;  /* 0x000000ff0300720c */ /* 0x000fe20003f46270 */
[----:B------:R-:W-:-:S06]  /*12600*/  IMAD.MOV R3, RZ, RZ, -R8 ;  /* 0x000000ffff037224 */ /* 0x000fcc00078e0a08 */
[----:B------:R-:W-:-:S06]  /*12610*/  @P0 VIADD R2, R2, 0x1 ;  /* 0x0000000102020836 */ /* 0x000fcc0000000000 */
[----:B------:R-:W-:Y:S01]  /*12620*/  @!P2 IMAD.MOV R2, RZ, RZ, -R2 ;  /* 0x000000ffff02a224 */ /* 0x000fe200078e0a02 */
[----:B------:R-:W-:-:S05]  /*12630*/  @!P1 LOP3.LUT R2, RZ, R9, RZ, 0x33, !PT ;  /* 0x00000009ff029212 */ /* 0x000fca00078e33ff */
[----:B------:R-:W-:-:S04]  /*12640*/  IMAD.MOV R26, RZ, RZ, -R2 ;  /* 0x000000ffff1a7224 */ /* 0x000fc800078e0a02 */
[C---:B------:R-:W-:Y:S02]  /*12650*/  IMAD R26, R9.reuse, R26, R8 ;  /* 0x0000001a091a7224 */ /* 0x040fe400078e0208 */
[----:B------:R-:W-:Y:S02]  /*12660*/  IMAD R9, R9, 0x1000000, R2 ;  /* 0x0100000009097824 */ /* 0x000fe400078e0202 */
[----:B------:R-:W-:Y:S02]  /*12670*/  IMAD R2, R0, R3, R5 ;  /* 0x0000000300027224 */ /* 0x000fe400078e0205 */
[----:B------:R-:W-:Y:S01]  /*12680*/  IMAD R26, R26, 0x10000, R9 ;  /* 0x000100001a1a7824 */ /* 0x000fe200078e0209 */
[----:B------:R-:W-:Y:S06]  /*12690*/  BRA `(.L_x_1578) ;  /* 0x0000000000fc7947 */ /* 0x000fec0003800000 */
.L_x_1577:
[----:B------:R-:W-:Y:S02]  /*126a0*/  ULDC.64 UR4, c[0x0][0xc90] ;  /* 0x0003240000047ab9 */ /* 0x000fe40000000a00 */
[----:B------:R-:W-:-:S06]  /*126b0*/  UIMAD.WIDE UR4, UR42, 0x4, UR4 ;  /* 0x000000042a0478a5 */ /* 0x000fcc000f8e0204 */
[----:B0-----:R-:W-:Y:S02]  /*126c0*/  IMAD.U32 R2, RZ, RZ, UR4 ;  /* 0x00000004ff027e24 */ /* 0x001fe4000f8e00ff */
[----:B------:R-:W-:-:S05]  /*126d0*/  IMAD.U32 R3, RZ, RZ, UR5 ;  /* 0x00000005ff037e24 */ /* 0x000fca000f8e00ff */
[----:B------:R0:W2:Y:S01]  /*126e0*/  LDG.E R13, desc[UR36][R2.64] ;  /* 0x00000024020d7981 */ /* 0x0000a2000c1e1900 */
[----:B------:R-:W-:Y:S01]  /*126f0*/  IABS R15, R5 ;  /* 0x00000005000f7213 */ /* 0x000fe20000000000 */
[----:B0-----:R-:W-:Y:S02]  /*12700*/  IMAD.MOV.U32 R2, RZ, RZ, RZ ;  /* 0x000000ffff027224 */ /* 0x001fe400078e00ff */
[----:B--2---:R-:W-:-:S05]  /*12710*/  IMAD R6, R0, R13, RZ ;  /* 0x0000000d00067224 */ /* 0x004fca00078e02ff */
[-C--:B------:R-:W-:Y:S02]  /*12720*/  IABS R10, R6.reuse ;  /* 0x00000006000a7213 */ /* 0x080fe40000000000 */
[----:B------:R-:W-:Y:S02]  /*12730*/  IABS R12, R6 ;  /* 0x00000006000c7213 */ /* 0x000fe40000000000 */
[----:B------:R-:W0:Y:S08]  /*12740*/  I2F.RP R8, R10 ;  /* 0x0000000a00087306 */ /* 0x000e300000209400 */
[----:B0-----:R-:W0:Y:S02]  /*12750*/  MUFU.RCP R8, R8 ;  /* 0x0000000800087308 */ /* 0x001e240000001000 */
[----:B0-----:R-:W-:-:S06]  /*12760*/  VIADD R9, R8, 0xffffffe ;  /* 0x0ffffffe08097836 */ /* 0x001fcc0000000000 */
[----:B------:R-:W0:Y:S02]  /*12770*/  F2I.FTZ.U32.TRUNC.NTZ R3, R9 ;  /* 0x0000000900037305 */ /* 0x000e24000021f000 */
[----:B0-----:R-:W-:-:S04]  /*12780*/  IMAD.MOV R11, RZ, RZ, -R3 ;  /* 0x000000ffff0b7224 */ /* 0x001fc800078e0a03 */
[----:B------:R-:W-:-:S04]  /*12790*/  IMAD R11, R11, R10, RZ ;  /* 0x0000000a0b0b7224 */ /* 0x000fc800078e02ff */
[----:B------:R-:W-:-:S04]  /*127a0*/  IMAD.HI.U32 R2, R3, R11, R2 ;  /* 0x0000000b03027227 */ /* 0x000fc800078e0002 */
[----:B------:R-:W-:Y:S02]  /*127b0*/  IMAD.MOV R3, RZ, RZ, -R12 ;  /* 0x000000ffff037224 */ /* 0x000fe400078e0a0c */
        /* <DEDUP_REMOVED lines=12> */
[----:B------:R-:W-:Y:S02]  /*12880*/  IMAD R11, R13, R2, RZ ;  /* 0x000000020d0b7224 */ /* 0x000fe400078e02ff */
[----:B------:R-:W-:Y:S02]  /*12890*/  IMAD.MOV R2, RZ, RZ, -R2 ;  /* 0x000000ffff027224 */ /* 0x000fe400078e0a02 */
[----:B------:R-:W-:Y:S02]  /*128a0*/  IMAD.MOV R3, RZ, RZ, -R11 ;  /* 0x000000ffff037224 */ /* 0x000fe400078e0a0b */
[----:B------:R-:W-:Y:S02]  /*128b0*/  IMAD R6, R6, R2, R5 ;  /* 0x0000000206067224 */ /* 0x000fe400078e0205 */
[----:B------:R-:W-:Y:S01]  /*128c0*/  IMAD.MOV.U32 R2, RZ, RZ, RZ ;  /* 0x000000ffff027224 */ /* 0x000fe200078e00ff */
[----:B------:R-:W-:-:S04]  /*128d0*/  VIADDMNMX R13, R3, R4, R13, PT ;  /* 0x00000004030d7246 */ /* 0x000fc8000380010d */
[-C--:B------:R-:W-:Y:S01]  /*128e0*/  IABS R8, R13.reuse ;  /* 0x0000000d00087213 */ /* 0x080fe20000000000 */
[----:B------:R-:W-:Y:S01]  /*128f0*/  IMAD.MOV R26, RZ, RZ, -R13 ;  /* 0x000000ffff1a7224 */ /* 0x000fe200078e0a0d */
[----:B------:R-:W-:Y:S02]  /*12900*/  IABS R10, R13 ;  /* 0x0000000d000a7213 */ /* 0x000fe40000000000 */
[----:B------:R-:W0:Y:S08]  /*12910*/  I2F.RP R4, R8 ;  /* 0x0000000800047306 */ /* 0x000e300000209400 */
[----:B0-----:R-:W0:Y:S02]  /*12920*/  MUFU.RCP R4, R4 ;  /* 0x0000000400047308 */ /* 0x001e240000001000 */
[----:B0-----:R-:W-:-:S06]  /*12930*/  VIADD R3, R4, 0xffffffe ;  /* 0x0ffffffe04037836 */ /* 0x001fcc0000000000 */
[----:B------:R-:W0:Y:S02]  /*12940*/  F2I.FTZ.U32.TRUNC.NTZ R3, R3 ;  /* 0x0000000300037305 */ /* 0x000e24000021f000 */
[----:B0-----:R-:W-:-:S04]  /*12950*/  IMAD.MOV R9, RZ, RZ, -R3 ;  /* 0x000000ffff097224 */ /* 0x001fc800078e0a03 */
[----:B------:R-:W-:Y:S01]  /*12960*/  IMAD.MOV.U32 R5, RZ, RZ, R9 ;  /* 0x000000ffff057224 */ /* 0x000fe200078e0009 */
[----:B------:R-:W-:-:S03]  /*12970*/  IABS R9, R6 ;  /* 0x0000000600097213 */ /* 0x000fc60000000000 */
        /* <DEDUP_REMOVED lines=11> */
[----:B------:R-:W-:Y:S02]  /*12a30*/  ISETP.GE.AND P2, PT, R3, RZ, PT ;  /* 0x000000ff0300720c */ /* 0x000fe40003f46270 */
[----:B------:R-:W-:-:S05]  /*12a40*/  IADD3 R3, R11, 0x1000000, R6 ;  /* 0x010000000b037810 */ /* 0x000fca0007ffe006 */
[----:B------:R-:W-:-:S06]  /*12a50*/  @P0 VIADD R2, R2, 0x1 ;  /* 0x0000000102020836 */ /* 0x000fcc0000000000 */
[----:B------:R-:W-:Y:S01]  /*12a60*/  @!P2 IMAD.MOV R2, RZ, RZ, -R2 ;  /* 0x000000ffff02a224 */ /* 0x000fe200078e0a02 */
[----:B------:R-:W-:-:S05]  /*12a70*/  @!P1 LOP3.LUT R2, RZ, R13, RZ, 0x33, !PT ;  /* 0x0000000dff029212 */ /* 0x000fca00078e33ff */
[----:B------:R-:W-:-:S07]  /*12a80*/  IMAD R26, R2, R26, R3 ;  /* 0x0000001a021a7224 */ /* 0x000fce00078e0203 */
.L_x_1578:
[----:B------:R-:W-:-:S05]  /*12a90*/  LOP3.LUT R25, RZ, R2, RZ, 0x33, !PT ;  /* 0x00000002ff197212 */ /* 0x000fca00078e33ff */
[----:B------:R-:W-:Y:S01]  /*12aa0*/  IMAD.IADD R25, R0, 0x1, R25 ;  /* 0x0000000100197824 */ /* 0x000fe200078e0219 */
[----:B------:R-:W-:Y:S06]  /*12ab0*/  BRA `(.L_x_1579) ;  /* 0x0000000000107947 */ /* 0x000fec0003800000 */
.L_x_1574:
[----:B------:R-:W-:Y:S01]  /*12ac0*/  IMAD.MOV.U32 R24, RZ, RZ, R11 ;  /* 0x000000ffff187224 */ /* 0x000fe200078e000b */
[----:B------:R-:W-:Y:S01]  /*12ad0*/  ULDC UR42, c[0x0][0xc3c] ;  /* 0x00030f00002a7ab9 */ /* 0x000fe20000000800 */
[----:B------:R-:W-:Y:S02]  /*12ae0*/  IMAD.MOV.U32 R25, RZ, RZ, RZ ;  /* 0x000000ffff197224 */ /* 0x000fe400078e00ff */
[----:B------:R-:W-:-:S07]  /*12af0*/  IMAD.MOV.U32 R26, RZ, RZ, RZ ;  /* 0x000000ffff1a7224 */ /* 0x000fce00078e00ff */
.L_x_1579:
[----:B------:R-:W-:Y:S01]  /*12b00*/  ISETP.NE.AND P0, PT, R7, RZ, PT ;  /* 0x000000ff0700720c */ /* 0x000fe20003f05270 */
[----:B------:R-:W-:-:S12]  /*12b10*/  IMAD.U32 R27, RZ, RZ, UR42 ;  /* 0x0000002aff1b7e24 */ /* 0x000fd8000f8e00ff */
[----:B------:R-:W0:Y:S01]  /*12b20*/  @!P0 S2R R3, SR_CgaCtaId ;  /* 0x0000000000038919 */ /* 0x000e220000008800 */
[----:B------:R-:W-:-:S04]  /*12b30*/  @!P0 MOV R0, 0x400 ;  /* 0x0000040000008802 */ /* 0x000fc80000000f00 */
[----:B0-----:R-:W-:-:S05]  /*12b40*/  @!P0 LEA R0, R3, R0, 0x18 ;  /* 0x0000000003008211 */ /* 0x001fca00078ec0ff */
[----:B------:R0:W-:Y:S01]  /*12b50*/  @!P0 STS.128 [R0+0x284d0], R24 ;  /* 0x0284d01800008388 */ /* 0x0001e20000000c00 */
[----:B------:R-:W-:Y:S06]  /*12b60*/  BAR.ARV 0x5, 0x180 ;  /* 0x0146000000007b1d */ /* 0x000fec0000002000 */
.L_x_1572:
[----:B------:R-:W-:Y:S01]  /*12b70*/  ULDC UR4, c[0x0][0xc3c] ;  /* 0x00030f0000047ab9 */ /* 0x000fe20000000800 */
[----:B------:R1:W-:Y:S01]  /*12b80*/  STL [R1], RZ ;  /* 0x000000ff01007387 */ /* 0x0003e20000100800 */
[----:B------:R-:W-:Y:S01]  /*12b90*/  UISETP.GE.AND UP0, UPT, UR42, UR4, UPT ;  /* 0x000000042a00728c */ /* 0x000fe2000bf06270 */
[----:B------:R-:W-:Y:S02]  /*12ba0*/  IMAD.MOV.U32 R23, RZ, RZ, 0x1 ;  /* 0x00000001ff177424 */ /* 0x000fe400078e00ff */
[----:B------:R-:W-:-:S03]  /*12bb0*/  IMAD.MOV.U32 R22, RZ, RZ, RZ ;  /* 0x000000ffff167224 */ /* 0x000fc600078e00ff */
[----:B------:R-:W-:-:S13]  /*12bc0*/  PLOP3.LUT P0, PT, PT, PT, UP0, 0x80, 0x0 ;  /* 0x000000000000781c */ /* 0x000fda0003f0f008 */
[----:B-1----:R-:W-:Y:S05]  /*12bd0*/  @P0 BRA `(.L_x_1580) ;  /* 0x0000005400ec0947 */ /* 0x002fea0003800000 */
[----:B0-----:R-:W2:Y:S01]  /*12be0*/  LDL R0, [R1+0x10] ;  /* 0x0000100001007983 */ /* 0x001ea20000100800 */
[----:B------:R-:W0:Y:S01]  /*12bf0*/  S2UR UR4, SR_CgaCtaId ;  /* 0x00000000000479c3 */ /* 0x000e220000008800 */
[----:B------:R-:W-:Y:S01]  /*12c00*/  IMAD.MOV.U32 R34, RZ, RZ, 0x40 ;  /* 0x00000040ff227424 */ /* 0x000fe200078e00ff */
[----:B------:R-:W-:Y:S01]  /*12c10*/  ULDC UR47, c[0x0][0xc] ;  /* 0x00000300002f7ab9 */ /* 0x000fe20000000800 */
[----:B------:R-:W1:Y:S01]  /*12c20*/  S2R R10, SR_TID.X ;  /* 0x00000000000a7919 */ /* 0x000e620000002100 */
[----:B------:R-:W-:Y:S02]  /*12c30*/  IMAD.MOV.U32 R32, RZ, RZ, 0x20 ;  /* 0x00000020ff207424 */ /* 0x000fe400078e00ff */
[----:B------:R-:W-:Y:S01]  /*12c40*/  IMAD.MOV.U32 R23, RZ, RZ, 0x1 ;  /* 0x00000001ff177424 */ /* 0x000fe200078e00ff */
[----:B------:R3:W-:Y:S01]  /*12c50*/  STL [R1], RZ ;  /* 0x000000ff01007387 */ /* 0x0007e20000100800 */
[----:B------:R-:W-:Y:S02]  /*12c60*/  IMAD.MOV.U32 R22, RZ, RZ, RZ ;  /* 0x000000ffff167224 */ /* 0x000fe400078e00ff */
[----:B0-----:R-:W-:-:S02]  /*12c70*/  IMAD.U32 R29, RZ, RZ, UR4 ;  /* 0x00000004ff1d7e24 */ /* 0x001fc4000f8e00ff */
[C---:B-1----:R-:W-:Y:S01]  /*12c80*/  IMAD.SHL.U32 R4, R10.reuse, 0x40, RZ ;  /* 0x000000400a047824 */ /* 0x042fe200078e00ff */
[C---:B------:R-:W-:Y:S01]  /*12c90*/  LOP3.LUT R8, R10.reuse, 0x7f, RZ, 0xc0, !PT ;  /* 0x0000007f0a087812 */ /* 0x040fe200078ec0ff */
[C---:B------:R-:W-:Y:S01]  /*12ca0*/  IMAD.SHL.U32 R33, R10.reuse, 0x80, RZ ;  /* 0x000000800a217824 */ /* 0x040fe200078e00ff */
[C---:B------:R-:W-:Y:S01]  /*12cb0*/  LOP3.LUT P0, RZ, R10.reuse, 0x4, RZ, 0xc0, !PT ;  /* 0x000000040aff7812 */ /* 0x040fe2000780c0ff */
[----:B------:R-:W-:Y:S01]  /*12cc0*/  IMAD.SHL.U32 R3, R10, 0x10, RZ ;  /* 0x000000100a037824 */ /* 0x000fe200078e00ff */
[----:B------:R-:W-:Y:S01]  /*12cd0*/  LOP3.LUT R2, R4, 0x180, RZ, 0xc0, !PT ;  /* 0x0000018004027812 */ /* 0x000fe200078ec0ff */
[----:B------:R-:W-:Y:S01]  /*12ce0*/  IMAD.SHL.U32 R9, R10, 0x8, RZ ;  /* 0x000000080a097824 */ /* 0x000fe200078e00ff */
[----:B------:R-:W-:Y:S02]  /*12cf0*/  LOP3.LUT R5, R33, 0x380, RZ, 0xc0, !PT ;  /* 0x0000038021057812 */ /* 0x000fe400078ec0ff */
[----:B------:R-:W-:Y:S02]  /*12d00*/  LOP3.LUT R6, R2, 0x10, R10, 0xf8, !PT ;  /* 0x0000001002067812 */ /* 0x000fe400078ef80a */
[----:B------:R-:W-:-:S02]  /*12d10*/  LOP3.LUT R7, R4, 0x40, RZ, 0xc0, !PT ;  /* 0x0000004004077812 */ /* 0x000fc400078ec0ff */
[----:B------:R-:W-:Y:S02]  /*12d20*/  LOP3.LUT R6, R6, 0x30, R9, 0x78, !PT ;  /* 0x0000003006067812 */ /* 0x000fe400078e7809 */
[----:B------:R-:W-:Y:S02]  /*12d30*/  LOP3.LUT R31, R4, 0x200, RZ, 0xc0, !PT ;  /* 0x00000200041f7812 */ /* 0x000fe400078ec0ff */
[----:B------:R-:W-:Y:S02]  /*12d40*/  LOP3.LUT R28, R3, 0x70, RZ, 0xc0, !PT ;  /* 0x00000070031c7812 */ /* 0x000fe400078ec0ff */
[----:B------:R-:W-:Y:S02]  /*12d50*/  SHF.R.U32.HI R36, RZ, 0x3, R8 ;  /* 0x00000003ff247819 */ /* 0x000fe40000011608 */
[----:B------:R-:W-:Y:S02]  /*12d60*/  SEL R34, R34, 0xffffffc0, !P0 ;  /* 0xffffffc022227807 */ /* 0x000fe40004000000 */
[----:B------:R-:W-:-:S02]  /*12d70*/  SEL R32, R32, 0xffffffe0, !P0 ;  /* 0xffffffe020207807 */ /* 0x000fc40004000000 */
[----:B--2---:R-:W-:Y:S02]  /*12d80*/  R2UR UR5, R0 ;  /* 0x00000000000572ca */ /* 0x004fe400000e0000 */
[----:B------:R-:W-:-:S05]  /*12d90*/  SHF.R.U32.HI R0, RZ, 0x5, R8 ;  /* 0x00000005ff007819 */ /* 0x000fca0000011608 */
[C---:B------:R-:W-:Y:S02]  /*12da0*/  IMAD R2, R0.reuse, 0x10, R5 ;  /* 0x0000001000027824 */ /* 0x040fe400078e0205 */
[----:B------:R-:W-:Y:S01]  /*12db0*/  IMAD R7, R0, 0x400, R7 ;  /* 0x0000040000077824 */ /* 0x000fe200078e0207 */
[----:B------:R-:W-:Y:S01]  /*12dc0*/  LOP3.LUT R0, R3, 0x3f0, RZ, 0xc0, !PT ;  /* 0x000003f003007812 */ /* 0x000fe200078ec0ff */
[----:B------:R-:W-:Y:S01]  /*12dd0*/  IMAD.SHL.U32 R5, R10, 0x2, RZ ;  /* 0x000000020a057824 */ /* 0x000fe200078e00ff */
[----:B------:R-:W-:Y:S01]  /*12de0*/  LOP3.LUT R2, R2, 0x70, R3, 0x78, !PT ;  /* 0x0000007002027812 */ /* 0x000fe200078e7803 */
[----:B------:R-:W-:Y:S01]  /*12df0*/  ULOP3.LUT UR45, UR5, 0x2, URZ, 0xfc, !UPT ;  /* 0x00000002052d7892 */ /* 0x000fe2000f8efc3f */
[----:B------:R-:W-:Y:S01]  /*12e00*/  IADD3 R31, R6, R7, R31 ;  /* 0x00000007061f7210 */ /* 0x000fe20007ffe01f */
[----:B------:R-:W-:Y:S01]  /*12e10*/  ULOP3.LUT UR46, UR5, 0x1, URZ, 0xfc, !UPT ;  /* 0x00000001052e7892 */ /* 0x000fe2000f8efc3f */
[----:B------:R-:W-:Y:S02]  /*12e20*/  LOP3.LUT R33, R2, 0xc00, R33, 0xf8, !PT ;  /* 0x00000c0002217812 */ /* 0x000fe400078ef821 */
[----:B------:R-:W-:-:S02]  /*12e30*/  LOP3.LUT R0, R0, 0x70, R5, 0x78, !PT ;  /* 0x0000007000007812 */ /* 0x000fc400078e7805 */
[----:B------:R-:W-:Y:S02]  /*12e40*/  MOV R2, 0x400 ;  /* 0x0000040000027802 */ /* 0x000fe40000000f00 */
[--C-:B------:R-:W-:Y:S02]  /*12e50*/  LOP3.LUT R30, R0, 0x400, R3.reuse, 0xf8, !PT ;  /* 0x00000400001e7812 */ /* 0x100fe400078ef803 */
[----:B------:R-:W-:Y:S02]  /*12e60*/  LEA R17, R29, R2, 0x18 ;  /* 0x000000021d117211 */ /* 0x000fe400078ec0ff */
[----:B------:R-:W-:Y:S02]  /*12e70*/  LOP3.LUT R2, R36, 0x70, R3, 0xf8, !PT ;  /* 0x0000007024027812 */ /* 0x000fe400078ef803 */
[----:B------:R-:W-:Y:S01]  /*12e80*/  LOP3.LUT R0, R28, 0x80, RZ, 0xfc, !PT ;  /* 0x000000801c007812 */ /* 0x000fe200078efcff */
[----:B---3--:R-:W-:-:S07]  /*12e90*/  IMAD.IADD R35, R17, 0x1, R30 ;  /* 0x0000000111237824 */ /* 0x008fce00078e021e */
.L_x_1662:
[----:B------:R-:W-:Y:S01]  /*12ea0*/  ULDC.64 UR4, c[0x0][0xa28] ;  /* 0x00028a0000047ab9 */ /* 0x000fe20000000a00 */
[----:B------:R-:W-:Y:S01]  /*12eb0*/  ULDC.64 UR6, c[0x0][0xa18] ;  /* 0x0002860000067ab9 */ /* 0x000fe20000000a00 */
[----:B------:R-:W-:Y:S02]  /*12ec0*/  UISETP.NE.U32.AND UP0, UPT, UR4, URZ, UPT ;  /* 0x0000003f0400728c */ /* 0x000fe4000bf05070 */
[----:B------:R-:W-:Y:S02]  /*12ed0*/  UISETP.NE.U32.AND UP2, UPT, UR6, URZ, UPT ;  /* 0x0000003f0600728c */ /* 0x000fe4000bf45070 */
[----:B------:R-:W-:Y:S02]  /*12ee0*/  UISETP.NE.AND.EX UP0, UPT, UR5, URZ, UPT, UP0 ;  /* 0x0000003f0500728c */ /* 0x000fe4000bf05300 */
[----:B------:R-:W-:Y:S01]  /*12ef0*/  UISETP.NE.AND.EX UP2, UPT, UR7, URZ, UPT, UP2 ;  /* 0x0000003f0700728c */ /* 0x000fe2000bf45320 */
[----:B------:R-:W-:Y:S02]  /*12f00*/  ULDC.64 UR4, c[0x0][0xa00] ;  /* 0x0002800000047ab9 */ /* 0x000fe40000000a00 */
[----:B------:R-:W-:Y:S01]  /*12f10*/  ULDC.64 UR6, c[0x0][0xa00] ;  /* 0x0002800000067ab9 */ /* 0x000fe20000000a00 */
[----:B------:R-:W-:Y:S01]  /*12f20*/  UISETP.NE.U32.AND UP1, UPT, UR4, URZ, UPT ;  /* 0x0000003f0400728c */ /* 0x000fe2000bf25070 */
[----:B------:R-:W-:Y:S01]  /*12f30*/  PLOP3.LUT P0, PT, PT, PT, UP0, 0x80, 0x0 ;  /* 0x000000000000781c */ /* 0x000fe20003f0f008 */
[----:B------:R-:W-:-:S02]  /*12f40*/  UIMAD.WIDE UR6, UR42, 0x4, UR6 ;  /* 0x000000042a0678a5 */ /* 0x000fc4000f8e0206 */
[----:B------:R-:W-:Y:S01]  /*12f50*/  UISETP.NE.AND.EX UP3, UPT, UR5, URZ, UPT, UP1 ;  /* 0x0000003f0500728c */ /* 0x000fe2000bf65310 */
[----:B------:R-:W-:Y:S02]  /*12f60*/  UMOV UR40, URZ ;  /* 0x0000003f00287c82 */ /* 0x000fe40008000000 */
[----:B------:R-:W-:Y:S01]  /*12f70*/  @UP0 ULDC.64 UR4, c[0x0][0xa28] ;  /* 0x00028a0000040ab9 */ /* 0x000fe20000000a00 */
[----:B------:R-:W-:Y:S01]  /*12f80*/  ULDC.64 UR8, c[0x0][0xa20] ;  /* 0x0002880000087ab9 */ /* 0x000fe20000000a00 */
[----:B------:R-:W-:Y:S01]  /*12f90*/  @UP0 UIMAD.WIDE UR4, UR42, 0x4, UR4 ;  /* 0x000000042a0408a5 */ /* 0x000fe2000f8e0204 */
[----:B------:R-:W-:Y:S01]  /*12fa0*/  PLOP3.LUT P1, PT, PT, PT, UP3, 0x80, 0x0 ;  /* 0x000000000000781c */ /* 0x000fe20003f2f038 */
[----:B------:R-:W-:Y:S01]  /*12fb0*/  ULDC UR38, c[0x0][0x2f0] ;  /* 0x0000bc0000267ab9 */ /* 0x000fe20000000800 */
[----:B------:R-:W-:Y:S01]  /*12fc0*/  PLOP3.LUT P2, PT, PT, PT, UP3, 0x80, 0x0 ;  /* 0x000000000000781c */ /* 0x000fe20003f4f038 */
[----:B------:R-:W-:Y:S01]  /*12fd0*/  UMOV UR41, URZ ;  /* 0x0000003f00297c82 */ /* 0x000fe20008000000 */
[----:B------:R-:W-:Y:S01]  /*12fe0*/  UP2UR UR48, UPR, URZ, 0x8 ;  /* 0x000000083f307883 */ /* 0x000fe20008000000 */
[----:B------:R-:W-:-:S02]  /*12ff0*/  IMAD.U32 R2, RZ, RZ, UR4 ;  /* 0x00000004ff027e24 */ /* 0x000fc4000f8e00ff */
[----:B------:R-:W-:Y:S01]  /*13000*/  IMAD.U32 R3, RZ, RZ, UR5 ;  /* 0x00000005ff037e24 */ /* 0x000fe2000f8e00ff */
[----:B------:R-:W-:-:S04]  /*13010*/  @UP2 ULDC.64 UR4, c[0x0][0xa18] ;  /* 0x0002860000042ab9 */ /* 0x000fc80000000a00 */
[----:B0-----:R0:W2:Y:S01]  /*13020*/  @P0 LDG.E R0, desc[UR36][R2.64] ;  /* 0x0000002402000981 */ /* 0x0010a2000c1e1900 */
[----:B------:R-:W-:Y:S01]  /*13030*/  @UP2 UIMAD.WIDE UR4, UR42, 0x4, UR4 ;  /* 0x000000042a0428a5 */ /* 0x000fe2000f8e0204 */
[----:B0-----:R-:W-:Y:S02]  /*13040*/  IMAD.U32 R2, RZ, RZ, UR6 ;  /* 0x00000006ff027e24 */ /* 0x001fe4000f8e00ff */
[----:B------:R-:W-:-:S05]  /*13050*/  IMAD.U32 R3, RZ, RZ, UR7 ;  /* 0x00000007ff037e24 */ /* 0x000fca000f8e00ff */
[----:B------:R0:W3:Y:S01]  /*13060*/  @P1 LDG.E R4, desc[UR36][R2.64] ;  /* 0x0000002402041981 */ /* 0x0000e2000c1e1900 */
[----:B------:R-:W-:Y:S01]  /*13070*/  PLOP3.LUT P1, PT, PT, PT, UP2, 0x80, 0x0 ;  /* 0x000000000000781c */ /* 0x000fe20003f2f028 */
[----:B0-----:R-:W-:Y:S02]  /*13080*/  IMAD.U32 R2, RZ, RZ, UR4 ;  /* 0x00000004ff027e24 */ /* 0x001fe4000f8e00ff */
[----:B------:R-:W-:Y:S01]  /*13090*/  IMAD.U32 R3, RZ, RZ, UR5 ;  /* 0x00000005ff037e24 */ /* 0x000fe2000f8e00ff */
[----:B------:R-:W-:-:S09]  /*130a0*/  ULDC.64 UR4, c[0x0][0x418] ;  /* 0x0001060000047ab9 */ /* 0x000fd20000000a00 */
[----:B------:R-:W4:Y:S01]  /*130b0*/  @P1 LDG.E R5, desc[UR36][R2.64] ;  /* 0x0000002402051981 */ /* 0x000f22000c1e1900 */
[----:B------:R-:W-:-:S03]  /*130c0*/  UISETP.NE.U32.AND UP0, UPT, UR4, URZ, UPT ;  /* 0x0000003f0400728c */ /* 0x000fc6000bf05070 */
[----:B------:R-:W-:Y:S01]  /*130d0*/  ULDC UR4, c[0x0][0x424] ;  /* 0x0001090000047ab9 */ /* 0x000fe20000000800 */
[----:B------:R-:W-:-:S04]  /*130e0*/  UISETP.NE.AND.EX UP0, UPT, UR5, URZ, UPT, UP0 ;  /* 0x0000003f0500728c */ /* 0x000fc8000bf05300 */
[----:B------:R-:W-:-:S04]  /*130f0*/  USEL UR4, UR4, 0x1, UP0 ;  /* 0x0000000104047887 */ /* 0x000fc80008000000 */
[----:B------:R-:W-:Y:S01]  /*13100*/  UIMAD UR38, UR4, UR38, URZ ;  /* 0x00000026042672a4 */ /* 0x000fe2000f8e023f */
[----:B--2---:R-:W-:Y:S02]  /*13110*/  @P0 R2UR UR40, R0 ;  /* 0x00000000002802ca */ /* 0x004fe400000e0000 */
[----:B------:R-:W-:-:S04]  /*13120*/  ISETP.NE.U32.AND P0, PT, RZ, UR8, PT ;  /* 0x00000008ff007c0c */ /* 0x000fc8000bf05070 */
[----:B------:R-:W-:Y:S02]  /*13130*/  ISETP.NE.AND.EX P0, PT, RZ, UR9, PT, P0 ;  /* 0x00000009ff007c0c */ /* 0x000fe4000bf05300 */
[----:B---3--:R-:W-:Y:S02]  /*13140*/  @P2 R2UR UR41, R4 ;  /* 0x00000000042922ca */ /* 0x008fe400000e0000 */
[----:B----4-:R-:W-:Y:S01]  /*13150*/  @P1 R2UR UR43, R5 ;  /* 0x00000000052b12ca */ /* 0x010fe200000e0000 */
[----:B-1----:R-:W-:-:S14]  /*13160*/  @P1 BRA `(.L_x_1581) ;  /* 0x00000000002c1947 */ /* 0x002fdc0003800000 */
[----:B------:R-:W-:Y:S01]  /*13170*/  UISETP.NE.AND UP0, UPT, UR48, URZ, UPT ;  /* 0x0000003f3000728c */ /* 0x000fe2000bf05270 */
[----:B------:R-:W-:-:S05]  /*13180*/  ULDC UR43, c[0x0][0x288] ;  /* 0x0000a200002b7ab9 */ /* 0x000fca0000000800 */
[----:B------:R-:W-:-:S13]  /*13190*/  PLOP3.LUT P1, PT, PT, PT, UP0, 0x40, 0x0 ;  /* 0x000000000000781c */ /* 0x000fda0003f2e808 */
[----:B------:R-:W-:Y:S05]  /*131a0*/  @P1 BRA `(.L_x_1581) ;  /* 0x00000000001c1947 */ /* 0x000fea0003800000 */
[----:B------:R-:W-:Y:S02]  /*131b0*/  IMAD.U32 R2, RZ, RZ, UR6 ;  /* 0x00000006ff027e24 */ /* 0x000fe4000f8e00ff */
[----:B------:R-:W-:-:S05]  /*131c0*/  IMAD.U32 R3, RZ, RZ, UR7 ;  /* 0x00000007ff037e24 */ /* 0x000fca000f8e00ff */
[----:B------:R-:W2:Y:S04]  /*131d0*/  LDG.E R0, desc[UR36][R2.64] ;  /* 0x0000002402007981 */ /* 0x000ea8000c1e1900 */
[----:B------:R-:W3:Y:S01]  /*131e0*/  LDG.E R4, desc[UR36][R2.64+0x4] ;  /* 0x0000042402047981 */ /* 0x000ee2000c1e1900 */
[----:B--2---:R-:W-:Y:S02]  /*131f0*/  R2UR UR4, R0 ;  /* 0x00000000000472ca */ /* 0x004fe400000e0000 */
[----:B---3--:R-:W-:-:S13]  /*13200*/  R2UR UR43, R4 ;  /* 0x00000000042b72ca */ /* 0x008fda00000e0000 */
[----:B------:R-:W-:-:S12]  /*13210*/  UIADD3 UR43, -UR4, UR43, URZ ;  /* 0x0000002b042b7290 */ /* 0x000fd8000fffe13f */
.L_x_1581:
        /* <DEDUP_REMOVED lines=8> */
.L_x_1582:
        /* <DEDUP_REMOVED lines=13> */
.L_x_1583:
[----:B------:R-:W-:Y:S01]  /*13370*/  ULDC UR4, c[0x0][0x448] ;  /* 0x0001120000047ab9 */ /* 0x000fe20000000800 */
[----:B------:R-:W-:Y:S01]  /*13380*/  IMAD.SHL.U32 R18, R25, 0x80, RZ ;  /* 0x0000008019127824 */ /* 0x000fe200078e00ff */
[----:B------:R-:W-:Y:S02]  /*13390*/  UISETP.NE.AND UP0, UPT, UR4, 0x1, UPT ;  /* 0x000000010400788c */ /* 0x000fe4000bf05270 */
[----:B------:R-:W-:Y:S01]  /*133a0*/  UIADD3 UR38, -UR40, UR38, URZ ;  /* 0x0000002628267290 */ /* 0x000fe2000fffe13f */
[----:B------:R-:W-:Y:S01]  /*133b0*/  VIADD R0, R18, 0x7f ;  /* 0x0000007f12007836 */ /* 0x000fe20000000000 */
[----:B------:R-:W-:Y:S02]  /*133c0*/  UP2UR UR49, UPR, URZ, 0x1 ;  /* 0x000000013f317883 */ /* 0x000fe40008000000 */
[----:B------:R-:W-:Y:S01]  /*133d0*/  PLOP3.LUT P0, PT, PT, PT, UP0, 0x80, 0x0 ;  /* 0x000000000000781c */ /* 0x000fe20003f0f008 */
[----:B------:R-:W-:Y:S01]  /*133e0*/  UIADD3 UR6, UR38, 0x1, -UR43 ;  /* 0x0000000126067890 */ /* 0x000fe2000fffe82b */
[----:B------:R-:W-:-:S03]  /*133f0*/  PLOP3.LUT P1, PT, PT, PT, UP0, 0x80, 0x0 ;  /* 0x000000000000781c */ /* 0x000fc60003f2f008 */
[----:B------:R-:W-:-:S08]  /*13400*/  @UP0 ULDC UR4, c[0x0][0x44c] ;  /* 0x0001130000040ab9 */ /* 0x000fd00000000800 */
[----:B------:R-:W-:Y:S01]  /*13410*/  @P0 IMAD.HI.U32 R2, R0, UR4, RZ ;  /* 0x0000000400020c27 */ /* 0x000fe2000f8e00ff */
[----:B------:R-:W-:-:S04]  /*13420*/  @UP0 ULDC UR4, c[0x0][0x450] ;  /* 0x0001140000040ab9 */ /* 0x000fc80000000800 */
[----:B------:R-:W-:Y:S01]  /*13430*/  @P1 SHF.R.U32.HI R0, RZ, UR4, R2 ;  /* 0x00000004ff001c19 */ /* 0x000fe20008011602 */
[----:B------:R-:W-:Y:S02]  /*13440*/  ULDC.64 UR4, c[0x0][0x9e0] ;  /* 0x0002780000047ab9 */ /* 0x000fe40000000a00 */
[----:B------:R-:W-:Y:S01]  /*13450*/  UISETP.GE.AND UP0, UPT, UR5, 0x1, UPT ;  /* 0x000000010500788c */ /* 0x000fe2000bf06270 */
[----:B------:R-:W-:-:S05]  /*13460*/  R2UR UR7, R0 ;  /* 0x00000000000772ca */ /* 0x000fca00000e0000 */
[----:B------:R-:W-:-:S08]  /*13470*/  PLOP3.LUT P1, PT, PT, PT, UP0, 0x80, 0x0 ;  /* 0x000000000000781c */ /* 0x000fd00003f2f008 */
[----:B------:R-:W-:-:S04]  /*13480*/  UIADD3 UR6, UR6, UR7, URZ ;  /* 0x0000000706067290 */ /* 0x000fc8000fffe03f */
[----:B------:R-:W-:-:S06]  /*13490*/  UIADD3 UR4, UR6, UR4, URZ ;  /* 0x0000000406047290 */ /* 0x000fcc000fffe03f */
[----:B------:R-:W-:Y:S01]  /*134a0*/  IMAD.U32 R0, RZ, RZ, UR4 ;  /* 0x00000004ff007e24 */ /* 0x000fe2000f8e00ff */
[----:B------:R-:W-:Y:S06]  /*134b0*/  @!P1 BRA `(.L_x_1584) ;  /* 0x0000000000409947 */ /* 0x000fec0003800000 */
        /* <DEDUP_REMOVED lines=10> */
.L_x_1585:
[----:B------:R-:W-:-:S11]  /*13560*/  UISETP.NE.AND UP0, UPT, UR5, 0x1, UPT ;  /* 0x000000010500788c */ /* 0x000fd6000bf05270 */
[----:B------:R-:W-:Y:S02]  /*13570*/  @UP0 ULDC.64 UR8, c[0x0][0x9e8] ;  /* 0x00027a0000080ab9 */ /* 0x000fe40000000a00 */
[----:B------:R-:W-:-:S04]  /*13580*/  UIMAD.WIDE.U32 UR6, UR4, UR8, URZ ;  /* 0x00000008040672a5 */ /* 0x000fc8000f8e003f */
[----:B------:R-:W-:-:S12]  /*13590*/  @UP0 USHF.R.U32.HI UR4, URZ, UR9, UR7 ;  /* 0x000000093f040299 */ /* 0x000fd80008011607 */
.L_x_1586:
[----:B------:R-:W-:-:S06]  /*135a0*/  UIMAD UR4, UR4, UR5, UR5 ;  /* 0x00000005040472a4 */ /* 0x000fcc000f8e0205 */
[----:B------:R-:W-:-:S07]  /*135b0*/  VIMNMX R0, R0, UR4, PT ;  /* 0x0000000400007c48 */ /* 0x000fce000bfe0100 */
.L_x_1584:
[----:B------:R-:W-:Y:S01]  /*135c0*/  UISETP.NE.AND UP0, UPT, UR49, URZ, UPT ;  /* 0x0000003f3100728c */ /* 0x000fe2000bf05270 */
[----:B------:R-:W-:Y:S01]  /*135d0*/  R2UR UR9, R18 ;  /* 0x00000000120972ca */ /* 0x000fe200000e0000 */
[----:B------:R-:W-:Y:S01]  /*135e0*/  UIADD3 UR4, UR38, 0x3f, URZ ;  /* 0x0000003f26047890 */ /* 0x000fe2000fffe03f */
[----:B------:R-:W-:-:S03]  /*135f0*/  VIADD R0, R0, 0x3f ;  /* 0x0000003f00007836 */ /* 0x000fc60000000000 */
[----:B------:R-:W-:Y:S02]  /*13600*/  USHF.R.S32.HI UR8, URZ, 0x1f, UR4 ;  /* 0x0000001f3f087899 */ /* 0x000fe40008011404 */
[----:B------:R-:W-:Y:S02]  /*13610*/  SHF.R.S32.HI R3, RZ, 0x1f, R0 ;  /* 0x0000001fff037819 */ /* 0x000fe40000011400 */
[----:B------:R-:W-:Y:S01]  /*13620*/  ULEA.HI UR8, UR8, UR4, URZ, 0x6 ;  /* 0x0000000408087291 */ /* 0x000fe2000f8f303f */
[----:B------:R-:W-:Y:S01]  /*13630*/  @UP0 ULDC UR6, c[0x0][0x44c] ;  /* 0x0001130000060ab9 */ /* 0x000fe20000000800 */
[----:B------:R-:W-:Y:S02]  /*13640*/  @UP0 ULDC UR10, c[0x0][0x450] ;  /* 0x00011400000a0ab9 */ /* 0x000fe40000000800 */
[----:B------:R-:W-:Y:S01]  /*13650*/  UIMAD.WIDE.U32 UR6, UR9, UR6, URZ ;  /* 0x00000006090672a5 */ /* 0x000fe2000f8e003f */
[----:B------:R-:W-:Y:S01]  /*13660*/  LEA.HI R3, R3, R0, RZ, 0x6 ;  /* 0x0000000003037211 */ /* 0x000fe200078f30ff */
[----:B------:R-:W-:-:S02]  /*13670*/  USHF.R.S32.HI UR8, URZ, 0x6, UR8 ;  /* 0x000000063f087899 */ /* 0x000fc40008011408 */
[----:B------:R-:W-:Y:S01]  /*13680*/  @UP0 USHF.R.U32.HI UR9, URZ, UR10, UR7 ;  /* 0x0000000a3f090299 */ /* 0x000fe20008011607 */
[----:B------:R-:W-:Y:S01]  /*13690*/  SHF.R.S32.HI R3, RZ, 0x6, R3 ;  /* 0x00000006ff037819 */ /* 0x000fe20000011403 */
[----:B------:R-:W-:Y:S02]  /*136a0*/  ULDC UR4, c[0x0][0x9dc] ;  /* 0x0002770000047ab9 */ /* 0x000fe40000000800 */
[----:B------:R-:W-:Y:S01]  /*136b0*/  UIADD3 UR9, UR9, UR38, -UR43 ;  /* 0x0000002609097290 */ /* 0x000fe2000fffe82b */
[----:B------:R-:W-:-:S03]  /*136c0*/  VIMNMX R37, R3, UR8, PT ;  /* 0x0000000803257c48 */ /* 0x000fc6000bfe0100 */
        /* <DEDUP_REMOVED lines=12> */
.L_x_1588:
[----:B------:R-:W-:-:S11]  /*13790*/  UISETP.NE.AND UP0, UPT, UR5, 0x1, UPT ;  /* 0x000000010500788c */ /* 0x000fd6000bf05270 */
[----:B------:R-:W-:Y:S02]  /*137a0*/  @UP0 ULDC.64 UR10, c[0x0][0x9e8] ;  /* 0x00027a00000a0ab9 */ /* 0x000fe40000000a00 */
[----:B------:R-:W-:-:S04]  /*137b0*/  UIMAD.WIDE.U32 UR6, UR9, UR10, URZ ;  /* 0x0000000a090672a5 */ /* 0x000fc8000f8e003f */
[----:B------:R-:W-:-:S12]  /*137c0*/  @UP0 USHF.R.U32.HI UR9, URZ, UR11, UR7 ;  /* 0x0000000b3f090299 */ /* 0x000fd80008011607 */
.L_x_1589:
[----:B------:R-:W-:-:S04]  /*137d0*/  UIMAD UR5, UR9, UR5, URZ ;  /* 0x00000005090572a4 */ /* 0x000fc8000f8e023f */
[----:B------:R-:W-:-:S04]  /*137e0*/  UISETP.LT.AND UP0, UPT, UR4, UR5, UPT ;  /* 0x000000050400728c */ /* 0x000fc8000bf01270 */
[----:B------:R-:W-:-:S12]  /*137f0*/  USEL UR4, UR4, UR5, !UP0 ;  /* 0x0000000504047287 */ /* 0x000fd8000c000000 */
.L_x_1587:
[----:B------:R-:W-:Y:S01]  /*13800*/  USHF.R.S32.HI UR5, URZ, 0x1f, UR4 ;  /* 0x0000001f3f057899 */ /* 0x000fe20008011404 */
[----:B------:R-:W-:-:S03]  /*13810*/  R2UR UR7, R26 ;  /* 0x000000001a0772ca */ /* 0x000fc600000e0000 */
[----:B------:R-:W-:-:S04]  /*13820*/  ULEA.HI UR5, UR5, UR4, URZ, 0x6 ;  /* 0x0000000405057291 */ /* 0x000fc8000f8f303f */
[----:B------:R-:W-:-:S04]  /*13830*/  USHF.R.S32.HI UR6, URZ, 0x6, UR5 ;  /* 0x000000063f067899 */ /* 0x000fc80008011405 */
[----:B------:R-:W-:Y:S02]  /*13840*/  UISETP.LT.AND UP0, UPT, URZ, UR6, UPT ;  /* 0x000000063f00728c */ /* 0x000fe4000bf01270 */
[----:B------:R-:W-:Y:S02]  /*13850*/  ULOP3.LUT UR5, UR7, 0xff000000, URZ, 0xc0, !UPT ;  /* 0xff00000007057892 */ /* 0x000fe4000f8ec03f */
[----:B------:R-:W-:Y:S02]  /*13860*/  USEL UR11, URZ, UR6, !UP0 ;  /* 0x000000063f0b7287 */ /* 0x000fe4000c000000 */
[----:B------:R-:W-:Y:S02]  /*13870*/  ULOP3.LUT UR4, UR7, 0xff0000, URZ, 0xc0, !UPT ;  /* 0x00ff000007047892 */ /* 0x000fe4000f8ec03f */
[----:B------:R-:W-:Y:S02]  /*13880*/  USHF.R.U32.HI UR5, URZ, 0x8, UR5 ;  /* 0x000000083f057899 */ /* 0x000fe40008011605 */
[----:B------:R-:W-:-:S02]  /*13890*/  ISETP.GT.AND P0, PT, R37, UR11, PT ;  /* 0x0000000b25007c0c */ /* 0x000fc4000bf04270 */
[----:B------:R-:W-:-:S03]  /*138a0*/  ULEA.HI UR5, UR4, UR5, URZ, 0x10 ;  /* 0x0000000504057291 */ /* 0x000fc6000f8f803f */
[----:B------:R-:W-:Y:S01]  /*138b0*/  UMOV UR4, URZ ;  /* 0x0000003f00047c82 */ /* 0x000fe20008000000 */
[----:B------:R-:W-:-:S07]  /*138c0*/  ULOP3.LUT UR44, UR5, 0xff, URZ, 0xc0, !UPT ;  /* 0x000000ff052c7892 */ /* 0x000fce000f8ec03f */
[----:B------:R-:W-:Y:S05]  /*138d0*/  @!P0 BRA `(.L_x_1590) ;  /* 0x0000000000908947 */ /* 0x000fea0003800000 */
[----:B------:R-:W-:Y:S01]  /*138e0*/  USHF.R.U32.HI UR6, URZ, 0x10, UR5 ;  /* 0x000000103f067899 */ /* 0x000fe20008011605 */
[----:B------:R-:W-:-:S03]  /*138f0*/  UMOV UR4, URZ ;  /* 0x0000003f00047c82 */ /* 0x000fc60008000000 */
[----:B------:R-:W-:-:S11]  /*13900*/  UISETP.NE.AND UP0, UPT, UR6, URZ, UPT ;  /* 0x0000003f0600728c */ /* 0x000fd6000bf05270 */
[----:B------:R-:W-:Y:S02]  /*13910*/  @!UP0 ULDC UR6, c[0x0][0x9f0] ;  /* 0x00027c0000068ab9 */ /* 0x000fe40000000800 */
[----:B------:R-:W-:-:S04]  /*13920*/  IABS R0, UR6 ;  /* 0x0000000600007c13 */ /* 0x000fc80008000000 */
[----:B------:R-:W-:Y:S01]  /*13930*/  R2UR UR12, R0 ;  /* 0x00000000000c72ca */ /* 0x000fe200000e0000 */
[----:B------:R-:W-:-:S05]  /*13940*/  IMAD.U32 R0, RZ, RZ, UR6 ;  /* 0x00000006ff007e24 */ /* 0x000fca000f8e00ff */
[----:B------:R-:W-:-:S04]  /*13950*/  IADD3 R0, R0, -0x1, R37 ;  /* 0xffffffff00007810 */ /* 0x000fc80007ffe025 */
[----:B------:R-:W-:Y:S02]  /*13960*/  R2UR UR7, R0 ;  /* 0x00000000000772ca */ /* 0x000fe400000e0000 */
[----:B------:R-:W-:Y:S01]  /*13970*/  IABS R0, UR6 ;  /* 0x0000000600007c13 */ /* 0x000fe20008000000 */
[----:B------:R-:W0:Y:S10]  /*13980*/  I2F.RP R2, UR12 ;  /* 0x0000000c00027d06 */ /* 0x000e340008209400 */
[----:B------:R-:W-:Y:S01]  /*13990*/  UIADD3 UR7, -UR11, UR7, URZ ;  /* 0x000000070b077290 */ /* 0x000fe2000fffe13f */
[----:B0-----:R-:W0:Y:S02]  /*139a0*/  MUFU.RCP R2, R2 ;  /* 0x0000000200027308 */ /* 0x001e240000001000 */
[----:B0-----:R-:W-:-:S02]  /*139b0*/  VIADD R3, R2, 0xffffffe ;  /* 0x0ffffffe02037836 */ /* 0x001fc40000000000 */
[----:B------:R-:W-:Y:S01]  /*139c0*/  IMAD.MOV R2, RZ, RZ, -R0 ;  /* 0x000000ffff027224 */ /* 0x000fe200078e0a00 */
[----:B------:R-:W-:Y:S01]  /*139d0*/  IABS R0, UR7 ;  /* 0x0000000700007c13 */ /* 0x000fe20008000000 */
[----:B------:R-:W-:Y:S02]  /*139e0*/  ULOP3.LUT UR7, UR7, UR6, URZ, 0x3c, !UPT ;  /* 0x0000000607077292 */ /* 0x000fe4000f8e3c3f */
[----:B------:R-:W0:Y:S01]  /*139f0*/  F2I.FTZ.U32.TRUNC.NTZ R3, R3 ;  /* 0x0000000300037305 */ /* 0x000e22000021f000 */
[----:B------:R-:W-:Y:S02]  /*13a00*/  R2UR UR9, R0 ;  /* 0x00000000000972ca */ /* 0x000fe400000e0000 */
[----:B------:R-:W-:Y:S02]  /*13a10*/  R2UR UR10, R2 ;  /* 0x00000000020a72ca */ /* 0x000fe400000e0000 */
[----:B0-----:R-:W-:-:S13]  /*13a20*/  R2UR UR5, R3 ;  /* 0x00000000030572ca */ /* 0x001fda00000e0000 */
[----:B------:R-:W-:-:S04]  /*13a30*/  UIADD3 UR8, URZ, -UR5, URZ ;  /* 0x800000053f087290 */ /* 0x000fc8000fffe03f */
[----:B------:R-:W-:-:S04]  /*13a40*/  UIMAD UR8, UR8, UR12, URZ ;  /* 0x0000000c080872a4 */ /* 0x000fc8000f8e023f */
[----:B------:R-:W-:-:S04]  /*13a50*/  UIMAD.WIDE.U32 UR4, UR5, UR8, UR4 ;  /* 0x00000008050472a5 */ /* 0x000fc8000f8e0004 */
[----:B------:R-:W-:-:S04]  /*13a60*/  UIMAD.WIDE.U32 UR4, UR5, UR9, URZ ;  /* 0x00000009050472a5 */ /* 0x000fc8000f8e003f */
        /* <DEDUP_REMOVED lines=11> */
.L_x_1590:
[----:B------:R-:W-:Y:S01]  /*13b20*/  UIMAD UR44, UR44, UR4, UR11 ;  /* 0x000000042c2c72a4 */ /* 0x000fe2000f8e020b */
[----:B------:R-:W-:Y:S05]  /*13b30*/  BSSY B7, `(.L_x_1591) ;  /* 0x0000389000077945 */ /* 0x000fea0003800000 */
[----:B------:R-:W-:-:S05]  /*13b40*/  IMAD.U32 R0, RZ, RZ, UR44 ;  /* 0x0000002cff007e24 */ /* 0x000fca000f8e00ff */
[----:B------:R-:W-:-:S04]  /*13b50*/  VIADDMNMX R37, R0, UR4, R37, PT ;  /* 0x0000000400257c46 */ /* 0x000fc8000b800125 */
[----:B------:R-:W-:-:S13]  /*13b60*/  ISETP.GT.AND P0, PT, R37, UR44, PT ;  /* 0x0000002c25007c0c */ /* 0x000fda000bf04270 */
[----:B------:R-:W-:Y:S05]  /*13b70*/  @P0 BRA `(.L_x_1592) ;  /* 0x0000000000440947 */ /* 0x000fea0003800000 */
[----:B------:R-:W0:Y:S02]  /*13b80*/  S2R R2, SR_TID.X ;  /* 0x0000000000027919 */ /* 0x000e240000002100 */
[----:B0-----:R-:W-:-:S04]  /*13b90*/  LOP3.LUT R2, R2, 0x7f, RZ, 0xc0, !PT ;  /* 0x0000007f02027812 */ /* 0x001fc800078ec0ff */
[----:B------:R-:W-:-:S13]  /*13ba0*/  ISETP.NE.AND P0, PT, R2, RZ, PT ;  /* 0x000000ff0200720c */ /* 0x000fda0003f05270 */
[----:B------:R-:W-:Y:S05]  /*13bb0*/  @P0 BRA `(.L_x_1593) ;  /* 0x0000003800000947 */ /* 0x000fea0003800000 */
[----:B------:R-:W0:Y:S01]  /*13bc0*/  S2R R5, SR_LANEID ;  /* 0x0000000000057919 */ /* 0x000e220000000000 */
[----:B------:R-:W-:Y:S01]  /*13bd0*/  VOTEU.ANY UR4, UPT, PT ;  /* 0x0000000000047886 */ /* 0x000fe200038e0100 */
[----:B------:R-:W1:Y:S01]  /*13be0*/  LDC.64 R2, c[0x0][0xc60] ;  /* 0x00031800ff027b82 */ /* 0x000e620000000a00 */
[----:B------:R-:W0:Y:S02]  /*13bf0*/  FLO.U32 R0, UR4 ;  /* 0x0000000400007d00 */ /* 0x000e2400080e0000 */
[----:B0-----:R-:W-:-:S06]  /*13c00*/  ISETP.EQ.U32.AND P0, PT, R0, R5, PT ;  /* 0x000000050000720c */ /* 0x001fcc0003f02070 */
[----:B------:R-:W1:Y:S07]  /*13c10*/  POPC R5, UR4 ;  /* 0x0000000400057d09 */ /* 0x000e6e0008000000 */
[----:B-1----:R-:W2:Y:S01]  /*13c20*/  @P0 ATOMG.E.ADD.STRONG.GPU PT, R3, desc[UR36][R2.64], R5 ;  /* 0x00000005020309a8 */ /* 0x002ea200081ee1e4 */
[----:B------:R-:W0:Y:S02]  /*13c30*/  S2R R4, SR_LTMASK ;  /* 0x0000000000047919 */ /* 0x000e240000003900 */
[----:B0-----:R-:W-:-:S04]  /*13c40*/  LOP3.LUT R4, R4, UR4, RZ, 0xc0, !PT ;  /* 0x0000000404047c12 */ /* 0x001fc8000f8ec0ff */
[----:B------:R-:W0:Y:S01]  /*13c50*/  POPC R7, R4 ;  /* 0x0000000400077309 */ /* 0x000e220000000000 */
[----:B--2---:R-:W0:Y:S02]  /*13c60*/  SHFL.IDX PT, R0, R3, R0, 0x1f ;  /* 0x00001f0003007589 */ /* 0x004e2400000e0000 */
[----:B0-----:R-:W-:Y:S01]  /*13c70*/  IADD3 R24, R0, UR47, R7 ;  /* 0x0000002f00187c10 */ /* 0x001fe2000fffe007 */
[----:B------:R-:W-:Y:S06]  /*13c80*/  BRA `(.L_x_1593) ;  /* 0x0000003400cc7947 */ /* 0x000fec0003800000 */
.L_x_1592:
        /* <DEDUP_REMOVED lines=20> */
.L_x_1595:
[----:B------:R-:W-:Y:S05]  /*13dd0*/  BSYNC B6 ;  /* 0x0000000000067941 */ /* 0x000fea0003800000 */
.L_x_1594:
        /* <DEDUP_REMOVED lines=22> */
.L_x_1597:
[----:B------:R-:W-:Y:S05]  /*13f40*/  BSYNC B6 ;  /* 0x0000000000067941 */ /* 0x000fea0003800000 */
.L_x_1596:
        /* <DEDUP_REMOVED lines=20> */
.L_x_1599:
[----:B------:R-:W-:Y:S05]  /*14090*/  BSYNC B6 ;  /* 0x0000000000067941 */ /* 0x000fea0003800000 */
.L_x_1598:
        /* <DEDUP_REMOVED lines=19> */
.L_x_1601:
[----:B------:R-:W-:Y:S05]  /*141d0*/  BSYNC B6 ;  /* 0x0000000000067941 */ /* 0x000fea0003800000 */
.L_x_1600:
[----:B------:R-:W-:Y:S01]  /*141e0*/  ULDC.64 UR4, c[0x0][0x9f8] ;  /* 0x00027e0000047ab9 */ /* 0x000fe20000000a00 */
[----:B------:R-:W-:Y:S01]  /*141f0*/  IMAD.U32 R25, RZ, RZ, UR42 ;  /* 0x0000002aff197e24 */ /* 0x000fe2000f8e00ff */
[----:B------:R-:W-:Y:S01]  /*14200*/  UISETP.NE.U32.AND UP0, UPT, UR4, URZ, UPT ;  /* 0x0000003f0400728c */ /* 0x000fe2000bf05070 */
[----:B------:R-:W0:Y:S01]  /*14210*/  S2R R19, SR_TID.X ;  /* 0x0000000000137919 */ /* 0x000e220000002100 */
[----:B------:R-:W1:Y:S02]  /*14220*/  LDC R10, c[0x0][0x430] ;  /* 0x00010c00ff0a7b82 */ /* 0x000e640000000800 */
[----:B------:R-:W-:-:S06]  /*14230*/  UISETP.NE.AND.EX UP0, UPT, UR5, URZ, UPT, UP0 ;  /* 0x0000003f0500728c */ /* 0x000fcc000bf05300 */
[----:B------:R-:W-:Y:S01]  /*14240*/  PLOP3.LUT P0, PT, PT, PT, UP0, 0x80, 0x0 ;  /* 0x000000000000781c */ /* 0x000fe20003f0f008 */
[----:B------:R-:W2:Y:S04]  /*14250*/  LDC R11, c[0x0][0x2f4] ;  /* 0x0000bd00ff0b7b82 */ /* 0x000ea80000000800 */
[----:B------:R-:W-:Y:S02]  /*14260*/  @UP0 ULDC.64 UR4, c[0x0][0x9f8] ;  /* 0x00027e0000040ab9 */ /* 0x000fe40000000a00 */
[----:B------:R-:W-:-:S06]  /*14270*/  @UP0 UIMAD.WIDE UR4, UR42, 0x4, UR4 ;  /* 0x000000042a0408a5 */ /* 0x000fcc000f8e0204 */
[----:B------:R-:W-:Y:S02]  /*14280*/  IMAD.U32 R2, RZ, RZ, UR4 ;  /* 0x00000004ff027e24 */ /* 0x000fe4000f8e00ff */
[----:B------:R-:W-:-:S05]  /*14290*/  IMAD.U32 R3, RZ, RZ, UR5 ;  /* 0x00000005ff037e24 */ /* 0x000fca000f8e00ff */
[----:B------:R3:W4:Y:S01]  /*142a0*/  @P0 LDG.E R25, desc[UR36][R2.64] ;  /* 0x0000002402190981 */ /* 0x000722000c1e1900 */
[----:B-1----:R-:W-:Y:S01]  /*142b0*/  ISETP.NE.AND P1, PT, R10, 0x1, PT ;  /* 0x000000010a00780c */ /* 0x002fe20003f25270 */
[----:B0-----:R-:W-:Y:S01]  /*142c0*/  IMAD.SHL.U32 R20, R19, 0x10, RZ ;  /* 0x0000001013147824 */ /* 0x001fe200078e00ff */
[----:B------:R-:W-:Y:S02]  /*142d0*/  LEA R9, R37, 0xffffffc0, 0x6 ;  /* 0xffffffc025097811 */ /* 0x000fe400078e30ff */
[----:B------:R-:W-:Y:S02]  /*142e0*/  LOP3.LUT R16, R16, 0xffffffef, RZ, 0xc0, !PT ;  /* 0xffffffef10107812 */ /* 0x000fe400078ec0ff */
[----:B------:R-:W-:-:S05]  /*142f0*/  LOP3.LUT R20, R36, 0x70, R20, 0xf8, !PT ;  /* 0x0000007024147812 */ /* 0x000fca00078ef814 */
[----:B------:R-:W-:Y:S02]  /*14300*/  IMAD.IADD R0, R20, 0x1, R9 ;  /* 0x0000000114007824 */ /* 0x000fe400078e0209 */
[----:B------:R-:W0:Y:S01]  /*14310*/  @P1 LDC R5, c[0x0][0x434] ;  /* 0x00010d00ff051b82 */ /* 0x000e220000000800 */
[----:B------:R-:W-:Y:S02]  /*14320*/  @P1 LOP3.LUT R16, R16, 0x10, RZ, 0xfc, !PT ;  /* 0x0000001010101812 */ /* 0x000fe400078efcff */
[C---:B------:R-:W-:Y:S01]  /*14330*/  ISETP.GE.AND P0, PT, R0.reuse, UR38, PT ;  /* 0x0000002600007c0c */ /* 0x040fe2000bf06270 */
[----:B------:R-:W-:-:S04]  /*14340*/  VIADD R0, R0, UR40 ;  /* 0x0000002800007c36 */ /* 0x000fc80008000000 */
[----:B------:R-:W1:Y:S01]  /*14350*/  @P1 LDC R7, c[0x0][0x438] ;  /* 0x00010e00ff071b82 */ /* 0x000e620000000800 */
[----:B------:R-:W-:Y:S01]  /*14360*/  ISETP.GT.U32.OR P0, PT, R20, 0x3f, P0 ;  /* 0x0000003f1400780c */ /* 0x000fe20000704470 */
[----:B------:R-:W-:-:S12]  /*14370*/  IMAD.MOV.U32 R8, RZ, RZ, R0 ;  /* 0x000000ffff087224 */ /* 0x000fd800078e0000 */
[----:B---3--:R-:W3:Y:S01]  /*14380*/  @!P0 LDC.64 R2, c[0x0][0x428] ;  /* 0x00010a00ff028b82 */ /* 0x008ee20000000a00 */
[----:B0-----:R-:W-:-:S05]  /*14390*/  @P1 IMAD.HI.U32 R4, R0, R5, RZ ;  /* 0x0000000500041227 */ /* 0x001fca00078e00ff */
[----:B-1----:R-:W-:Y:S02]  /*143a0*/  @P1 SHF.R.U32.HI R8, RZ, R7, R4 ;  /* 0x00000007ff081219 */ /* 0x002fe40000011604 */
[----:B------:R-:W0:Y:S02]  /*143b0*/  @!P0 LDC.64 R4, c[0x0][0x418] ;  /* 0x00010600ff048b82 */ /* 0x000e240000000a00 */
[--C-:B------:R-:W-:Y:S01]  /*143c0*/  @!P0 SHF.R.S32.HI R7, RZ, 0x1f, R8.reuse ;  /* 0x0000001fff078819 */ /* 0x100fe20000011408 */
[----:B------:R-:W-:Y:S01]  /*143d0*/  @!P0 IMAD.MOV.U32 R6, RZ, RZ, R8 ;  /* 0x000000ffff068224 */ /* 0x000fe200078e0008 */
[----:B------:R-:W-:Y:S02]  /*143e0*/  ISETP.GT.U32.AND P3, PT, R20, 0x3f, PT ;  /* 0x0000003f1400780c */ /* 0x000fe40003f64070 */
[----:B------:R-:W-:Y:S02]  /*143f0*/  LOP3.LUT R16, R16, 0xfffffffb, RZ, 0xc0, !PT ;  /* 0xfffffffb10107812 */ /* 0x000fe400078ec0ff */
[----:B------:R-:W-:-:S09]  /*14400*/  LOP3.LUT R19, R28, 0x80, RZ, 0xfc, !PT ;  /* 0x000000801c137812 */ /* 0x000fd200078efcff */
[----:B------:R-:W-:-:S04]  /*14410*/  @P3 LOP3.LUT R16, R16, 0x4, RZ, 0xfc, !PT ;  /* 0x0000000410103812 */ /* 0x000fc800078efcff */
[----:B------:R-:W-:-:S04]  /*14420*/  LOP3.LUT R16, R16, 0xfffffff7, RZ, 0xc0, !PT ;  /* 0xfffffff710107812 */ /* 0x000fc800078ec0ff */
[----:B------:R-:W-:Y:S01]  /*14430*/  LOP3.LUT R16, R16, 0xfffffffd, RZ, 0xc0, !PT ;  /* 0xfffffffd10107812 */ /* 0x000fe200078ec0ff */
[----:B------:R-:W-:Y:S01]  /*14440*/  UMOV UR4, 0xffffffff ;  /* 0xffffffff00047882 */ /* 0x000fe20000000000 */
[----:B----4-:R-:W-:Y:S01]  /*14450*/  SHF.R.S32.HI R27, RZ, 0x1f, R25 ;  /* 0x0000001fff1b7819 */ /* 0x010fe20000011419 */
[----:B---3--:R-:W-:-:S04]  /*14460*/  @!P0 IMAD.WIDE.U32 R6, R25, R2, R6 ;  /* 0x0000000219068225 */ /* 0x008fc800078e0006 */
[----:B------:R-:W-:-:S04]  /*14470*/  @!P0 IMAD R2, R27, R2, RZ ;  /* 0x000000021b028224 */ /* 0x000fc800078e02ff */
[----:B------:R-:W-:Y:S01]  /*14480*/  @!P0 IMAD R3, R25, R3, R2 ;  /* 0x0000000319038224 */ /* 0x000fe200078e0202 */
[----:B0-----:R-:W-:-:S03]  /*14490*/  @!P0 LEA R2, P1, R6, R4, 0x2 ;  /* 0x0000000406028211 */ /* 0x001fc600078210ff */
[----:B------:R-:W-:Y:S02]  /*144a0*/  @!P0 IMAD.IADD R3, R7, 0x1, R3 ;  /* 0x0000000107038824 */ /* 0x000fe400078e0203 */
[----:B------:R-:W-:-:S03]  /*144b0*/  IMAD.U32 R4, RZ, RZ, UR45 ;  /* 0x0000002dff047e24 */ /* 0x000fc6000f8e00ff */
[----:B------:R-:W-:Y:S01]  /*144c0*/  @!P0 LEA.HI.X R3, R6, R5, R3, 0x2, P1 ;  /* 0x0000000506038211 */ /* 0x000fe200008f1403 */
[----:B------:R-:W-:Y:S01]  /*144d0*/  IMAD.MOV.U32 R5, RZ, RZ, RZ ;  /* 0x000000ffff057224 */ /* 0x000fe200078e00ff */
[----:B--2---:R-:W-:Y:S02]  /*144e0*/  ISETP.GE.AND P1, PT, R28, R11, PT ;  /* 0x0000000b1c00720c */ /* 0x004fe40003f26270 */
[----:B------:R-:W-:-:S03]  /*144f0*/  ISETP.NE.AND P2, PT, R4, 0x3, PT ;  /* 0x000000030400780c */ /* 0x000fc60003f45270 */
[----:B------:R0:W5:Y:S01]  /*14500*/  @!P0 LDG.E R5, desc[UR36][R2.64] ;  /* 0x0000002402058981 */ /* 0x000162000c1e1900 */
[----:B------:R-:W-:Y:S01]  /*14510*/  ISETP.GE.AND P0, PT, R19, R11, PT ;  /* 0x0000000b1300720c */ /* 0x000fe20003f06270 */
[----:B------:R-:W-:-:S04]  /*14520*/  IMAD.MOV R7, RZ, RZ, -R8 ;  /* 0x000000ffff077224 */ /* 0x000fc800078e0a08 */
[----:B------:R-:W-:Y:S02]  /*14530*/  IMAD R6, R10, R7, R0 ;  /* 0x000000070a067224 */ /* 0x000fe400078e0200 */
[----:B------:R-:W-:-:S04]  /*14540*/  @P1 LOP3.LUT R16, R16, 0x2, RZ, 0xfc, !PT ;  /* 0x0000000210101812 */ /* 0x000fc800078efcff */
[----:B------:R-:W-:-:S04]  /*14550*/  @P2 LOP3.LUT R16, R16, 0x8, RZ, 0xfc, !PT ;  /* 0x0000000810102812 */ /* 0x000fc800078efcff */
[----:B------:R-:W-:-:S04]  /*14560*/  LOP3.LUT R16, R16, 0xfffffffe, RZ, 0xc0, !PT ;  /* 0xfffffffe10107812 */ /* 0x000fc800078ec0ff */
[----:B------:R-:W-:Y:S01]  /*14570*/  @P0 LOP3.LUT R16, R16, 0x1, RZ, 0xfc, !PT ;  /* 0x0000000110100812 */ /* 0x000fe200078efcff */
[----:B0-----:R-:W-:Y:S06]  /*14580*/  BRA.DIV UR4, `(.L_x_1602) ;  /* 0x0000004604687947 */ /* 0x001fec000b800000 */
.L_x_1682:
[----:B------:R-:W-:Y:S01]  /*14590*/  LOP3.LUT R19, R26, 0xffff, RZ, 0xc0, !PT ;  /* 0x0000ffff1a137812 */ /* 0x000fe200078ec0ff */
[----:B------:R-:W-:Y:S06]  /*145a0*/  @!P2 BRA `(.L_x_1603) ;  /* 0x000000000004a947 */ /* 0x000fec0003800000 */
[----:B------:R-:W-:Y:S01]  /*145b0*/  BPT.TRAP 0x1 ;  /* 0x000000040000795c */ /* 0x000fe20000300000 */
.L_x_1603:
[----:B------:R-:W-:Y:S01]  /*145c0*/  IMAD R0, R22, 0x8, R17 ;  /* 0x0000000816007824 */ /* 0x000fe200078e0211 */
[----:B------:R-:W-:Y:S01]  /*145d0*/  SHF.L.U32 R21, R23, 0x1f, RZ ;  /* 0x0000001f17157819 */ /* 0x000fe200000006ff */
[----:B------:R-:W-:Y:S01]  /*145e0*/  BSSY B0, `(.L_x_1604) ;  /* 0x0000004000007945 */ /* 0x000fe20003800000 */
[----:B------:R-:W-:Y:S02]  /*145f0*/  SHF.R.S32.HI R10, RZ, 0x1f, R6 ;  /* 0x0000001fff0a7819 */ /* 0x000fe40000011406 */
[----:B------:R-:W0:Y:S02]  /*14600*/  SYNCS.PHASECHK.TRANS64.TRYWAIT P0, [R0+URZ+0x28480], R21 ;  /* 0x02848015000075a7 */ /* 0x000e24000800017f */
[----:B0-----:R-:W-:Y:S05]  /*14610*/  @!P0 BRA `(.L_x_1605) ;  /* 0x0000004400708947 */ /* 0x001fea0003800000 */
.L_x_1683:
[----:B------:R-:W-:Y:S05]  /*14620*/  BSYNC B0 ;  /* 0x0000000000007941 */ /* 0x000fea0003800000 */
.L_x_1604:
[----:B------:R-:W-:Y:S01]  /*14630*/  ULDC.64 UR4, c[0x0][0x328] ;  /* 0x0000ca0000047ab9 */ /* 0x000fe20000000a00 */
[----:B-----5:R-:W-:Y:S01]  /*14640*/  SHF.R.S32.HI R20, RZ, 0x1f, R5 ;  /* 0x0000001fff147819 */ /* 0x020fe20000011405 */
[----:B------:R-:W-:Y:S01]  /*14650*/  IMAD R3, R10, UR4, RZ ;  /* 0x000000040a037c24 */ /* 0x000fe2000f8e02ff */
[----:B------:R-:W-:-:S03]  /*14660*/  ULDC.64 UR6, c[0x0][0x318] ;  /* 0x0000c60000067ab9 */ /* 0x000fc60000000a00 */
[C---:B------:R-:W-:Y:S02]  /*14670*/  IMAD R7, R6.reuse, UR5, R3 ;  /* 0x0000000506077c24 */ /* 0x040fe4000f8e0203 */
[----:B------:R-:W-:Y:S01]  /*14680*/  IMAD.WIDE.U32 R2, R6, UR4, RZ ;  /* 0x0000000406027c25 */ /* 0x000fe2000f8e00ff */
[----:B------:R-:W-:-:S03]  /*14690*/  ULDC.64 UR4, c[0x0][0x338] ;  /* 0x0000ce0000047ab9 */ /* 0x000fc60000000a00 */
[----:B------:R-:W-:Y:S01]  /*146a0*/  IMAD.IADD R3, R3, 0x1, R7 ;  /* 0x0000000103037824 */ /* 0x000fe200078e0207 */
[----:B------:R-:W-:Y:S01]  /*146b0*/  IADD3 R7, -R36, UR38, -R9 ;  /* 0x0000002624077c10 */ /* 0x000fe2000fffe909 */
[----:B------:R-:W-:Y:S02]  /*146c0*/  IMAD R4, R20, UR4, RZ ;  /* 0x0000000414047c24 */ /* 0x000fe4000f8e02ff */
[----:B------:R-:W-:Y:S01]  /*146d0*/  IMAD.WIDE.U32 R2, R5, UR4, R2 ;  /* 0x0000000405027c25 */ /* 0x000fe2000f8e0002 */
[----:B------:R-:W-:-:S03]  /*146e0*/  ISETP.GE.AND P4, PT, R7, 0x1, PT ;  /* 0x000000010700780c */ /* 0x000fc60003f86270 */
[----:B------:R-:W-:Y:S01]  /*146f0*/  IMAD R4, R5, UR5, R4 ;  /* 0x0000000505047c24 */ /* 0x000fe2000f8e0204 */
[----:B------:R-:W-:-:S03]  /*14700*/  ULDC.64 UR4, c[0x0][0x330] ;  /* 0x0000cc0000047ab9 */ /* 0x000fc60000000a00 */
[----:B------:R-:W-:Y:S02]  /*14710*/  IMAD.IADD R3, R3, 0x1, R4 ;  /* 0x0000000103037824 */ /* 0x000fe400078e0204 */
[----:B------:R-:W-:Y:S02]  /*14720*/  IMAD R4, R22, 0x4000, R30 ;  /* 0x0000400016047824 */ /* 0x000fe400078e021e */
[----:B------:R-:W-:Y:S01]  /*14730*/  IMAD.WIDE.U32 R2, R19, UR4, R2 ;  /* 0x0000000413027c25 */ /* 0x000fe2000f8e0002 */
[----:B------:R-:W-:-:S03]  /*14740*/  UMOV UR4, 0xffffffff ;  /* 0xffffffff00047882 */ /* 0x000fc60000000000 */
[----:B------:R-:W-:Y:S01]  /*14750*/  IMAD R3, R19, UR5, R3 ;  /* 0x0000000513037c24 */ /* 0x000fe2000f8e0203 */
[----:B------:R-:W-:-:S04]  /*14760*/  IADD3 R8, P0, R2, UR6, RZ ;  /* 0x0000000602087c10 */ /* 0x000fc8000ff1e0ff */
[----:B------:R-:W-:Y:S01]  /*14770*/  IADD3.X R9, R3, UR7, RZ, P0, !PT ;  /* 0x0000000703097c10 */ /* 0x000fe200087fe4ff */
[----:B------:R-:W-:Y:S08]  /*14780*/  BRA.DIV UR4, `(.L_x_1606) ;  /* 0x0000004604287947 */ /* 0x000ff0000b800000 */
[----:B------:R-:W1:Y:S01]  /*14790*/  LDC R12, c[0x0][0x2f4] ;  /* 0x0000bd00ff0c7b82 */ /* 0x000e620000000800 */
[----:B------:R-:W2:Y:S01]  /*147a0*/  SHFL.IDX PT, R2, R8, RZ, 0x181f ;  /* 0x00181fff08027589 */ /* 0x000ea200000e0000 */
[C---:B------:R-:W-:Y:S01]  /*147b0*/  LOP3.LUT R11, R28.reuse, 0x80, RZ, 0xfc, !PT ;  /* 0x000000801c0b7812 */ /* 0x040fe200078efcff */
[----:B------:R-:W-:Y:S01]  /*147c0*/  IMAD.IADD R4, R17, 0x1, R4 ;  /* 0x0000000111047824 */ /* 0x000fe200078e0204 */
[C---:B------:R-:W-:Y:S01]  /*147d0*/  ISETP.GE.AND P3, PT, R7.reuse, 0x11, PT ;  /* 0x000000110700780c */ /* 0x040fe20003f66270 */
[----:B------:R-:W3:Y:S01]  /*147e0*/  SHFL.IDX PT, R3, R9, RZ, 0x181f ;  /* 0x00181fff09037589 */ /* 0x000ee200000e0000 */
[----:B------:R-:W-:Y:S02]  /*147f0*/  ISETP.GE.AND P5, PT, R7, 0x31, PT ;  /* 0x000000310700780c */ /* 0x000fe40003fa6270 */
[C---:B-1----:R-:W-:Y:S02]  /*14800*/  ISETP.GE.AND P2, PT, R28.reuse, R12, PT ;  /* 0x0000000c1c00720c */ /* 0x042fe40003f46270 */
[----:B--2---:R-:W-:-:S02]  /*14810*/  IADD3 R2, P0, R28, R2, RZ ;  /* 0x000000021c027210 */ /* 0x004fc40007f1e0ff */
[----:B------:R-:W-:-:S03]  /*14820*/  ISETP.LT.OR P1, PT, R7, 0x1, P2 ;  /* 0x000000010700780c */ /* 0x000fc60001721670 */
[----:B---3--:R-:W-:Y:S01]  /*14830*/  IMAD.X R3, RZ, RZ, R3, P0 ;  /* 0x000000ffff037224 */ /* 0x008fe200000e0603 */
[----:B------:R-:W-:-:S09]  /*14840*/  ISETP.GE.AND P0, PT, R11, R12, PT ;  /* 0x0000000c0b00720c */ /* 0x000fd20003f06270 */
[----:B------:R-:W-:Y:S01]  /*14850*/  @!PT LDS RZ, [RZ] ;  /* 0x00000000fffff984 */ /* 0x000fe20000000800 */
[----:B------:R-:W-:Y:S01]  /*14860*/  LDGSTS.E.BYPASS.LTC128B.128 [R4+0x10000], desc[UR36][R2.64], !P1 ;  /* 0x1000000002047fae */ /* 0x000fe2000c901d64 */
[----:B------:R-:W-:-:S13]  /*14870*/  ISETP.LT.OR P1, PT, R7, 0x1, P0 ;  /* 0x000000010700780c */ /* 0x000fda0000721670 */
[----:B------:R1:W-:Y:S04]  /*14880*/  LDGSTS.E.BYPASS.LTC128B.128 [R4+0x12000], desc[UR36][R2.64+0x80], !P1 ;  /* 0x1200008002047fae */ /* 0x0003e8000c901d64 */
[----:B-1----:R-:W1:Y:S04]  /*14890*/  SHFL.IDX PT, R2, R8, 0x1, 0x181f ;  /* 0x00381f0008027f89 */ /* 0x002e6800000e0000 */
[----:B------:R-:W2:Y:S01]  /*148a0*/  SHFL.IDX PT, R3, R9, 0x1, 0x181f ;  /* 0x00381f0009037f89 */ /* 0x000ea200000e0000 */
[----:B-1----:R-:W-:-:S05]  /*148b0*/  IADD3 R2, P1, R28, R2, RZ ;  /* 0x000000021c027210 */ /* 0x002fca0007f3e0ff */
[----:B--2---:R-:W-:Y:S01]  /*148c0*/  IMAD.X R3, RZ, RZ, R3, P1 ;  /* 0x000000ffff037224 */ /* 0x004fe200008e0603 */
[----:B------:R-:W-:-:S13]  /*148d0*/  ISETP.LT.OR P1, PT, R7, 0x11, P2 ;  /* 0x000000110700780c */ /* 0x000fda0001721670 */
[----:B------:R-:W-:Y:S01]  /*148e0*/  LDGSTS.E.BYPASS.LTC128B.128 [R4+0x10800], desc[UR36][R2.64], !P1 ;  /* 0x1080000002047fae */ /* 0x000fe2000c901d64 */
[----:B------:R-:W-:-:S13]  /*148f0*/  ISETP.LT.OR P1, PT, R7, 0x11, P0 ;  /* 0x000000110700780c */ /* 0x000fda0000721670 */
[----:B------:R1:W-:Y:S04]  /*14900*/  LDGSTS.E.BYPASS.LTC128B.128 [R4+0x12800], desc[UR36][R2.64+0x80], !P1 ;  /* 0x1280008002047fae */ /* 0x0003e8000c901d64 */
[----:B-1----:R-:W1:Y:S04]  /*14910*/  SHFL.IDX PT, R2, R8, 0x2, 0x181f ;  /* 0x00581f0008027f89 */ /* 0x002e6800000e0000 */
[----:B------:R-:W2:Y:S04]  /*14920*/  SHFL.IDX PT, R3, R9, 0x2, 0x181f ;  /* 0x00581f0009037f89 */ /* 0x000ea800000e0000 */
[----:B------:R-:W3:Y:S01]  /*14930*/  SHFL.IDX PT, R9, R9, 0x3, 0x181f ;  /* 0x00781f0009097f89 */ /* 0x000ee200000e0000 */
[----:B-1----:R-:W-:-:S05]  /*14940*/  IADD3 R2, P1, R28, R2, RZ ;  /* 0x000000021c027210 */ /* 0x002fca0007f3e0ff */
[----:B--2---:R-:W-:Y:S01]  /*14950*/  IMAD.X R3, RZ, RZ, R3, P1 ;  /* 0x000000ffff037224 */ /* 0x004fe200008e0603 */
[----:B------:R-:W-:-:S13]  /*14960*/  ISETP.LT.OR P1, PT, R7, 0x21, P2 ;  /* 0x000000210700780c */ /* 0x000fda0001721670 */
[----:B------:R-:W-:Y:S01]  /*14970*/  LDGSTS.E.BYPASS.LTC128B.128 [R4+0x11000], desc[UR36][R2.64], !P1 ;  /* 0x1100000002047fae */ /* 0x000fe2000c901d64 */
[----:B------:R-:W-:-:S13]  /*14980*/  ISETP.LT.OR P1, PT, R7, 0x21, P0 ;  /* 0x000000210700780c */ /* 0x000fda0000721670 */
[----:B------:R1:W-:Y:S01]  /*14990*/  LDGSTS.E.BYPASS.LTC128B.128 [R4+0x13000], desc[UR36][R2.64+0x80], !P1 ;  /* 0x1300008002047fae */ /* 0x0003e2000c901d64 */
[----:B------:R-:W-:-:S03]  /*149a0*/  ISETP.GE.AND P1, PT, R7, 0x21, PT ;  /* 0x000000210700780c */ /* 0x000fc60003f26270 */
[----:B-1-3--:R1:W2:Y:S10]  /*149b0*/  SHFL.IDX PT, R2, R8, 0x3, 0x181f ;  /* 0x00781f0008027f89 */ /* 0x00a2b400000e0000 */
.L_x_1693:
[C---:B------:R-:W-:Y:S02]  /*149c0*/  ISETP.LT.OR P2, PT, R7.reuse, 0x31, P2 ;  /* 0x000000310700780c */ /* 0x040fe40001741670 */
[----:B------:R-:W-:Y:S02]  /*149d0*/  ISETP.LT.OR P0, PT, R7, 0x31, P0 ;  /* 0x000000310700780c */ /* 0x000fe40000701670 */
[----:B--2---:R-:W-:-:S05]  /*149e0*/  IADD3 R2, P6, R28, R2, RZ ;  /* 0x000000021c027210 */ /* 0x004fca0007fde0ff */
        /* <DEDUP_REMOVED lines=8> */
.L_x_1607:
[----:B------:R-:W-:Y:S02]  /*14a70*/  PLOP3.LUT P2, PT, P2, P0, PT, 0xa2, 0x0 ;  /* 0x000000000000781c */ /* 0x000fe40001741472 */
[----:B------:R-:W-:-:S08]  /*14a80*/  @P0 R2UR P2, UR4, R0 ;  /* 0x00000000000402ca */ /* 0x000fd00000040000 */
[----:B------:R-:W-:-:S05]  /*14a90*/  @P0 PLOP3.LUT P0, PT, P2, PT, PT, 0x80, 0x0 ;  /* 0x000000000000081c */ /* 0x000fca000170f070 */
[----:B------:R-:W-:Y:S01]  /*14aa0*/  @!P2 SYNCS.ARRIVE.TRANS64.RED.A0T1 RZ, [UR4+0x28470], RZ ;  /* 0x028470ffffffa9a7 */ /* 0x000fe20008200404 */
[----:B------:R-:W-:Y:S07]  /*14ab0*/  @!P2 ARRIVES.LDGSTSBAR.64.TRANSCNT [UR4+0x28470] ;  /* 0x02847000ff00a9b0 */ /* 0x000fee0008000a84 */
[----:B------:R-:W-:Y:S05]  /*14ac0*/  @P0 BRA.U.ANY `(.L_x_1607) ;  /* 0xfffffffd00e80947 */ /* 0x000fea000393ffff */
[----:B------:R-:W-:Y:S01]  /*14ad0*/  NOP ;  /* 0x0000000000007918 */ /* 0x000fe20000000000 */
[----:B------:R-:W-:-:S13]  /*14ae0*/  LOP3.LUT P6, RZ, R16, 0x8, RZ, 0xc0, !PT ;  /* 0x0000000810ff7812 */ /* 0x000fda00078cc0ff */
[----:B------:R-:W-:Y:S05]  /*14af0*/  @!P6 BRA `(.L_x_1608) ;  /* 0x000000000004e947 */ /* 0x000fea0003800000 */
[----:B------:R-:W-:Y:S01]  /*14b00*/  BPT.TRAP 0x1 ;  /* 0x000000040000795c */ /* 0x000fe20000300000 */
.L_x_1608:
[----:B------:R3:W-:Y:S01]  /*14b10*/  SYNCS.ARRIVE.TRANS64.A1T0 RZ, [R0+URZ+0x28470], RZ ;  /* 0x028470ff00ff79a7 */ /* 0x0007e2000810003f */
[----:B------:R-:W-:Y:S05]  /*14b20*/  @!P6 BRA `(.L_x_1609) ;  /* 0x000000000004e947 */ /* 0x000fea0003800000 */
[----:B------:R-:W-:Y:S01]  /*14b30*/  BPT.TRAP 0x1 ;  /* 0x000000040000795c */ /* 0x000fe20000300000 */
.L_x_1609:
[----:B------:R-:W4:Y:S01]  /*14b40*/  SYNCS.PHASECHK.TRANS64.TRYWAIT P0, [R0+URZ+0x28440], R21 ;  /* 0x02844015000075a7 */ /* 0x000f22000800017f */
[----:B------:R-:W-:Y:S04]  /*14b50*/  BSSY B0, `(.L_x_1610) ;  /* 0x0000002000007945 */ /* 0x000fe80003800000 */
[----:B----4-:R-:W-:Y:S05]  /*14b60*/  @!P0 BRA `(.L_x_1611) ;  /* 0x00000044009c8947 */ /* 0x010fea0003800000 */
.L_x_1694:
[----:B------:R-:W-:Y:S05]  /*14b70*/  BSYNC B0 ;  /* 0x0000000000007941 */ /* 0x000fea0003800000 */
.L_x_1610:
[----:B------:R-:W-:Y:S01]  /*14b80*/  ULDC.64 UR4, c[0x0][0x300] ;  /* 0x0000c00000047ab9 */ /* 0x000fe20000000a00 */
[----:B-1----:R-:W1:Y:S01]  /*14b90*/  LDC R8, c[0x0][0x2f4] ;  /* 0x0000bd00ff087b82 */ /* 0x002e620000000800 */
[----:B--2---:R-:W-:Y:S01]  /*14ba0*/  IMAD R3, R10, UR4, RZ ;  /* 0x000000040a037c24 */ /* 0x004fe2000f8e02ff */
[----:B------:R-:W-:Y:S01]  /*14bb0*/  ULDC.64 UR6, c[0x0][0x2e8] ;  /* 0x0000ba0000067ab9 */ /* 0x000fe20000000a00 */
[----:B------:R-:W-:Y:S02]  /*14bc0*/  LOP3.LUT R9, R28, 0x80, RZ, 0xfc, !PT ;  /* 0x000000801c097812 */ /* 0x000fe400078efcff */
[C---:B------:R-:W-:Y:S02]  /*14bd0*/  IMAD R7, R6.reuse, UR5, R3 ;  /* 0x0000000506077c24 */ /* 0x040fe4000f8e0203 */
[----:B------:R-:W-:Y:S01]  /*14be0*/  IMAD.WIDE.U32 R2, R6, UR4, RZ ;  /* 0x0000000406027c25 */ /* 0x000fe2000f8e00ff */
[----:B------:R-:W-:-:S03]  /*14bf0*/  ULDC.64 UR4, c[0x0][0x310] ;  /* 0x0000c40000047ab9 */ /* 0x000fc60000000a00 */
[----:B------:R-:W-:Y:S02]  /*14c00*/  IMAD.IADD R3, R3, 0x1, R7 ;  /* 0x0000000103037824 */ /* 0x000fe400078e0207 */
[----:B------:R-:W-:Y:S02]  /*14c10*/  IMAD R20, R20, UR4, RZ ;  /* 0x0000000414147c24 */ /* 0x000fe4000f8e02ff */
[----:B------:R-:W-:-:S04]  /*14c20*/  IMAD.WIDE.U32 R2, R5, UR4, R2 ;  /* 0x0000000405027c25 */ /* 0x000fc8000f8e0002 */
[----:B------:R-:W-:Y:S01]  /*14c30*/  IMAD R7, R5, UR5, R20 ;  /* 0x0000000505077c24 */ /* 0x000fe2000f8e0214 */
[----:B------:R-:W-:-:S03]  /*14c40*/  ULDC.64 UR4, c[0x0][0x308] ;  /* 0x0000c20000047ab9 */ /* 0x000fc60000000a00 */
[----:B------:R-:W-:Y:S01]  /*14c50*/  IMAD.IADD R3, R3, 0x1, R7 ;  /* 0x0000000103037824 */ /* 0x000fe200078e0207 */
[----:B-1----:R-:W-:Y:S01]  /*14c60*/  ISETP.GE.AND P2, PT, R9, R8, PT ;  /* 0x000000080900720c */ /* 0x002fe20003f46270 */
[----:B------:R-:W-:Y:S01]  /*14c70*/  IMAD.WIDE.U32 R2, R19, UR4, R2 ;  /* 0x0000000413027c25 */ /* 0x000fe2000f8e0002 */
[----:B------:R-:W-:-:S03]  /*14c80*/  UMOV UR4, 0xffffffff ;  /* 0xffffffff00047882 */ /* 0x000fc60000000000 */
[----:B------:R-:W-:Y:S01]  /*14c90*/  IMAD R6, R19, UR5, R3 ;  /* 0x0000000513067c24 */ /* 0x000fe2000f8e0203 */
[----:B------:R-:W-:-:S04]  /*14ca0*/  IADD3 R5, P0, R2, UR6, RZ ;  /* 0x0000000602057c10 */ /* 0x000fc8000ff1e0ff */
[----:B------:R-:W-:Y:S01]  /*14cb0*/  IADD3.X R6, R6, UR7, RZ, P0, !PT ;  /* 0x0000000706067c10 */ /* 0x000fe200087fe4ff */
[----:B------:R-:W-:Y:S08]  /*14cc0*/  BRA.DIV UR4, `(.L_x_1612) ;  /* 0x0000004604587947 */ /* 0x000ff0000b800000 */
[----:B------:R-:W1:Y:S01]  /*14cd0*/  SHFL.IDX PT, R14, R5, RZ, 0x181f ;  /* 0x00181fff050e7589 */ /* 0x000e6200000e0000 */
[----:B------:R-:W-:-:S03]  /*14ce0*/  ISETP.GE.AND P6, PT, R28, R8, PT ;  /* 0x000000081c00720c */ /* 0x000fc60003fc6270 */
[----:B------:R-:W2:Y:S01]  /*14cf0*/  SHFL.IDX PT, R2, R6, RZ, 0x181f ;  /* 0x00181fff06027589 */ /* 0x000ea200000e0000 */
[----:B-1----:R-:W-:-:S05]  /*14d00*/  @P4 IADD3 R14, P0, R28, R14, RZ ;  /* 0x0000000e1c0e4210 */ /* 0x002fca0007f1e0ff */
[----:B--2---:R-:W-:Y:S02]  /*14d10*/  @P4 IMAD.X R3, RZ, RZ, R2, P0 ;  /* 0x000000ffff034224 */ /* 0x004fe400000e0602 */
[----:B------:R-:W-:Y:S02]  /*14d20*/  @P4 IMAD.MOV.U32 R2, RZ, RZ, R14 ;  /* 0x000000ffff024224 */ /* 0x000fe400078e000e */
[----:B------:R-:W1:Y:S04]  /*14d30*/  SHFL.IDX PT, R14, R5, 0x1, 0x181f ;  /* 0x00381f00050e7f89 */ /* 0x000e6800000e0000 */
[----:B------:R-:W-:Y:S04]  /*14d40*/  @P4 LDGSTS.E.BYPASS.LTC128B.128 [R4+0x20000], desc[UR36][R2.64], !P6 ;  /* 0x2000000002044fae */ /* 0x000fe8000f101d64 */
[----:B------:R2:W-:Y:S04]  /*14d50*/  @P4 LDGSTS.E.BYPASS.LTC128B.128 [R4+0x22000], desc[UR36][R2.64+0x80], !P2 ;  /* 0x2200008002044fae */ /* 0x0005e8000d101d64 */
[----:B--2---:R-:W2:Y:S01]  /*14d60*/  SHFL.IDX PT, R2, R6, 0x1, 0x181f ;  /* 0x00381f0006027f89 */ /* 0x004ea200000e0000 */
[----:B-1----:R-:W-:-:S05]  /*14d70*/  @P3 IADD3 R14, P0, R28, R14, RZ ;  /* 0x0000000e1c0e3210 */ /* 0x002fca0007f1e0ff */
[----:B--2---:R-:W-:Y:S02]  /*14d80*/  @P3 IMAD.X R7, RZ, RZ, R2, P0 ;  /* 0x000000ffff073224 */ /* 0x004fe400000e0602 */
[----:B------:R-:W-:Y:S02]  /*14d90*/  @P3 IMAD.MOV.U32 R2, RZ, RZ, R14 ;  /* 0x000000ffff023224 */ /* 0x000fe400078e000e */
[----:B------:R-:W-:Y:S01]  /*14da0*/  @P3 IMAD.MOV.U32 R3, RZ, RZ, R7 ;  /* 0x000000ffff033224 */ /* 0x000fe200078e0007 */
        /* <DEDUP_REMOVED lines=8> */
[----:B------:R1:W2:Y:S04]  /*14e30*/  SHFL.IDX PT, R14, R5, 0x3, 0x181f ;  /* 0x00781f00050e7f89 */ /* 0x0002a800000e0000 */
[----:B------:R1:W-:Y:S04]  /*14e40*/  @P1 LDGSTS.E.BYPASS.LTC128B.128 [R4+0x21000], desc[UR36][R2.64], !P6 ;  /* 0x2100000002041fae */ /* 0x0003e8000f101d64 */
[----:B------:R1:W-:Y:S04]  /*14e50*/  @P1 LDGSTS.E.BYPASS.LTC128B.128 [R4+0x23000], desc[UR36][R2.64+0x80], !P2 ;  /* 0x2300008002041fae */ /* 0x0003e8000d101d64 */
[----:B------:R1:W0:Y:S02]  /*14e60*/  SHFL.IDX PT, R7, R6, 0x3, 0x181f ;  /* 0x00781f0006077f89 */ /* 0x00022400000e0000 */
.L_x_1704:
[C---:B------:R-:W-:Y:S02]  /*14e70*/  ISETP.GE.AND P1, PT, R28.reuse, R8, PT ;  /* 0x000000081c00720c */ /* 0x040fe40003f26270 */
[----:B-12---:R-:W-:-:S05]  /*14e80*/  @P5 IADD3 R2, P0, R28, R14, RZ ;  /* 0x0000000e1c025210 */ /* 0x006fca0007f1e0ff */
[----:B0-----:R-:W-:Y:S01]  /*14e90*/  @P5 IMAD.X R3, RZ, RZ, R7, P0 ;  /* 0x000000ffff035224 */ /* 0x001fe200000e0607 */
[----:B------:R-:W-:-:S05]  /*14ea0*/  PLOP3.LUT P0, PT, PT, PT, PT, 0x80, 0x0 ;  /* 0x000000000000781c */ /* 0x000fca0003f0f070 */
[----:B------:R-:W-:Y:S01]  /*14eb0*/  @!PT LDS RZ, [RZ] ;  /* 0x00000000fffff984 */ /* 0x000fe20000000800 */
[----:B------:R-:W-:Y:S01]  /*14ec0*/  @!PT LDS RZ, [RZ] ;  /* 0x00000000fffff984 */ /* 0x000fe20000000800 */
[----:B------:R-:W-:Y:S01]  /*14ed0*/  @!PT LDS RZ, [RZ] ;  /* 0x00000000fffff984 */ /* 0x000fe20000000800 */
[----:B------:R0:W-:Y:S04]  /*14ee0*/  @P5 LDGSTS.E.BYPASS.LTC128B.128 [R4+0x21800], desc[UR36][R2.64], !P1 ;  /* 0x2180000002045fae */ /* 0x0001e8000c901d64 */
[----:B------:R0:W-:Y:S01]  /*14ef0*/  @P5 LDGSTS.E.BYPASS.LTC128B.128 [R4+0x23800], desc[UR36][R2.64+0x80], !P2 ;  /* 0x2380008002045fae */ /* 0x0001e2000d101d64 */
[----:B------:R-:W-:-:S03]  /*14f00*/  NOP ;  /* 0x0000000000007918 */ /* 0x000fc60000000000 */
.L_x_1613:
        /* <DEDUP_REMOVED lines=10> */
.L_x_1614:
[----:B------:R1:W-:Y:S02]  /*14fb0*/  SYNCS.ARRIVE.TRANS64.A1T0 RZ, [R0+URZ+0x28430], RZ ;  /* 0x028430ff00ff79a7 */ /* 0x0003e4000810003f */
[----:B------:R-:W-:Y:S05]  /*14fc0*/  WARPSYNC.ALL ;  /* 0x0000000000007948 */ /* 0x000fea0003800000 */
[----:B-1-34-:R-:W-:Y:S01]  /*14fd0*/  VIADD R0, R17, 0x18000 ;  /* 0x0001800011007836 */ /* 0x01afe20000000000 */
[----:B------:R-:W-:Y:S01]  /*14fe0*/  USHF.R.S32.HI UR4, URZ, 0x1f, UR41 ;  /* 0x0000001f3f047899 */ /* 0x000fe20008011429 */
[----:B------:R-:W-:Y:S03]  /*14ff0*/  BAR.SYNC.DEFER_BLOCKING 0x8, 0x180 ;  /* 0x0206000000007b1d */ /* 0x000fe60000010000 */
[----:B------:R-:W-:-:S03]  /*15000*/  LOP3.LUT P0, RZ, R0, 0x3ff, RZ, 0xc0, !PT ;  /* 0x000003ff00ff7812 */ /* 0x000fc6000780c0ff */
[----:B------:R-:W-:Y:S01]  /*15010*/  ULDC.64 UR6, c[0x0][0x298] ;  /* 0x0000a60000067ab9 */ /* 0x000fe20000000a00 */
[----:B------:R-:W-:Y:S01]  /*15020*/  BSSY B6, `(.L_x_1615) ;  /* 0x0000016000067945 */ /* 0x000fe20003800000 */
        /* <DEDUP_REMOVED lines=21> */
.L_x_1616:
[----:B------:R-:W-:Y:S05]  /*15180*/  BSYNC B6 ;  /* 0x0000000000067941 */ /* 0x000fea0003800000 */
.L_x_1615:
[----:B------:R-:W1:Y:S01]  /*15190*/  S2R R20, SR_TID.X ;  /* 0x0000000000147919 */ /* 0x000e620000002100 */
[----:B------:R-:W-:Y:S01]  /*151a0*/  UISETP.NE.AND UP0, UPT, UR49, URZ, UPT ;  /* 0x0000003f3100728c */ /* 0x000fe2000bf05270 */
[C---:B------:R-:W-:Y:S01]  /*151b0*/  R2UR UR8, R19.reuse ;  /* 0x00000000130872ca */ /* 0x040fe200000e0000 */
[----:B------:R-:W-:Y:S01]  /*151c0*/  ULDC.64 UR6, c[0x0][0x2d8] ;  /* 0x0000b60000067ab9 */ /* 0x000fe20000000a00 */
[----:B------:R-:W-:Y:S01]  /*151d0*/  R2UR UR9, R19 ;  /* 0x00000000130972ca */ /* 0x000fe200000e0000 */
[----:B------:R-:W-:Y:S01]  /*151e0*/  UMOV UR4, UR38 ;  /* 0x0000002600047c82 */ /* 0x000fe20008000000 */
[----:B------:R-:W-:Y:S01]  /*151f0*/  UMOV UR5, UR41 ;  /* 0x0000002900057c82 */ /* 0x000fe20008000000 */
[----:B------:R-:W-:Y:S01]  /*15200*/  PLOP3.LUT P0, PT, PT, PT, UP0, 0x80, 0x0 ;  /* 0x000000000000781c */ /* 0x000fe20003f0f008 */
[----:B------:R-:W-:Y:S01]  /*15210*/  UISETP.NE.AND UP1, UPT, UR48, URZ, UPT ;  /* 0x0000003f3000728c */ /* 0x000fe2000bf25270 */
[----:B------:R-:W2:Y:S01]  /*15220*/  LDC R6, c[0x0][0x448] ;  /* 0x00011200ff067b82 */ /* 0x000ea20000000800 */
[----:B------:R-:W-:-:S02]  /*15230*/  LOP3.LUT R8, R28, 0x80, RZ, 0xfc, !PT ;  /* 0x000000801c087812 */ /* 0x000fc400078efcff */
[----:B------:R-:W-:-:S03]  /*15240*/  @UP0 ULDC UR10, c[0x0][0x44c] ;  /* 0x00011300000a0ab9 */ /* 0x000fc60000000800 */
[----:B------:R-:W-:Y:S02]  /*15250*/  UIMAD.WIDE.U32 UR4, UR8, UR6, UR4 ;  /* 0x00000006080472a5 */ /* 0x000fe4000f8e0004 */
[----:B------:R-:W-:Y:S02]  /*15260*/  USHF.R.S32.HI UR6, URZ, 0x1f, UR42 ;  /* 0x0000001f3f067899 */ /* 0x000fe4000801142a */
[----:B------:R-:W-:Y:S02]  /*15270*/  UIMAD UR5, UR9, UR7, UR5 ;  /* 0x00000007090572a4 */ /* 0x000fe4000f8e0205 */
[----:B------:R-:W-:Y:S01]  /*15280*/  USEL UR7, UR6, URZ, !UP1 ;  /* 0x0000003f06077287 */ /* 0x000fe2000c800000 */
[----:B------:R-:W-:Y:S01]  /*15290*/  ULDC.64 UR8, c[0x0][0x2e0] ;  /* 0x0000b80000087ab9 */ /* 0x000fe20000000a00 */
[----:B------:R-:W-:Y:S02]  /*152a0*/  USEL UR6, UR42, URZ, !UP1 ;  /* 0x0000003f2a067287 */ /* 0x000fe4000c800000 */
[----:B------:R-:W-:-:S02]  /*152b0*/  UIMAD UR7, UR7, UR8, URZ ;  /* 0x00000008070772a4 */ /* 0x000fc4000f8e023f */
[----:B------:R-:W-:Y:S02]  /*152c0*/  UIMAD.WIDE.U32 UR4, UR6, UR8, UR4 ;  /* 0x00000008060472a5 */ /* 0x000fe4000f8e0004 */
[----:B------:R-:W-:Y:S01]  /*152d0*/  UIMAD UR7, UR6, UR9, UR7 ;  /* 0x00000009060772a4 */ /* 0x000fe2000f8e0207 */
[----:B-1----:R-:W-:Y:S02]  /*152e0*/  IMAD.SHL.U32 R20, R20, 0x10, RZ ;  /* 0x0000001014147824 */ /* 0x002fe400078e00ff */
[----:B------:R-:W-:Y:S01]  /*152f0*/  ULDC.64 UR8, c[0x0][0x2d0] ;  /* 0x0000b40000087ab9 */ /* 0x000fe20000000a00 */
[----:B------:R-:W-:Y:S02]  /*15300*/  UIADD3 UR6, UR5, UR7, URZ ;  /* 0x0000000705067290 */ /* 0x000fe4000fffe03f */
[----:B------:R-:W-:Y:S01]  /*15310*/  IMAD.U32 R5, RZ, RZ, UR5 ;  /* 0x00000005ff057e24 */ /* 0x000fe2000f8e00ff */
[----:B------:R-:W-:Y:S01]  /*15320*/  LOP3.LUT R20, R36, 0x70, R20, 0xf8, !PT ;  /* 0x0000007024147812 */ /* 0x000fe200078ef814 */
[----:B0-----:R-:W-:Y:S01]  /*15330*/  IMAD.U32 R4, RZ, RZ, UR4 ;  /* 0x00000004ff047e24 */ /* 0x001fe2000f8e00ff */
[----:B------:R-:W-:Y:S01]  /*15340*/  ULDC.64 UR4, c[0x0][0x2c8] ;  /* 0x0000b20000047ab9 */ /* 0x000fe20000000a00 */
[----:B------:R-:W-:-:S02]  /*15350*/  IMAD.U32 R3, RZ, RZ, UR6 ;  /* 0x00000006ff037e24 */ /* 0x000fc4000f8e00ff */
[----:B------:R-:W-:Y:S02]  /*15360*/  IMAD.IADD R9, R20, 0x1, R18 ;  /* 0x0000000114097824 */ /* 0x000fe400078e0212 */
[----:B------:R-:W-:Y:S02]  /*15370*/  IMAD.MOV.U32 R2, RZ, RZ, R4 ;  /* 0x000000ffff027224 */ /* 0x000fe400078e0004 */
[----:B------:R-:W-:Y:S01]  /*15380*/  @P0 IMAD.HI.U32 R0, R9, UR10, RZ ;  /* 0x0000000a09000c27 */ /* 0x000fe2000f8e00ff */
[----:B------:R-:W-:Y:S01]  /*15390*/  PLOP3.LUT P0, PT, PT, PT, UP0, 0x80, 0x0 ;  /* 0x000000000000781c */ /* 0x000fe20003f0f008 */
[----:B------:R-:W-:Y:S02]  /*153a0*/  @UP0 ULDC UR10, c[0x0][0x450] ;  /* 0x00011400000a0ab9 */ /* 0x000fe40000000800 */
[----:B------:R-:W-:-:S10]  /*153b0*/  IMAD.MOV.U32 R7, RZ, RZ, R9 ;  /* 0x000000ffff077224 */ /* 0x000fd400078e0009 */
[----:B------:R-:W-:-:S04]  /*153c0*/  @P0 SHF.R.U32.HI R7, RZ, UR10, R0 ;  /* 0x0000000aff070c19 */ /* 0x000fc80008011600 */
[----:B------:R-:W-:Y:S01]  /*153d0*/  SHF.R.S32.HI R0, RZ, 0x1f, R7 ;  /* 0x0000001fff007819 */ /* 0x000fe20000011407 */
[----:B------:R-:W-:-:S04]  /*153e0*/  IMAD.WIDE.U32 R2, R7, UR8, R2 ;  /* 0x0000000807027c25 */ /* 0x000fc8000f8e0002 */
[----:B------:R-:W-:-:S04]  /*153f0*/  IMAD R0, R0, UR8, RZ ;  /* 0x0000000800007c24 */ /* 0x000fc8000f8e02ff */
[----:B------:R-:W-:Y:S02]  /*15400*/  IMAD R5, R7, UR9, R0 ;  /* 0x0000000907057c24 */ /* 0x000fe4000f8e0200 */
[----:B------:R-:W-:Y:S02]  /*15410*/  IMAD.MOV R0, RZ, RZ, -R7 ;  /* 0x000000ffff007224 */ /* 0x000fe400078e0a07 */
[----:B------:R-:W-:Y:S02]  /*15420*/  IMAD.IADD R3, R3, 0x1, R5 ;  /* 0x0000000103037824 */ /* 0x000fe400078e0205 */
[----:B--2---:R-:W-:-:S04]  /*15430*/  IMAD R9, R6, R0, R9 ;  /* 0x0000000006097224 */ /* 0x004fc800078e0209 */
        /* <DEDUP_REMOVED lines=8> */
[----:B------:R-:W-:Y:S01]  /*154c0*/  IADD3.X R5, R3, UR5, R5, P0, !PT ;  /* 0x0000000503057c10 */ /* 0x000fe200087fe405 */
[----:B------:R-:W-:Y:S01]  /*154d0*/  UMOV UR5, 0xffffffff ;  /* 0xffffffff00057882 */ /* 0x000fe20000000000 */
[----:B------:R-:W-:-:S02]  /*154e0*/  ISETP.GE.AND P0, PT, R28, UR4, PT ;  /* 0x000000041c007c0c */ /* 0x000fc4000bf06270 */
[----:B------:R-:W-:Y:S11]  /*154f0*/  BRA.DIV UR5, `(.L_x_1617) ;  /* 0x0000004205887947 */ /* 0x000ff6000b800000 */
[----:B------:R-:W0:Y:S01]  /*15500*/  SHFL.IDX PT, R14, R0, RZ, 0x181f ;  /* 0x00181fff000e7589 */ /* 0x000e2200000e0000 */
[----:B------:R-:W-:Y:S02]  /*15510*/  IMAD R4, R6, UR43, RZ ;  /* 0x0000002b06047c24 */ /* 0x000fe4000f8e02ff */
[----:B------:R-:W-:Y:S01]  /*15520*/  IMAD.IADD R18, R36, 0x1, R18 ;  /* 0x0000000124127824 */ /* 0x000fe200078e0212 */
[----:B------:R-:W1:Y:S03]  /*15530*/  SHFL.IDX PT, R2, R5, RZ, 0x181f ;  /* 0x00181fff05027589 */ /* 0x000e6600000e0000 */
[C---:B------:R-:W-:Y:S01]  /*15540*/  VIADD R7, R18.reuse, 0x10 ;  /* 0x0000001012077836 */ /* 0x040fe20000000000 */
[----:B------:R-:W-:Y:S01]  /*15550*/  ISETP.GE.AND P2, PT, R18, R4, PT ;  /* 0x000000041200720c */ /* 0x000fe20003f46270 */
[----:B------:R-:W-:-:S12]  /*15560*/  SHFL.IDX PT, R6, R5, 0x1, 0x181f ;  /* 0x00381f0005067f89 */ /* 0x000fd800000e0000 */
[----:B0-----:R-:W-:-:S05]  /*15570*/  @!P2 IADD3 R14, P3, R28, R14, RZ ;  /* 0x0000000e1c0ea210 */ /* 0x001fca0007f7e0ff */
[----:B-1----:R-:W-:Y:S02]  /*15580*/  @!P2 IMAD.X R3, RZ, RZ, R2, P3 ;  /* 0x000000ffff03a224 */ /* 0x002fe400018e0602 */
[----:B------:R-:W-:Y:S02]  /*15590*/  @!P2 IMAD.MOV.U32 R2, RZ, RZ, R14 ;  /* 0x000000ffff02a224 */ /* 0x000fe400078e000e */
[----:B------:R-:W0:Y:S04]  /*155a0*/  SHFL.IDX PT, R14, R0, 0x1, 0x181f ;  /* 0x00381f00000e7f89 */ /* 0x000e2800000e0000 */
[----:B------:R-:W-:Y:S04]  /*155b0*/  @!P2 LDGSTS.E.BYPASS.LTC128B.128 [R35+0x18000], desc[UR36][R2.64], !P0 ;  /* 0x180000000223afae */ /* 0x000fe8000c101d64 */
[----:B------:R1:W-:Y:S01]  /*155c0*/  @!P2 LDGSTS.E.BYPASS.LTC128B.128 [R35+0x1c000], desc[UR36][R2.64+0x80], !P1 ;  /* 0x1c0000800223afae */ /* 0x0003e2000c901d64 */
[----:B------:R-:W-:-:S13]  /*155d0*/  ISETP.GE.AND P2, PT, R7, R4, PT ;  /* 0x000000040700720c */ /* 0x000fda0003f46270 */
[----:B0-----:R-:W-:-:S05]  /*155e0*/  @!P2 IADD3 R14, P3, R28, R14, RZ ;  /* 0x0000000e1c0ea210 */ /* 0x001fca0007f7e0ff */
[----:B-1----:R-:W-:Y:S02]  /*155f0*/  @!P2 IMAD.MOV.U32 R2, RZ, RZ, R14 ;  /* 0x000000ffff02a224 */ /* 0x002fe400078e000e */
[----:B------:R-:W-:Y:S01]  /*15600*/  @!P2 IMAD.X R7, RZ, RZ, R6, P3 ;  /* 0x000000ffff07a224 */ /* 0x000fe200018e0606 */
[----:B------:R-:W0:Y:S03]  /*15610*/  SHFL.IDX PT, R14, R0, 0x2, 0x181f ;  /* 0x00581f00000e7f89 */ /* 0x000e2600000e0000 */
[----:B------:R-:W-:Y:S01]  /*15620*/  @!P2 IMAD.MOV.U32 R3, RZ, RZ, R7 ;  /* 0x000000ffff03a224 */ /* 0x000fe200078e0007 */
[----:B------:R-:W1:Y:S01]  /*15630*/  SHFL.IDX PT, R6, R5, 0x2, 0x181f ;  /* 0x00581f0005067f89 */ /* 0x000e6200000e0000 */
[----:B------:R-:W-:-:S03]  /*15640*/  VIADD R7, R18, 0x20 ;  /* 0x0000002012077836 */ /* 0x000fc60000000000 */
[----:B------:R-:W-:Y:S04]  /*15650*/  @!P2 LDGSTS.E.BYPASS.LTC128B.128 [R35+0x18800], desc[UR36][R2.64], !P0 ;  /* 0x188000000223afae */ /* 0x000fe8000c101d64 */
[----:B------:R2:W-:Y:S01]  /*15660*/  @!P2 LDGSTS.E.BYPASS.LTC128B.128 [R35+0x1c800], desc[UR36][R2.64+0x80], !P1 ;  /* 0x1c8000800223afae */ /* 0x0005e2000c901d64 */
[----:B------:R-:W-:-:S13]  /*15670*/  ISETP.GE.AND P2, PT, R7, R4, PT ;  /* 0x000000040700720c */ /* 0x000fda0003f46270 */
[----:B0-----:R-:W-:-:S05]  /*15680*/  @!P2 IADD3 R14, P3, R28, R14, RZ ;  /* 0x0000000e1c0ea210 */ /* 0x001fca0007f7e0ff */
[----:B--2---:R-:W-:Y:S02]  /*15690*/  @!P2 IMAD.MOV.U32 R2, RZ, RZ, R14 ;  /* 0x000000ffff02a224 */ /* 0x004fe400078e000e */
[----:B-1----:R-:W-:Y:S01]  /*156a0*/  @!P2 IMAD.X R7, RZ, RZ, R6, P3 ;  /* 0x000000ffff07a224 */ /* 0x002fe200018e0606 */
        /* <DEDUP_REMOVED lines=36> */
[----:B------:R-:W-:-:S03]  /*158f0*/  ISETP.GE.AND P2, PT, R7, R4, PT ;  /* 0x000000040700720c */ /* 0x000fc60003f46270 */
[----:B------:R-:W3:Y:S10]  /*15900*/  SHFL.IDX PT, R5, R5, 0x7, 0x181f ;  /* 0x00f81f0005057f89 */ /* 0x000ef400000e0000 */
[----:B0-----:R-:W-:-:S05]  /*15910*/  @!P2 IADD3 R14, P3, R28, R14, RZ ;  /* 0x0000000e1c0ea210 */ /* 0x001fca0007f7e0ff */
[----:B-1----:R-:W-:Y:S02]  /*15920*/  @!P2 IMAD.X R7, RZ, RZ, R6, P3 ;  /* 0x000000ffff07a224 */ /* 0x002fe400018e0606 */
[----:B--2---:R-:W-:Y:S02]  /*15930*/  @!P2 IMAD.MOV.U32 R2, RZ, RZ, R14 ;  /* 0x000000ffff02a224 */ /* 0x004fe400078e000e */
[----:B------:R-:W-:Y:S01]  /*15940*/  @!P2 IMAD.MOV.U32 R3, RZ, RZ, R7 ;  /* 0x000000ffff03a224 */ /* 0x000fe200078e0007 */
[----:B------:R0:W1:Y:S04]  /*15950*/  SHFL.IDX PT, R14, R0, 0x7, 0x181f ;  /* 0x00f81f00000e7f89 */ /* 0x00006800000e0000 */
[----:B------:R0:W-:Y:S04]  /*15960*/  @!P2 LDGSTS.E.BYPASS.LTC128B.128 [R35+0x1b000], desc[UR36][R2.64], !P0 ;  /* 0x1b0000000223afae */ /* 0x0001e8000c101d64 */
[----:B---3--:R0:W-:Y:S02]  /*15970*/  @!P2 LDGSTS.E.BYPASS.LTC128B.128 [R35+0x1f000], desc[UR36][R2.64+0x80], !P1 ;  /* 0x1f0000800223afae */ /* 0x0081e4000c901d64 */
.L_x_1721:
[----:B0-----:R-:W-:Y:S01]  /*15980*/  VIADD R3, R18, 0x70 ;  /* 0x0000007012037836 */ /* 0x001fe20000000000 */
[----:B------:R-:W-:Y:S04]  /*15990*/  BSSY B0, `(.L_x_1618) ;  /* 0x000000a000007945 */ /* 0x000fe80003800000 */
[----:B------:R-:W-:-:S13]  /*159a0*/  ISETP.GE.AND P2, PT, R3, R4, PT ;  /* 0x000000040300720c */ /* 0x000fda0003f46270 */
[----:B------:R-:W-:Y:S05]  /*159b0*/  @P2 BRA `(.L_x_1619) ;  /* 0x00000000001c2947 */ /* 0x000fea0003800000 */
[----:B-1----:R-:W-:-:S05]  /*159c0*/  IADD3 R2, P2, R28, R14, RZ ;  /* 0x0000000e1c027210 */ /* 0x002fca0007f5e0ff */
[----:B------:R-:W-:-:S05]  /*159d0*/  IMAD.X R3, RZ, RZ, R5, P2 ;  /* 0x000000ffff037224 */ /* 0x000fca00010e0605 */
[----:B------:R-:W-:Y:S01]  /*159e0*/  @!PT LDS RZ, [RZ] ;  /* 0x00000000fffff984 */ /* 0x000fe20000000800 */
[----:B------:R-:W-:Y:S01]  /*159f0*/  @!PT LDS RZ, [RZ] ;  /* 0x00000000fffff984 */ /* 0x000fe20000000800 */
[----:B------:R-:W-:Y:S01]  /*15a00*/  @!PT LDS RZ, [RZ] ;  /* 0x00000000fffff984 */ /* 0x000fe20000000800 */
[----:B------:R0:W-:Y:S04]  /*15a10*/  LDGSTS.E.BYPASS.LTC128B.128 [R35+0x1b800], desc[UR36][R2.64], !P0 ;  /* 0x1b80000002237fae */ /* 0x0001e8000c101d64 */
[----:B------:R0:W-:Y:S02]  /*15a20*/  LDGSTS.E.BYPASS.LTC128B.128 [R35+0x1f800], desc[UR36][R2.64+0x80], !P1 ;  /* 0x1f80008002237fae */ /* 0x0001e4000c901d64 */
.L_x_1619:
[----:B------:R-:W-:Y:S05]  /*15a30*/  BSYNC B0 ;  /* 0x0000000000007941 */ /* 0x000fea0003800000 */
.L_x_1618:
[----:B------:R-:W-:Y:S01]  /*15a40*/  NOP ;  /* 0x0000000000007918 */ /* 0x000fe20000000000 */
[----:B------:R-:W-:-:S13]  /*15a50*/  PLOP3.LUT P0, PT, PT, PT, PT, 0x80, 0x0 ;  /* 0x000000000000781c */ /* 0x000fda0003f0f070 */
.L_x_1620:
[----:B------:R-:W-:Y:S02]  /*15a60*/  PLOP3.LUT P1, PT, P1, P0, PT, 0xa2, 0x0 ;  /* 0x000000000000781c */ /* 0x000fe40000f21472 */
[----:B------:R-:W-:-:S08]  /*15a70*/  @P0 R2UR P1, UR4, R17 ;  /* 0x00000000110402ca */ /* 0x000fd00000020000 */
[----:B------:R-:W-:-:S05]  /*15a80*/  @P0 PLOP3.LUT P0, PT, P1, PT, PT, 0x80, 0x0 ;  /* 0x000000000000081c */ /* 0x000fca0000f0f070 */
[----:B------:R-:W-:Y:S01]  /*15a90*/  @!P1 SYNCS.ARRIVE.TRANS64.RED.A0T1 RZ, [UR4+0x28400], RZ ;  /* 0x028400ffffff99a7 */ /* 0x000fe20008200404 */
[----:B------:R-:W-:Y:S07]  /*15aa0*/  @!P1 ARRIVES.LDGSTSBAR.64.TRANSCNT [UR4+0x28400] ;  /* 0x02840000ff0099b0 */ /* 0x000fee0008000a84 */
[----:B------:R-:W-:Y:S05]  /*15ab0*/  @P0 BRA.U.ANY `(.L_x_1620) ;  /* 0xfffffffd00e80947 */ /* 0x000fea000393ffff */
[----:B0-----:R-:W2:Y:S02]  /*15ac0*/  LDL.LU R2, [R1] ;  /* 0x0000000001027983 */ /* 0x001ea40000300800 */
[----:B--2---:R-:W-:-:S05]  /*15ad0*/  VIADD R2, R2, 0x1 ;  /* 0x0000000102027836 */ /* 0x004fca0000000000 */
[----:B------:R0:W-:Y:S01]  /*15ae0*/  STL [R1], R2 ;  /* 0x0000000201007387 */ /* 0x0001e20000100800 */
[----:B------:R-:W-:-:S04]  /*15af0*/  LEA.HI R0, R2, R2, RZ, 0x1 ;  /* 0x0000000202007211 */ /* 0x000fc800078f08ff */
[----:B------:R-:W-:-:S05]  /*15b00*/  LOP3.LUT R0, R0, 0xfffffffe, RZ, 0xc0, !PT ;  /* 0xfffffffe00007812 */ /* 0x000fca00078ec0ff */
[----:B------:R-:W-:-:S05]  /*15b10*/  IMAD.IADD R0, R2, 0x1, -R0 ;  /* 0x0000000102007824 */ /* 0x000fca00078e0a00 */
[----:B------:R-:W-:Y:S01]  /*15b20*/  SHF.L.U32 R0, R0, 0x1f, RZ ;  /* 0x0000001f00007819 */ /* 0x000fe200000006ff */
[----:B------:R-:W-:Y:S01]  /*15b30*/  NOP ;  /* 0x0000000000007918 */ /* 0x000fe20000000000 */
[----:B------:R0:W-:Y:S01]  /*15b40*/  SYNCS.ARRIVE.TRANS64.A1T0 RZ, [R17+URZ+0x28400], RZ ;  /* 0x028400ff11ff79a7 */ /* 0x0001e2000810003f */
[----:B------:R-:W-:Y:S01]  /*15b50*/  BSSY B0, `(.L_x_1621) ;  /* 0x0000004000007945 */ /* 0x000fe20003800000 */
[----:B------:R-:W-:Y:S01]  /*15b60*/  VIADD R20, R37, 0xfffffffe ;  /* 0xfffffffe25147836 */ /* 0x000fe20000000000 */
[----:B------:R-:W2:Y:S02]  /*15b70*/  SYNCS.PHASECHK.TRANS64.TRYWAIT P0, [R17+URZ+0x28420], R0 ;  /* 0x02842000110075a7 */ /* 0x000ea4000800017f */
[----:B0-2---:R-:W-:Y:S05]  /*15b80*/  @!P0 BRA `(.L_x_1622) ;  /* 0x0000004400648947 */ /* 0x005fea0003800000 */
.L_x_1722:
[----:B------:R-:W-:Y:S05]  /*15b90*/  BSYNC B0 ;  /* 0x0000000000007941 */ /* 0x000fea0003800000 */
.L_x_1621:
[----:B------:R-:W-:-:S13]  /*15ba0*/  ISETP.GE.AND P0, PT, R20, UR44, PT ;  /* 0x0000002c14007c0c */ /* 0x000fda000bf06270 */
[----:B------:R-:W-:Y:S05]  /*15bb0*/  @!P0 BRA `(.L_x_1623) ;  /* 0x0000001000448947 */ /* 0x000fea0003800000 */
[----:B------:R-:W-:Y:S02]  /*15bc0*/  IMAD.MOV.U32 R5, RZ, RZ, R22 ;  /* 0x000000ffff057224 */ /* 0x000fe400078e0016 */
[----:B------:R-:W-:-:S07]  /*15bd0*/  IMAD.MOV.U32 R8, RZ, RZ, R23 ;  /* 0x000000ffff087224 */ /* 0x000fce00078e0017 */
.L_x_1643:
[----:B--2---:R-:W2:Y:S01]  /*15be0*/  S2R R2, SR_TID.X ;  /* 0x0000000000027919 */ /* 0x004ea20000002100 */
[----:B0-----:R-:W0:Y:S01]  /*15bf0*/  LDC R0, c[0x0][0x430] ;  /* 0x00010c00ff007b82 */ /* 0x001e220000000800 */
[----:B------:R-:W-:Y:S02]  /*15c00*/  LOP3.LUT P2, RZ, R16, 0x8, RZ, 0xc0, !PT ;  /* 0x0000000810ff7812 */ /* 0x000fe4000784c0ff */
[----:B0-----:R-:W-:Y:S02]  /*15c10*/  ISETP.NE.AND P0, PT, R0, 0x1, PT ;  /* 0x000000010000780c */ /* 0x001fe40003f05270 */
[----:B------:R-:W-:Y:S01]  /*15c20*/  LEA R0, R20, UR40, 0x6 ;  /* 0x0000002814007c11 */ /* 0x000fe2000f8e30ff */
[----:B--2---:R-:W-:-:S05]  /*15c30*/  IMAD.SHL.U32 R2, R2, 0x10, RZ ;  /* 0x0000001002027824 */ /* 0x004fca00078e00ff */
[----:B------:R-:W-:-:S05]  /*15c40*/  LOP3.LUT R2, R36, 0x70, R2, 0xf8, !PT ;  /* 0x0000007024027812 */ /* 0x000fca00078ef802 */
[----:B------:R-:W0:Y:S01]  /*15c50*/  @P0 LDC R3, c[0x0][0x434] ;  /* 0x00010d00ff030b82 */ /* 0x000e220000000800 */
[C---:B------:R-:W-:Y:S01]  /*15c60*/  ISETP.GT.U32.AND P1, PT, R2.reuse, 0x3f, PT ;  /* 0x0000003f0200780c */ /* 0x040fe20003f24070 */
[----:B------:R-:W-:-:S06]  /*15c70*/  IMAD.IADD R0, R2, 0x1, R0 ;  /* 0x0000000102007824 */ /* 0x000fcc00078e0200 */
[----:B------:R-:W2:Y:S01]  /*15c80*/  @P0 LDC R9, c[0x0][0x438] ;  /* 0x00010e00ff090b82 */ /* 0x000ea20000000800 */
[----:B------:R-:W-:-:S07]  /*15c90*/  IMAD.MOV.U32 R4, RZ, RZ, R0 ;  /* 0x000000ffff047224 */ /* 0x000fce00078e0000 */
[----:B------:R-:W3:Y:S08]  /*15ca0*/  @!P1 LDC.64 R6, c[0x0][0x428] ;  /* 0x00010a00ff069b82 */ /* 0x000ef00000000a00 */
[----:B------:R-:W4:Y:S01]  /*15cb0*/  @!P1 LDC.64 R10, c[0x0][0x418] ;  /* 0x00010600ff0a9b82 */ /* 0x000f220000000a00 */
[----:B0-----:R-:W-:-:S05]  /*15cc0*/  @P0 IMAD.HI.U32 R2, R0, R3, RZ ;  /* 0x0000000300020227 */ /* 0x001fca00078e00ff */
[----:B--2---:R-:W-:-:S04]  /*15cd0*/  @P0 SHF.R.U32.HI R4, RZ, R9, R2 ;  /* 0x00000009ff040219 */ /* 0x004fc80000011602 */
[----:B------:R-:W-:Y:S01]  /*15ce0*/  @!P1 SHF.R.S32.HI R3, RZ, 0x1f, R4 ;  /* 0x0000001fff039819 */ /* 0x000fe20000011404 */
[----:B---3--:R-:W-:-:S04]  /*15cf0*/  @!P1 IMAD R2, R27, R6, RZ ;  /* 0x000000061b029224 */ /* 0x008fc800078e02ff */
[----:B------:R-:W-:Y:S02]  /*15d00*/  @!P1 IMAD R7, R25, R7, R2 ;  /* 0x0000000719079224 */ /* 0x000fe400078e0202 */
[----:B------:R-:W-:-:S04]  /*15d10*/  @!P1 IMAD.MOV.U32 R2, RZ, RZ, R4 ;  /* 0x000000ffff029224 */ /* 0x000fc800078e0004 */
[----:B------:R-:W-:-:S04]  /*15d20*/  @!P1 IMAD.WIDE.U32 R2, R25, R6, R2 ;  /* 0x0000000619029225 */ /* 0x000fc800078e0002 */
[----:B------:R-:W-:Y:S01]  /*15d30*/  @!P1 IMAD.IADD R3, R7, 0x1, R3 ;  /* 0x0000000107039824 */ /* 0x000fe200078e0203 */
[C---:B----4-:R-:W-:Y:S01]  /*15d40*/  @!P1 LEA R10, P0, R2.reuse, R10, 0x2 ;  /* 0x0000000a020a9211 */ /* 0x050fe200078010ff */
[----:B------:R-:W-:Y:S02]  /*15d50*/  VIADD R22, R5, 0x1 ;  /* 0x0000000105167836 */ /* 0x000fe40000000000 */
[----:B------:R-:W-:Y:S01]  /*15d60*/  IMAD.MOV.U32 R6, RZ, RZ, RZ ;  /* 0x000000ffff067224 */ /* 0x000fe200078e00ff */
[----:B------:R-:W-:Y:S01]  /*15d70*/  @!P1 LEA.HI.X R11, R2, R11, R3, 0x2, P0 ;  /* 0x0000000b020b9211 */ /* 0x000fe200000f1403 */
[----:B------:R-:W-:Y:S01]  /*15d80*/  IMAD.MOV R7, RZ, RZ, -R4 ;  /* 0x000000ffff077224 */ /* 0x000fe200078e0a04 */
[----:B------:R-:W-:Y:S01]  /*15d90*/  ISETP.NE.AND P0, PT, R22, 0x2, PT ;  /* 0x000000021600780c */ /* 0x000fe20003f05270 */
[----:B------:R-:W-:Y:S05]  /*15da0*/  YIELD ;  /* 0x0000000000007946 */ /* 0x000fea0003800000 */
[----:B------:R-:W-:Y:S01]  /*15db0*/  ULDC UR4, c[0x0][0x430] ;  /* 0x00010c0000047ab9 */ /* 0x000fe20000000800 */
[----:B------:R-:W-:Y:S01]  /*15dc0*/  SEL R23, RZ, 0x1, P0 ;  /* 0x00000001ff177807 */ /* 0x000fe20000000000 */
[----:B------:R-:W-:Y:S01]  /*15dd0*/  IMAD R7, R7, UR4, R0 ;  /* 0x0000000407077c24 */ /* 0x000fe2000f8e0200 */
[----:B------:R0:W5:Y:S01]  /*15de0*/  @!P1 LDG.E R6, desc[UR36][R10.64] ;  /* 0x000000240a069981 */ /* 0x000162000c1e1900 */
[C---:B------:R-:W-:Y:S01]  /*15df0*/  ISETP.GT.AND P1, PT, R20.reuse, UR44, PT ;  /* 0x0000002c14007c0c */ /* 0x040fe2000bf24270 */
[----:B------:R-:W-:Y:S01]  /*15e00*/  VIADD R20, R20, 0xffffffff ;  /* 0xffffffff14147836 */ /* 0x000fe20000000000 */
[----:B------:R-:W-:-:S02]  /*15e10*/  SEL R22, R22, RZ, P0 ;  /* 0x000000ff16167207 */ /* 0x000fc40000000000 */
[----:B------:R-:W-:Y:S01]  /*15e20*/  LOP3.LUT R23, R8, R23, RZ, 0x3c, !PT ;  /* 0x0000001708177212 */ /* 0x000fe200078e3cff */
[----:B------:R-:W-:Y:S08]  /*15e30*/  @!P2 BRA `(.L_x_1624) ;  /* 0x000000000004a947 */ /* 0x000ff00003800000 */
[----:B------:R-:W-:Y:S01]  /*15e40*/  BPT.TRAP 0x1 ;  /* 0x000000040000795c */ /* 0x000fe20000300000 */
.L_x_1624:
[----:B------:R-:W-:Y:S01]  /*15e50*/  IMAD R0, R22, 0x8, R17 ;  /* 0x0000000816007824 */ /* 0x000fe200078e0211 */
[----:B------:R-:W-:Y:S01]  /*15e60*/  SHF.L.U32 R18, R23, 0x1f, RZ ;  /* 0x0000001f17127819 */ /* 0x000fe200000006ff */
[----:B------:R-:W-:Y:S01]  /*15e70*/  BSSY B0, `(.L_x_1625) ;  /* 0x0000004000007945 */ /* 0x000fe20003800000 */
[----:B------:R-:W-:Y:S02]  /*15e80*/  SHF.R.S32.HI R9, RZ, 0x1f, R7 ;  /* 0x0000001fff097819 */ /* 0x000fe40000011407 */
[----:B------:R-:W2:Y:S02]  /*15e90*/  SYNCS.PHASECHK.TRANS64.TRYWAIT P0, [R0+URZ+0x28480], R18 ;  /* 0x02848012000075a7 */ /* 0x000ea4000800017f */
[----:B--2---:R-:W-:Y:S05]  /*15ea0*/  @!P0 BRA `(.L_x_1626) ;  /* 0x0000004000b08947 */ /* 0x004fea0003800000 */
.L_x_1723:
[----:B------:R-:W-:Y:S05]  /*15eb0*/  BSYNC B0 ;  /* 0x0000000000007941 */ /* 0x000fea0003800000 */
.L_x_1625:
[----:B------:R-:W-:Y:S01]  /*15ec0*/  ULDC.64 UR4, c[0x0][0x328] ;  /* 0x0000ca0000047ab9 */ /* 0x000fe20000000a00 */
[----:B0----5:R-:W-:Y:S01]  /*15ed0*/  SHF.R.S32.HI R10, RZ, 0x1f, R6 ;  /* 0x0000001fff0a7819 */ /* 0x021fe20000011406 */
[----:B------:R-:W-:Y:S01]  /*15ee0*/  IMAD R2, R9, UR4, RZ ;  /* 0x0000000409027c24 */ /* 0x000fe2000f8e02ff */
[----:B------:R-:W0:Y:S01]  /*15ef0*/  LDC R12, c[0x0][0x2f4] ;  /* 0x0000bd00ff0c7b82 */ /* 0x000e220000000800 */
[----:B------:R-:W-:Y:S01]  /*15f00*/  ULDC.64 UR6, c[0x0][0x318] ;  /* 0x0000c60000067ab9 */ /* 0x000fe20000000a00 */
[----:B------:R-:W-:Y:S01]  /*15f10*/  LOP3.LUT R13, R28, 0x80, RZ, 0xfc, !PT ;  /* 0x000000801c0d7812 */ /* 0x000fe200078efcff */
        /* <DEDUP_REMOVED lines=8> */
[----:B------:R-:W-:Y:S02]  /*15fa0*/  IMAD.IADD R3, R3, 0x1, R4 ;  /* 0x0000000103037824 */ /* 0x000fe400078e0204 */
[----:B------:R-:W-:Y:S01]  /*15fb0*/  IMAD R4, R22, 0x4000, R30 ;  /* 0x0000400016047824 */ /* 0x000fe200078e021e */
[-C--:B0-----:R-:W-:Y:S01]  /*15fc0*/  ISETP.GE.AND P2, PT, R13, R12.reuse, PT ;  /* 0x0000000c0d00720c */ /* 0x081fe20003f46270 */
[C---:B------:R-:W-:Y:S01]  /*15fd0*/  IMAD.WIDE.U32 R2, R19.reuse, UR4, R2 ;  /* 0x0000000413027c25 */ /* 0x040fe2000f8e0002 */
[----:B------:R-:W-:Y:S01]  /*15fe0*/  UMOV UR4, 0xffffffff ;  /* 0xffffffff00047882 */ /* 0x000fe20000000000 */
[----:B------:R-:W-:Y:S02]  /*15ff0*/  ISETP.GE.AND P3, PT, R28, R12, PT ;  /* 0x0000000c1c00720c */ /* 0x000fe40003f66270 */
[----:B------:R-:W-:Y:S01]  /*16000*/  IMAD R26, R19, UR5, R3 ;  /* 0x00000005131a7c24 */ /* 0x000fe2000f8e0203 */
[----:B------:R-:W-:-:S04]  /*16010*/  IADD3 R21, P0, R2, UR6, RZ ;  /* 0x0000000602157c10 */ /* 0x000fc8000ff1e0ff */
[----:B------:R-:W-:Y:S01]  /*16020*/  IADD3.X R26, R26, UR7, RZ, P0, !PT ;  /* 0x000000071a1a7c10 */ /* 0x000fe200087fe4ff */
[----:B------:R-:W-:Y:S08]  /*16030*/  BRA.DIV UR4, `(.L_x_1627) ;  /* 0x0000004204607947 */ /* 0x000ff0000b800000 */
[----:B------:R-:W0:Y:S01]  /*16040*/  SHFL.IDX PT, R2, R21, RZ, 0x181f ;  /* 0x00181fff15027589 */ /* 0x000e2200000e0000 */
[----:B------:R-:W-:-:S03]  /*16050*/  IMAD.IADD R4, R17, 0x1, R4 ;  /* 0x0000000111047824 */ /* 0x000fc600078e0204 */
[----:B------:R-:W3:Y:S01]  /*16060*/  SHFL.IDX PT, R3, R26, RZ, 0x181f ;  /* 0x00181fff1a037589 */ /* 0x000ee200000e0000 */
[----:B0-----:R-:W-:-:S05]  /*16070*/  IADD3 R2, P0, R28, R2, RZ ;  /* 0x000000021c027210 */ /* 0x001fca0007f1e0ff */
[----:B---3--:R-:W-:-:S05]  /*16080*/  IMAD.X R3, RZ, RZ, R3, P0 ;  /* 0x000000ffff037224 */ /* 0x008fca00000e0603 */
[----:B------:R-:W-:Y:S01]  /*16090*/  @!PT LDS RZ, [RZ] ;  /* 0x00000000fffff984 */ /* 0x000fe20000000800 */
[----:B------:R-:W-:Y:S04]  /*160a0*/  LDGSTS.E.BYPASS.LTC128B.128 [R4+0x10000], desc[UR36][R2.64], !P3 ;  /* 0x1000000002047fae */ /* 0x000fe8000d901d64 */
[----:B------:R0:W-:Y:S04]  /*160b0*/  LDGSTS.E.BYPASS.LTC128B.128 [R4+0x12000], desc[UR36][R2.64+0x80], !P2 ;  /* 0x1200008002047fae */ /* 0x0001e8000d101d64 */
[----:B0-----:R-:W0:Y:S04]  /*160c0*/  SHFL.IDX PT, R2, R21, 0x1, 0x181f ;  /* 0x00381f0015027f89 */ /* 0x001e2800000e0000 */
[----:B------:R-:W3:Y:S01]  /*160d0*/  SHFL.IDX PT, R3, R26, 0x1, 0x181f ;  /* 0x00381f001a037f89 */ /* 0x000ee200000e0000 */
[----:B0-----:R-:W-:-:S05]  /*160e0*/  IADD3 R2, P0, R28, R2, RZ ;  /* 0x000000021c027210 */ /* 0x001fca0007f1e0ff */
[----:B---3--:R-:W-:-:S05]  /*160f0*/  IMAD.X R3, RZ, RZ, R3, P0 ;  /* 0x000000ffff037224 */ /* 0x008fca00000e0603 */
[----:B------:R-:W-:Y:S04]  /*16100*/  LDGSTS.E.BYPASS.LTC128B.128 [R4+0x10800], desc[UR36][R2.64], !P3 ;  /* 0x1080000002047fae */ /* 0x000fe8000d901d64 */
[----:B------:R0:W-:Y:S04]  /*16110*/  LDGSTS.E.BYPASS.LTC128B.128 [R4+0x12800], desc[UR36][R2.64+0x80], !P2 ;  /* 0x1280008002047fae */ /* 0x0001e8000d101d64 */
[----:B0-----:R-:W0:Y:S04]  /*16120*/  SHFL.IDX PT, R2, R21, 0x2, 0x181f ;  /* 0x00581f0015027f89 */ /* 0x001e2800000e0000 */
[----:B------:R-:W3:Y:S04]  /*16130*/  SHFL.IDX PT, R3, R26, 0x2, 0x181f ;  /* 0x00581f001a037f89 */ /* 0x000ee800000e0000 */
[----:B------:R-:W4:Y:S01]  /*16140*/  SHFL.IDX PT, R26, R26, 0x3, 0x181f ;  /* 0x00781f001a1a7f89 */ /* 0x000f2200000e0000 */
[----:B0-----:R-:W-:-:S05]  /*16150*/  IADD3 R2, P0, R28, R2, RZ ;  /* 0x000000021c027210 */ /* 0x001fca0007f1e0ff */
[----:B---3--:R-:W-:-:S05]  /*16160*/  IMAD.X R3, RZ, RZ, R3, P0 ;  /* 0x000000ffff037224 */ /* 0x008fca00000e0603 */
[----:B------:R-:W-:Y:S04]  /*16170*/  LDGSTS.E.BYPASS.LTC128B.128 [R4+0x11000], desc[UR36][R2.64], !P3 ;  /* 0x1100000002047fae */ /* 0x000fe8000d901d64 */
[----:B------:R0:W-:Y:S04]  /*16180*/  LDGSTS.E.BYPASS.LTC128B.128 [R4+0x13000], desc[UR36][R2.64+0x80], !P2 ;  /* 0x1300008002047fae */ /* 0x0001e8000d101d64 */
[----:B0---4-:R0:W3:Y:S02]  /*16190*/  SHFL.IDX PT, R2, R21, 0x3, 0x181f ;  /* 0x00781f0015027f89 */ /* 0x0110e400000e0000 */
.L_x_1733:
        /* <DEDUP_REMOVED lines=9> */
.L_x_1628:
        /* <DEDUP_REMOVED lines=10> */
.L_x_1629:
[----:B------:R4:W-:Y:S01]  /*162d0*/  SYNCS.ARRIVE.TRANS64.A1T0 RZ, [R0+URZ+0x28470], RZ ;  /* 0x028470ff00ff79a7 */ /* 0x0009e2000810003f */
[----:B------:R-:W-:Y:S05]  /*162e0*/  @!P3 BRA `(.L_x_1630) ;  /* 0x000000000004b947 */ /* 0x000fea0003800000 */
[----:B------:R-:W-:Y:S01]  /*162f0*/  BPT.TRAP 0x1 ;  /* 0x000000040000795c */ /* 0x000fe20000300000 */
.L_x_1630:
[----:B------:R-:W5:Y:S01]  /*16300*/  SYNCS.PHASECHK.TRANS64.TRYWAIT P0, [R0+URZ+0x28440], R18 ;  /* 0x02844012000075a7 */ /* 0x000f62000800017f */
[----:B------:R-:W-:Y:S04]  /*16310*/  BSSY B0, `(.L_x_1631) ;  /* 0x0000002000007945 */ /* 0x000fe80003800000 */
[----:B-----5:R-:W-:Y:S05]  /*16320*/  @!P0 BRA `(.L_x_1632) ;  /* 0x0000004000cc8947 */ /* 0x020fea0003800000 */
.L_x_1734:
[----:B------:R-:W-:Y:S05]  /*16330*/  BSYNC B0 ;  /* 0x0000000000007941 */ /* 0x000fea0003800000 */
.L_x_1631:
[----:B------:R-:W-:Y:S01]  /*16340*/  ULDC.64 UR4, c[0x0][0x300] ;  /* 0x0000c00000047ab9 */ /* 0x000fe20000000a00 */
[----:B------:R-:W5:Y:S01]  /*16350*/  LDC R11, c[0x0][0x2f4] ;  /* 0x0000bd00ff0b7b82 */ /* 0x000f620000000800 */
[----:B---3--:R-:W-:Y:S01]  /*16360*/  IMAD R2, R9, UR4, RZ ;  /* 0x0000000409027c24 */ /* 0x008fe2000f8e02ff */
        /* <DEDUP_REMOVED lines=11> */
[-C--:B-----5:R-:W-:Y:S02]  /*16420*/  ISETP.GE.AND P2, PT, R12, R11.reuse, PT ;  /* 0x0000000b0c00720c */ /* 0x0a0fe40003f46270 */
[----:B------:R-:W-:Y:S01]  /*16430*/  ISETP.GE.AND P3, PT, R28, R11, PT ;  /* 0x0000000b1c00720c */ /* 0x000fe20003f66270 */
[----:B------:R-:W-:Y:S01]  /*16440*/  IMAD.WIDE.U32 R2, R19, UR4, R2 ;  /* 0x0000000413027c25 */ /* 0x000fe2000f8e0002 */
[----:B------:R-:W-:-:S03]  /*16450*/  UMOV UR4, 0xffffffff ;  /* 0xffffffff00047882 */ /* 0x000fc60000000000 */
[----:B------:R-:W-:Y:S01]  /*16460*/  IMAD R10, R19, UR5, R3 ;  /* 0x00000005130a7c24 */ /* 0x000fe2000f8e0203 */
[----:B------:R-:W-:-:S04]  /*16470*/  IADD3 R9, P0, R2, UR6, RZ ;  /* 0x0000000602097c10 */ /* 0x000fc8000ff1e0ff */
[----:B------:R-:W-:Y:S01]  /*16480*/  IADD3.X R10, R10, UR7, RZ, P0, !PT ;  /* 0x000000070a0a7c10 */ /* 0x000fe200087fe4ff */
[----:B------:R-:W-:Y:S08]  /*16490*/  BRA.DIV UR4, `(.L_x_1633) ;  /* 0x0000004204847947 */ /* 0x000ff0000b800000 */
[----:B-1----:R-:W1:Y:S04]  /*164a0*/  SHFL.IDX PT, R14, R9, RZ, 0x181f ;  /* 0x00181fff090e7589 */ /* 0x002e6800000e0000 */
[----:B------:R-:W3:Y:S04]  /*164b0*/  SHFL.IDX PT, R3, R10, RZ, 0x181f ;  /* 0x00181fff0a037589 */ /* 0x000ee800000e0000 */
[----:B------:R-:W-:Y:S01]  /*164c0*/  SHFL.IDX PT, R7, R10, 0x1, 0x181f ;  /* 0x00381f000a077f89 */ /* 0x000fe200000e0000 */
[----:B-1----:R-:W-:-:S03]  /*164d0*/  IADD3 R2, P0, R28, R14, RZ ;  /* 0x0000000e1c027210 */ /* 0x002fc60007f1e0ff */
[----:B------:R-:W1:Y:S02]  /*164e0*/  SHFL.IDX PT, R14, R9, 0x1, 0x181f ;  /* 0x00381f00090e7f89 */ /* 0x000e6400000e0000 */
[----:B---3--:R-:W-:-:S05]  /*164f0*/  IMAD.X R3, RZ, RZ, R3, P0 ;  /* 0x000000ffff037224 */ /* 0x008fca00000e0603 */
[----:B------:R-:W-:Y:S04]  /*16500*/  LDGSTS.E.BYPASS.LTC128B.128 [R4+0x20000], desc[UR36][R2.64], !P3 ;  /* 0x2000000002047fae */ /* 0x000fe8000d901d64 */
[----:B------:R3:W-:Y:S01]  /*16510*/  LDGSTS.E.BYPASS.LTC128B.128 [R4+0x22000], desc[UR36][R2.64+0x80], !P2 ;  /* 0x2200008002047fae */ /* 0x0007e2000d101d64 */
[----:B-1----:R-:W-:-:S03]  /*16520*/  IADD3 R6, P0, R28, R14, RZ ;  /* 0x0000000e1c067210 */ /* 0x002fc60007f1e0ff */
[----:B---3--:R-:W-:Y:S04]  /*16530*/  SHFL.IDX PT, R3, R10, 0x2, 0x181f ;  /* 0x00581f000a037f89 */ /* 0x008fe800000e0000 */
[----:B------:R-:W1:Y:S01]  /*16540*/  SHFL.IDX PT, R14, R9, 0x2, 0x181f ;  /* 0x00581f00090e7f89 */ /* 0x000e6200000e0000 */
[----:B------:R-:W-:-:S03]  /*16550*/  IMAD.X R7, RZ, RZ, R7, P0 ;  /* 0x000000ffff077224 */ /* 0x000fc600000e0607 */
[----:B------:R-:W3:Y:S04]  /*16560*/  SHFL.IDX PT, R10, R10, 0x3, 0x181f ;  /* 0x00781f000a0a7f89 */ /* 0x000ee800000e0000 */
[----:B------:R0:W-:Y:S04]  /*16570*/  LDGSTS.E.BYPASS.LTC128B.128 [R4+0x20800], desc[UR36][R6.64], !P3 ;  /* 0x2080000006047fae */ /* 0x0001e8000d901d64 */
[----:B------:R0:W-:Y:S01]  /*16580*/  LDGSTS.E.BYPASS.LTC128B.128 [R4+0x22800], desc[UR36][R6.64+0x80], !P2 ;  /* 0x2280008006047fae */ /* 0x0001e2000d101d64 */
[----:B-1----:R-:W-:-:S03]  /*16590*/  IADD3 R2, P0, R28, R14, RZ ;  /* 0x0000000e1c027210 */ /* 0x002fc60007f1e0ff */
[----:B------:R0:W1:Y:S02]  /*165a0*/  SHFL.IDX PT, R14, R9, 0x3, 0x181f ;  /* 0x00781f00090e7f89 */ /* 0x00006400000e0000 */
[----:B------:R-:W-:-:S05]  /*165b0*/  IMAD.X R3, RZ, RZ, R3, P0 ;  /* 0x000000ffff037224 */ /* 0x000fca00000e0603 */
[----:B------:R0:W-:Y:S04]  /*165c0*/  LDGSTS.E.BYPASS.LTC128B.128 [R4+0x21000], desc[UR36][R2.64], !P3 ;  /* 0x2100000002047fae */ /* 0x0001e8000d901d64 */
[----:B---3--:R0:W-:Y:S02]  /*165d0*/  LDGSTS.E.BYPASS.LTC128B.128 [R4+0x23000], desc[UR36][R2.64+0x80], !P2 ;  /* 0x2300008002047fae */ /* 0x0081e4000d101d64 */
.L_x_1744:
[----:B01----:R-:W-:-:S05]  /*165e0*/  IADD3 R2, P0, R28, R14, RZ ;  /* 0x0000000e1c027210 */ /* 0x003fca0007f1e0ff */
        /* <DEDUP_REMOVED lines=8> */
.L_x_1634:
        /* <DEDUP_REMOVED lines=10> */
.L_x_1635:
[----:B------:R2:W-:Y:S02]  /*16710*/  SYNCS.ARRIVE.TRANS64.A1T0 RZ, [R0+URZ+0x28430], RZ ;  /* 0x028430ff00ff79a7 */ /* 0x0005e4000810003f */
[----:B--2-4-:R-:W-:-:S05]  /*16720*/  IMAD.U32 R0, RZ, RZ, UR46 ;  /* 0x0000002eff007e24 */ /* 0x014fca000f8e00ff */
[----:B------:R-:W-:-:S13]  /*16730*/  ISETP.NE.AND P0, PT, R0, 0x3, PT ;  /* 0x000000030000780c */ /* 0x000fda0003f05270 */
[----:B------:R-:W-:Y:S05]  /*16740*/  @!P0 BRA `(.L_x_1636) ;  /* 0x0000000000048947 */ /* 0x000fea0003800000 */
[----:B------:R-:W-:Y:S01]  /*16750*/  BPT.TRAP 0x1 ;  /* 0x000000040000795c */ /* 0x000fe20000300000 */
.L_x_1636:
[----:B0-----:R-:W-:Y:S01]  /*16760*/  LOP3.LUT R3, R8, 0x1, RZ, 0x3c, !PT ;  /* 0x0000000108037812 */ /* 0x001fe200078e3cff */
[----:B------:R-:W-:Y:S01]  /*16770*/  IMAD R0, R5, 0x8, R17 ;  /* 0x0000000805007824 */ /* 0x000fe200078e0211 */
[----:B------:R-:W-:Y:S02]  /*16780*/  BSSY B0, `(.L_x_1637) ;  /* 0x0000004000007945 */ /* 0x000fe40003800000 */
[----:B------:R-:W-:-:S04]  /*16790*/  SHF.L.U32 R3, R3, 0x1f, RZ ;  /* 0x0000001f03037819 */ /* 0x000fc800000006ff */
[----:B------:R-:W0:Y:S02]  /*167a0*/  SYNCS.PHASECHK.TRANS64.TRYWAIT P2, [R0+URZ+0x28470], R3 ;  /* 0x02847003000075a7 */ /* 0x000e24000804017f */
[----:B0-----:R-:W-:Y:S05]  /*167b0*/  @!P2 BRA `(.L_x_1638) ;  /* 0x0000004000d0a947 */ /* 0x001fea0003800000 */
.L_x_1745:
[----:B------:R-:W-:Y:S05]  /*167c0*/  BSYNC B0 ;  /* 0x0000000000007941 */ /* 0x000fea0003800000 */
.L_x_1637:
[----:B------:R-:W-:-:S13]  /*167d0*/  LOP3.LUT P2, RZ, R16, 0x8, RZ, 0xc0, !PT ;  /* 0x0000000810ff7812 */ /* 0x000fda000784c0ff */
[----:B------:R-:W-:Y:S05]  /*167e0*/  @!P2 BRA `(.L_x_1639) ;  /* 0x000000000004a947 */ /* 0x000fea0003800000 */
[----:B------:R-:W-:Y:S01]  /*167f0*/  BPT.TRAP 0x1 ;  /* 0x000000040000795c */ /* 0x000fe20000300000 */
.L_x_1639:
[----:B0-----:R-:W-:Y:S01]  /*16800*/  SHF.L.U32 R3, R8, 0x1f, RZ ;  /* 0x0000001f08037819 */ /* 0x001fe200000006ff */
[----:B------:R-:W-:-:S03]  /*16810*/  IMAD.SHL.U32 R2, R5, 0x4000, RZ ;  /* 0x0000400005027824 */ /* 0x000fc600078e00ff */
[----:B------:R-:W0:Y:S02]  /*16820*/  SYNCS.PHASECHK.TRANS64.TRYWAIT P2, [R0+URZ+0x28460], R3 ;  /* 0x02846003000075a7 */ /* 0x000e24000804017f */
[----:B0-----:R-:W-:Y:S05]  /*16830*/  @!P2 BRA `(.L_x_1640) ;  /* 0x0000004000c4a947 */ /* 0x001fea0003800000 */
.L_x_1746:
[----:B------:R-:W-:Y:S01]  /*16840*/  LOP3.LUT R4, R2, R33, RZ, 0xfc, !PT ;  /* 0x0000002102047212 */ /* 0x000fe200078efcff */
[----:B------:R-:W-:Y:S05]  /*16850*/  WARPSYNC.ALL ;  /* 0x0000000000007948 */ /* 0x000fea0003800000 */
[C---:B0-----:R-:W-:Y:S01]  /*16860*/  IMAD.IADD R3, R17.reuse, 0x1, R4 ;  /* 0x0000000111037824 */ /* 0x041fe200078e0204 */
[----:B------:R-:W-:Y:S02]  /*16870*/  IADD3 R2, R17, R2, R31 ;  /* 0x0000000211027210 */ /* 0x000fe40007ffe01f */
[----:B------:R-:W-:Y:S01]  /*16880*/  LOP3.LUT P2, RZ, R16, 0x8, RZ, 0xc0, !PT ;  /* 0x0000000810ff7812 */ /* 0x000fe2000784c0ff */
[----:B------:R-:W-:Y:S01]  /*16890*/  IMAD.IADD R18, R34, 0x1, R3 ;  /* 0x0000000122127824 */ /* 0x000fe200078e0203 */
[----:B------:R-:W0:Y:S02]  /*168a0*/  LDSM.16.MT88.4 R4, [R3+0x10000] ;  /* 0x010000000304783b */ /* 0x000e240000004200 */
[----:B0-----:R-:W-:-:S02]  /*168b0*/  PRMT R8, R4, 0x6420, R5 ;  /* 0x0000642004087816 */ /* 0x001fc40000000005 */
[----:B------:R-:W-:Y:S02]  /*168c0*/  PRMT R9, R4, 0x7531, R5 ;  /* 0x0000753104097816 */ /* 0x000fe40000000005 */
[C-C-:B------:R-:W-:Y:S02]  /*168d0*/  PRMT R10, R6.reuse, 0x6420, R7.reuse ;  /* 0x00006420060a7816 */ /* 0x140fe40000000007 */
[----:B------:R-:W-:Y:S02]  /*168e0*/  PRMT R11, R6, 0x7531, R7 ;  /* 0x00007531060b7816 */ /* 0x000fe40000000007 */
[----:B------:R-:W0:Y:S04]  /*168f0*/  LDSM.16.MT88.4 R4, [R18+0x10000] ;  /* 0x010000001204783b */ /* 0x000e280000004200 */
[----:B------:R-:W-:Y:S01]  /*16900*/  STSM.16.M88.4 [R2+0x8000], R8 ;  /* 0x0080000802007844 */ /* 0x000fe20000000200 */
        /* <DEDUP_REMOVED lines=23> */
[----:B------:R-:W-:-:S05]  /*16a80*/  PRMT R11, R14, 0x7531, R15 ;  /* 0x000075310e0b7816 */ /* 0x000fca000000000f */
[----:B------:R2:W-:Y:S02]  /*16a90*/  STSM.16.M88.4 [R2], R8 ;  /* 0x0000000802007844 */ /* 0x0005e40000000200 */
[C-C-:B--2---:R-:W-:Y:S02]  /*16aa0*/  PRMT R8, R4.reuse, 0x6420, R5.reuse ;  /* 0x0000642004087816 */ /* 0x144fe40000000005 */
        /* <DEDUP_REMOVED lines=24> */
.L_x_1641:
[----:B-1----:R1:W-:Y:S01]  /*16c30*/  SYNCS.ARRIVE.TRANS64.A1T0 RZ, [R0+URZ+0x28450], RZ ;  /* 0x028450ff00ff79a7 */ /* 0x0023e2000810003f */
[----:B------:R-:W-:Y:S06]  /*16c40*/  BAR.SYNC.DEFER_BLOCKING 0x2, 0x80 ;  /* 0x0082000000007b1d */ /* 0x000fec0000010000 */
[----:B------:R-:W-:Y:S05]  /*16c50*/  @!P0 BRA `(.L_x_1642) ;  /* 0x0000000000048947 */ /* 0x000fea0003800000 */
[----:B------:R-:W-:Y:S01]  /*16c60*/  BPT.TRAP 0x1 ;  /* 0x000000040000795c */ /* 0x000fe20000300000 */
.L_x_1642:
[----:B-1----:R-:W-:Y:S02]  /*16c70*/  VIADD R0, R0, 0x28480 ;  /* 0x0002848000007836 */ /* 0x002fe40000000000 */
[----:B0-----:R-:W-:Y:S02]  /*16c80*/  IMAD.MOV.U32 R5, RZ, RZ, R22 ;  /* 0x000000ffff057224 */ /* 0x001fe400078e0016 */
[----:B------:R-:W-:Y:S01]  /*16c90*/  IMAD.MOV.U32 R8, RZ, RZ, R23 ;  /* 0x000000ffff087224 */ /* 0x000fe200078e0017 */
[----:B------:R-:W-:-:S04]  /*16ca0*/  PRMT R0, R29, 0x654, R0 ;  /* 0x000006541d007816 */ /* 0x000fc80000000000 */
[----:B------:R2:W-:Y:S01]  /*16cb0*/  SYNCS.ARRIVE.TRANS64.RED.A1T0 RZ, [R0+URZ], RZ ;  /* 0x000000ff00ff79a7 */ /* 0x0005e2000810043f */
[----:B------:R-:W-:Y:S05]  /*16cc0*/  @P1 BRA `(.L_x_1643) ;  /* 0xffffffec00c41947 */ /* 0x000fea000383ffff */
.L_x_1623:
[----:B0-2---:R-:W0:Y:S01]  /*16cd0*/  S2R R0, SR_TID.X ;  /* 0x0000000000007919 */ /* 0x005e220000002100 */
[----:B------:R-:W-:Y:S01]  /*16ce0*/  BSSY B0, `(.L_x_1644) ;  /* 0x0000012000007945 */ /* 0x000fe20003800000 */
[----:B0-----:R-:W-:Y:S01]  /*16cf0*/  LOP3.LUT R2, R0, 0x7f, RZ, 0xc0, !PT ;  /* 0x0000007f00027812 */ /* 0x001fe200078ec0ff */
[----:B------:R-:W-:-:S03]  /*16d00*/  IMAD.U32 R0, RZ, RZ, UR46 ;  /* 0x0000002eff007e24 */ /* 0x000fc6000f8e00ff */
[----:B------:R-:W-:Y:S02]  /*16d10*/  ISETP.NE.AND P1, PT, R2, RZ, PT ;  /* 0x000000ff0200720c */ /* 0x000fe40003f25270 */
[----:B------:R-:W-:-:S11]  /*16d20*/  ISETP.NE.AND P0, PT, R0, 0x3, PT ;  /* 0x000000030000780c */ /* 0x000fd60003f05270 */
[----:B------:R-:W-:Y:S05]  /*16d30*/  @P1 BRA `(.L_x_1645) ;  /* 0x0000000000301947 */ /* 0x000fea0003800000 */
[----:B------:R-:W0:Y:S01]  /*16d40*/  S2R R5, SR_LANEID ;  /* 0x0000000000057919 */ /* 0x000e220000000000 */
[----:B------:R-:W-:Y:S01]  /*16d50*/  VOTEU.ANY UR4, UPT, PT ;  /* 0x0000000000047886 */ /* 0x000fe200038e0100 */
[----:B------:R-:W2:Y:S01]  /*16d60*/  LDC.64 R2, c[0x0][0xc60] ;  /* 0x00031800ff027b82 */ /* 0x000ea20000000a00 */
[----:B------:R-:W0:Y:S02]  /*16d70*/  FLO.U32 R0, UR4 ;  /* 0x0000000400007d00 */ /* 0x000e2400080e0000 */
[----:B0-----:R-:W-:-:S06]  /*16d80*/  ISETP.EQ.U32.AND P1, PT, R0, R5, PT ;  /* 0x000000050000720c */ /* 0x001fcc0003f22070 */
[----:B------:R-:W2:Y:S07]  /*16d90*/  POPC R5, UR4 ;  /* 0x0000000400057d09 */ /* 0x000eae0008000000 */
[----:B--2---:R-:W2:Y:S01]  /*16da0*/  @P1 ATOMG.E.ADD.STRONG.GPU PT, R3, desc[UR36][R2.64], R5 ;  /* 0x00000005020319a8 */ /* 0x004ea200081ee1e4 */
[----:B------:R-:W0:Y:S02]  /*16db0*/  S2R R4, SR_LTMASK ;  /* 0x0000000000047919 */ /* 0x000e240000003900 */
[----:B0-----:R-:W-:-:S04]  /*16dc0*/  LOP3.LUT R4, R4, UR4, RZ, 0xc0, !PT ;  /* 0x0000000404047c12 */ /* 0x001fc8000f8ec0ff */
[----:B------:R-:W0:Y:S01]  /*16dd0*/  POPC R7, R4 ;  /* 0x0000000400077309 */ /* 0x000e220000000000 */
[----:B--2---:R-:W0:Y:S02]  /*16de0*/  SHFL.IDX PT, R0, R3, R0, 0x1f ;  /* 0x00001f0003007589 */ /* 0x004e2400000e0000 */
[----:B0-----:R-:W-:-:S07]  /*16df0*/  IADD3 R24, R0, UR47, R7 ;  /* 0x0000002f00187c10 */ /* 0x001fce000fffe007 */
.L_x_1645:
[----:B------:R-:W-:Y:S05]  /*16e00*/  BSYNC B0 ;  /* 0x0000000000007941 */ /* 0x000fea0003800000 */
.L_x_1644:
[----:B------:R-:W-:Y:S05]  /*16e10*/  @!P0 BRA `(.L_x_1646) ;  /* 0x0000000000048947 */ /* 0x000fea0003800000 */
[----:B------:R-:W-:Y:S01]  /*16e20*/  BPT.TRAP 0x1 ;  /* 0x000000040000795c */ /* 0x000fe20000300000 */
.L_x_1646:
[----:B------:R-:W-:Y:S01]  /*16e30*/  LOP3.LUT R3, R23, 0x1, RZ, 0x3c, !PT ;  /* 0x0000000117037812 */ /* 0x000fe200078e3cff */
[----:B------:R-:W-:Y:S01]  /*16e40*/  IMAD R18, R22, 0x8, R17 ;  /* 0x0000000816127824 */ /* 0x000fe200078e0211 */
[----:B------:R-:W-:Y:S02]  /*16e50*/  BSSY B0, `(.L_x_1647) ;  /* 0x0000004000007945 */ /* 0x000fe40003800000 */
[----:B------:R-:W-:-:S04]  /*16e60*/  SHF.L.U32 R3, R3, 0x1f, RZ ;  /* 0x0000001f03037819 */ /* 0x000fc800000006ff */
[----:B------:R-:W0:Y:S02]  /*16e70*/  SYNCS.PHASECHK.TRANS64.TRYWAIT P1, [R18+URZ+0x28470], R3 ;  /* 0x02847003120075a7 */ /* 0x000e24000802017f */
[----:B0-----:R-:W-:Y:S05]  /*16e80*/  @!P1 BRA `(.L_x_1648) ;  /* 0x0000003c00449947 */ /* 0x001fea0003800000 */
.L_x_1747:
[----:B------:R-:W-:Y:S05]  /*16e90*/  BSYNC B0 ;  /* 0x0000000000007941 */ /* 0x000fea0003800000 */
.L_x_1647:
[----:B------:R-:W-:-:S13]  /*16ea0*/  LOP3.LUT P1, RZ, R16, 0x8, RZ, 0xc0, !PT ;  /* 0x0000000810ff7812 */ /* 0x000fda000782c0ff */
[----:B------:R-:W-:Y:S05]  /*16eb0*/  @!P1 BRA `(.L_x_1649) ;  /* 0x0000000000049947 */ /* 0x000fea0003800000 */
[----:B------:R-:W-:Y:S01]  /*16ec0*/  BPT.TRAP 0x1 ;  /* 0x000000040000795c */ /* 0x000fe20000300000 */
.L_x_1649:
[----:B0-----:R-:W-:-:S04]  /*16ed0*/  SHF.L.U32 R3, R23, 0x1f, RZ ;  /* 0x0000001f17037819 */ /* 0x001fc800000006ff */
[----:B------:R-:W0:Y:S02]  /*16ee0*/  SYNCS.PHASECHK.TRANS64.TRYWAIT P1, [R18+URZ+0x28460], R3 ;  /* 0x02846003120075a7 */ /* 0x000e24000802017f */
[----:B0-----:R-:W-:Y:S05]  /*16ef0*/  @!P1 BRA `(.L_x_1650) ;  /* 0x0000003c003c9947 */ /* 0x001fea0003800000 */
.L_x_1748:
[----:B------:R-:W-:Y:S01]  /*16f00*/  IMAD.SHL.U32 R0, R22, 0x4000, RZ ;  /* 0x0000400016007824 */ /* 0x000fe200078e00ff */
[----:B------:R-:W-:Y:S05]  /*16f10*/  WARPSYNC.ALL ;  /* 0x0000000000007948 */ /* 0x000fea0003800000 */
[----:B------:R-:W-:Y:S02]  /*16f20*/  LOP3.LUT R2, R0, R33, RZ, 0xfc, !PT ;  /* 0x0000002100027212 */ /* 0x000fe400078efcff */
[C---:B------:R-:W-:Y:S02]  /*16f30*/  IADD3 R0, R17.reuse, R0, R31 ;  /* 0x0000000011007210 */ /* 0x040fe40007ffe01f */
[----:B------:R-:W-:Y:S01]  /*16f40*/  LOP3.LUT P1, RZ, R16, 0x8, RZ, 0xc0, !PT ;  /* 0x0000000810ff7812 */ /* 0x000fe2000782c0ff */
[----:B------:R-:W-:-:S04]  /*16f50*/  IMAD.IADD R2, R17, 0x1, R2 ;  /* 0x0000000111027824 */ /* 0x000fc800078e0202 */
[----:B0-----:R-:W-:Y:S01]  /*16f60*/  IMAD.IADD R3, R34, 0x1, R2 ;  /* 0x0000000122037824 */ /* 0x001fe200078e0202 */
[----:B------:R-:W0:Y:S04]  /*16f70*/  LDSM.16.MT88.4 R4, [R2+0x10000] ;  /* 0x010000000204783b */ /* 0x000e280000004200 */
[----:B------:R-:W2:Y:S01]  /*16f80*/  LDSM.16.MT88.4 R8, [R3+0x10000] ;  /* 0x010000000308783b */ /* 0x000ea20000004200 */
[C-C-:B0-----:R-:W-:Y:S02]  /*16f90*/  PRMT R12, R4.reuse, 0x6420, R5.reuse ;  /* 0x00006420040c7816 */ /* 0x141fe40000000005 */
[----:B------:R-:W-:Y:S02]  /*16fa0*/  PRMT R13, R4, 0x7531, R5 ;  /* 0x00007531040d7816 */ /* 0x000fe40000000005 */
[----:B-1----:R-:W-:-:S02]  /*16fb0*/  PRMT R14, R6, 0x6420, R7 ;  /* 0x00006420060e7816 */ /* 0x002fc40000000007 */
[----:B------:R-:W-:Y:S02]  /*16fc0*/  PRMT R15, R6, 0x7531, R7 ;  /* 0x00007531060f7816 */ /* 0x000fe40000000007 */
[C-C-:B--2---:R-:W-:Y:S02]  /*16fd0*/  PRMT R4, R8.reuse, 0x6420, R9.reuse ;  /* 0x0000642008047816 */ /* 0x144fe40000000009 */
        /* <DEDUP_REMOVED lines=50> */
.L_x_1651:
[----:B-1----:R1:W-:Y:S01]  /*17300*/  SYNCS.ARRIVE.TRANS64.A1T0 RZ, [R18+URZ+0x28450], RZ ;  /* 0x028450ff12ff79a7 */ /* 0x0023e2000810003f */
[----:B------:R-:W-:Y:S06]  /*17310*/  BAR.SYNC.DEFER_BLOCKING 0x2, 0x80 ;  /* 0x0082000000007b1d */ /* 0x000fec0000010000 */
[----:B------:R-:W-:Y:S05]  /*17320*/  @!P0 BRA `(.L_x_1652) ;  /* 0x0000000000048947 */ /* 0x000fea0003800000 */
[----:B------:R-:W-:Y:S01]  /*17330*/  BPT.TRAP 0x1 ;  /* 0x000000040000795c */ /* 0x000fe20000300000 */
.L_x_1652:
[----:B-1----:R-:W-:Y:S02]  /*17340*/  VIADD R18, R18, 0x28480 ;  /* 0x0002848012127836 */ /* 0x002fe40000000000 */
[----:B------:R-:W-:-:S03]  /*17350*/  VIADD R22, R22, 0x1 ;  /* 0x0000000116167836 */ /* 0x000fc60000000000 */
[----:B------:R-:W-:Y:S02]  /*17360*/  PRMT R18, R29, 0x654, R18 ;  /* 0x000006541d127816 */ /* 0x000fe40000000012 */
[C---:B------:R-:W-:Y:S02]  /*17370*/  ISETP.NE.AND P0, PT, R22.reuse, 0x2, PT ;  /* 0x000000021600780c */ /* 0x040fe40003f05270 */
[----:B------:R1:W-:Y:S02]  /*17380*/  SYNCS.ARRIVE.TRANS64.RED.A1T0 RZ, [R18+URZ], RZ ;  /* 0x000000ff12ff79a7 */ /* 0x0003e4000810043f */
[----:B0-----:R-:W-:Y:S02]  /*17390*/  SEL R0, RZ, 0x1, P0 ;  /* 0x00000001ff007807 */ /* 0x001fe40000000000 */
[----:B------:R-:W-:Y:S02]  /*173a0*/  SEL R22, R22, RZ, P0 ;  /* 0x000000ff16167207 */ /* 0x000fe40000000000 */
[----:B------:R-:W-:-:S07]  /*173b0*/  LOP3.LUT R23, R23, R0, RZ, 0x3c, !PT ;  /* 0x0000000017177212 */ /* 0x000fce00078e3cff */
.L_x_1593:
[----:B------:R-:W-:Y:S05]  /*173c0*/  BSYNC B7 ;  /* 0x0000000000077941 */ /* 0x000fea0003800000 */
.L_x_1591:
[----:B------:R-:W-:-:S13]  /*173d0*/  LOP3.LUT P0, RZ, R16, 0x20, RZ, 0xc0, !PT ;  /* 0x0000002010ff7812 */ /* 0x000fda000780c0ff */
[----:B------:R-:W-:Y:S05]  /*173e0*/  @!P0 BRA `(.L_x_1653) ;  /* 0x0000000000248947 */ /* 0x000fea0003800000 */
[----:B------:R-:W0:Y:S08]  /*173f0*/  S2UR UR4, SR_CgaCtaId ;  /* 0x00000000000479c3 */ /* 0x000e300000008800 */
[----:B------:R-:W-:Y:S01]  /*17400*/  BAR.SYNC.DEFER_BLOCKING 0x5, 0x180 ;  /* 0x0146000000007b1d */ /* 0x000fe20000010000 */
[----:B------:R-:W-:Y:S01]  /*17410*/  MOV R0, 0x400 ;  /* 0x0000040000007802 */ /* 0x000fe20000000f00 */
[----:B0-----:R-:W-:-:S05]  /*17420*/  IMAD.U32 R29, RZ, RZ, UR4 ;  /* 0x00000004ff1d7e24 */ /* 0x001fca000f8e00ff */
[----:B------:R-:W-:-:S05]  /*17430*/  LEA R17, R29, R0, 0x18 ;  /* 0x000000001d117211 */ /* 0x000fca00078ec0ff */
[----:B------:R-:W0:Y:S02]  /*17440*/  LDS.128 R24, [R17+0x284d0] ;  /* 0x0284d00011187984 */ /* 0x000e240000000c00 */
[----:B0-----:R-:W-:Y:S01]  /*17450*/  R2UR UR42, R27 ;  /* 0x000000001b2a72ca */ /* 0x001fe200000e0000 */
[----:B------:R-:W-:Y:S06]  /*17460*/  BAR.ARV 0x4, 0x180 ;  /* 0x0106000000007b1d */ /* 0x000fec0000002000 */
[----:B------:R-:W-:Y:S08]  /*17470*/  BRA `(.L_x_1654) ;  /* 0x0000000c00b47947 */ /* 0x000ff00003800000 */
.L_x_1653:
[----:B------:R-:W0:Y:S01]  /*17480*/  S2R R0, SR_TID.X ;  /* 0x0000000000007919 */ /* 0x000e220000002100 */
[----:B------:R-:W-:Y:S01]  /*17490*/  ULDC UR4, c[0x0][0xc3c] ;  /* 0x00030f0000047ab9 */ /* 0x000fe20000000800 */
[----:B0-----:R-:W-:Y:S01]  /*174a0*/  LOP3.LUT R9, R0, 0x1f, RZ, 0xc0, !PT ;  /* 0x0000001f00097812 */ /* 0x001fe200078ec0ff */
[----:B------:R-:W-:-:S03]  /*174b0*/  IMAD.MOV.U32 R0, RZ, RZ, RZ ;  /* 0x000000ffff007224 */ /* 0x000fc600078e00ff */
[C---:B------:R-:W-:Y:S01]  /*174c0*/  ISETP.NE.AND P0, PT, R9.reuse, 0x1f, PT ;  /* 0x0000001f0900780c */ /* 0x040fe20003f05270 */
[----:B------:R-:W-:-:S05]  /*174d0*/  VIADD R7, R9, UR42 ;  /* 0x0000002a09077c36 */ /* 0x000fca0008000000 */
[----:B------:R-:W-:Y:S01]  /*174e0*/  ISETP.GE.OR P1, PT, R7, UR4, !P0 ;  /* 0x0000000407007c0c */ /* 0x000fe2000c726670 */
[----:B------:R-:W-:-:S12]  /*174f0*/  ULDC UR4, c[0x0][0xc3c] ;  /* 0x00030f0000047ab9 */ /* 0x000fd80000000800 */
[----:B------:R-:W0:Y:S08]  /*17500*/  @!P1 LDC.64 R2, c[0x0][0xc80] ;  /* 0x00032000ff029b82 */ /* 0x000e300000000a00 */
[----:B------:R-:W2:Y:S01]  /*17510*/  @!P1 LDC.64 R4, c[0x0][0xc78] ;  /* 0x00031e00ff049b82 */ /* 0x000ea20000000a00 */
[----:B0-----:R-:W-:-:S05]  /*17520*/  @!P1 IMAD.WIDE R2, R7, 0x4, R2 ;  /* 0x0000000407029825 */ /* 0x001fca00078e0202 */
[----:B------:R2:W3:Y:S02]  /*17530*/  @!P1 LDG.E R0, desc[UR36][R2.64] ;  /* 0x0000002402009981 */ /* 0x0004e4000c1e1900 */
[----:B--2---:R-:W-:-:S04]  /*17540*/  @!P1 IMAD.WIDE R2, R7, 0x4, R4 ;  /* 0x0000000407029825 */ /* 0x004fc800078e0204 */
[----:B------:R-:W-:-:S06]  /*17550*/  IMAD.MOV.U32 R5, RZ, RZ, RZ ;  /* 0x000000ffff057224 */ /* 0x000fcc00078e00ff */
[----:B------:R-:W3:Y:S01]  /*17560*/  @!P1 LDG.E R5, desc[UR36][R2.64] ;  /* 0x0000002402059981 */ /* 0x000ee2000c1e1900 */
[C---:B------:R-:W-:Y:S02]  /*17570*/  ISETP.NE.AND P1, PT, R9.reuse, RZ, PT ;  /* 0x000000ff0900720c */ /* 0x040fe40003f25270 */
[C---:B------:R-:W-:Y:S02]  /*17580*/  ISETP.GE.U32.AND P2, PT, R9.reuse, 0x2, PT ;  /* 0x000000020900780c */ /* 0x040fe40003f46070 */
[C---:B------:R-:W-:Y:S02]  /*17590*/  ISETP.GE.U32.AND P3, PT, R9.reuse, 0x4, PT ;  /* 0x000000040900780c */ /* 0x040fe40003f66070 */
[C---:B------:R-:W-:Y:S02]  /*175a0*/  ISETP.GE.U32.AND P4, PT, R9.reuse, 0x8, PT ;  /* 0x000000080900780c */ /* 0x040fe40003f86070 */
[----:B------:R-:W-:Y:S01]  /*175b0*/  ISETP.GE.U32.AND P5, PT, R9, 0x10, PT ;  /* 0x000000100900780c */ /* 0x000fe20003fa6070 */
[----:B---3--:R-:W-:-:S05]  /*175c0*/  IMAD R4, R5, R0, RZ ;  /* 0x0000000005047224 */ /* 0x008fca00078e02ff */
[----:B------:R-:W0:Y:S02]  /*175d0*/  SHFL.UP PT, R6, R4, 0x1, RZ ;  /* 0x0420000004067989 */ /* 0x000e2400000e00ff */
[----:B0-----:R-:W-:-:S05]  /*175e0*/  SEL R7, R6, RZ, P1 ;  /* 0x000000ff06077207 */ /* 0x001fca0000800000 */
[----:B------:R-:W-:Y:S02]  /*175f0*/  IMAD.IADD R7, R4, 0x1, R7 ;  /* 0x0000000104077824 */ /* 0x000fe400078e0207 */
[----:B------:R-:W0:Y:S03]  /*17600*/  LDC R4, c[0x0][0xc38] ;  /* 0x00030e00ff047b82 */ /* 0x000e260000000800 */
[----:B------:R-:W2:Y:S02]  /*17610*/  SHFL.UP PT, R6, R7, 0x2, RZ ;  /* 0x0440000007067989 */ /* 0x000ea400000e00ff */
[----:B--2---:R-:W-:-:S05]  /*17620*/  SEL R6, R6, RZ, P2 ;  /* 0x000000ff06067207 */ /* 0x004fca0001000000 */
[----:B------:R-:W-:Y:S02]  /*17630*/  IMAD.IADD R6, R7, 0x1, R6 ;  /* 0x0000000107067824 */ /* 0x000fe400078e0206 */
[----:B------:R-:W-:Y:S04]  /*17640*/  SHFL.IDX PT, R7, R24, RZ, 0x1f ;  /* 0x00001fff18077589 */ /* 0x000fe800000e0000 */
[----:B------:R-:W2:Y:S02]  /*17650*/  SHFL.UP PT, R8, R6, 0x4, RZ ;  /* 0x0480000006087989 */ /* 0x000ea400000e00ff */
[----:B--2---:R-:W-:-:S05]  /*17660*/  SEL R3, R8, RZ, P3 ;  /* 0x000000ff08037207 */ /* 0x004fca0001800000 */
[----:B------:R-:W-:Y:S02]  /*17670*/  IMAD.IADD R2, R6, 0x1, R3 ;  /* 0x0000000106027824 */ /* 0x000fe400078e0203 */
[----:B------:R-:W-:Y:S04]  /*17680*/  SHFL.IDX PT, R6, R24, 0x1, 0x1f ;  /* 0x00201f0018067f89 */ /* 0x000fe800000e0000 */
[----:B------:R-:W2:Y:S02]  /*17690*/  SHFL.UP PT, R3, R2, 0x8, RZ ;  /* 0x0500000002037989 */ /* 0x000ea400000e00ff */
[----:B--2---:R-:W-:-:S05]  /*176a0*/  SEL R3, R3, RZ, P4 ;  /* 0x000000ff03037207 */ /* 0x004fca0002000000 */
[----:B------:R-:W-:-:S05]  /*176b0*/  IMAD.IADD R8, R2, 0x1, R3 ;  /* 0x0000000102087824 */ /* 0x000fca00078e0203 */
[----:B------:R-:W2:Y:S02]  /*176c0*/  SHFL.UP PT, R3, R8, 0x10, RZ ;  /* 0x0600000008037989 */ /* 0x000ea400000e00ff */
[----:B--2---:R-:W-:-:S05]  /*176d0*/  SEL R3, R3, RZ, P5 ;  /* 0x000000ff03037207 */ /* 0x004fca0002800000 */
[----:B------:R-:W-:-:S05]  /*176e0*/  IMAD.IADD R3, R8, 0x1, R3 ;  /* 0x0000000108037824 */ /* 0x000fca00078e0203 */
[----:B------:R-:W0:Y:S02]  /*176f0*/  SHFL.IDX PT, R9, R3, 0x1f, 0x1f ;  /* 0x03e01f0003097f89 */ /* 0x000e2400000e0000 */
[----:B0-----:R-:W-:Y:S02]  /*17700*/  IMAD R11, R9, R4, RZ ;  /* 0x00000004090b7224 */ /* 0x001fe400078e02ff */
[----:B------:R-:W-:Y:S02]  /*17710*/  IMAD.MOV.U32 R9, RZ, RZ, RZ ;  /* 0x000000ffff097224 */ /* 0x000fe400078e00ff */
[----:B------:R-:W-:-:S05]  /*17720*/  IMAD.IADD R6, R6, 0x1, R11 ;  /* 0x0000000106067824 */ /* 0x000fca00078e020b */
[----:B------:R-:W-:-:S13]  /*17730*/  ISETP.GT.AND P6, PT, R6, R7, PT ;  /* 0x000000070600720c */ /* 0x000fda0003fc4270 */
[----:B------:R-:W-:Y:S05]  /*17740*/  @P6 BRA `(.L_x_1655) ;  /* 0x00000000009c6947 */ /* 0x000fea0003800000 */
.L_x_1657:
        /* <DEDUP_REMOVED lines=22> */
[----:B------:R-:W-:Y:S02]  /*178b0*/  IMAD.IADD R11, R4, 0x1, R11 ;  /* 0x00000001040b7824 */ /* 0x000fe400078e020b */
[----:B------:R-:W0:Y:S03]  /*178c0*/  LDC R4, c[0x0][0xc38] ;  /* 0x00030e00ff047b82 */ /* 0x000e260000000800 */
[----:B------:R-:W2:Y:S02]  /*178d0*/  SHFL.UP PT, R8, R11, 0x4, RZ ;  /* 0x048000000b087989 */ /* 0x000ea400000e00ff */
[----:B--2---:R-:W-:-:S05]  /*178e0*/  SEL R8, R8, RZ, P3 ;  /* 0x000000ff08087207 */ /* 0x004fca0001800000 */
[----:B------:R-:W-:-:S05]  /*178f0*/  IMAD.IADD R8, R11, 0x1, R8 ;  /* 0x000000010b087824 */ /* 0x000fca00078e0208 */
[----:B------:R-:W2:Y:S02]  /*17900*/  SHFL.UP PT, R2, R8, 0x8, RZ ;  /* 0x0500000008027989 */ /* 0x000ea400000e00ff */
[----:B--2---:R-:W-:-:S05]  /*17910*/  SEL R3, R2, RZ, P4 ;  /* 0x000000ff02037207 */ /* 0x004fca0002000000 */
[----:B------:R-:W-:-:S05]  /*17920*/  IMAD.IADD R3, R8, 0x1, R3 ;  /* 0x0000000108037824 */ /* 0x000fca00078e0203 */
[----:B------:R-:W2:Y:S02]  /*17930*/  SHFL.UP PT, R2, R3, 0x10, RZ ;  /* 0x0600000003027989 */ /* 0x000ea400000e00ff */
[----:B--2---:R-:W-:-:S05]  /*17940*/  SEL R2, R2, RZ, P5 ;  /* 0x000000ff02027207 */ /* 0x004fca0002800000 */
[----:B------:R-:W-:-:S05]  /*17950*/  IMAD.IADD R2, R3, 0x1, R2 ;  /* 0x0000000103027824 */ /* 0x000fca00078e0202 */
[----:B------:R-:W0:Y:S02]  /*17960*/  SHFL.IDX PT, R13, R2, 0x1f, 0x1f ;  /* 0x03e01f00020d7f89 */ /* 0x000e2400000e0000 */
[----:B0-----:R-:W-:-:S04]  /*17970*/  IMAD R11, R13, R4, RZ ;  /* 0x000000040d0b7224 */ /* 0x001fc800078e02ff */
[----:B------:R-:W-:-:S05]  /*17980*/  IMAD.IADD R6, R11, 0x1, R6 ;  /* 0x000000010b067824 */ /* 0x000fca00078e0206 */
[----:B------:R-:W-:-:S13]  /*17990*/  ISETP.GT.AND P6, PT, R6, R7, PT ;  /* 0x000000070600720c */ /* 0x000fda0003fc4270 */
[----:B------:R-:W-:Y:S05]  /*179a0*/  @!P6 BRA `(.L_x_1657) ;  /* 0xfffffffc0068e947 */ /* 0x000fea000383ffff */
[----:B------:R-:W-:-:S07]  /*179b0*/  IMAD.MOV.U32 R3, RZ, RZ, R2 ;  /* 0x000000ffff037224 */ /* 0x000fce00078e0002 */
.L_x_1655:
[----:B------:R-:W-:-:S04]  /*179c0*/  IMAD.IADD R11, R6, 0x1, -R11 ;  /* 0x00000001060b7824 */ /* 0x000fc800078e0a0b */
[----:B------:R-:W-:-:S05]  /*179d0*/  IMAD R2, R3, R4, R11 ;  /* 0x0000000403027224 */ /* 0x000fca00078e020b */
[----:B------:R-:W-:-:S13]  /*179e0*/  ISETP.GT.AND P0, PT, R2, R7, PT ;  /* 0x000000070200720c */ /* 0x000fda0003f04270 */
[----:B------:R-:W-:Y:S02]  /*179f0*/  VOTEU.ANY UR5, UPT, !P0 ;  /* 0x0000000000057886 */ /* 0x000fe400040e0100 */
[----:B------:R-:W-:Y:S02]  /*17a00*/  UPOPC UR4, UR5 ;  /* 0x00000005000472bf */ /* 0x000fe40008000000 */
[----:B------:R-:W-:-:S04]  /*17a10*/  ISETP.NE.AND P0, PT, RZ, UR5, PT ;  /* 0x00000005ff007c0c */ /* 0x000fc8000bf05270 */
[----:B------:R-:W-:Y:S02]  /*17a20*/  IMAD.U32 R6, RZ, RZ, UR4 ;  /* 0x00000004ff067e24 */ /* 0x000fe4000f8e00ff */
[----:B------:R-:W-:-:S04]  /*17a30*/  IMAD.U32 R13, RZ, RZ, UR4 ;  /* 0x00000004ff0d7e24 */ /* 0x000fc8000f8e00ff */
[----:B------:R0:W2:Y:S04]  /*17a40*/  SHFL.IDX PT, R6, R5, R6, 0x1f ;  /* 0x00001f0605067589 */ /* 0x0000a800000e0000 */
[----:B------:R0:W3:Y:S01]  /*17a50*/  SHFL.IDX PT, R0, R0, R13, 0x1f ;  /* 0x00001f0d00007589 */ /* 0x0000e200000e0000 */
[----:B------:R-:W-:Y:S05]  /*17a60*/  @!P0 BRA `(.L_x_1658) ;  /* 0x00000000000c8947 */ /* 0x000fea0003800000 */
[----:B------:R-:W-:-:S06]  /*17a70*/  UIADD3 UR5, UR4, -0x1, URZ ;  /* 0xffffffff04057890 */ /* 0x000fcc000fffe03f */
[----:B------:R-:W-:-:S05]  /*17a80*/  IMAD.U32 R2, RZ, RZ, UR5 ;  /* 0x00000005ff027e24 */ /* 0x000fca000f8e00ff */
[----:B------:R4:W0:Y:S02]  /*17a90*/  SHFL.IDX PT, R9, R3, R2, 0x1f ;  /* 0x00001f0203097589 */ /* 0x00082400000e0000 */
.L_x_1658:
[----:B--2---:R-:W-:Y:S01]  /*17aa0*/  ISETP.NE.AND P0, PT, R6, 0x1, PT ;  /* 0x000000010600780c */ /* 0x004fe20003f05270 */
[----:B0-----:R-:W-:Y:S01]  /*17ab0*/  IMAD R24, R9, R4, R11 ;  /* 0x0000000409187224 */ /* 0x001fe200078e020b */
[----:B------:R-:W-:-:S03]  /*17ac0*/  UIADD3 UR42, UR4, UR42, URZ ;  /* 0x0000002a042a7290 */ /* 0x000fc6000fffe03f */
[----:B------:R-:W-:-:S08]  /*17ad0*/  IMAD.IADD R5, R7, 0x1, -R24 ;  /* 0x0000000107057824 */ /* 0x000fd000078e0a18 */
[----:B------:R-:W-:Y:S05]  /*17ae0*/  @!P0 BRA `(.L_x_1659) ;  /* 0x0000000000dc8947 */ /* 0x000fea0003800000 */
[----:B---3--:R-:W-:Y:S02]  /*17af0*/  IABS R4, R0 ;  /* 0x0000000000047213 */ /* 0x008fe40000000000 */
[----:B------:R-:W-:Y:S02]  /*17b00*/  IABS R7, R6 ;  /* 0x0000000600077213 */ /* 0x000fe40000000000 */
[----:B------:R-:W0:Y:S08]  /*17b10*/  I2F.RP R8, R4 ;  /* 0x0000000400087306 */ /* 0x000e300000209400 */
[----:B------:R-:W2:Y:S08]  /*17b20*/  I2F.RP R10, R7 ;  /* 0x00000007000a7306 */ /* 0x000eb00000209400 */
[----:B0-----:R-:W4:Y:S08]  /*17b30*/  MUFU.RCP R8, R8 ;  /* 0x0000000800087308 */ /* 0x001f300000001000 */
[----:B--2---:R-:W-:Y:S01]  /*17b40*/  MUFU.RCP R10, R10 ;  /* 0x0000000a000a7308 */ /* 0x004fe20000001000 */
[----:B----4-:R-:W-:-:S07]  /*17b50*/  VIADD R2, R8, 0xffffffe ;  /* 0x0ffffffe08027836 */ /* 0x010fce0000000000 */
[----:B------:R0:W2:Y:S02]  /*17b60*/  F2I.FTZ.U32.TRUNC.NTZ R3, R2 ;  /* 0x0000000200037305 */ /* 0x0000a4000021f000 */
[----:B0-----:R-:W-:Y:S02]  /*17b70*/  IMAD.MOV.U32 R2, RZ, RZ, RZ ;  /* 0x000000ffff027224 */ /* 0x001fe400078e00ff */
[----:B--2---:R-:W-:-:S04]  /*17b80*/  IMAD.MOV R9, RZ, RZ, -R3 ;  /* 0x000000ffff097224 */ /* 0x004fc800078e0a03 */
[----:B------:R-:W-:-:S04]  /*17b90*/  IMAD R9, R9, R4, RZ ;  /* 0x0000000409097224 */ /* 0x000fc800078e02ff */
[----:B------:R-:W-:Y:S01]  /*17ba0*/  IMAD.HI.U32 R3, R3, R9, R2 ;  /* 0x0000000903037227 */ /* 0x000fe200078e0002 */
[----:B------:R-:W-:Y:S02]  /*17bb0*/  IABS R9, R5 ;  /* 0x0000000500097213 */ /* 0x000fe40000000000 */
[----:B------:R-:W-:-:S03]  /*17bc0*/  IABS R2, R0 ;  /* 0x0000000000027213 */ /* 0x000fc60000000000 */
[----:B------:R-:W-:-:S04]  /*17bd0*/  IMAD.HI.U32 R8, R3, R9, RZ ;  /* 0x0000000903087227 */ /* 0x000fc800078e00ff */
[----:B------:R-:W-:Y:S02]  /*17be0*/  IMAD.MOV R2, RZ, RZ, -R2 ;  /* 0x000000ffff027224 */ /* 0x000fe400078e0a02 */
[----:B------:R-:W-:Y:S02]  /*17bf0*/  VIADD R3, R10, 0xffffffe ;  /* 0x0ffffffe0a037836 */ /* 0x000fe40000000000 */
[----:B------:R-:W-:-:S04]  /*17c00*/  IMAD R9, R8, R2, R9 ;  /* 0x0000000208097224 */ /* 0x000fc800078e0209 */
[----:B------:R-:W0:Y:S01]  /*17c10*/  F2I.FTZ.U32.TRUNC.NTZ R3, R3 ;  /* 0x0000000300037305 */ /* 0x000e22000021f000 */
[----:B------:R-:W-:-:S13]  /*17c20*/  ISETP.GT.U32.AND P1, PT, R4, R9, PT ;  /* 0x000000090400720c */ /* 0x000fda0003f24070 */
[----:B------:R-:W-:Y:S02]  /*17c30*/  @!P1 IMAD.IADD R9, R9, 0x1, -R4 ;  /* 0x0000000109099824 */ /* 0x000fe400078e0a04 */
[----:B0-----:R-:W-:Y:S02]  /*17c40*/  IMAD.MOV R2, RZ, RZ, -R3 ;  /* 0x000000ffff027224 */ /* 0x001fe400078e0a03 */
[----:B------:R-:W-:Y:S01]  /*17c50*/  @!P1 VIADD R8, R8, 0x1 ;  /* 0x0000000108089836 */ /* 0x000fe20000000000 */
[----:B------:R-:W-:Y:S01]  /*17c60*/  ISETP.GE.U32.AND P0, PT, R9, R4, PT ;  /* 0x000000040900720c */ /* 0x000fe20003f06070 */
[----:B------:R-:W-:Y:S01]  /*17c70*/  IMAD R9, R2, R7, RZ ;  /* 0x0000000702097224 */ /* 0x000fe200078e02ff */
[----:B------:R-:W-:Y:S01]  /*17c80*/  ISETP.NE.AND P1, PT, R0, RZ, PT ;  /* 0x000000ff0000720c */ /* 0x000fe20003f25270 */
[----:B------:R-:W-:-:S04]  /*17c90*/  IMAD.MOV.U32 R2, RZ, RZ, RZ ;  /* 0x000000ffff027224 */ /* 0x000fc800078e00ff */
[----:B------:R-:W-:Y:S01]  /*17ca0*/  IMAD.HI.U32 R4, R3, R9, R2 ;  /* 0x0000000903047227 */ /* 0x000fe200078e0002 */
[----:B------:R-:W-:-:S04]  /*17cb0*/  LOP3.LUT R2, R5, R0, RZ, 0x3c, !PT ;  /* 0x0000000005027212 */ /* 0x000fc800078e3cff */
[----:B------:R-:W-:Y:S01]  /*17cc0*/  ISETP.GE.AND P2, PT, R2, RZ, PT ;  /* 0x000000ff0200720c */ /* 0x000fe20003f46270 */
[----:B------:R-:W-:Y:S01]  /*17cd0*/  @P0 VIADD R8, R8, 0x1 ;  /* 0x0000000108080836 */ /* 0x000fe20000000000 */
[----:B------:R-:W-:-:S05]  /*17ce0*/  IABS R2, R6 ;  /* 0x0000000600027213 */ /* 0x000fca0000000000 */
[----:B------:R-:W-:-:S06]  /*17cf0*/  IMAD.MOV R2, RZ, RZ, -R2 ;  /* 0x000000ffff027224 */ /* 0x000fcc00078e0a02 */
[----:B------:R-:W-:Y:S01]  /*17d00*/  @!P2 IMAD.MOV R8, RZ, RZ, -R8 ;  /* 0x000000ffff08a224 */ /* 0x000fe200078e0a08 */
[----:B------:R-:W-:-:S04]  /*17d10*/  @!P1 LOP3.LUT R8, RZ, R0, RZ, 0x33, !PT ;  /* 0x00000000ff089212 */ /* 0x000fc800078e33ff */
[----:B------:R-:W-:-:S05]  /*17d20*/  IABS R3, R8 ;  /* 0x0000000800037213 */ /* 0x000fca0000000000 */
        /* <DEDUP_REMOVED lines=9> */
[----:B------:R-:W-:-:S04]  /*17dc0*/  IMAD.MOV R2, RZ, RZ, -R8 ;  /* 0x000000ffff027224 */ /* 0x000fc800078e0a08 */
[----:B------:R-:W-:Y:S02]  /*17dd0*/  IMAD R2, R0, R2, R5 ;  /* 0x0000000200027224 */ /* 0x000fe400078e0205 */
[----:B------:R-:W-:-:S06]  /*17de0*/  @P0 VIADD R4, R4, 0x1 ;  /* 0x0000000104040836 */ /* 0x000fcc0000000000 */
[----:B------:R-:W-:Y:S01]  /*17df0*/  @!P2 IMAD.MOV R4, RZ, RZ, -R4 ;  /* 0x000000ffff04a224 */ /* 0x000fe200078e0a04 */
[----:B------:R-:W-:-:S05]  /*17e00*/  @!P1 LOP3.LUT R4, RZ, R6, RZ, 0x33, !PT ;  /* 0x00000006ff049212 */ /* 0x000fca00078e33ff */
[--C-:B------:R-:W-:Y:S02]  /*17e10*/  IMAD.MOV R7, RZ, RZ, -R4.reuse ;  /* 0x000000ffff077224 */ /* 0x100fe400078e0a04 */
[C---:B------:R-:W-:Y:S02]  /*17e20*/  IMAD R3, R6.reuse, 0x1000000, R4 ;  /* 0x0100000006037824 */ /* 0x040fe400078e0204 */
[----:B------:R-:W-:-:S04]  /*17e30*/  IMAD R6, R6, R7, R8 ;  /* 0x0000000706067224 */ /* 0x000fc800078e0208 */
[----:B------:R-:W-:Y:S01]  /*17e40*/  IMAD R26, R6, 0x10000, R3 ;  /* 0x00010000061a7824 */ /* 0x000fe200078e0203 */
[----:B------:R-:W-:Y:S06]  /*17e50*/  BRA `(.L_x_1660) ;  /* 0x0000000000f87947 */ /* 0x000fec0003800000 */
.L_x_1659:
[----:B------:R-:W-:Y:S02]  /*17e60*/  ULDC.64 UR4, c[0x0][0xc90] ;  /* 0x0003240000047ab9 */ /* 0x000fe40000000a00 */
[----:B------:R-:W-:-:S06]  /*17e70*/  UIMAD.WIDE UR4, UR42, 0x4, UR4 ;  /* 0x000000042a0478a5 */ /* 0x000fcc000f8e0204 */
[----:B----4-:R-:W-:Y:S02]  /*17e80*/  IMAD.U32 R2, RZ, RZ, UR4 ;  /* 0x00000004ff027e24 */ /* 0x010fe4000f8e00ff */
[----:B------:R-:W-:-:S05]  /*17e90*/  IMAD.U32 R3, RZ, RZ, UR5 ;  /* 0x00000005ff037e24 */ /* 0x000fca000f8e00ff */
[----:B------:R0:W3:Y:S02]  /*17ea0*/  LDG.E R9, desc[UR36][R2.64] ;  /* 0x0000002402097981 */ /* 0x0000e4000c1e1900 */
[----:B0-----:R-:W-:Y:S02]  /*17eb0*/  IMAD.MOV.U32 R2, RZ, RZ, RZ ;  /* 0x000000ffff027224 */ /* 0x001fe400078e00ff */
[----:B---3--:R-:W-:-:S05]  /*17ec0*/  IMAD R6, R0, R9, RZ ;  /* 0x0000000900067224 */ /* 0x008fca00078e02ff */
[----:B------:R-:W-:-:S04]  /*17ed0*/  IABS R7, R6 ;  /* 0x0000000600077213 */ /* 0x000fc80000000000 */
[----:B------:R-:W0:Y:S08]  /*17ee0*/  I2F.RP R8, R7 ;  /* 0x0000000700087306 */ /* 0x000e300000209400 */
[----:B0-----:R-:W0:Y:S02]  /*17ef0*/  MUFU.RCP R8, R8 ;  /* 0x0000000800087308 */ /* 0x001e240000001000 */
[----:B0-----:R-:W-:-:S06]  /*17f00*/  VIADD R10, R8, 0xffffffe ;  /* 0x0ffffffe080a7836 */ /* 0x001fcc0000000000 */
[----:B------:R-:W0:Y:S02]  /*17f10*/  F2I.FTZ.U32.TRUNC.NTZ R3, R10 ;  /* 0x0000000a00037305 */ /* 0x000e24000021f000 */
[----:B0-----:R-:W-:-:S04]  /*17f20*/  IMAD.MOV R12, RZ, RZ, -R3 ;  /* 0x000000ffff0c7224 */ /* 0x001fc800078e0a03 */
[----:B------:R-:W-:-:S04]  /*17f30*/  IMAD R11, R12, R7, RZ ;  /* 0x000000070c0b7224 */ /* 0x000fc800078e02ff */
[----:B------:R-:W-:Y:S01]  /*17f40*/  IMAD.HI.U32 R2, R3, R11, R2 ;  /* 0x0000000b03027227 */ /* 0x000fe200078e0002 */
[----:B------:R-:W-:Y:S02]  /*17f50*/  IABS R11, R5 ;  /* 0x00000005000b7213 */ /* 0x000fe40000000000 */
[----:B------:R-:W-:-:S03]  /*17f60*/  IABS R3, R6 ;  /* 0x0000000600037213 */ /* 0x000fc60000000000 */
[----:B------:R-:W-:-:S04]  /*17f70*/  IMAD.HI.U32 R2, R2, R11, RZ ;  /* 0x0000000b02027227 */ /* 0x000fc800078e00ff */
[----:B------:R-:W-:-:S04]  /*17f80*/  IMAD.MOV R3, RZ, RZ, -R3 ;  /* 0x000000ffff037224 */ /* 0x000fc800078e0a03 */
        /* <DEDUP_REMOVED lines=17> */
[-C--:B------:R-:W-:Y:S02]  /*180a0*/  IABS R8, R4.reuse ;  /* 0x0000000400087213 */ /* 0x080fe40000000000 */
[----:B------:R-:W-:Y:S02]  /*180b0*/  IABS R6, R4 ;  /* 0x0000000400067213 */ /* 0x000fe40000000000 */
[----:B------:R-:W0:Y:S08]  /*180c0*/  I2F.RP R9, R8 ;  /* 0x0000000800097306 */ /* 0x000e300000209400 */
[----:B0-----:R-:W0:Y:S02]  /*180d0*/  MUFU.RCP R9, R9 ;  /* 0x0000000900097308 */ /* 0x001e240000001000 */
[----:B0-----:R-:W-:Y:S01]  /*180e0*/  VIADD R3, R9, 0xffffffe ;  /* 0x0ffffffe09037836 */ /* 0x001fe20000000000 */
[----:B------:R-:W-:-:S05]  /*180f0*/  IABS R9, R5 ;  /* 0x0000000500097213 */ /* 0x000fca0000000000 */
        /* <DEDUP_REMOVED lines=12> */
[----:B------:R-:W-:Y:S02]  /*181c0*/  LOP3.LUT R3, R5, R4, RZ, 0x3c, !PT ;  /* 0x0000000405037212 */ /* 0x000fe400078e3cff */
[----:B------:R-:W-:Y:S02]  /*181d0*/  IADD3 R5, R7, 0x1000000, R5 ;  /* 0x0100000007057810 */ /* 0x000fe40007ffe005 */
[----:B------:R-:W-:-:S07]  /*181e0*/  ISETP.GE.AND P2, PT, R3, RZ, PT ;  /* 0x000000ff0300720c */ /* 0x000fce0003f46270 */
[----:B------:R-:W-:-:S06]  /*181f0*/  @P0 VIADD R2, R2, 0x1 ;  /* 0x0000000102020836 */ /* 0x000fcc0000000000 */
[----:B------:R-:W-:Y:S01]  /*18200*/  @!P2 IMAD.MOV R2, RZ, RZ, -R2 ;  /* 0x000000ffff02a224 */ /* 0x000fe200078e0a02 */
[----:B------:R-:W-:Y:S01]  /*18210*/  @!P1 LOP3.LUT R2, RZ, R4, RZ, 0x33, !PT ;  /* 0x00000004ff029212 */ /* 0x000fe200078e33ff */
[----:B------:R-:W-:-:S04]  /*18220*/  IMAD.MOV R4, RZ, RZ, -R4 ;  /* 0x000000ffff047224 */ /* 0x000fc800078e0a04 */
[----:B------:R-:W-:-:S07]  /*18230*/  IMAD R26, R2, R4, R5 ;  /* 0x00000004021a7224 */ /* 0x000fce00078e0205 */
.L_x_1660:
[----:B------:R-:W-:-:S05]  /*18240*/  LOP3.LUT R25, RZ, R2, RZ, 0x33, !PT ;  /* 0x00000002ff197212 */ /* 0x000fca00078e33ff */
[----:B------:R-:W-:Y:S01]  /*18250*/  IMAD.IADD R25, R0, 0x1, R25 ;  /* 0x0000000100197824 */ /* 0x000fe200078e0219 */
[----:B------:R-:W-:Y:S06]  /*18260*/  BRA `(.L_x_1661) ;  /* 0x0000000000107947 */ /* 0x000fec0003800000 */
.L_x_1656:
[----:B------:R-:W-:Y:S01]  /*18270*/  IMAD.MOV.U32 R24, RZ, RZ, R7 ;  /* 0x000000ffff187224 */ /* 0x000fe200078e0007 */
[----:B------:R-:W-:Y:S01]  /*18280*/  ULDC UR42, c[0x0][0xc3c] ;  /* 0x00030f00002a7ab9 */ /* 0x000fe20000000800 */
[----:B------:R-:W-:Y:S02]  /*18290*/  IMAD.MOV.U32 R25, RZ, RZ, RZ ;  /* 0x000000ffff197224 */ /* 0x000fe400078e00ff */
[----:B------:R-:W-:-:S07]  /*182a0*/  IMAD.MOV.U32 R26, RZ, RZ, RZ ;  /* 0x000000ffff1a7224 */ /* 0x000fce00078e00ff */
.L_x_1661:
[----:B------:R-:W0:Y:S01]  /*182b0*/  S2R R0, SR_TID.X ;  /* 0x0000000000007919 */ /* 0x000e220000002100 */
[----:B------:R-:W-:Y:S01]  /*182c0*/  IMAD.U32 R27, RZ, RZ, UR42 ;  /* 0x0000002aff1b7e24 */ /* 0x000fe2000f8e00ff */
[----:B------:R-:W-:Y:S01]  /*182d0*/  BAR.SYNC.DEFER_BLOCKING 0x4, 0x180 ;  /* 0x0106000000007b1d */ /* 0x000fe20000010000 */
[----:B0-----:R-:W-:-:S04]  /*182e0*/  LOP3.LUT R0, R0, 0x1f, RZ, 0xc0, !PT ;  /* 0x0000001f00007812 */ /* 0x001fc800078ec0ff */
[----:B------:R-:W-:-:S13]  /*182f0*/  ISETP.NE.AND P0, PT, R0, RZ, PT ;  /* 0x000000ff0000720c */ /* 0x000fda0003f05270 */
[----:B------:R-:W0:Y:S01]  /*18300*/  @!P0 S2R R29, SR_CgaCtaId ;  /* 0x00000000001d8919 */ /* 0x000e220000008800 */
[----:B------:R-:W-:-:S04]  /*18310*/  @!P0 MOV R0, 0x400 ;  /* 0x0000040000008802 */ /* 0x000fc80000000f00 */
[----:B0-----:R-:W-:-:S05]  /*18320*/  @!P0 LEA R17, R29, R0, 0x18 ;  /* 0x000000001d118211 */ /* 0x001fca00078ec0ff */
[----:B------:R0:W-:Y:S01]  /*18330*/  @!P0 STS.128 [R17+0x284d0], R24 ;  /* 0x0284d01811008388 */ /* 0x0001e20000000c00 */
[----:B------:R-:W-:Y:S06]  /*18340*/  BAR.ARV 0x5, 0x180 ;  /* 0x0146000000007b1d */ /* 0x000fec0000002000 */
.L_x_1654:
[----:B------:R-:W-:Y:S02]  /*18350*/  ULDC UR4, c[0x0][0xc3c] ;  /* 0x00030f0000047ab9 */ /* 0x000fe40000000800 */
[----:B------:R-:W-:-:S06]  /*18360*/  UISETP.GE.AND UP0, UPT, UR42, UR4, UPT ;  /* 0x000000042a00728c */ /* 0x000fcc000bf06270 */
[----:B------:R-:W-:-:S13]  /*18370*/  PLOP3.LUT P0, PT, PT, PT, UP0, 0x80, 0x0 ;  /* 0x000000000000781c */ /* 0x000fda0003f0f008 */
[----:B------:R-:W-:Y:S05]  /*18380*/  @!P0 BRA `(.L_x_1662) ;  /* 0xffffffa800c48947 */ /* 0x000fea000383ffff */
.L_x_1580:
[----:B0-----:R-:W2:Y:S01]  /*18390*/  LDL.LU R0, [R1] ;  /* 0x0000000001007983 */ /* 0x001ea20000300800 */
[----:B------:R-:W-:Y:S01]  /*183a0*/  BSSY B0, `(.L_x_1663) ;  /* 0x000000b000007945 */ /* 0x000fe20003800000 */
[----:B------:R-:W0:Y:S01]  /*183b0*/  S2R R5, SR_CgaCtaId ;  /* 0x0000000000057919 */ /* 0x000e220000008800 */
[----:B--2---:R-:W-:-:S05]  /*183c0*/  VIADD R0, R0, 0x1 ;  /* 0x0000000100007836 */ /* 0x004fca0000000000 */
        /* <DEDUP_REMOVED lines=8> */
.L_x_1749:
[----:B------:R-:W-:Y:S05]  /*18450*/  BSYNC B0 ;  /* 0x0000000000007941 */ /* 0x000fea0003800000 */
.L_x_1663:
[----:B------:R-:W-:-:S03]  /*18460*/  UMOV UR4, 0xffffffff ;  /* 0xffffffff00047882 */ /* 0x000fc60000000000 */
[----:B------:R-:W-:Y:S05]  /*18470*/  BRA.DIV UR4, `(.L_x_1665) ;  /* 0x0000002a04047947 */ /* 0x000fea000b800000 */
[----:B0-----:R-:W0:Y:S02]  /*18480*/  S2R R0, SR_TID.X ;  /* 0x0000000000007919 */ /* 0x001e240000002100 */
[----:B0-----:R-:W-:-:S04]  /*18490*/  SHF.R.U32.HI R0, RZ, 0x5, R0 ;  /* 0x00000005ff007819 */ /* 0x001fc80000011600 */
[----:B------:R-:W-:-:S05]  /*184a0*/  LOP3.LUT R0, R0, 0x3, RZ, 0xc0, !PT ;  /* 0x0000000300007812 */ /* 0x000fca00078ec0ff */
[----:B------:R0:W2:Y:S02]  /*184b0*/  SHFL.IDX PT, R14, R0, RZ, 0x1f ;  /* 0x00001fff000e7589 */ /* 0x0000a400000e0000 */
.L_x_1752:
[----:B--2---:R-:W-:Y:S01]  /*184c0*/  ISETP.NE.AND P0, PT, R14, RZ, PT ;  /* 0x000000ff0e00720c */ /* 0x004fe20003f05270 */
[----:B------:R-:W-:-:S12]  /*184d0*/  BSSY B0, `(.L_x_1666) ;  /* 0x000002e000007945 */ /* 0x000fd80003800000 */
[----:B------:R-:W-:Y:S05]  /*184e0*/  @P0 BRA `(.L_x_1667) ;  /* 0x0000000000b00947 */ /* 0x000fea0003800000 */
[----:B------:R-:W-:-:S03]  /*184f0*/  UMOV UR4, 0xffffffff ;  /* 0xffffffff00047882 */ /* 0x000fc60000000000 */
[----:B------:R-:W-:Y:S05]  /*18500*/  BRA.DIV UR4, `(.L_x_1668) ;  /* 0x0000002a04147947 */ /* 0x000fea000b800000 */
[----:B------:R-:W-:-:S13]  /*18510*/  ELECT P6, URZ, PT ;  /* 0x00000000003f782f */ /* 0x000fda00038c0000 */
.L_x_1755:
        /* <DEDUP_REMOVED lines=8> */
.L_x_1669:
[C---:B------:R-:W-:Y:S01]  /*185a0*/  IMAD R3, R22.reuse, 0x8, R5 ;  /* 0x0000000816037824 */ /* 0x040fe200078e0205 */
[----:B------:R-:W-:Y:S01]  /*185b0*/  SHF.L.U32 R2, R23, 0x1f, RZ ;  /* 0x0000001f17027819 */ /* 0x000fe200000006ff */
[----:B------:R-:W-:-:S03]  /*185c0*/  VIADD R22, R22, 0x1 ;  /* 0x0000000116167836 */ /* 0x000fc60000000000 */
[----:B------:R-:W0:Y:S02]  /*185d0*/  SYNCS.PHASECHK.TRANS64.TRYWAIT P1, [R3+URZ+0x28440], R2 ;  /* 0x02844002030075a7 */ /* 0x000e24000802017f */
[----:B------:R-:W-:-:S04]  /*185e0*/  ISETP.NE.AND P2, PT, R22, 0x2, PT ;  /* 0x000000021600780c */ /* 0x000fc80003f45270 */
[----:B------:R-:W-:Y:S01]  /*185f0*/  SEL R0, RZ, 0x1, P2 ;  /* 0x00000001ff007807 */ /* 0x000fe20001000000 */
[----:B0-----:R-:W-:Y:S08]  /*18600*/  @!P1 BRA `(.L_x_1670) ;  /* 0x0000002400f49947 */ /* 0x001ff00003800000 */
.L_x_1756:
[----:B------:R-:W-:Y:S02]  /*18610*/  SEL R22, R22, RZ, P2 ;  /* 0x000000ff16167207 */ /* 0x000fe40001000000 */
[----:B------:R-:W-:Y:S01]  /*18620*/  LOP3.LUT R0, R23, R0, RZ, 0x3c, !PT ;  /* 0x0000000017007212 */ /* 0x000fe200078e3cff */
[----:B------:R-:W-:Y:S06]  /*18630*/  @!P0 BRA `(.L_x_1671) ;  /* 0x0000000000048947 */ /* 0x000fec0003800000 */
[----:B------:R-:W-:Y:S01]  /*18640*/  BPT.TRAP 0x1 ;  /* 0x000000040000795c */ /* 0x000fe20000300000 */
.L_x_1671:
[----:B------:R-:W-:Y:S01]  /*18650*/  IMAD R5, R22, 0x8, R5 ;  /* 0x0000000816057824 */ /* 0x000fe200078e0205 */
[----:B------:R-:W-:-:S04]  /*18660*/  SHF.L.U32 R0, R0, 0x1f, RZ ;  /* 0x0000001f00007819 */ /* 0x000fc800000006ff */
[----:B------:R-:W2:Y:S02]  /*18670*/  SYNCS.PHASECHK.TRANS64.TRYWAIT P1, [R5+URZ+0x28440], R0 ;  /* 0x02844000050075a7 */ /* 0x000ea4000802017f */
[----:B--2---:R-:W-:Y:S05]  /*18680*/  @!P1 BRA `(.L_x_1672) ;  /* 0x0000002400e89947 */ /* 0x004fea0003800000 */
.L_x_1757:
[----:B------:R-:W-:Y:S05]  /*18690*/  @!P0 BRA `(.L_x_1673) ;  /* 0x0000000000048947 */ /* 0x000fea0003800000 */
[----:B------:R-:W-:Y:S01]  /*186a0*/  BPT.TRAP 0x1 ;  /* 0x000000040000795c */ /* 0x000fe20000300000 */
.L_x_1673:
[----:B------:R-:W3:Y:S02]  /*186b0*/  SYNCS.PHASECHK.TRANS64.TRYWAIT P1, [R3+URZ+0x28460], R2 ;  /* 0x02846002030075a7 */ /* 0x000ee4000802017f */
[----:B---3--:R-:W-:Y:S05]  /*186c0*/  @!P1 BRA `(.L_x_1674) ;  /* 0x0000002400ec9947 */ /* 0x008fea0003800000 */
.L_x_1758:
[----:B------:R-:W-:Y:S05]  /*186d0*/  @!P0 BRA `(.L_x_1675) ;  /* 0x0000000000048947 */ /* 0x000fea0003800000 */
[----:B------:R-:W-:Y:S01]  /*186e0*/  BPT.TRAP 0x1 ;  /* 0x000000040000795c */ /* 0x000fe20000300000 */
.L_x_1675:
[----:B------:R-:W4:Y:S02]  /*186f0*/  SYNCS.PHASECHK.TRANS64.TRYWAIT P1, [R5+URZ+0x28460], R0 ;  /* 0x02846000050075a7 */ /* 0x000f24000802017f */
[----:B----4-:R-:W-:Y:S05]  /*18700*/  @!P1 BRA `(.L_x_1676) ;  /* 0x0000002400f09947 */ /* 0x010fea0003800000 */
.L_x_1759:
[----:B------:R-:W-:Y:S05]  /*18710*/  @!P0 BRA `(.L_x_1677) ;  /* 0x0000000000048947 */ /* 0x000fea0003800000 */
[----:B------:R-:W-:Y:S01]  /*18720*/  BPT.TRAP 0x1 ;  /* 0x000000040000795c */ /* 0x000fe20000300000 */
.L_x_1677:
[----:B------:R-:W5:Y:S02]  /*18730*/  SYNCS.PHASECHK.TRANS64.TRYWAIT P1, [R3+URZ+0x28480], R2 ;  /* 0x02848002030075a7 */ /* 0x000f64000802017f */
[----:B-----5:R-:W-:Y:S05]  /*18740*/  @!P1 BRA `(.L_x_1678) ;  /* 0x0000002400f49947 */ /* 0x020fea0003800000 */
.L_x_1760:
[----:B------:R-:W-:Y:S05]  /*18750*/  @!P0 BRA `(.L_x_1679) ;  /* 0x0000000000048947 */ /* 0x000fea0003800000 */
[----:B------:R-:W-:Y:S01]  /*18760*/  BPT.TRAP 0x1 ;  /* 0x000000040000795c */ /* 0x000fe20000300000 */
.L_x_1679:
[----:B------:R0:W0:Y:S02]  /*18770*/  SYNCS.PHASECHK.TRANS64.TRYWAIT P0, [R5+URZ+0x28480], R0 ;  /* 0x02848000050075a7 */ /* 0x000024000800017f */
[----:B0-----:R-:W-:Y:S05]  /*18780*/  @!P0 NANOSLEEP.SYNCS 0x989680 ;  /* 0x009896800000895d */ /* 0x001fea0003900000 */
[----:B------:R-:W0:Y:S02]  /*18790*/  @!P0 SYNCS.PHASECHK.TRANS64 P0, [R5+URZ+0x28480], R0 ;  /* 0x02848000050085a7 */ /* 0x000e24000800007f */
[----:B0-----:R-:W-:Y:S05]  /*187a0*/  @!P0 BRA `(.L_x_1679) ;  /* 0xfffffffc00f08947 */ /* 0x001fea000383ffff */
.L_x_1667:
[----:B------:R-:W-:Y:S05]  /*187b0*/  BSYNC B0 ;  /* 0x0000000000007941 */ /* 0x000fea0003800000 */
.L_x_1666:
[----:B------:R-:W-:Y:S05]  /*187c0*/  EXIT ;  /* 0x000000000000794d */ /* 0x000fea0003800000 */
.L_x_1472:
[----:B0-----:R-:W-:-:S04]  /*187d0*/  IMAD.U32 R3, RZ, RZ, UR43 ;  /* 0x0000002bff037e24 */ /* 0x001fc8000f8e00ff */
[----:B------:R0:W1:Y:S03]  /*187e0*/  SYNCS.PHASECHK.TRANS64.TRYWAIT P0, [R3+URZ+0x28400], R0 ;  /* 0x02840000030075a7 */ /* 0x000066000800017f */
[----:B-1----:R-:W-:Y:S05]  /*187f0*/  @!P0 NANOSLEEP.SYNCS 0x989680 ;  /* 0x009896800000895d */ /* 0x002fea0003900000 */
[----:B------:R-:W1:Y:S02]  /*18800*/  @!P0 SYNCS.PHASECHK.TRANS64 P0, [R3+URZ+0x28400], R0 ;  /* 0x02840000030085a7 */ /* 0x000e64000800007f */
[----:B-1----:R-:W-:Y:S05]  /*18810*/  @!P0 BRA `(.L_x_1472) ;  /* 0xfffffffc00ec8947 */ /* 0x002fea000383ffff */
[----:B------:R-:W-:Y:S05]  /*18820*/  BRA `(.L_x_1680) ;  /* 0xfffffe9c00c47947 */ /* 0x000fea000383ffff */
.L_x_1476:
[----:B-1----:R-:W-:-:S04]  /*18830*/  IMAD.U32 R0, RZ, RZ, UR45 ;  /* 0x0000002dff007e24 */ /* 0x002fc8000f8e00ff */
[----:B------:R1:W2:Y:S03]  /*18840*/  SYNCS.PHASECHK.TRANS64.TRYWAIT P1, [R0+URZ+0x28430], R7 ;  /* 0x02843007000075a7 */ /* 0x0002a6000802017f */
[----:B--2---:R-:W-:Y:S05]  /*18850*/  @!P1 NANOSLEEP.SYNCS 0x989680 ;  /* 0x009896800000995d */ /* 0x004fea0003900000 */
[----:B------:R-:W2:Y:S02]  /*18860*/  @!P1 SYNCS.PHASECHK.TRANS64 P1, [R0+URZ+0x28430], R7 ;  /* 0x02843007000095a7 */ /* 0x000ea4000802007f */
[----:B--2---:R-:W-:Y:S05]  /*18870*/  @!P1 BRA `(.L_x_1476) ;  /* 0xfffffffc00ec9947 */ /* 0x004fea000383ffff */
[----:B------:R-:W-:Y:S05]  /*18880*/  BRA `(.L_x_1475) ;  /* 0xfffffe9c00f07947 */ /* 0x000fea000383ffff */
.L_x_1489:
[----:B---3--:R-:W-:-:S04]  /*18890*/  IMAD.U32 R8, RZ, RZ, UR45 ;  /* 0x0000002dff087e24 */ /* 0x008fc8000f8e00ff */
[----:B------:R3:W4:Y:S03]  /*188a0*/  SYNCS.PHASECHK.TRANS64.TRYWAIT P1, [R8+URZ+0x28450], R7 ;  /* 0x02845007080075a7 */ /* 0x000726000802017f */
[----:B----4-:R-:W-:Y:S05]  /*188b0*/  @!P1 NANOSLEEP.SYNCS 0x989680 ;  /* 0x009896800000995d */ /* 0x010fea0003900000 */
[----:B------:R-:W4:Y:S02]  /*188c0*/  @!P1 SYNCS.PHASECHK.TRANS64 P1, [R8+URZ+0x28450], R7 ;  /* 0x02845007080095a7 */ /* 0x000f24000802007f */
[----:B----4-:R-:W-:Y:S05]  /*188d0*/  @!P1 BRA `(.L_x_1489) ;  /* 0xfffffffc00ec9947 */ /* 0x010fea000383ffff */
[----:B------:R-:W-:Y:S05]  /*188e0*/  BRA `(.L_x_1488) ;  /* 0xfffffeb800dc7947 */ /* 0x000fea000383ffff */
.L_x_1498:
[----:B----4-:R-:W-:-:S04]  /*188f0*/  IMAD.U32 R5, RZ, RZ, UR45 ;  /* 0x0000002dff057e24 */ /* 0x010fc8000f8e00ff */
[----:B------:R4:W0:Y:S03]  /*18900*/  SYNCS.PHASECHK.TRANS64.TRYWAIT P1, [R5+URZ+0x28430], R8 ;  /* 0x02843008050075a7 */ /* 0x000826000802017f */
[----:B0-----:R-:W-:Y:S05]  /*18910*/  @!P1 NANOSLEEP.SYNCS 0x989680 ;  /* 0x009896800000995d */ /* 0x001fea0003900000 */
[----:B------:R-:W0:Y:S02]  /*18920*/  @!P1 SYNCS.PHASECHK.TRANS64 P1, [R5+URZ+0x28430], R8 ;  /* 0x02843008050095a7 */ /* 0x000e24000802007f */
[----:B0-----:R-:W-:Y:S05]  /*18930*/  @!P1 BRA `(.L_x_1498) ;  /* 0xfffffffc00ec9947 */ /* 0x001fea000383ffff */
[----:B------:R-:W-:Y:S05]  /*18940*/  BRA `(.L_x_1497) ;  /* 0xfffffec000187947 */ /* 0x000fea000383ffff */
.L_x_1511:
[----:B--2---:R-:W-:-:S04]  /*18950*/  IMAD.U32 R7, RZ, RZ, UR45 ;  /* 0x0000002dff077e24 */ /* 0x004fc8000f8e00ff */
[----:B------:R2:W4:Y:S03]  /*18960*/  SYNCS.PHASECHK.TRANS64.TRYWAIT P1, [R7+URZ+0x28450], R8 ;  /* 0x02845008070075a7 */ /* 0x000526000802017f */
[----:B----4-:R-:W-:Y:S05]  /*18970*/  @!P1 NANOSLEEP.SYNCS 0x989680 ;  /* 0x009896800000995d */ /* 0x010fea0003900000 */
[----:B------:R-:W4:Y:S02]  /*18980*/  @!P1 SYNCS.PHASECHK.TRANS64 P1, [R7+URZ+0x28450], R8 ;  /* 0x02845008070095a7 */ /* 0x000f24000802007f */
[----:B----4-:R-:W-:Y:S05]  /*18990*/  @!P1 BRA `(.L_x_1511) ;  /* 0xfffffffc00ec9947 */ /* 0x010fea000383ffff */
[----:B------:R-:W-:Y:S05]  /*189a0*/  BRA `(.L_x_1510) ;  /* 0xfffffee000d07947 */ /* 0x000fea000383ffff */
.L_x_1521:
[----:B--2---:R-:W-:-:S04]  /*189b0*/  IMAD.U32 R5, RZ, RZ, UR43 ;  /* 0x0000002bff057e24 */ /* 0x004fc8000f8e00ff */
[----:B------:R2:W3:Y:S03]  /*189c0*/  SYNCS.PHASECHK.TRANS64.TRYWAIT P1, [R5+URZ+0x28430], R6 ;  /* 0x02843006050075a7 */ /* 0x0004e6000802017f */
[----:B---3--:R-:W-:Y:S05]  /*189d0*/  @!P1 NANOSLEEP.SYNCS 0x989680 ;  /* 0x009896800000995d */ /* 0x008fea0003900000 */
[----:B------:R-:W3:Y:S02]  /*189e0*/  @!P1 SYNCS.PHASECHK.TRANS64 P1, [R5+URZ+0x28430], R6 ;  /* 0x02843006050095a7 */ /* 0x000ee4000802007f */
[----:B---3--:R-:W-:Y:S05]  /*189f0*/  @!P1 BRA `(.L_x_1521) ;  /* 0xfffffffc00ec9947 */ /* 0x008fea000383ffff */
[----:B------:R-:W-:Y:S05]  /*18a00*/  BRA `(.L_x_1520) ;  /* 0xfffffee8001c7947 */ /* 0x000fea000383ffff */
.L_x_1526:
[----:B---3--:R-:W-:-:S04]  /*18a10*/  IMAD.U32 R11, RZ, RZ, UR43 ;  /* 0x0000002bff0b7e24 */ /* 0x008fc8000f8e00ff */
[----:B------:R3:W4:Y:S03]  /*18a20*/  SYNCS.PHASECHK.TRANS64.TRYWAIT P1, [R11+URZ+0x28450], R6 ;  /* 0x028450060b0075a7 */ /* 0x000726000802017f */
[----:B----4-:R-:W-:Y:S05]  /*18a30*/  @!P1 NANOSLEEP.SYNCS 0x989680 ;  /* 0x009896800000995d */ /* 0x010fea0003900000 */
[----:B------:R-:W4:Y:S02]  /*18a40*/  @!P1 SYNCS.PHASECHK.TRANS64 P1, [R11+URZ+0x28450], R6 ;  /* 0x028450060b0095a7 */ /* 0x000f24000802007f */
[----:B----4-:R-:W-:Y:S05]  /*18a50*/  @!P1 BRA `(.L_x_1526) ;  /* 0xfffffffc00ec9947 */ /* 0x010fea000383ffff */
[----:B------:R-:W-:Y:S05]  /*18a60*/  BRA `(.L_x_1525) ;  /* 0xfffffefc00787947 */ /* 0x000fea000383ffff */
.L_x_1533:
[----:B--2---:R-:W-:-:S04]  /*18a70*/  IMAD.U32 R5, RZ, RZ, UR44 ;  /* 0x0000002cff057e24 */ /* 0x004fc8000f8e00ff */
[----:B------:R2:W3:Y:S03]  /*18a80*/  SYNCS.PHASECHK.TRANS64.TRYWAIT P1, [R5+URZ+0x28430], R8 ;  /* 0x02843008050075a7 */ /* 0x0004e6000802017f */
[----:B---3--:R-:W-:Y:S05]  /*18a90*/  @!P1 NANOSLEEP.SYNCS 0x989680 ;  /* 0x009896800000995d */ /* 0x008fea0003900000 */
[----:B------:R-:W3:Y:S02]  /*18aa0*/  @!P1 SYNCS.PHASECHK.TRANS64 P1, [R5+URZ+0x28430], R8 ;  /* 0x02843008050095a7 */ /* 0x000ee4000802007f */
[----:B---3--:R-:W-:Y:S05]  /*18ab0*/  @!P1 BRA `(.L_x_1533) ;  /* 0xfffffffc00ec9947 */ /* 0x008fea000383ffff */
[----:B------:R-:W-:Y:S05]  /*18ac0*/  BRA `(.L_x_1532) ;  /* 0xffffff0000247947 */ /* 0x000fea000383ffff */
.L_x_1546:
[----:B---3--:R-:W-:-:S04]  /*18ad0*/  IMAD.U32 R7, RZ, RZ, UR44 ;  /* 0x0000002cff077e24 */ /* 0x008fc8000f8e00ff */
[----:B------:R3:W4:Y:S03]  /*18ae0*/  SYNCS.PHASECHK.TRANS64.TRYWAIT P1, [R7+URZ+0x28450], R8 ;  /* 0x02845008070075a7 */ /* 0x000726000802017f */
[----:B----4-:R-:W-:Y:S05]  /*18af0*/  @!P1 NANOSLEEP.SYNCS 0x989680 ;  /* 0x009896800000995d */ /* 0x010fea0003900000 */
[----:B------:R-:W4:Y:S02]  /*18b00*/  @!P1 SYNCS.PHASECHK.TRANS64 P1, [R7+URZ+0x28450], R8 ;  /* 0x02845008070095a7 */ /* 0x000f24000802007f */
[----:B----4-:R-:W-:Y:S05]  /*18b10*/  @!P1 BRA `(.L_x_1546) ;  /* 0xfffffffc00ec9947 */ /* 0x010fea000383ffff */
[----:B------:R-:W-:Y:S05]  /*18b20*/  BRA `(.L_x_1545) ;  /* 0xffffff2000d87947 */ /* 0x000fea000383ffff */
.L_x_1602:
[----:B------:R-:W0:Y:S01]  /*18b30*/  S2R R19, SR_TID.X ;  /* 0x0000000000137919 */ /* 0x000e220000002100 */
[----:B------:R-:W-:Y:S02]  /*18b40*/  IMAD.MOV.U32 R12, RZ, RZ, RZ ;  /* 0x000000ffff0c7224 */ /* 0x000fe400078e00ff */
        /* <DEDUP_REMOVED lines=8> */
.L_x_1681:
[----:B------:R-:W-:Y:S05]  /*18bd0*/  BRA `(.L_x_1682) ;  /* 0xffffffb8006c7947 */ /* 0x000fea000383ffff */
.L_x_1605:
[----:B0-----:R0:W1:Y:S02]  /*18be0*/  SYNCS.PHASECHK.TRANS64.TRYWAIT P0, [R0+URZ+0x28480], R21 ;  /* 0x02848015000075a7 */ /* 0x001064000800017f */
[----:B-1----:R-:W-:Y:S05]  /*18bf0*/  @!P0 NANOSLEEP.SYNCS 0x989680 ;  /* 0x009896800000895d */ /* 0x002fea0003900000 */
[----:B------:R-:W1:Y:S02]  /*18c00*/  @!P0 SYNCS.PHASECHK.TRANS64 P0, [R0+URZ+0x28480], R21 ;  /* 0x02848015000085a7 */ /* 0x000e64000800007f */
[----:B-1----:R-:W-:Y:S05]  /*18c10*/  @!P0 BRA `(.L_x_1605) ;  /* 0xfffffffc00f08947 */ /* 0x002fea000383ffff */
[----:B------:R-:W-:Y:S05]  /*18c20*/  BRA `(.L_x_1683) ;  /* 0xffffffb8007c7947 */ /* 0x000fea000383ffff */
.L_x_1606:
        /* <DEDUP_REMOVED lines=8> */
.L_x_1685:
[----:B------:R-:W-:Y:S05]  /*18cb0*/  BSYNC B0 ;  /* 0x0000000000007941 */ /* 0x000fea0003800000 */
.L_x_1684:
[----:B------:R-:W-:Y:S01]  /*18cc0*/  IMAD.MOV.U32 R13, RZ, RZ, R8 ;  /* 0x000000ffff0d7224 */ /* 0x000fe200078e0008 */
[----:B------:R-:W-:Y:S01]  /*18cd0*/  LOP3.LUT R26, R28, 0x80, RZ, 0xfc, !PT ;  /* 0x000000801c1a7812 */ /* 0x000fe200078efcff */
[----:B------:R-:W-:Y:S01]  /*18ce0*/  IMAD.MOV.U32 R12, RZ, RZ, RZ ;  /* 0x000000ffff0c7224 */ /* 0x000fe200078e00ff */
[C---:B------:R-:W-:Y:S01]  /*18cf0*/  ISETP.GE.AND P3, PT, R7.reuse, 0x11, PT ;  /* 0x000000110700780c */ /* 0x040fe20003f66270 */
[----:B------:R-:W-:Y:S01]  /*18d00*/  IMAD.MOV.U32 R11, RZ, RZ, 0x181f ;  /* 0x0000181fff0b7424 */ /* 0x000fe200078e00ff */
[----:B------:R-:W-:Y:S01]  /*18d10*/  ISETP.GE.AND P5, PT, R7, 0x31, PT ;  /* 0x000000310700780c */ /* 0x000fe20003fa6270 */
[----:B------:R-:W-:Y:S02]  /*18d20*/  IMAD.MOV.U32 R15, RZ, RZ, -0x1 ;  /* 0xffffffffff0f7424 */ /* 0x000fe400078e00ff */
[----:B------:R-:W-:Y:S02]  /*18d30*/  IMAD.MOV.U32 R3, RZ, RZ, R14 ;  /* 0x000000ffff037224 */ /* 0x000fe400078e000e */
[----:B------:R-:W-:-:S08]  /*18d40*/  IMAD.IADD R4, R17, 0x1, R4 ;  /* 0x0000000111047824 */ /* 0x000fd000078e0204 */
[----:B------:R-:W-:Y:S05]  /*18d50*/  WARPSYNC.COLLECTIVE R15, `(.L_x_1686) ;  /* 0x000000000f087348 */ /* 0x000fea0003c00000 */
[----:B------:R0:W1:Y:S02]  /*18d60*/  SHFL.IDX P6, R14, R13, R12, R11 ;  /* 0x0000000c0d0e7389 */ /* 0x00006400000c000b */
[----:B01----:R-:W-:Y:S01]  /*18d70*/  ENDCOLLECTIVE ;  /* 0x000000000000791b */ /* 0x003fe20003800000 */
.L_x_1686:
[----:B------:R-:W0:Y:S01]  /*18d80*/  LDC R15, c[0x0][0x2f4] ;  /* 0x0000bd00ff0f7b82 */ /* 0x000e220000000800 */
[----:B------:R-:W-:Y:S02]  /*18d90*/  IMAD.MOV.U32 R13, RZ, RZ, R9 ;  /* 0x000000ffff0d7224 */ /* 0x000fe400078e0009 */
[----:B------:R-:W-:Y:S02]  /*18da0*/  IMAD.MOV.U32 R12, RZ, RZ, 0x1 ;  /* 0x00000001ff0c7424 */ /* 0x000fe400078e00ff */
[----:B------:R-:W-:-:S05]  /*18db0*/  IMAD.MOV.U32 R2, RZ, RZ, R14 ;  /* 0x000000ffff027224 */ /* 0x000fca00078e000e */
[----:B------:R-:W-:-:S05]  /*18dc0*/  IADD3 R2, P0, R28, R2, RZ ;  /* 0x000000021c027210 */ /* 0x000fca0007f1e0ff */
[----:B------:R-:W-:Y:S01]  /*18dd0*/  IMAD.X R3, RZ, RZ, R3, P0 ;  /* 0x000000ffff037224 */ /* 0x000fe200000e0603 */
[-C--:B0-----:R-:W-:Y:S02]  /*18de0*/  ISETP.GE.AND P2, PT, R28, R15.reuse, PT ;  /* 0x0000000f1c00720c */ /* 0x081fe40003f46270 */
[----:B------:R-:W-:Y:S01]  /*18df0*/  ISETP.GE.AND P0, PT, R26, R15, PT ;  /* 0x0000000f1a00720c */ /* 0x000fe20003f06270 */
[----:B------:R-:W-:Y:S01]  /*18e00*/  IMAD.MOV.U32 R15, RZ, RZ, -0x1 ;  /* 0xffffffffff0f7424 */ /* 0x000fe200078e00ff */
[----:B------:R-:W-:-:S13]  /*18e10*/  ISETP.LT.OR P1, PT, R7, 0x1, P2 ;  /* 0x000000010700780c */ /* 0x000fda0001721670 */
[----:B------:R-:W-:Y:S05]  /*18e20*/  WARPSYNC.COLLECTIVE R15, `(.L_x_1687) ;  /* 0x000000000f087348 */ /* 0x000fea0003c00000 */
[----:B------:R0:W1:Y:S02]  /*18e30*/  SHFL.IDX P6, R14, R13, R12, R11 ;  /* 0x0000000c0d0e7389 */ /* 0x00006400000c000b */
[----:B01----:R-:W-:Y:S01]  /*18e40*/  ENDCOLLECTIVE ;  /* 0x000000000000791b */ /* 0x003fe20003800000 */
.L_x_1687:
        /* <DEDUP_REMOVED lines=11> */
.L_x_1688:
[----:B------:R-:W-:Y:S02]  /*18f00*/  IMAD.MOV.U32 R13, RZ, RZ, R9 ;  /* 0x000000ffff0d7224 */ /* 0x000fe400078e0009 */
[----:B------:R-:W-:Y:S02]  /*18f10*/  IMAD.MOV.U32 R12, RZ, RZ, 0x2 ;  /* 0x00000002ff0c7424 */ /* 0x000fe400078e00ff */
[----:B------:R-:W-:-:S07]  /*18f20*/  IMAD.MOV.U32 R2, RZ, RZ, R14 ;  /* 0x000000ffff027224 */ /* 0x000fce00078e000e */
[----:B------:R-:W-:Y:S05]  /*18f30*/  WARPSYNC.COLLECTIVE R15, `(.L_x_1689) ;  /* 0x000000000f087348 */ /* 0x000fea0003c00000 */
[----:B------:R0:W1:Y:S02]  /*18f40*/  SHFL.IDX P6, R14, R13, R12, R11 ;  /* 0x0000000c0d0e7389 */ /* 0x00006400000c000b */
[----:B01----:R-:W-:Y:S01]  /*18f50*/  ENDCOLLECTIVE ;  /* 0x000000000000791b */ /* 0x003fe20003800000 */
.L_x_1689:
        /* <DEDUP_REMOVED lines=14> */
.L_x_1690:
[----:B------:R-:W-:Y:S02]  /*19040*/  IMAD.MOV.U32 R13, RZ, RZ, R9 ;  /* 0x000000ffff0d7224 */ /* 0x000fe400078e0009 */
[----:B------:R-:W-:Y:S02]  /*19050*/  IMAD.MOV.U32 R12, RZ, RZ, 0x3 ;  /* 0x00000003ff0c7424 */ /* 0x000fe400078e00ff */
[----:B------:R-:W-:-:S07]  /*19060*/  IMAD.MOV.U32 R2, RZ, RZ, R14 ;  /* 0x000000ffff027224 */ /* 0x000fce00078e000e */
[----:B------:R-:W-:Y:S05]  /*19070*/  WARPSYNC.COLLECTIVE R15, `(.L_x_1691) ;  /* 0x000000000f087348 */ /* 0x000fea0003c00000 */
[----:B------:R0:W1:Y:S02]  /*19080*/  SHFL.IDX P6, R14, R13, R12, R11 ;  /* 0x0000000c0d0e7389 */ /* 0x00006400000c000b */
[----:B01----:R-:W-:Y:S01]  /*19090*/  ENDCOLLECTIVE ;  /* 0x000000000000791b */ /* 0x003fe20003800000 */
.L_x_1691:
        /* <DEDUP_REMOVED lines=13> */
.L_x_1692:
[----:B------:R-:W-:Y:S01]  /*19170*/  @!PT LDS RZ, [RZ] ;  /* 0x00000000fffff984 */ /* 0x000fe20000000800 */
[----:B------:R-:W-:Y:S01]  /*19180*/  @!PT LDS RZ, [RZ] ;  /* 0x00000000fffff984 */ /* 0x000fe20000000800 */
[----:B------:R-:W-:Y:S01]  /*19190*/  @!PT LDS RZ, [RZ] ;  /* 0x00000000fffff984 */ /* 0x000fe20000000800 */
[----:B------:R0:W-:Y:S01]  /*191a0*/  LDGSTS.E.BYPASS.LTC128B.128 [R4+0x13000], desc[UR36][R2.64+0x80], !P1 ;  /* 0x1300008002047fae */ /* 0x0001e2000c901d64 */
[----:B------:R-:W-:Y:S01]  /*191b0*/  ISETP.GE.AND P1, PT, R7, 0x21, PT ;  /* 0x000000210700780c */ /* 0x000fe20003f26270 */
[----:B0-----:R-:W-:Y:S01]  /*191c0*/  IMAD.MOV.U32 R2, RZ, RZ, R14 ;  /* 0x000000ffff027224 */ /* 0x001fe200078e000e */
[----:B------:R-:W-:Y:S11]  /*191d0*/  BRA `(.L_x_1693) ;  /* 0xffffffb400f87947 */ /* 0x000ff6000383ffff */
.L_x_1611:
[----:B----4-:R4:W0:Y:S02]  /*191e0*/  SYNCS.PHASECHK.TRANS64.TRYWAIT P0, [R0+URZ+0x28440], R21 ;  /* 0x02844015000075a7 */ /* 0x010824000800017f */
[----:B0-----:R-:W-:Y:S05]  /*191f0*/  @!P0 NANOSLEEP.SYNCS 0x989680 ;  /* 0x009896800000895d */ /* 0x001fea0003900000 */
[----:B------:R-:W0:Y:S02]  /*19200*/  @!P0 SYNCS.PHASECHK.TRANS64 P0, [R0+URZ+0x28440], R21 ;  /* 0x02844015000085a7 */ /* 0x000e24000800007f */
[----:B0-----:R-:W-:Y:S05]  /*19210*/  @!P0 BRA `(.L_x_1611) ;  /* 0xfffffffc00f08947 */ /* 0x001fea000383ffff */
[----:B------:R-:W-:Y:S05]  /*19220*/  BRA `(.L_x_1694) ;  /* 0xffffffb800507947 */ /* 0x000fea000383ffff */
.L_x_1612:
[----:B------:R-:W-:Y:S01]  /*19230*/  BSSY B0, `(.L_x_1695) ;  /* 0x0000008000007945 */ /* 0x000fe20003800000 */
[----:B------:R-:W-:Y:S02]  /*19240*/  IMAD.MOV.U32 R13, RZ, RZ, R6 ;  /* 0x000000ffff0d7224 */ /* 0x000fe400078e0006 */
[----:B------:R-:W-:Y:S02]  /*19250*/  IMAD.MOV.U32 R12, RZ, RZ, RZ ;  /* 0x000000ffff0c7224 */ /* 0x000fe400078e00ff */
[----:B------:R-:W-:Y:S02]  /*19260*/  IMAD.MOV.U32 R11, RZ, RZ, 0x181f ;  /* 0x0000181fff0b7424 */ /* 0x000fe400078e00ff */
[----:B------:R-:W-:-:S07]  /*19270*/  IMAD.MOV.U32 R15, RZ, RZ, -0x1 ;  /* 0xffffffffff0f7424 */ /* 0x000fce00078e00ff */
[----:B0--34-:R-:W-:Y:S05]  /*19280*/  WARPSYNC.COLLECTIVE R15, `(.L_x_1696) ;  /* 0x000000000f087348 */ /* 0x019fea0003c00000 */
[----:B------:R1:W2:Y:S02]  /*19290*/  SHFL.IDX P6, R14, R13, R12, R11 ;  /* 0x0000000c0d0e7389 */ /* 0x0002a400000c000b */
[----:B01234-:R-:W-:Y:S01]  /*192a0*/  ENDCOLLECTIVE ;  /* 0x000000000000791b */ /* 0x01ffe20003800000 */
.L_x_1696:
[----:B------:R-:W-:Y:S05]  /*192b0*/  BSYNC B0 ;  /* 0x0000000000007941 */ /* 0x000fea0003800000 */
.L_x_1695:
        /* <DEDUP_REMOVED lines=8> */
.L_x_1697:
        /* <DEDUP_REMOVED lines=13> */
.L_x_1698:
        /* <DEDUP_REMOVED lines=10> */
.L_x_1699:
[----:B------:R-:W-:Y:S02]  /*194b0*/  IMAD.MOV.U32 R13, RZ, RZ, R6 ;  /* 0x000000ffff0d7224 */ /* 0x000fe400078e0006 */
[----:B------:R-:W-:Y:S01]  /*194c0*/  IMAD.MOV.U32 R12, RZ, RZ, 0x2 ;  /* 0x00000002ff0c7424 */ /* 0x000fe200078e00ff */
[----:B------:R-:W-:-:S05]  /*194d0*/  @P3 IADD3 R14, P0, R28, R14, RZ ;  /* 0x0000000e1c0e3210 */ /* 0x000fca0007f1e0ff */
[----:B------:R-:W-:Y:S02]  /*194e0*/  @P3 IMAD.X R7, RZ, RZ, R2, P0 ;  /* 0x000000ffff073224 */ /* 0x000fe400000e0602 */
[----:B------:R-:W-:-:S07]  /*194f0*/  @P3 IMAD.MOV.U32 R2, RZ, RZ, R14 ;  /* 0x000000ffff023224 */ /* 0x000fce00078e000e */
[----:B------:R-:W-:Y:S05]  /*19500*/  WARPSYNC.COLLECTIVE R15, `(.L_x_1700) ;  /* 0x000000000f087348 */ /* 0x000fea0003c00000 */
[----:B------:R0:W1:Y:S02]  /*19510*/  SHFL.IDX P6, R14, R13, R12, R11 ;  /* 0x0000000c0d0e7389 */ /* 0x00006400000c000b */
[----:B01----:R-:W-:Y:S01]  /*19520*/  ENDCOLLECTIVE ;  /* 0x000000000000791b */ /* 0x003fe20003800000 */
.L_x_1700:
[----:B------:R-:W-:-:S05]  /*19530*/  @P3 IMAD.MOV.U32 R3, RZ, RZ, R7 ;  /* 0x000000ffff033224 */ /* 0x000fca00078e0007 */
[----:B------:R-:W-:Y:S01]  /*19540*/  @!PT LDS RZ, [RZ] ;  /* 0x00000000fffff984 */ /* 0x000fe20000000800 */
[----:B------:R-:W-:Y:S01]  /*19550*/  @!PT LDS RZ, [RZ] ;  /* 0x00000000fffff984 */ /* 0x000fe20000000800 */
[----:B------:R-:W-:Y:S01]  /*19560*/  @!PT LDS RZ, [RZ] ;  /* 0x00000000fffff984 */ /* 0x000fe20000000800 */
[----:B------:R-:W-:Y:S04]  /*19570*/  @P3 LDGSTS.E.BYPASS.LTC128B.128 [R4+0x20800], desc[UR36][R2.64], !P4 ;  /* 0x2080000002043fae */ /* 0x000fe8000e101d64 */
[----:B------:R0:W-:Y:S01]  /*19580*/  @P3 LDGSTS.E.BYPASS.LTC128B.128 [R4+0x22800], desc[UR36][R2.64+0x80], !P2 ;  /* 0x2280008002043fae */ /* 0x0001e2000d101d64 */
[----:B------:R-:W-:Y:S02]  /*19590*/  IMAD.MOV.U32 R13, RZ, RZ, R5 ;  /* 0x000000ffff0d7224 */ /* 0x000fe400078e0005 */
[----:B0-----:R-:W-:-:S07]  /*195a0*/  IMAD.MOV.U32 R2, RZ, RZ, R14 ;  /* 0x000000ffff027224 */ /* 0x001fce00078e000e */
[----:B------:R-:W-:Y:S05]  /*195b0*/  WARPSYNC.COLLECTIVE R15, `(.L_x_1701) ;  /* 0x000000000f087348 */ /* 0x000fea0003c00000 */
[----:B------:R0:W1:Y:S02]  /*195c0*/  SHFL.IDX P6, R14, R13, R12, R11 ;  /* 0x0000000c0d0e7389 */ /* 0x00006400000c000b */
[----:B01----:R-:W-:Y:S01]  /*195d0*/  ENDCOLLECTIVE ;  /* 0x000000000000791b */ /* 0x003fe20003800000 */
.L_x_1701:
        /* <DEDUP_REMOVED lines=8> */
.L_x_1702:
[----:B------:R-:W-:-:S05]  /*19660*/  @P1 IMAD.MOV.U32 R3, RZ, RZ, R7 ;  /* 0x000000ffff031224 */ /* 0x000fca00078e0007 */
[----:B------:R-:W-:Y:S01]  /*19670*/  @!PT LDS RZ, [RZ] ;  /* 0x00000000fffff984 */ /* 0x000fe20000000800 */
[----:B------:R-:W-:Y:S01]  /*19680*/  @!PT LDS RZ, [RZ] ;  /* 0x00000000fffff984 */ /* 0x000fe20000000800 */
[----:B------:R-:W-:Y:S01]  /*19690*/  @!PT LDS RZ, [RZ] ;  /* 0x00000000fffff984 */ /* 0x000fe20000000800 */
[----:B------:R0:W-:Y:S04]  /*196a0*/  @P1 LDGSTS.E.BYPASS.LTC128B.128 [R4+0x21000], desc[UR36][R2.64], !P4 ;  /* 0x2100000002041fae */ /* 0x0001e8000e101d64 */
[----:B------:R0:W-:Y:S01]  /*196b0*/  @P1 LDGSTS.E.BYPASS.LTC128B.128 [R4+0x23000], desc[UR36][R2.64+0x80], !P2 ;  /* 0x2300008002041fae */ /* 0x0001e2000d101d64 */
[----:B------:R-:W-:Y:S02]  /*196c0*/  IMAD.MOV.U32 R13, RZ, RZ, R5 ;  /* 0x000000ffff0d7224 */ /* 0x000fe400078e0005 */
[----:B------:R-:W-:-:S07]  /*196d0*/  IMAD.MOV.U32 R7, RZ, RZ, R14 ;  /* 0x000000ffff077224 */ /* 0x000fce00078e000e */
[----:B0-----:R-:W-:Y:S05]  /*196e0*/  WARPSYNC.COLLECTIVE R15, `(.L_x_1703) ;  /* 0x000000000f087348 */ /* 0x001fea0003c00000 */
[----:B------:R1:W2:Y:S02]  /*196f0*/  SHFL.IDX P6, R14, R13, R12, R11 ;  /* 0x0000000c0d0e7389 */ /* 0x0002a400000c000b */
[----:B012---:R-:W-:Y:S01]  /*19700*/  ENDCOLLECTIVE ;  /* 0x000000000000791b */ /* 0x007fe20003800000 */
.L_x_1703:
[----:B------:R-:W-:Y:S05]  /*19710*/  BRA `(.L_x_1704) ;  /* 0xffffffb400d47947 */ /* 0x000fea000383ffff */
.L_x_1617:
[----:B------:R-:W-:Y:S02]  /*19720*/  IMAD.MOV.U32 R13, RZ, RZ, R5 ;  /* 0x000000ffff0d7224 */ /* 0x000fe400078e0005 */
[----:B------:R-:W-:Y:S02]  /*19730*/  IMAD.MOV.U32 R12, RZ, RZ, RZ ;  /* 0x000000ffff0c7224 */ /* 0x000fe400078e00ff */
[----:B------:R-:W-:Y:S02]  /*19740*/  IMAD.MOV.U32 R11, RZ, RZ, 0x181f ;  /* 0x0000181fff0b7424 */ /* 0x000fe400078e00ff */
[----:B------:R-:W-:Y:S02]  /*19750*/  IMAD.MOV.U32 R15, RZ, RZ, -0x1 ;  /* 0xffffffffff0f7424 */ /* 0x000fe400078e00ff */
[----:B------:R-:W-:Y:S02]  /*19760*/  IMAD R4, R6, UR43, RZ ;  /* 0x0000002b06047c24 */ /* 0x000fe4000f8e02ff */
[----:B------:R-:W-:-:S07]  /*19770*/  IMAD.IADD R18, R36, 0x1, R18 ;  /* 0x0000000124127824 */ /* 0x000fce00078e0212 */
[----:B------:R-:W-:Y:S05]  /*19780*/  WARPSYNC.COLLECTIVE R15, `(.L_x_1705) ;  /* 0x000000000f087348 */ /* 0x000fea0003c00000 */
[----:B------:R0:W1:Y:S02]  /*19790*/  SHFL.IDX P6, R14, R13, R12, R11 ;  /* 0x0000000c0d0e7389 */ /* 0x00006400000c000b */
[----:B01----:R-:W-:Y:S01]  /*197a0*/  ENDCOLLECTIVE ;  /* 0x000000000000791b */ /* 0x003fe20003800000 */
.L_x_1705:
[C---:B------:R-:W-:Y:S01]  /*197b0*/  VIADD R7, R18.reuse, 0x10 ;  /* 0x0000001012077836 */ /* 0x040fe20000000000 */
[----:B------:R-:W-:Y:S01]  /*197c0*/  ISETP.GE.AND P2, PT, R18, R4, PT ;  /* 0x000000041200720c */ /* 0x000fe20003f46270 */
[----:B------:R-:W-:Y:S02]  /*197d0*/  IMAD.MOV.U32 R13, RZ, RZ, R0 ;  /* 0x000000ffff0d7224 */ /* 0x000fe400078e0000 */
[----:B------:R-:W-:-:S10]  /*197e0*/  IMAD.MOV.U32 R2, RZ, RZ, R14 ;  /* 0x000000ffff027224 */ /* 0x000fd400078e000e */
[----:B------:R-:W-:Y:S05]  /*197f0*/  WARPSYNC.COLLECTIVE R15, `(.L_x_1706) ;  /* 0x000000000f087348 */ /* 0x000fea0003c00000 */
[----:B------:R0:W1:Y:S02]  /*19800*/  SHFL.IDX P6, R14, R13, R12, R11 ;  /* 0x0000000c0d0e7389 */ /* 0x00006400000c000b */
[----:B01----:R-:W-:Y:S01]  /*19810*/  ENDCOLLECTIVE ;  /* 0x000000000000791b */ /* 0x003fe20003800000 */
.L_x_1706:
        /* <DEDUP_REMOVED lines=8> */
.L_x_1707:
[----:B------:R-:W-:Y:S01]  /*198a0*/  @!PT LDS RZ, [RZ] ;  /* 0x00000000fffff984 */ /* 0x000fe20000000800 */
[----:B------:R-:W-:Y:S01]  /*198b0*/  @!PT LDS RZ, [RZ] ;  /* 0x00000000fffff984 */ /* 0x000fe20000000800 */
[----:B------:R-:W-:Y:S01]  /*198c0*/  @!PT LDS RZ, [RZ] ;  /* 0x00000000fffff984 */ /* 0x000fe20000000800 */
[----:B------:R0:W-:Y:S04]  /*198d0*/  @!P2 LDGSTS.E.BYPASS.LTC128B.128 [R35+0x18000], desc[UR36][R2.64], !P0 ;  /* 0x180000000223afae */ /* 0x0001e8000c101d64 */
[----:B------:R0:W-:Y:S01]  /*198e0*/  @!P2 LDGSTS.E.BYPASS.LTC128B.128 [R35+0x1c000], desc[UR36][R2.64+0x80], !P1 ;  /* 0x1c0000800223afae */ /* 0x0001e2000c901d64 */
[----:B------:R-:W-:Y:S01]  /*198f0*/  ISETP.GE.AND P2, PT, R7, R4, PT ;  /* 0x000000040700720c */ /* 0x000fe20003f46270 */
[----:B------:R-:W-:Y:S02]  /*19900*/  IMAD.MOV.U32 R13, RZ, RZ, R0 ;  /* 0x000000ffff0d7224 */ /* 0x000fe400078e0000 */
[----:B------:R-:W-:-:S10]  /*19910*/  IMAD.MOV.U32 R6, RZ, RZ, R14 ;  /* 0x000000ffff067224 */ /* 0x000fd400078e000e */
[----:B0-----:R-:W-:Y:S05]  /*19920*/  WARPSYNC.COLLECTIVE R15, `(.L_x_1708) ;  /* 0x000000000f087348 */ /* 0x001fea0003c00000 */
[----:B------:R1:W2:Y:S02]  /*19930*/  SHFL.IDX P6, R14, R13, R12, R11 ;  /* 0x0000000c0d0e7389 */ /* 0x0002a400000c000b */
[----:B012---:R-:W-:Y:S01]  /*19940*/  ENDCOLLECTIVE ;  /* 0x000000000000791b */ /* 0x007fe20003800000 */
.L_x_1708:
[----:B------:R-:W-:Y:S02]  /*19950*/  IMAD.MOV.U32 R13, RZ, RZ, R5 ;  /* 0x000000ffff0d7224 */ /* 0x000fe400078e0005 */
[----:B------:R-:W-:Y:S01]  /*19960*/  IMAD.MOV.U32 R12, RZ, RZ, 0x2 ;  /* 0x00000002ff0c7424 */ /* 0x000fe200078e00ff */
[----:B------:R-:W-:-:S05]  /*19970*/  @!P2 IADD3 R14, P3, R28, R14, RZ ;  /* 0x0000000e1c0ea210 */ /* 0x000fca0007f7e0ff */
[----:B------:R-:W-:-:S08]  /*19980*/  @!P2 IMAD.MOV.U32 R2, RZ, RZ, R14 ;  /* 0x000000ffff02a224 */ /* 0x000fd000078e000e */
[----:B------:R-:W-:Y:S05]  /*19990*/  WARPSYNC.COLLECTIVE R15, `(.L_x_1709) ;  /* 0x000000000f087348 */ /* 0x000fea0003c00000 */
[----:B------:R0:W1:Y:S02]  /*199a0*/  SHFL.IDX P6, R14, R13, R12, R11 ;  /* 0x0000000c0d0e7389 */ /* 0x00006400000c000b */
[----:B01----:R-:W-:Y:S01]  /*199b0*/  ENDCOLLECTIVE ;  /* 0x000000000000791b */ /* 0x003fe20003800000 */
.L_x_1709:
[----:B------:R-:W-:-:S04]  /*199c0*/  @!P2 IMAD.X R7, RZ, RZ, R6, P3 ;  /* 0x000000ffff07a224 */ /* 0x000fc800018e0606 */
[----:B------:R-:W-:Y:S02]  /*199d0*/  @!P2 IMAD.MOV.U32 R3, RZ, RZ, R7 ;  /* 0x000000ffff03a224 */ /* 0x000fe400078e0007 */
[----:B------:R-:W-:-:S03]  /*199e0*/  VIADD R7, R18, 0x20 ;  /* 0x0000002012077836 */ /* 0x000fc60000000000 */
        /* <DEDUP_REMOVED lines=11> */
.L_x_1710:
[----:B------:R-:W-:Y:S02]  /*19aa0*/  IMAD.MOV.U32 R13, RZ, RZ, R5 ;  /* 0x000000ffff0d7224 */ /* 0x000fe400078e0005 */
[----:B------:R-:W-:Y:S01]  /*19ab0*/  IMAD.MOV.U32 R12, RZ, RZ, 0x3 ;  /* 0x00000003ff0c7424 */ /* 0x000fe200078e00ff */
[----:B------:R-:W-:-:S05]  /*19ac0*/  @!P2 IADD3 R14, P3, R28, R14, RZ ;  /* 0x0000000e1c0ea210 */ /* 0x000fca0007f7e0ff */
[----:B------:R-:W-:-:S08]  /*19ad0*/  @!P2 IMAD.MOV.U32 R2, RZ, RZ, R14 ;  /* 0x000000ffff02a224 */ /* 0x000fd000078e000e */
[----:B------:R-:W-:Y:S05]  /*19ae0*/  WARPSYNC.COLLECTIVE R15, `(.L_x_1711) ;  /* 0x000000000f087348 */ /* 0x000fea0003c00000 */
[----:B------:R0:W1:Y:S02]  /*19af0*/  SHFL.IDX P6, R14, R13, R12, R11 ;  /* 0x0000000c0d0e7389 */ /* 0x00006400000c000b */
[----:B01----:R-:W-:Y:S01]  /*19b00*/  ENDCOLLECTIVE ;  /* 0x000000000000791b */ /* 0x003fe20003800000 */
.L_x_1711:
        /* <DEDUP_REMOVED lines=14> */
.L_x_1712:
[----:B------:R-:W-:Y:S02]  /*19bf0*/  IMAD.MOV.U32 R13, RZ, RZ, R5 ;  /* 0x000000ffff0d7224 */ /* 0x000fe400078e0005 */
[----:B------:R-:W-:Y:S01]  /*19c00*/  IMAD.MOV.U32 R12, RZ, RZ, 0x4 ;  /* 0x00000004ff0c7424 */ /* 0x000fe200078e00ff */
[----:B------:R-:W-:-:S05]  /*19c10*/  @!P2 IADD3 R14, P3, R28, R14, RZ ;  /* 0x0000000e1c0ea210 */ /* 0x000fca0007f7e0ff */
[----:B------:R-:W-:-:S08]  /*19c20*/  @!P2 IMAD.MOV.U32 R2, RZ, RZ, R14 ;  /* 0x000000ffff02a224 */ /* 0x000fd000078e000e */
[----:B------:R-:W-:Y:S05]  /*19c30*/  WARPSYNC.COLLECTIVE R15, `(.L_x_1713) ;  /* 0x000000000f087348 */ /* 0x000fea0003c00000 */
[----:B------:R0:W1:Y:S02]  /*19c40*/  SHFL.IDX P6, R14, R13, R12, R11 ;  /* 0x0000000c0d0e7389 */ /* 0x00006400000c000b */
[----:B01----:R-:W-:Y:S01]  /*19c50*/  ENDCOLLECTIVE ;  /* 0x000000000000791b */ /* 0x003fe20003800000 */
.L_x_1713:
        /* <DEDUP_REMOVED lines=14> */
.L_x_1714:
[----:B------:R-:W-:Y:S02]  /*19d40*/  IMAD.MOV.U32 R13, RZ, RZ, R5 ;  /* 0x000000ffff0d7224 */ /* 0x000fe400078e0005 */
[----:B------:R-:W-:Y:S01]  /*19d50*/  IMAD.MOV.U32 R12, RZ, RZ, 0x5 ;  /* 0x00000005ff0c7424 */ /* 0x000fe200078e00ff */
[----:B------:R-:W-:-:S05]  /*19d60*/  @!P2 IADD3 R14, P3, R28, R14, RZ ;  /* 0x0000000e1c0ea210 */ /* 0x000fca0007f7e0ff */
[----:B------:R-:W-:-:S08]  /*19d70*/  @!P2 IMAD.MOV.U32 R2, RZ, RZ, R14 ;  /* 0x000000ffff02a224 */ /* 0x000fd000078e000e */
[----:B------:R-:W-:Y:S05]  /*19d80*/  WARPSYNC.COLLECTIVE R15, `(.L_x_1715) ;  /* 0x000000000f087348 */ /* 0x000fea0003c00000 */
[----:B------:R0:W1:Y:S02]  /*19d90*/  SHFL.IDX P6, R14, R13, R12, R11 ;  /* 0x0000000c0d0e7389 */ /* 0x00006400000c000b */
[----:B01----:R-:W-:Y:S01]  /*19da0*/  ENDCOLLECTIVE ;  /* 0x000000000000791b */ /* 0x003fe20003800000 */
.L_x_1715:
        /* <DEDUP_REMOVED lines=14> */
.L_x_1716:
[----:B------:R-:W-:Y:S02]  /*19e90*/  IMAD.MOV.U32 R13, RZ, RZ, R5 ;  /* 0x000000ffff0d7224 */ /* 0x000fe400078e0005 */
[----:B------:R-:W-:Y:S01]  /*19ea0*/  IMAD.MOV.U32 R12, RZ, RZ, 0x6 ;  /* 0x00000006ff0c7424 */ /* 0x000fe200078e00ff */
[----:B------:R-:W-:-:S05]  /*19eb0*/  @!P2 IADD3 R14, P3, R28, R14, RZ ;  /* 0x0000000e1c0ea210 */ /* 0x000fca0007f7e0ff */
[----:B------:R-:W-:-:S08]  /*19ec0*/  @!P2 IMAD.MOV.U32 R2, RZ, RZ, R14 ;  /* 0x000000ffff02a224 */ /* 0x000fd000078e000e */
[----:B------:R-:W-:Y:S05]  /*19ed0*/  WARPSYNC.COLLECTIVE R15, `(.L_x_1717) ;  /* 0x000000000f087348 */ /* 0x000fea0003c00000 */
[----:B------:R0:W1:Y:S02]  /*19ee0*/  SHFL.IDX P6, R14, R13, R12, R11 ;  /* 0x0000000c0d0e7389 */ /* 0x00006400000c000b */
[----:B01----:R-:W-:Y:S01]  /*19ef0*/  ENDCOLLECTIVE ;  /* 0x000000000000791b */ /* 0x003fe20003800000 */
.L_x_1717:
        /* <DEDUP_REMOVED lines=14> */
.L_x_1718:
[----:B------:R-:W-:Y:S02]  /*19fe0*/  IMAD.MOV.U32 R13, RZ, RZ, R5 ;  /* 0x000000ffff0d7224 */ /* 0x000fe400078e0005 */
[----:B------:R-:W-:Y:S01]  /*19ff0*/  IMAD.MOV.U32 R12, RZ, RZ, 0x7 ;  /* 0x00000007ff0c7424 */ /* 0x000fe200078e00ff */
[----:B------:R-:W-:-:S05]  /*1a000*/  @!P2 IADD3 R14, P3, R28, R14, RZ ;  /* 0x0000000e1c0ea210 */ /* 0x000fca0007f7e0ff */
[----:B------:R-:W-:-:S08]  /*1a010*/  @!P2 IMAD.MOV.U32 R2, RZ, RZ, R14 ;  /* 0x000000ffff02a224 */ /* 0x000fd000078e000e */
[----:B------:R-:W-:Y:S05]  /*1a020*/  WARPSYNC.COLLECTIVE R15, `(.L_x_1719) ;  /* 0x000000000f087348 */ /* 0x000fea0003c00000 */
[----:B------:R0:W1:Y:S02]  /*1a030*/  SHFL.IDX P6, R14, R13, R12, R11 ;  /* 0x0000000c0d0e7389 */ /* 0x00006400000c000b */
[----:B01----:R-:W-:Y:S01]  /*1a040*/  ENDCOLLECTIVE ;  /* 0x000000000000791b */ /* 0x003fe20003800000 */
.L_x_1719:
        /* <DEDUP_REMOVED lines=12> */
.L_x_1720:
[----:B------:R-:W-:Y:S05]  /*1a110*/  BRA `(.L_x_1721) ;  /* 0xffffffb800187947 */ /* 0x000fea000383ffff */
.L_x_1622:
[----:B0-----:R0:W2:Y:S02]  /*1a120*/  SYNCS.PHASECHK.TRANS64.TRYWAIT P0, [R17+URZ+0x28420], R0 ;  /* 0x02842000110075a7 */ /* 0x0010a4000800017f */
[----:B--2---:R-:W-:Y:S05]  /*1a130*/  @!P0 NANOSLEEP.SYNCS 0x989680 ;  /* 0x009896800000895d */ /* 0x004fea0003900000 */
[----:B------:R-:W2:Y:S02]  /*1a140*/  @!P0 SYNCS.PHASECHK.TRANS64 P0, [R17+URZ+0x28420], R0 ;  /* 0x02842000110085a7 */ /* 0x000ea4000800007f */
[----:B--2---:R-:W-:Y:S05]  /*1a150*/  @!P0 BRA `(.L_x_1622) ;  /* 0xfffffffc00f08947 */ /* 0x004fea000383ffff */
[----:B------:R-:W-:Y:S05]  /*1a160*/  BRA `(.L_x_1722) ;  /* 0xffffffb800887947 */ /* 0x000fea000383ffff */
.L_x_1626:
[----:B--2---:R2:W3:Y:S02]  /*1a170*/  SYNCS.PHASECHK.TRANS64.TRYWAIT P0, [R0+URZ+0x28480], R18 ;  /* 0x02848012000075a7 */ /* 0x0044e4000800017f */
[----:B---3--:R-:W-:Y:S05]  /*1a180*/  @!P0 NANOSLEEP.SYNCS 0x989680 ;  /* 0x009896800000895d */ /* 0x008fea0003900000 */
[----:B------:R-:W3:Y:S02]  /*1a190*/  @!P0 SYNCS.PHASECHK.TRANS64 P0, [R0+URZ+0x28480], R18 ;  /* 0x02848012000085a7 */ /* 0x000ee4000800007f */
[----:B---3--:R-:W-:Y:S05]  /*1a1a0*/  @!P0 BRA `(.L_x_1626) ;  /* 0xfffffffc00f08947 */ /* 0x008fea000383ffff */
[----:B------:R-:W-:Y:S05]  /*1a1b0*/  BRA `(.L_x_1723) ;  /* 0xffffffbc003c7947 */ /* 0x000fea000383ffff */
.L_x_1627:
[----:B------:R-:W-:Y:S01]  /*1a1c0*/  BSSY B0, `(.L_x_1724) ;  /* 0x0000008000007945 */ /* 0x000fe20003800000 */
[----:B------:R-:W-:Y:S02]  /*1a1d0*/  IMAD.MOV.U32 R13, RZ, RZ, R26 ;  /* 0x000000ffff0d7224 */ /* 0x000fe400078e001a */
[----:B------:R-:W-:Y:S02]  /*1a1e0*/  IMAD.MOV.U32 R12, RZ, RZ, RZ ;  /* 0x000000ffff0c7224 */ /* 0x000fe400078e00ff */
[----:B------:R-:W-:Y:S02]  /*1a1f0*/  IMAD.MOV.U32 R11, RZ, RZ, 0x181f ;  /* 0x0000181fff0b7424 */ /* 0x000fe400078e00ff */
[----:B------:R-:W-:-:S07]  /*1a200*/  IMAD.MOV.U32 R15, RZ, RZ, -0x1 ;  /* 0xffffffffff0f7424 */ /* 0x000fce00078e00ff */
[----:B-12---:R-:W-:Y:S05]  /*1a210*/  WARPSYNC.COLLECTIVE R15, `(.L_x_1725) ;  /* 0x000000000f087348 */ /* 0x006fea0003c00000 */
[----:B-1----:R0:W1:Y:S02]  /*1a220*/  SHFL.IDX P6, R14, R13, R12, R11 ;  /* 0x0000000c0d0e7389 */ /* 0x00206400000c000b */
[----:B012---:R-:W-:Y:S01]  /*1a230*/  ENDCOLLECTIVE ;  /* 0x000000000000791b */ /* 0x007fe20003800000 */
.L_x_1725:
[----:B------:R-:W-:Y:S05]  /*1a240*/  BSYNC B0 ;  /* 0x0000000000007941 */ /* 0x000fea0003800000 */
.L_x_1724:
        /* <DEDUP_REMOVED lines=9> */
.L_x_1726:
[----:B------:R-:W-:Y:S02]  /*1a2e0*/  IMAD.MOV.U32 R13, RZ, RZ, R26 ;  /* 0x000000ffff0d7224 */ /* 0x000fe400078e001a */
[----:B------:R-:W-:Y:S02]  /*1a2f0*/  IMAD.MOV.U32 R12, RZ, RZ, 0x1 ;  /* 0x00000001ff0c7424 */ /* 0x000fe400078e00ff */
[----:B------:R-:W-:-:S07]  /*1a300*/  IMAD.MOV.U32 R2, RZ, RZ, R14 ;  /* 0x000000ffff027224 */ /* 0x000fce00078e000e */
[----:B------:R-:W-:Y:S05]  /*1a310*/  WARPSYNC.COLLECTIVE R15, `(.L_x_1727) ;  /* 0x000000000f087348 */ /* 0x000fea0003c00000 */
[----:B------:R0:W1:Y:S02]  /*1a320*/  SHFL.IDX P6, R14, R13, R12, R11 ;  /* 0x0000000c0d0e7389 */ /* 0x00006400000c000b */
[----:B01----:R-:W-:Y:S01]  /*1a330*/  ENDCOLLECTIVE ;  /* 0x000000000000791b */ /* 0x003fe20003800000 */
.L_x_1727:
        /* <DEDUP_REMOVED lines=12> */
.L_x_1728:
[----:B------:R-:W-:Y:S02]  /*1a400*/  IMAD.MOV.U32 R13, RZ, RZ, R26 ;  /* 0x000000ffff0d7224 */ /* 0x000fe400078e001a */
[----:B------:R-:W-:Y:S02]  /*1a410*/  IMAD.MOV.U32 R12, RZ, RZ, 0x2 ;  /* 0x00000002ff0c7424 */ /* 0x000fe400078e00ff */
[----:B------:R-:W-:-:S07]  /*1a420*/  IMAD.MOV.U32 R2, RZ, RZ, R14 ;  /* 0x000000ffff027224 */ /* 0x000fce00078e000e */
[----:B------:R-:W-:Y:S05]  /*1a430*/  WARPSYNC.COLLECTIVE R15, `(.L_x_1729) ;  /* 0x000000000f087348 */ /* 0x000fea0003c00000 */
[----:B------:R0:W1:Y:S02]  /*1a440*/  SHFL.IDX P6, R14, R13, R12, R11 ;  /* 0x0000000c0d0e7389 */ /* 0x00006400000c000b */
[----:B01----:R-:W-:Y:S01]  /*1a450*/  ENDCOLLECTIVE ;  /* 0x000000000000791b */ /* 0x003fe20003800000 */
.L_x_1729:
        /* <DEDUP_REMOVED lines=12> */
.L_x_1730:
[----:B------:R-:W-:Y:S02]  /*1a520*/  IMAD.MOV.U32 R13, RZ, RZ, R26 ;  /* 0x000000ffff0d7224 */ /* 0x000fe400078e001a */
[----:B------:R-:W-:Y:S02]  /*1a530*/  IMAD.MOV.U32 R12, RZ, RZ, 0x3 ;  /* 0x00000003ff0c7424 */ /* 0x000fe400078e00ff */
[----:B------:R-:W-:-:S07]  /*1a540*/  IMAD.MOV.U32 R2, RZ, RZ, R14 ;  /* 0x000000ffff027224 */ /* 0x000fce00078e000e */
[----:B------:R-:W-:Y:S05]  /*1a550*/  WARPSYNC.COLLECTIVE R15, `(.L_x_1731) ;  /* 0x000000000f087348 */ /* 0x000fea0003c00000 */
[----:B------:R0:W1:Y:S02]  /*1a560*/  SHFL.IDX P6, R14, R13, R12, R11 ;  /* 0x0000000c0d0e7389 */ /* 0x00006400000c000b */
[----:B01----:R-:W-:Y:S01]  /*1a570*/  ENDCOLLECTIVE ;  /* 0x000000000000791b */ /* 0x003fe20003800000 */
.L_x_1731:
        /* <DEDUP_REMOVED lines=12> */
.L_x_1732:
[----:B------:R-:W-:Y:S01]  /*1a640*/  IMAD.MOV.U32 R2, RZ, RZ, R14 ;  /* 0x000000ffff027224 */ /* 0x000fe200078e000e */
[----:B------:R-:W-:Y:S06]  /*1a650*/  BRA `(.L_x_1733) ;  /* 0xffffffb800d07947 */ /* 0x000fec000383ffff */
.L_x_1632:
[----:B------:R0:W0:Y:S02]  /*1a660*/  SYNCS.PHASECHK.TRANS64.TRYWAIT P0, [R0+URZ+0x28440], R18 ;  /* 0x02844012000075a7 */ /* 0x000024000800017f */
[----:B0-----:R-:W-:Y:S05]  /*1a670*/  @!P0 NANOSLEEP.SYNCS 0x989680 ;  /* 0x009896800000895d */ /* 0x001fea0003900000 */
[----:B------:R-:W0:Y:S02]  /*1a680*/  @!P0 SYNCS.PHASECHK.TRANS64 P0, [R0+URZ+0x28440], R18 ;  /* 0x02844012000085a7 */ /* 0x000e24000800007f */
[----:B0-----:R-:W-:Y:S05]  /*1a690*/  @!P0 BRA `(.L_x_1632) ;  /* 0xfffffffc00f08947 */ /* 0x001fea000383ffff */
[----:B------:R-:W-:Y:S05]  /*1a6a0*/  BRA `(.L_x_1734) ;  /* 0xffffffbc00207947 */ /* 0x000fea000383ffff */
.L_x_1633:
[----:B------:R-:W-:Y:S01]  /*1a6b0*/  BSSY B0, `(.L_x_1735) ;  /* 0x0000008000007945 */ /* 0x000fe20003800000 */
[----:B------:R-:W-:Y:S02]  /*1a6c0*/  IMAD.MOV.U32 R13, RZ, RZ, R10 ;  /* 0x000000ffff0d7224 */ /* 0x000fe400078e000a */
[----:B------:R-:W-:Y:S02]  /*1a6d0*/  IMAD.MOV.U32 R12, RZ, RZ, RZ ;  /* 0x000000ffff0c7224 */ /* 0x000fe400078e00ff */
[----:B------:R-:W-:Y:S02]  /*1a6e0*/  IMAD.MOV.U32 R11, RZ, RZ, 0x181f ;  /* 0x0000181fff0b7424 */ /* 0x000fe400078e00ff */
[----:B------:R-:W-:-:S07]  /*1a6f0*/  IMAD.MOV.U32 R15, RZ, RZ, -0x1 ;  /* 0xffffffffff0f7424 */ /* 0x000fce00078e00ff */
[----:B012-4-:R-:W-:Y:S05]  /*1a700*/  WARPSYNC.COLLECTIVE R15, `(.L_x_1736) ;  /* 0x000000000f087348 */ /* 0x017fea0003c00000 */
[----:B-1----:R1:W3:Y:S02]  /*1a710*/  SHFL.IDX P6, R14, R13, R12, R11 ;  /* 0x0000000c0d0e7389 */ /* 0x0022e400000c000b */
[----:B01234-:R-:W-:Y:S01]  /*1a720*/  ENDCOLLECTIVE ;  /* 0x000000000000791b */ /* 0x01ffe20003800000 */
.L_x_1736:
[----:B------:R-:W-:Y:S05]  /*1a730*/  BSYNC B0 ;  /* 0x0000000000007941 */ /* 0x000fea0003800000 */
.L_x_1735:
        /* <DEDUP_REMOVED lines=8> */
.L_x_1737:
[----:B------:R-:W-:Y:S02]  /*1a7c0*/  IMAD.MOV.U32 R13, RZ, RZ, R10 ;  /* 0x000000ffff0d7224 */ /* 0x000fe400078e000a */
[----:B------:R-:W-:Y:S01]  /*1a7d0*/  IMAD.MOV.U32 R12, RZ, RZ, 0x1 ;  /* 0x00000001ff0c7424 */ /* 0x000fe200078e00ff */
[----:B------:R-:W-:-:S13]  /*1a7e0*/  IADD3 R2, P0, R28, R14, RZ ;  /* 0x0000000e1c027210 */ /* 0x000fda0007f1e0ff */
[----:B------:R-:W-:Y:S05]  /*1a7f0*/  WARPSYNC.COLLECTIVE R15, `(.L_x_1738) ;  /* 0x000000000f087348 */ /* 0x000fea0003c00000 */
[----:B------:R0:W1:Y:S02]  /*1a800*/  SHFL.IDX P6, R14, R13, R12, R11 ;  /* 0x0000000c0d0e7389 */ /* 0x00006400000c000b */
[----:B01----:R-:W-:Y:S01]  /*1a810*/  ENDCOLLECTIVE ;  /* 0x000000000000791b */ /* 0x003fe20003800000 */
.L_x_1738:
        /* <DEDUP_REMOVED lines=11> */
.L_x_1739:
[----:B------:R-:W-:Y:S02]  /*1a8d0*/  IMAD.MOV.U32 R13, RZ, RZ, R10 ;  /* 0x000000ffff0d7224 */ /* 0x000fe400078e000a */
[----:B------:R-:W-:Y:S01]  /*1a8e0*/  IMAD.MOV.U32 R12, RZ, RZ, 0x2 ;  /* 0x00000002ff0c7424 */ /* 0x000fe200078e00ff */
[----:B------:R-:W-:-:S13]  /*1a8f0*/  IADD3 R2, P0, R28, R14, RZ ;  /* 0x0000000e1c027210 */ /* 0x000fda0007f1e0ff */
[----:B------:R-:W-:Y:S05]  /*1a900*/  WARPSYNC.COLLECTIVE R15, `(.L_x_1740) ;  /* 0x000000000f087348 */ /* 0x000fea0003c00000 */
[----:B------:R0:W1:Y:S02]  /*1a910*/  SHFL.IDX P6, R14, R13, R12, R11 ;  /* 0x0000000c0d0e7389 */ /* 0x00006400000c000b */
[----:B01----:R-:W-:Y:S01]  /*1a920*/  ENDCOLLECTIVE ;  /* 0x000000000000791b */ /* 0x003fe20003800000 */
.L_x_1740:
        /* <DEDUP_REMOVED lines=11> */
.L_x_1741:
[----:B------:R-:W-:Y:S02]  /*1a9e0*/  IMAD.MOV.U32 R13, RZ, RZ, R10 ;  /* 0x000000ffff0d7224 */ /* 0x000fe400078e000a */
[----:B------:R-:W-:Y:S01]  /*1a9f0*/  IMAD.MOV.U32 R12, RZ, RZ, 0x3 ;  /* 0x00000003ff0c7424 */ /* 0x000fe200078e00ff */
[----:B------:R-:W-:-:S13]  /*1aa00*/  IADD3 R2, P0, R28, R14, RZ ;  /* 0x0000000e1c027210 */ /* 0x000fda0007f1e0ff */
[----:B------:R-:W-:Y:S05]  /*1aa10*/  WARPSYNC.COLLECTIVE R15, `(.L_x_1742) ;  /* 0x000000000f087348 */ /* 0x000fea0003c00000 */
[----:B------:R0:W1:Y:S02]  /*1aa20*/  SHFL.IDX P6, R14, R13, R12, R11 ;  /* 0x0000000c0d0e7389 */ /* 0x00006400000c000b */
[----:B01----:R-:W-:Y:S01]  /*1aa30*/  ENDCOLLECTIVE ;  /* 0x000000000000791b */ /* 0x003fe20003800000 */
.L_x_1742:
        /* <DEDUP_REMOVED lines=11> */
.L_x_1743:
[----:B------:R-:W-:Y:S05]  /*1aaf0*/  BRA `(.L_x_1744) ;  /* 0xffffffb800b87947 */ /* 0x000fea000383ffff */
.L_x_1638:
[----:B0-----:R0:W1:Y:S02]  /*1ab00*/  SYNCS.PHASECHK.TRANS64.TRYWAIT P2, [R0+URZ+0x28470], R3 ;  /* 0x02847003000075a7 */ /* 0x001064000804017f */
[----:B-1----:R-:W-:Y:S05]  /*1ab10*/  @!P2 NANOSLEEP.SYNCS 0x989680 ;  /* 0x009896800000a95d */ /* 0x002fea0003900000 */
[----:B------:R-:W1:Y:S02]  /*1ab20*/  @!P2 SYNCS.PHASECHK.TRANS64 P2, [R0+URZ+0x28470], R3 ;  /* 0x028470030000a5a7 */ /* 0x000e64000804007f */
[----:B-1----:R-:W-:Y:S05]  /*1ab30*/  @!P2 BRA `(.L_x_1638) ;  /* 0xfffffffc00f0a947 */ /* 0x002fea000383ffff */
[----:B------:R-:W-:Y:S05]  /*1ab40*/  BRA `(.L_x_1745) ;  /* 0xffffffbc001c7947 */ /* 0x000fea000383ffff */
.L_x_1640:
[----:B0-----:R0:W1:Y:S02]  /*1ab50*/  SYNCS.PHASECHK.TRANS64.TRYWAIT P2, [R0+URZ+0x28460], R3 ;  /* 0x02846003000075a7 */ /* 0x001064000804017f */
[----:B-1----:R-:W-:Y:S05]  /*1ab60*/  @!P2 NANOSLEEP.SYNCS 0x989680 ;  /* 0x009896800000a95d */ /* 0x002fea0003900000 */
[----:B------:R-:W1:Y:S02]  /*1ab70*/  @!P2 SYNCS.PHASECHK.TRANS64 P2, [R0+URZ+0x28460], R3 ;  /* 0x028460030000a5a7 */ /* 0x000e64000804007f */
[----:B-1----:R-:W-:Y:S05]  /*1ab80*/  @!P2 BRA `(.L_x_1640) ;  /* 0xfffffffc00f0a947 */ /* 0x002fea000383ffff */
[----:B------:R-:W-:Y:S05]  /*1ab90*/  BRA `(.L_x_1746) ;  /* 0xffffffbc00287947 */ /* 0x000fea000383ffff */
.L_x_1648:
[----:B0-----:R0:W2:Y:S02]  /*1aba0*/  SYNCS.PHASECHK.TRANS64.TRYWAIT P1, [R18+URZ+0x28470], R3 ;  /* 0x02847003120075a7 */ /* 0x0010a4000802017f */
[----:B--2---:R-:W-:Y:S05]  /*1abb0*/  @!P1 NANOSLEEP.SYNCS 0x989680 ;  /* 0x009896800000995d */ /* 0x004fea0003900000 */
[----:B------:R-:W2:Y:S02]  /*1abc0*/  @!P1 SYNCS.PHASECHK.TRANS64 P1, [R18+URZ+0x28470], R3 ;  /* 0x02847003120095a7 */ /* 0x000ea4000802007f */
[----:B--2---:R-:W-:Y:S05]  /*1abd0*/  @!P1 BRA `(.L_x_1648) ;  /* 0xfffffffc00f09947 */ /* 0x004fea000383ffff */
[----:B------:R-:W-:Y:S05]  /*1abe0*/  BRA `(.L_x_1747) ;  /* 0xffffffc000a87947 */ /* 0x000fea000383ffff */
.L_x_1650:
[----:B0-----:R0:W2:Y:S02]  /*1abf0*/  SYNCS.PHASECHK.TRANS64.TRYWAIT P1, [R18+URZ+0x28460], R3 ;  /* 0x02846003120075a7 */ /* 0x0010a4000802017f */
[----:B--2---:R-:W-:Y:S05]  /*1ac00*/  @!P1 NANOSLEEP.SYNCS 0x989680 ;  /* 0x009896800000995d */ /* 0x004fea0003900000 */
[----:B------:R-:W2:Y:S02]  /*1ac10*/  @!P1 SYNCS.PHASECHK.TRANS64 P1, [R18+URZ+0x28460], R3 ;  /* 0x02846003120095a7 */ /* 0x000ea4000802007f */
[----:B--2---:R-:W-:Y:S05]  /*1ac20*/  @!P1 BRA `(.L_x_1650) ;  /* 0xfffffffc00f09947 */ /* 0x004fea000383ffff */
[----:B------:R-:W-:Y:S05]  /*1ac30*/  BRA `(.L_x_1748) ;  /* 0xffffffc000b07947 */ /* 0x000fea000383ffff */
.L_x_1664:
[----:B0-----:R0:W2:Y:S02]  /*1ac40*/  SYNCS.PHASECHK.TRANS64.TRYWAIT P0, [R5+URZ+0x28420], R0 ;  /* 0x02842000050075a7 */ /* 0x0010a4000800017f */
[----:B--2---:R-:W-:Y:S05]  /*1ac50*/  @!P0 NANOSLEEP.SYNCS 0x989680 ;  /* 0x009896800000895d */ /* 0x004fea0003900000 */
[----:B------:R-:W2:Y:S02]  /*1ac60*/  @!P0 SYNCS.PHASECHK.TRANS64 P0, [R5+URZ+0x28420], R0 ;  /* 0x02842000050085a7 */ /* 0x000ea4000800007f */
[----:B--2---:R-:W-:Y:S05]  /*1ac70*/  @!P0 BRA `(.L_x_1664) ;  /* 0xfffffffc00f08947 */ /* 0x004fea000383ffff */
[----:B------:R-:W-:Y:S05]  /*1ac80*/  BRA `(.L_x_1749) ;  /* 0xffffffd400f07947 */ /* 0x000fea000383ffff */
.L_x_1665:
[----:B------:R-:W2:Y:S01]  /*1ac90*/  S2R R2, SR_TID.X ;  /* 0x0000000000027919 */ /* 0x000ea20000002100 */
[----:B------:R-:W-:Y:S01]  /*1aca0*/  BSSY B0, `(.L_x_1750) ;  /* 0x000000a000007945 */ /* 0x000fe20003800000 */
[----:B------:R-:W-:Y:S02]  /*1acb0*/  IMAD.MOV.U32 R12, RZ, RZ, RZ ;  /* 0x000000ffff0c7224 */ /* 0x000fe400078e00ff */
[----:B------:R-:W-:Y:S02]  /*1acc0*/  IMAD.MOV.U32 R11, RZ, RZ, 0x1f ;  /* 0x0000001fff0b7424 */ /* 0x000fe400078e00ff */
[----:B------:R-:W-:Y:S01]  /*1acd0*/  IMAD.MOV.U32 R15, RZ, RZ, -0x1 ;  /* 0xffffffffff0f7424 */ /* 0x000fe200078e00ff */
[----:B--2---:R-:W-:-:S04]  /*1ace0*/  SHF.R.U32.HI R2, RZ, 0x5, R2 ;  /* 0x00000005ff027819 */ /* 0x004fc80000011602 */
[----:B------:R-:W-:-:S05]  /*1acf0*/  LOP3.LUT R2, R2, 0x3, RZ, 0xc0, !PT ;  /* 0x0000000302027812 */ /* 0x000fca00078ec0ff */
[----:B------:R-:W-:-:S07]  /*1ad00*/  IMAD.MOV.U32 R13, RZ, RZ, R2 ;  /* 0x000000ffff0d7224 */ /* 0x000fce00078e0002 */
[----:B01----:R-:W-:Y:S05]  /*1ad10*/  WARPSYNC.COLLECTIVE R15, `(.L_x_1751) ;  /* 0x000000000f087348 */ /* 0x003fea0003c00000 */
[----:B------:R2:W3:Y:S02]  /*1ad20*/  SHFL.IDX P6, R14, R13, R12, R11 ;  /* 0x0000000c0d0e7389 */ /* 0x0004e400000c000b */
[----:B0123--:R-:W-:Y:S01]  /*1ad30*/  ENDCOLLECTIVE ;  /* 0x000000000000791b */ /* 0x00ffe20003800000 */
.L_x_1751:
[----:B------:R-:W-:Y:S05]  /*1ad40*/  BSYNC B0 ;  /* 0x0000000000007941 */ /* 0x000fea0003800000 */
.L_x_1750:
[----:B------:R-:W-:Y:S05]  /*1ad50*/  BRA `(.L_x_1752) ;  /* 0xffffffd400d87947 */ /* 0x000fea000383ffff */
.L_x_1668:
[----:B------:R-:W-:Y:S01]  /*1ad60*/  BSSY B1, `(.L_x_1753) ;  /* 0x0000006000017945 */ /* 0x000fe20003800000 */
[----:B------:R-:W-:-:S07]  /*1ad70*/  IMAD.MOV.U32 R15, RZ, RZ, -0x1 ;  /* 0xffffffffff0f7424 */ /* 0x000fce00078e00ff */
[----:B01----:R-:W-:Y:S05]  /*1ad80*/  WARPSYNC.COLLECTIVE R15, `(.L_x_1754) ;  /* 0x000000000f0c7348 */ /* 0x003fea0003c00000 */
[----:B------:R-:W-:Y:S02]  /*1ad90*/  ELECT P6, UR62, PT ;  /* 0x00000000003e782f */ /* 0x000fe400038c0000 */
[----:B------:R-:W-:Y:S01]  /*1ada0*/  MOV R14, UR62 ;  /* 0x0000003e000e7c02 */ /* 0x000fe20008000f00 */
[----:B01----:R-:W-:Y:S10]  /*1adb0*/  ENDCOLLECTIVE ;  /* 0x000000000000791b */ /* 0x003ff40003800000 */
.L_x_1754:
[----:B------:R-:W-:Y:S05]  /*1adc0*/  BSYNC B1 ;  /* 0x0000000000017941 */ /* 0x000fea0003800000 */
.L_x_1753:
[----:B------:R-:W-:Y:S05]  /*1add0*/  BRA `(.L_x_1755) ;  /* 0xffffffd400d07947 */ /* 0x000fea000383ffff */
.L_x_1670:
[----:B0-----:R0:W2:Y:S02]  /*1ade0*/  SYNCS.PHASECHK.TRANS64.TRYWAIT P1, [R3+URZ+0x28440], R2 ;  /* 0x02844002030075a7 */ /* 0x0010a4000802017f */
[----:B--2---:R-:W-:Y:S05]  /*1adf0*/  @!P1 NANOSLEEP.SYNCS 0x989680 ;  /* 0x009896800000995d */ /* 0x004fea0003900000 */
[----:B------:R-:W2:Y:S02]  /*1ae00*/  @!P1 SYNCS.PHASECHK.TRANS64 P1, [R3+URZ+0x28440], R2 ;  /* 0x02844002030095a7 */ /* 0x000ea4000802007f */
[----:B--2---:R-:W-:Y:S05]  /*1ae10*/  @!P1 BRA `(.L_x_1670) ;  /* 0xfffffffc00f09947 */ /* 0x004fea000383ffff */
[----:B------:R-:W-:Y:S05]  /*1ae20*/  BRA `(.L_x_1756) ;  /* 0xffffffd400f87947 */ /* 0x000fea000383ffff */
.L_x_1672:
[----:B--2---:R2:W3:Y:S02]  /*1ae30*/  SYNCS.PHASECHK.TRANS64.TRYWAIT P1, [R5+URZ+0x28440], R0 ;  /* 0x02844000050075a7 */ /* 0x0044e4000802017f */
[----:B---3--:R-:W-:Y:S05]  /*1ae40*/  @!P1 NANOSLEEP.SYNCS 0x989680 ;  /* 0x009896800000995d */ /* 0x008fea0003900000 */
[----:B------:R-:W3:Y:S02]  /*1ae50*/  @!P1 SYNCS.PHASECHK.TRANS64 P1, [R5+URZ+0x28440], R0 ;  /* 0x02844000050095a7 */ /* 0x000ee4000802007f */
[----:B---3--:R-:W-:Y:S05]  /*1ae60*/  @!P1 BRA `(.L_x_1672) ;  /* 0xfffffffc00f09947 */ /* 0x008fea000383ffff */
[----:B------:R-:W-:Y:S05]  /*1ae70*/  BRA `(.L_x_1757) ;  /* 0xffffffd800047947 */ /* 0x000fea000383ffff */
.L_x_1674:
[----:B---3--:R3:W4:Y:S02]  /*1ae80*/  SYNCS.PHASECHK.TRANS64.TRYWAIT P1, [R3+URZ+0x28460], R2 ;  /* 0x02846002030075a7 */ /* 0x008724000802017f */
[----:B----4-:R-:W-:Y:S05]  /*1ae90*/  @!P1 NANOSLEEP.SYNCS 0x989680 ;  /* 0x009896800000995d */ /* 0x010fea0003900000 */
[----:B------:R-:W4:Y:S02]  /*1aea0*/  @!P1 SYNCS.PHASECHK.TRANS64 P1, [R3+URZ+0x28460], R2 ;  /* 0x02846002030095a7 */ /* 0x000f24000802007f */
[----:B----4-:R-:W-:Y:S05]  /*1aeb0*/  @!P1 BRA `(.L_x_1674) ;  /* 0xfffffffc00f09947 */ /* 0x010fea000383ffff */
[----:B------:R-:W-:Y:S05]  /*1aec0*/  BRA `(.L_x_1758) ;  /* 0xffffffd800007947 */ /* 0x000fea000383ffff */
.L_x_1676:
[----:B----4-:R4:W0:Y:S02]  /*1aed0*/  SYNCS.PHASECHK.TRANS64.TRYWAIT P1, [R5+URZ+0x28460], R0 ;  /* 0x02846000050075a7 */ /* 0x010824000802017f */
[----:B0-----:R-:W-:Y:S05]  /*1aee0*/  @!P1 NANOSLEEP.SYNCS 0x989680 ;  /* 0x009896800000995d */ /* 0x001fea0003900000 */
[----:B------:R-:W0:Y:S02]  /*1aef0*/  @!P1 SYNCS.PHASECHK.TRANS64 P1, [R5+URZ+0x28460], R0 ;  /* 0x02846000050095a7 */ /* 0x000e24000802007f */
[----:B0-----:R-:W-:Y:S05]  /*1af00*/  @!P1 BRA `(.L_x_1676) ;  /* 0xfffffffc00f09947 */ /* 0x001fea000383ffff */
[----:B------:R-:W-:Y:S05]  /*1af10*/  BRA `(.L_x_1759) ;  /* 0xffffffd400fc7947 */ /* 0x000fea000383ffff */
.L_x_1678:
[----:B------:R0:W0:Y:S02]  /*1af20*/  SYNCS.PHASECHK.TRANS64.TRYWAIT P1, [R3+URZ+0x28480], R2 ;  /* 0x02848002030075a7 */ /* 0x000024000802017f */
[----:B0-----:R-:W-:Y:S05]  /*1af30*/  @!P1 NANOSLEEP.SYNCS 0x989680 ;  /* 0x009896800000995d */ /* 0x001fea0003900000 */
[----:B------:R-:W0:Y:S02]  /*1af40*/  @!P1 SYNCS.PHASECHK.TRANS64 P1, [R3+URZ+0x28480], R2 ;  /* 0x02848002030095a7 */ /* 0x000e24000802007f */
[----:B0-----:R-:W-:Y:S05]  /*1af50*/  @!P1 BRA `(.L_x_1678) ;  /* 0xfffffffc00f09947 */ /* 0x001fea000383ffff */
[----:B------:R-:W-:Y:S05]  /*1af60*/  BRA `(.L_x_1760) ;  /* 0xffffffd400f87947 */ /* 0x000fea000383ffff */
.L_x_1761:
        /* <DEDUP_REMOVED lines=9> */
.L_x_3856:


//--------------------- .text._ZN7cutlass13device_kernelIN5flash11enable_sm90INS1_16FlashAttnFwdSm90INS1_25CollectiveMainloopFwdSm90ILi2EN4cute5tupleIJNS5_1CILi1EEES8_S8_EEENS6_IJNS7_ILi128EEENS7_ILi64EEENS7_ILi256EEEEEELi256ENS_12float_e4m3_tEfNS_4arch4Sm90ELb0ELb1ELb0ELb1ELb1ELb1ELb0ELb1ELb0ELb1ELb1ELb0EEENS1_21CollectiveEpilogueFwdINS6_IJSA_SC_SB_EEES9_NS_10bfloat16_tESG_Li256ELb1ELb1ELb1ELb1EEENS1_36VarlenDynamicPersistentTileSchedulerILi128ELi64ELi256ELi128ELb1ELb1ELb1ELb1ELb0ELb1EEEEEEEEEvNT_6ParamsE --------------------------
	.section	.text._ZN7cutlass13device_kernelIN5flash11enable_sm90INS1_16FlashAttnFwdSm90INS1_25CollectiveMainloopFwdSm90ILi2EN4cute5tupleIJNS5_1CILi1EEES8_S8_EEENS6_IJNS7_ILi128EEENS7_ILi64EEENS7_ILi256EEEEEELi256ENS_12float_e4m3_tEfNS_4arch4Sm90ELb0ELb1ELb0ELb1ELb1ELb1ELb0ELb1ELb0ELb1ELb1ELb0EEENS1_21CollectiveEpilogueFwdINS6_IJSA_SC_SB_EEES9_NS_10bfloat16_tESG_Li256ELb1ELb1ELb1ELb1EEENS1_36VarlenDynamicPersistentTileSchedulerILi128ELi64ELi256ELi128ELb1ELb1ELb1ELb1ELb0ELb1EEEEEEEEEvNT_6ParamsE,"ax",@progbits
	.align	128
.text._ZN7cutlass13device_kernelIN5flash11enable_sm90INS1_16FlashAttnFwdSm90INS1_25CollectiveMainloopFwdSm90ILi2EN4cute5tupleIJNS5_1CILi1EEES8_S8_EEENS6_IJNS7_ILi128EEENS7_ILi64EEENS7_ILi256EEEEEELi256ENS_12float_e4m3_tEfNS_4arch4Sm90ELb0ELb1ELb0ELb1ELb1ELb1ELb0ELb1ELb0ELb1ELb1ELb0EEENS1_21CollectiveEpilogueFwdINS6_IJSA_SC_SB_EEES9_NS_10bfloat16_tESG_Li256ELb1ELb1ELb1ELb1EEENS1_36VarlenDynamicPersistentTileSchedulerILi128ELi64ELi256ELi128ELb1ELb1ELb1ELb1ELb0ELb1EEEEEEEEEvNT_6ParamsE:
        .type           _ZN7cutlass13device_kernelIN5flash11enable_sm90INS1_16FlashAttnFwdSm90INS1_25CollectiveMainloopFwdSm90ILi2EN4cute5tupleIJNS5_1CILi1EEES8_S8_EEENS6_IJNS7_ILi128EEENS7_ILi64EEENS7_ILi256EEEEEELi256ENS_12float_e4m3_tEfNS_4arch4Sm90ELb0ELb1ELb0ELb1ELb1ELb1ELb0ELb1ELb0ELb1ELb1ELb0EEENS1_21CollectiveEpilogueFwdINS6_IJSA_SC_SB_EEES9_NS_10bfloat16_tESG_Li256ELb1ELb1ELb1ELb1EEENS1_36VarlenDynamicPersistentTileSchedulerILi128ELi64ELi256ELi128ELb1ELb1ELb1ELb1ELb0ELb1EEEEEEEEEvNT_6ParamsE,@function
        .size           _ZN7cutlass13device_kernelIN5flash11enable_sm90INS1_16FlashAttnFwdSm90INS1_25CollectiveMainloopFwdSm90ILi2EN4cute5tupleIJNS5_1CILi1EEES8_S8_EEENS6_IJNS7_ILi128EEENS7_ILi64EEENS7_ILi256EEEEEELi256ENS_12float_e4m3_tEfNS_4arch4Sm90ELb0ELb1ELb0ELb1ELb1ELb1ELb0ELb1ELb0ELb1ELb1ELb0EEENS1_21CollectiveEpilogueFwdINS6_IJSA_SC_SB_EEES9_NS_10bfloat16_tESG_Li256ELb1ELb1ELb1ELb1EEENS1_36VarlenDynamicPersistentTileSchedulerILi128ELi64ELi256ELi128ELb1ELb1ELb1ELb1ELb0ELb1EEEEEEEEEvNT_6ParamsE,(.L_x_3857 - _ZN7cutlass13device_kernelIN5flash11enable_sm90INS1_16FlashAttnFwdSm90INS1_25CollectiveMainloopFwdSm90ILi2EN4cute5tupleIJNS5_1CILi1EEES8_S8_EEENS6_IJNS7_ILi128EEENS7_ILi64EEENS7_ILi256EEEEEELi256ENS_12float_e4m3_tEfNS_4arch4Sm90ELb0ELb1ELb0ELb1ELb1ELb1ELb0ELb1ELb0ELb1ELb1ELb0EEENS1_21CollectiveEpilogueFwdINS6_IJSA_SC_SB_EEES9_NS_10bfloat16_tESG_Li256ELb1ELb1ELb1ELb1EEENS1_36VarlenDynamicPersistentTileSchedulerILi128ELi64ELi256ELi128ELb1ELb1ELb1ELb1ELb0ELb1EEEEEEEEEvNT_6ParamsE)
        .other          _ZN7cutlass13device_kernelIN5flash11enable_sm90INS1_16FlashAttnFwdSm90INS1_25CollectiveMainloopFwdSm90ILi2EN4cute5tupleIJNS5_1CILi1EEES8_S8_EEENS6_IJNS7_ILi128EEENS7_ILi64EEENS7_ILi256EEEEEELi256ENS_12float_e4m3_tEfNS_4arch4Sm90ELb0ELb1ELb0ELb1ELb1ELb1ELb0ELb1ELb0ELb1ELb1ELb0EEENS1_21CollectiveEpilogueFwdINS6_IJSA_SC_SB_EEES9_NS_10bfloat16_tESG_Li256ELb1ELb1ELb1ELb1EEENS1_36VarlenDynamicPersistentTileSchedulerILi128ELi64ELi256ELi128ELb1ELb1ELb1ELb1ELb0ELb1EEEEEEEEEvNT_6ParamsE,@"STO_CUDA_ENTRY STV_DEFAULT"
_ZN7cutlass13device_kernelIN5flash11enable_sm90INS1_16FlashAttnFwdSm90INS1_25CollectiveMainloopFwdSm90ILi2EN4cute5tupleIJNS5_1CILi1EEES8_S8_EEENS6_IJNS7_ILi128EEENS7_ILi64EEENS7_ILi256EEEEEELi256ENS_12float_e4m3_tEfNS_4arch4Sm90ELb0ELb1ELb0ELb1ELb1ELb1ELb0ELb1ELb0ELb1ELb1ELb0EEENS1_21CollectiveEpilogueFwdINS6_IJSA_SC_SB_EEES9_NS_10bfloat16_tESG_Li256ELb1ELb1ELb1ELb1EEENS1_36VarlenDynamicPersistentTileSchedulerILi128ELi64ELi256ELi128ELb1ELb1ELb1ELb1ELb0ELb1EEEEEEEEEvNT_6ParamsE:
        /* <DEDUP_REMOVED lines=18> */
.L_x_1763:
[----:B------:R-:W-:Y:S05]  /*0120*/  BSYNC B0 ;  /* 0x0000000000007941 */ /* 0x000fea0003800000 */
.L_x_1762:
        /* <DEDUP_REMOVED lines=41> */
.L_x_1764:
        /* <DEDUP_REMOVED lines=22> */
.L_x_1765:
        /* <DEDUP_REMOVED lines=18> */
.L_x_1766:
        /* <DEDUP_REMOVED lines=22> */
.L_x_1767:
        /* <DEDUP_REMOVED lines=23> */
.L_x_1768:
        /* <DEDUP_REMOVED lines=10> */
.L_x_1771:
        /* <DEDUP_REMOVED lines=8> */
[----:B--2---:R-:W-:-:S06]  /*0a30*/  ULEA UR4, UR39, UR4, 0x18 ;  /* 0x0000000427047291 */ /* 0x004fcc000f8ec03f */
[----:B------:R-:W-:Y:S01]  /*0a40*/  IMAD.U32 R22, RZ, RZ, UR4 ;  /* 0x00000004ff167e24 */ /* 0x000fe2000f8e00ff */
[----:B-1----:R-:W-:Y:S01]  /*0a50*/  SHF.R.U32.HI R0, RZ, 0x7, R0 ;  /* 0x00000007ff007819 */ /* 0x002fe20000011600 */
[----:B------:R-:W-:-:S03]  /*0a60*/  ULDC UR4, c[0x0][0xc3c] ;  /* 0x00030f0000047ab9 */ /* 0x000fc60000000800 */
[----:B------:R-:W-:-:S13]  /*0a70*/  ISETP.NE.AND P0, PT, R0, 0x1, PT ;  /* 0x000000010000780c */ /* 0x000fda0003f05270 */
[----:B------:R-:W-:Y:S08]  /*0a80*/  @!P0 BAR.ARV 0x9, 0x100 ;  /* 0x0244000000008b1d */ /* 0x000ff00000002000 */
[----:B------:R-:W-:Y:S06]  /*0a90*/  BAR.SYNC.DEFER_BLOCKING 0x5, 0x180 ;  /* 0x0146000000007b1d */ /* 0x000fec0000010000 */
[----:B------:R-:W1:Y:S02]  /*0aa0*/  LDS.128 R204, [R22+0x284d0] ;  /* 0x0284d00016cc7984 */ /* 0x000e640000000c00 */
[----:B------:R-:W-:Y:S06]  /*0ab0*/  BAR.ARV 0x4, 0x180 ;  /* 0x0106000000007b1d */ /* 0x000fec0000002000 */
[----:B-1----:R-:W-:-:S13]  /*0ac0*/  ISETP.GE.AND P0, PT, R207, UR4, PT ;  /* 0x00000004cf007c0c */ /* 0x002fda000bf06270 */
[----:B------:R-:W-:Y:S05]  /*0ad0*/  @P0 BRA `(.L_x_1772) ;  /* 0x000002a000e80947 */ /* 0x000fea0003800000 */
[----:B------:R-:W2:Y:S01]  /*0ae0*/  LDL R2, [R1+0x98] ;  /* 0x0000980001027983 */ /* 0x000ea20000100800 */
[----:B------:R-:W-:Y:S01]  /*0af0*/  R2UR UR4, R22 ;  /* 0x00000000160472ca */ /* 0x000fe200000e0000 */
[----:B------:R-:W-:Y:S01]  /*0b00*/  IMAD.MOV.U32 R217, RZ, RZ, RZ ;  /* 0x000000ffffd97224 */ /* 0x000fe200078e00ff */
[----:B------:R-:W1:Y:S01]  /*0b10*/  S2R R0, SR_TID.X ;  /* 0x0000000000007919 */ /* 0x000e620000002100 */
[----:B------:R-:W-:Y:S02]  /*0b20*/  IMAD.MOV.U32 R185, RZ, RZ, RZ ;  /* 0x000000ffffb97224 */ /* 0x000fe400078e00ff */
[----:B------:R-:W-:Y:S02]  /*0b30*/  IMAD.MOV.U32 R200, RZ, RZ, RZ ;  /* 0x000000ffffc87224 */ /* 0x000fe400078e00ff */
[----:B------:R-:W-:Y:S02]  /*0b40*/  IMAD.MOV.U32 R186, RZ, RZ, RZ ;  /* 0x000000ffffba7224 */ /* 0x000fe400078e00ff */
[----:B------:R-:W-:-:S04]  /*0b50*/  IMAD.MOV.U32 R23, RZ, RZ, RZ ;  /* 0x000000ffff177224 */ /* 0x000fc800078e00ff */
[----:B------:R-:W-:Y:S01]  /*0b60*/  UIADD3 UR4, UR4, 0x18000, URZ ;  /* 0x0001800004047890 */ /* 0x000fe2000fffe03f */
[----:B-1----:R-:W-:-:S05]  /*0b70*/  VIADD R0, R0, 0xffffff80 ;  /* 0xffffff8000007836 */ /* 0x002fca0000000000 */
[----:B0-----:R-:W-:-:S04]  /*0b80*/  SHF.R.S32.HI R3, RZ, 0x1f, R0 ;  /* 0x0000001fff037819 */ /* 0x001fc80000011400 */
[CC--:B------:R-:W-:Y:S02]  /*0b90*/  LEA.HI R5, R3.reuse, R0.reuse, RZ, 0x4 ;  /* 0x0000000003057211 */ /* 0x0c0fe400078f20ff */
[CC--:B------:R-:W-:Y:S02]  /*0ba0*/  LEA.HI R187, R3.reuse, R0.reuse, RZ, 0x3 ;  /* 0x0000000003bb7211 */ /* 0x0c0fe400078f18ff */
[CC--:B------:R-:W-:Y:S02]  /*0bb0*/  LEA.HI R8, R3.reuse, R0.reuse, RZ, 0x2 ;  /* 0x0000000003087211 */ /* 0x0c0fe400078f10ff */
[CC--:B------:R-:W-:Y:S02]  /*0bc0*/  LEA.HI R6, R3.reuse, R0.reuse, RZ, 0x5 ;  /* 0x0000000003067211 */ /* 0x0c0fe400078f28ff */
[----:B------:R-:W-:Y:S02]  /*0bd0*/  LEA.HI R4, R3, R0, RZ, 0x6 ;  /* 0x0000000003047211 */ /* 0x000fe400078f30ff */
[----:B------:R-:W-:Y:S01]  /*0be0*/  LOP3.LUT R7, R5, 0x3fffff0, RZ, 0xc0, !PT ;  /* 0x03fffff005077812 */ /* 0x000fe200078ec0ff */
[----:B------:R-:W-:Y:S01]  /*0bf0*/  IMAD.SHL.U32 R6, R6, 0x20, RZ ;  /* 0x0000002006067824 */ /* 0x000fe200078e00ff */
[----:B------:R-:W-:Y:S01]  /*0c00*/  LOP3.LUT R11, R8, 0xfffffffc, RZ, 0xc0, !PT ;  /* 0xfffffffc080b7812 */ /* 0x000fe200078ec0ff */
[----:B------:R-:W-:-:S02]  /*0c10*/  IMAD.SHL.U32 R4, R4, 0x10, RZ ;  /* 0x0000001004047824 */ /* 0x000fc400078e00ff */
[----:B------:R-:W-:Y:S01]  /*0c20*/  IMAD.IADD R7, R0, 0x1, -R7 ;  /* 0x0000000100077824 */ /* 0x000fe200078e0a07 */
[----:B------:R-:W-:Y:S01]  /*0c30*/  LOP3.LUT R6, R6, 0xfffffc00, RZ, 0xc0, !PT ;  /* 0xfffffc0006067812 */ /* 0x000fe200078ec0ff */
[----:B------:R-:W-:Y:S01]  /*0c40*/  IMAD.IADD R11, R0, 0x1, -R11 ;  /* 0x00000001000b7824 */ /* 0x000fe200078e0a0b */
[----:B------:R-:W-:-:S03]  /*0c50*/  LOP3.LUT R203, R4, 0xfffffc00, RZ, 0xc0, !PT ;  /* 0xfffffc0004cb7812 */ /* 0x000fc600078ec0ff */
[----:B------:R-:W-:Y:S01]  /*0c60*/  IMAD R6, R7, 0x40, R6 ;  /* 0x0000004007067824 */ /* 0x000fe200078e0206 */
[----:B--2---:R-:W-:Y:S02]  /*0c70*/  R2UR UR5, R2 ;  /* 0x00000000020572ca */ /* 0x004fe400000e0000 */
[----:B------:R-:W-:Y:S02]  /*0c80*/  LEA.HI R2, R3, R0, RZ, 0x7 ;  /* 0x0000000003027211 */ /* 0x000fe400078f38ff */
[----:B------:R-:W-:Y:S02]  /*0c90*/  LOP3.LUT R3, R187, 0xfffffff8, RZ, 0xc0, !PT ;  /* 0xfffffff8bb037812 */ /* 0x000fe400078ec0ff */
[----:B------:R-:W-:Y:S02]  /*0ca0*/  LOP3.LUT R9, R2, 0xffffff80, RZ, 0xc0, !PT ;  /* 0xffffff8002097812 */ /* 0x000fe400078ec0ff */
[----:B------:R-:W-:Y:S01]  /*0cb0*/  SHF.R.S32.HI R187, RZ, 0x3, R187 ;  /* 0x00000003ffbb7819 */ /* 0x000fe200000114bb */
[C---:B------:R-:W-:Y:S01]  /*0cc0*/  IMAD.IADD R18, R0.reuse, 0x1, -R3 ;  /* 0x0000000100127824 */ /* 0x040fe200078e0a03 */
[----:B------:R-:W-:Y:S01]  /*0cd0*/  SHF.R.S32.HI R3, RZ, 0x7, R2 ;  /* 0x00000007ff037819 */ /* 0x000fe20000011402 */
[----:B------:R-:W-:Y:S01]  /*0ce0*/  IMAD.IADD R20, R0, 0x1, -R9 ;  /* 0x0000000100147824 */ /* 0x000fe200078e0a09 */
[----:B------:R-:W-:Y:S01]  /*0cf0*/  SHF.R.S32.HI R0, RZ, 0x4, R5 ;  /* 0x00000004ff007819 */ /* 0x000fe20000011405 */
[C---:B------:R-:W-:Y:S01]  /*0d00*/  VIADD R12, R187.reuse, 0x60 ;  /* 0x00000060bb0c7836 */ /* 0x040fe20000000000 */
[----:B------:R-:W-:Y:S01]  /*0d10*/  LEA.HI R2, R2, R3, RZ, 0x1 ;  /* 0x0000000302027211 */ /* 0x000fe200078f08ff */
[----:B------:R-:W-:Y:S01]  /*0d20*/  VIADD R21, R187, 0x20 ;  /* 0x00000020bb157836 */ /* 0x000fe20000000000 */
[----:B------:R-:W-:Y:S01]  /*0d30*/  SHF.R.S32.HI R8, RZ, 0x1f, R20 ;  /* 0x0000001fff087819 */ /* 0x000fe20000011414 */
[----:B------:R-:W-:Y:S01]  /*0d40*/  STL [R1+0x7c], R20 ;  /* 0x00007c1401007387 */ /* 0x000fe20000100800 */
[----:B------:R-:W-:Y:S01]  /*0d50*/  LEA.HI R5, R5, R0, RZ, 0x1 ;  /* 0x0000000005057211 */ /* 0x000fe200078f08ff */
[----:B------:R-:W-:Y:S01]  /*0d60*/  IMAD.SHL.U32 R16, R18, 0x10, RZ ;  /* 0x0000001012107824 */ /* 0x000fe200078e00ff */
[-C--:B------:R-:W-:Y:S01]  /*0d70*/  LEA.HI R9, R8, R20.reuse, RZ, 0x2 ;  /* 0x0000001408097211 */ /* 0x080fe200078f10ff */
[----:B------:R-:W-:Y:S01]  /*0d80*/  IMAD.SHL.U32 R202, R187, 0x80, RZ ;  /* 0x00000080bbca7824 */ /* 0x000fe200078e00ff */
[----:B------:R-:W-:Y:S01]  /*0d90*/  LOP3.LUT R5, R5, 0x1ffffffe, RZ, 0xc0, !PT ;  /* 0x1ffffffe05057812 */ /* 0x000fe200078ec0ff */
[----:B------:R-:W-:Y:S01]  /*0da0*/  IMAD.SHL.U32 R18, R18, 0x8, RZ ;  /* 0x0000000812127824 */ /* 0x000fe200078e00ff */
[--C-:B------:R-:W-:Y:S01]  /*0db0*/  SHF.R.S32.HI R7, RZ, 0x2, R9.reuse ;  /* 0x00000002ff077819 */ /* 0x100fe20000011409 */
[----:B------:R-:W-:Y:S01]  /*0dc0*/  VIADD R184, R16, 0x80 ;  /* 0x0000008010b87836 */ /* 0x000fe20000000000 */
[----:B------:R-:W-:Y:S01]  /*0dd0*/  SHF.R.S32.HI R10, RZ, 0x1f, R9 ;  /* 0x0000001fff0a7819 */ /* 0x000fe20000011409 */
[----:B------:R-:W-:Y:S01]  /*0de0*/  IMAD.IADD R5, R0, 0x1, -R5 ;  /* 0x0000000100057824 */ /* 0x000fe200078e0a05 */
[----:B------:R-:W-:Y:S01]  /*0df0*/  LOP3.LUT R2, R2, 0x3fffffe, RZ, 0xc0, !PT ;  /* 0x03fffffe02027812 */ /* 0x000fe200078ec0ff */
[----:B------:R-:W-:Y:S01]  /*0e00*/  VIADD R0, R187, 0x40 ;  /* 0x00000040bb007836 */ /* 0x000fe20000000000 */
[----:B------:R-:W-:Y:S01]  /*0e10*/  LEA.HI R10, R10, R7, RZ, 0x3 ;  /* 0x000000070a0a7211 */ /* 0x000fe200078f18ff */
[----:B------:R-:W-:Y:S01]  /*0e20*/  IMAD R5, R5, 0x8, R6 ;  /* 0x0000000805057824 */ /* 0x000fe200078e0206 */
[----:B------:R-:W-:Y:S01]  /*0e30*/  LEA.HI R8, R8, R20, RZ, 0x5 ;  /* 0x0000001408087211 */ /* 0x000fe200078f28ff */
[----:B------:R-:W-:Y:S01]  /*0e40*/  IMAD.IADD R2, R3, 0x1, -R2 ;  /* 0x0000000103027824 */ /* 0x000fe200078e0a02 */
[----:B------:R-:W-:Y:S01]  /*0e50*/  LOP3.LUT R10, R10, 0xfffffff8, RZ, 0xc0, !PT ;  /* 0xfffffff80a0a7812 */ /* 0x000fe200078ec0ff */
[C---:B------:R-:W-:Y:S01]  /*0e60*/  VIADD R190, R18.reuse, 0x40 ;  /* 0x0000004012be7836 */ /* 0x040fe20000000000 */
[----:B------:R-:W-:Y:S01]  /*0e70*/  SHF.R.S32.HI R3, RZ, 0x1f, R0 ;  /* 0x0000001fff037819 */ /* 0x000fe20000011400 */
[----:B------:R0:W-:Y:S01]  /*0e80*/  STL [R1+0x94], R5 ;  /* 0x0000940501007387 */ /* 0x0001e20000100800 */
[----:B------:R-:W-:Y:S01]  /*0e90*/  SHF.R.S32.HI R8, RZ, 0x5, R8 ;  /* 0x00000005ff087819 */ /* 0x000fe20000011408 */
[----:B------:R-:W-:Y:S01]  /*0ea0*/  IMAD.IADD R7, R7, 0x1, -R10 ;  /* 0x0000000107077824 */ /* 0x000fe200078e0a0a */
[----:B------:R-:W-:Y:S01]  /*0eb0*/  SHF.R.S32.HI R13, RZ, 0x1f, R12 ;  /* 0x0000001fff0d7819 */ /* 0x000fe2000001140c */
[----:B------:R-:W-:Y:S01]  /*0ec0*/  VIADD R210, R18, 0x80 ;  /* 0x0000008012d27836 */ /* 0x000fe20000000000 */
[----:B------:R-:W-:Y:S01]  /*0ed0*/  LOP3.LUT R9, R9, 0x7ffffffc, RZ, 0xc0, !PT ;  /* 0x7ffffffc09097812 */ /* 0x000fe200078ec0ff */
[----:B------:R-:W-:Y:S01]  /*0ee0*/  IMAD R7, R8, 0x10, R7 ;  /* 0x0000001008077824 */ /* 0x000fe200078e0207 */
[----:B------:R-:W-:Y:S01]  /*0ef0*/  LEA.HI R10, R13, R12, RZ, 0x3 ;  /* 0x0000000c0d0a7211 */ /* 0x000fe200078f18ff */
[----:B------:R-:W-:Y:S01]  /*0f00*/  IMAD.SHL.U32 R12, R12, 0x80, RZ ;  /* 0x000000800c0c7824 */ /* 0x000fe200078e00ff */
[----:B------:R-:W-:Y:S01]  /*0f10*/  LOP3.LUT R202, R202, 0x380, RZ, 0xc0, !PT ;  /* 0x00000380caca7812 */ /* 0x000fe200078ec0ff */
[----:B------:R-:W-:Y:S01]  /*0f20*/  IMAD R15, R2, 0x40, R7 ;  /* 0x00000040020f7824 */ /* 0x000fe200078e0207 */
[----:B0-----:R-:W-:Y:S01]  /*0f30*/  LEA.HI R5, R3, R0, RZ, 0x3 ;  /* 0x0000000003057211 */ /* 0x001fe200078f18ff */
[----:B------:R-:W-:Y:S01]  /*0f40*/  IMAD.U32 R2, RZ, RZ, UR4 ;  /* 0x00000004ff027e24 */ /* 0x000fe2000f8e00ff */
[----:B------:R-:W-:Y:S01]  /*0f50*/  SHF.L.U32 R3, R0, 0x7, RZ ;  /* 0x0000000700037819 */ /* 0x000fe200000006ff */
[----:B------:R-:W-:Y:S01]  /*0f60*/  IMAD.IADD R9, R20, 0x1, -R9 ;  /* 0x0000000114097824 */ /* 0x000fe200078e0a09 */
[----:B------:R-:W-:Y:S01]  /*0f70*/  LEA.HI R0, R11, R11, RZ, 0x1 ;  /* 0x0000000b0b007211 */ /* 0x000fe200078f08ff */
[----:B------:R-:W-:Y:S01]  /*0f80*/  IMAD.SHL.U32 R6, R5, 0x80, RZ ;  /* 0x0000008005067824 */ /* 0x000fe200078e00ff */
[----:B------:R-:W-:Y:S01]  /*0f90*/  LOP3.LUT R3, R3, 0x380, RZ, 0xc0, !PT ;  /* 0x0000038003037812 */ /* 0x000fe200078ec0ff */
[----:B------:R-:W-:Y:S01]  /*0fa0*/  STL [R1+0x90], R15 ;  /* 0x0000900f01007387 */ /* 0x000fe20000100800 */
[----:B------:R-:W-:Y:S01]  /*0fb0*/  LOP3.LUT R0, R0, 0x1ffffffe, RZ, 0xc0, !PT ;  /* 0x1ffffffe00007812 */ /* 0x000fe200078ec0ff */
[----:B------:R-:W-:Y:S01]  /*0fc0*/  IMAD.SHL.U32 R191, R9, 0x2, RZ ;  /* 0x0000000209bf7824 */ /* 0x000fe200078e00ff */
[----:B------:R-:W-:Y:S01]  /*0fd0*/  LOP3.LUT R5, R3, 0x70, R16, 0xf8, !PT ;  /* 0x0000007003057812 */ /* 0x000fe200078ef810 */
[----:B------:R0:W-:Y:S01]  /*0fe0*/  STL [R1+0x8c], R2 ;  /* 0x00008c0201007387 */ /* 0x0001e20000100800 */
[----:B------:R-:W-:Y:S01]  /*0ff0*/  LOP3.LUT R13, R12, 0x380, RZ, 0xc0, !PT ;  /* 0x000003800c0d7812 */ /* 0x000fe200078ec0ff */
[----:B------:R-:W-:Y:S01]  /*1000*/  IMAD.IADD R208, R11, 0x1, -R0 ;  /* 0x000000010bd07824 */ /* 0x000fe200078e0a00 */
[----:B------:R-:W-:Y:S01]  /*1010*/  SHF.R.S32.HI R0, RZ, 0x1f, R21 ;  /* 0x0000001fff007819 */ /* 0x000fe20000011415 */
[----:B------:R-:W-:Y:S01]  /*1020*/  IMAD.SHL.U32 R12, R10, 0x80, RZ ;  /* 0x000000800a0c7824 */ /* 0x000fe200078e00ff */
[----:B------:R-:W-:Y:S01]  /*1030*/  SHF.R.U32.HI R3, RZ, 0x3, R3 ;  /* 0x00000003ff037819 */ /* 0x000fe20000011603 */
[C---:B------:R-:W-:Y:S01]  /*1040*/  VIADD R31, R191.reuse, 0x8 ;  /* 0x00000008bf1f7836 */ /* 0x040fe20000000000 */
[----:B------:R-:W-:Y:S01]  /*1050*/  LOP3.LUT R6, R6, 0xfffffc00, RZ, 0xc0, !PT ;  /* 0xfffffc0006067812 */ /* 0x000fe200078ec0ff */
[----:B------:R-:W-:Y:S01]  /*1060*/  VIADD R30, R191, 0x10 ;  /* 0x00000010bf1e7836 */ /* 0x000fe20000000000 */
[----:B------:R-:W-:Y:S01]  /*1070*/  SHF.L.U32 R209, R21, 0x7, RZ ;  /* 0x0000000715d17819 */ /* 0x000fe200000006ff */
[C---:B------:R-:W-:Y:S01]  /*1080*/  VIADD R29, R191.reuse, 0x18 ;  /* 0x00000018bf1d7836 */ /* 0x040fe20000000000 */
[----:B0-----:R-:W-:Y:S01]  /*1090*/  LEA.HI R2, R0, R21, RZ, 0x3 ;  /* 0x0000001500027211 */ /* 0x001fe200078f18ff */
[C---:B------:R-:W-:Y:S01]  /*10a0*/  VIADD R28, R191.reuse, 0x20 ;  /* 0x00000020bf1c7836 */ /* 0x040fe20000000000 */
[----:B------:R-:W-:Y:S01]  /*10b0*/  LOP3.LUT R5, R6, R5, R3, 0xf6, !PT ;  /* 0x0000000506057212 */ /* 0x000fe200078ef603 */
[----:B------:R-:W-:Y:S01]  /*10c0*/  VIADD R26, R191, 0x30 ;  /* 0x00000030bf1a7836 */ /* 0x000fe20000000000 */
[--C-:B------:R-:W-:Y:S01]  /*10d0*/  LOP3.LUT R10, R13, 0x70, R16.reuse, 0xf8, !PT ;  /* 0x000000700d0a7812 */ /* 0x100fe200078ef810 */
[----:B------:R-:W-:Y:S01]  /*10e0*/  IMAD.SHL.U32 R2, R2, 0x80, RZ ;  /* 0x0000008002027824 */ /* 0x000fe200078e00ff */
[----:B------:R-:W-:Y:S01]  /*10f0*/  SHF.R.U32.HI R14, RZ, 0x3, R13 ;  /* 0x00000003ff0e7819 */ /* 0x000fe2000001160d */
[C---:B------:R-:W-:Y:S01]  /*1100*/  VIADD R25, R191.reuse, 0x38 ;  /* 0x00000038bf197836 */ /* 0x040fe20000000000 */
[----:B------:R-:W-:Y:S01]  /*1110*/  LOP3.LUT R0, R202, 0x70, R16, 0xf8, !PT ;  /* 0x00000070ca007812 */ /* 0x000fe200078ef810 */
[C---:B------:R-:W-:Y:S01]  /*1120*/  VIADD R24, R191.reuse, 0x40 ;  /* 0x00000040bf187836 */ /* 0x040fe20000000000 */
[----:B------:R-:W-:Y:S01]  /*1130*/  SHF.R.U32.HI R3, RZ, 0x3, R202 ;  /* 0x00000003ff037819 */ /* 0x000fe200000116ca */
[C---:B------:R-:W-:Y:S01]  /*1140*/  VIADD R21, R191.reuse, 0x48 ;  /* 0x00000048bf157836 */ /* 0x040fe20000000000 */
[----:B------:R-:W-:Y:S01]  /*1150*/  LOP3.LUT R13, R12, 0xfffffc00, RZ, 0xc0, !PT ;  /* 0xfffffc000c0d7812 */ /* 0x000fe200078ec0ff */
[----:B------:R-:W-:Y:S01]  /*1160*/  VIADD R20, R191, 0x50 ;  /* 0x00000050bf147836 */ /* 0x000fe20000000000 */
[----:B------:R-:W-:Y:S01]  /*1170*/  LOP3.LUT R209, R209, 0x380, RZ, 0xc0, !PT ;  /* 0x00000380d1d17812 */ /* 0x000fe200078ec0ff */
[----:B------:R-:W-:Y:S01]  /*1180*/  VIADD R12, R191, 0x68 ;  /* 0x00000068bf0c7836 */ /* 0x000fe20000000000 */
[----:B------:R-:W-:Y:S01]  /*1190*/  LOP3.LUT R213, R203, R0, R3, 0xf6, !PT ;  /* 0x00000000cbd57212 */ /* 0x000fe200078ef603 */
[----:B------:R-:W-:Y:S01]  /*11a0*/  IMAD.IADD R0, R22, 0x1, R5 ;  /* 0x0000000116007824 */ /* 0x000fe200078e0205 */
[----:B------:R-:W-:Y:S01]  /*11b0*/  LOP3.LUT R13, R13, R10, R14, 0xf6, !PT ;  /* 0x0000000a0d0d7212 */ /* 0x000fe200078ef60e */
[C---:B------:R-:W-:Y:S01]  /*11c0*/  VIADD R14, R191.reuse, 0x58 ;  /* 0x00000058bf0e7836 */ /* 0x040fe20000000000 */
[----:B------:R-:W-:Y:S01]  /*11d0*/  SHF.R.U32.HI R4, RZ, 0x3, R209 ;  /* 0x00000003ff047819 */ /* 0x000fe200000116d1 */
[----:B------:R-:W-:Y:S01]  /*11e0*/  VIADD R11, R191, 0x70 ;  /* 0x00000070bf0b7836 */ /* 0x000fe20000000000 */
[----:B------:R-:W-:Y:S01]  /*11f0*/  LOP3.LUT R3, R209, 0x70, R16, 0xf8, !PT ;  /* 0x00000070d1037812 */ /* 0x000fe200078ef810 */
[C---:B------:R-:W-:Y:S01]  /*1200*/  VIADD R10, R191.reuse, 0x78 ;  /* 0x00000078bf0a7836 */ /* 0x040fe20000000000 */
[----:B------:R-:W-:Y:S01]  /*1210*/  LOP3.LUT R212, R2, 0xfffffc00, RZ, 0xc0, !PT ;  /* 0xfffffc0002d47812 */ /* 0x000fe200078ec0ff */
[C---:B------:R-:W-:Y:S01]  /*1220*/  VIADD R9, R191.reuse, 0x80 ;  /* 0x00000080bf097836 */ /* 0x040fe20000000000 */
[C---:B------:R-:W-:Y:S01]  /*1230*/  IADD3 R27, R191.reuse, 0x28, RZ ;  /* 0x00000028bf1b7810 */ /* 0x040fe20007ffe0ff */
[C---:B------:R-:W-:Y:S01]  /*1240*/  VIADD R8, R191.reuse, 0x88 ;  /* 0x00000088bf087836 */ /* 0x040fe20000000000 */
[----:B------:R-:W-:Y:S01]  /*1250*/  SHF.R.S32.HI R32, RZ, 0x1f, R31 ;  /* 0x0000001fff207819 */ /* 0x000fe2000001141f */
[C---:B------:R-:W-:Y:S01]  /*1260*/  VIADD R7, R191.reuse, 0x90 ;  /* 0x00000090bf077836 */ /* 0x040fe20000000000 */
[----:B------:R-:W-:Y:S01]  /*1270*/  SHF.R.S32.HI R31, RZ, 0x1f, R30 ;  /* 0x0000001fff1f7819 */ /* 0x000fe2000001141e */
[----:B------:R-:W-:Y:S01]  /*1280*/  STL [R1+0x84], R0 ;  /* 0x0000840001007387 */ /* 0x000fe20000100800 */
[----:B------:R-:W-:Y:S01]  /*1290*/  SHF.R.S32.HI R30, RZ, 0x1f, R29 ;  /* 0x0000001fff1e7819 */ /* 0x000fe2000001141d */
[C---:B------:R-:W-:Y:S01]  /*12a0*/  VIADD R6, R191.reuse, 0x98 ;  /* 0x00000098bf067836 */ /* 0x040fe20000000000 */
[----:B------:R-:W-:Y:S01]  /*12b0*/  SHF.R.S32.HI R29, RZ, 0x1f, R28 ;  /* 0x0000001fff1d7819 */ /* 0x000fe2000001141c */
[C---:B------:R-:W-:Y:S01]  /*12c0*/  VIADD R5, R191.reuse, 0xa0 ;  /* 0x000000a0bf057836 */ /* 0x040fe20000000000 */
[----:B------:R-:W-:Y:S01]  /*12d0*/  LOP3.LUT R3, R212, R3, R4, 0xf6, !PT ;  /* 0x00000003d4037212 */ /* 0x000fe200078ef604 */
[C---:B------:R-:W-:Y:S01]  /*12e0*/  IMAD.IADD R4, R22.reuse, 0x1, R13 ;  /* 0x0000000116047824 */ /* 0x040fe200078e020d */
[----:B------:R-:W-:Y:S01]  /*12f0*/  SHF.R.S32.HI R28, RZ, 0x1f, R27 ;  /* 0x0000001fff1c7819 */ /* 0x000fe2000001141b */
[C---:B------:R-:W-:Y:S01]  /*1300*/  VIADD R13, R191.reuse, 0x60 ;  /* 0x00000060bf0d7836 */ /* 0x040fe20000000000 */
[----:B------:R-:W-:Y:S01]  /*1310*/  SHF.R.S32.HI R27, RZ, 0x1f, R26 ;  /* 0x0000001fff1b7819 */ /* 0x000fe2000001141a */
[----:B------:R-:W-:Y:S01]  /*1320*/  IMAD.IADD R2, R22, 0x1, R3 ;  /* 0x0000000116027824 */ /* 0x000fe200078e0203 */
[----:B------:R-:W-:Y:S01]  /*1330*/  SHF.R.S32.HI R26, RZ, 0x1f, R25 ;  /* 0x0000001fff1a7819 */ /* 0x000fe20000011419 */
[----:B------:R0:W-:Y:S01]  /*1340*/  STL [R1+0x80], R4 ;  /* 0x0000800401007387 */ /* 0x0001e20000100800 */
[----:B------:R-:W-:Y:S01]  /*1350*/  SHF.R.S32.HI R25, RZ, 0x1f, R24 ;  /* 0x0000001fff197819 */ /* 0x000fe20000011418 */
[C---:B------:R-:W-:Y:S01]  /*1360*/  VIADD R228, R191.reuse, 0xc8 ;  /* 0x000000c8bfe47836 */ /* 0x040fe20000000000 */
[----:B------:R-:W-:Y:S01]  /*1370*/  SHF.R.S32.HI R24, RZ, 0x1f, R21 ;  /* 0x0000001fff187819 */ /* 0x000fe20000011415 */
[----:B------:R1:W-:Y:S01]  /*1380*/  STL [R1+0x88], R2 ;  /* 0x0000880201007387 */ /* 0x0003e20000100800 */
[----:B------:R-:W-:Y:S01]  /*1390*/  SHF.R.S32.HI R21, RZ, 0x1f, R20 ;  /* 0x0000001fff157819 */ /* 0x000fe20000011414 */
[C---:B------:R-:W-:Y:S01]  /*13a0*/  VIADD R227, R191.reuse, 0xd0 ;  /* 0x000000d0bfe37836 */ /* 0x040fe20000000000 */
[----:B------:R-:W-:Y:S01]  /*13b0*/  SHF.R.S32.HI R20, RZ, 0x1f, R14 ;  /* 0x0000001fff147819 */ /* 0x000fe2000001140e */
[C---:B------:R-:W-:Y:S01]  /*13c0*/  VIADD R225, R191.reuse, 0xd8 ;  /* 0x000000d8bfe17836 */ /* 0x040fe20000000000 */
[----:B------:R-:W-:Y:S01]  /*13d0*/  SHF.R.S32.HI R14, RZ, 0x1f, R13 ;  /* 0x0000001fff0e7819 */ /* 0x000fe2000001140d */
[C---:B0-----:R-:W-:Y:S01]  /*13e0*/  VIADD R4, R191.reuse, 0xa8 ;  /* 0x000000a8bf047836 */ /* 0x041fe20000000000 */
[----:B------:R-:W-:Y:S01]  /*13f0*/  SHF.R.S32.HI R13, RZ, 0x1f, R12 ;  /* 0x0000001fff0d7819 */ /* 0x000fe2000001140c */
[C---:B------:R-:W-:Y:S01]  /*1400*/  VIADD R224, R191.reuse, 0xe0 ;  /* 0x000000e0bfe07836 */ /* 0x040fe20000000000 */
[----:B------:R-:W-:Y:S01]  /*1410*/  SHF.R.S32.HI R12, RZ, 0x1f, R11 ;  /* 0x0000001fff0c7819 */ /* 0x000fe2000001140b */
[C---:B-1----:R-:W-:Y:S01]  /*1420*/  VIADD R2, R191.reuse, 0xb8 ;  /* 0x000000b8bf027836 */ /* 0x042fe20000000000 */
[----:B------:R-:W-:Y:S01]  /*1430*/  SHF.R.S32.HI R11, RZ, 0x1f, R10 ;  /* 0x0000001fff0b7819 */ /* 0x000fe2000001140a */
[----:B------:R-:W-:Y:S01]  /*1440*/  VIADD R211, R18, 0xc0 ;  /* 0x000000c012d37836 */ /* 0x000fe20000000000 */
[----:B------:R-:W-:Y:S01]  /*1450*/  SHF.R.S32.HI R10, RZ, 0x1f, R9 ;  /* 0x0000001fff0a7819 */ /* 0x000fe20000011409 */
[C---:B------:R-:W-:Y:S01]  /*1460*/  VIADD R223, R191.reuse, 0xe8 ;  /* 0x000000e8bfdf7836 */ /* 0x040fe20000000000 */
[----:B------:R-:W-:Y:S01]  /*1470*/  SHF.R.S32.HI R9, RZ, 0x1f, R8 ;  /* 0x0000001fff097819 */ /* 0x000fe20000011408 */
[C---:B------:R-:W-:Y:S01]  /*1480*/  VIADD R222, R191.reuse, 0xf0 ;  /* 0x000000f0bfde7836 */ /* 0x040fe20000000000 */
[----:B------:R-:W-:Y:S01]  /*1490*/  SHF.R.S32.HI R0, RZ, 0x1f, R191 ;  /* 0x0000001fff007819 */ /* 0x000fe200000114bf */
[C---:B------:R-:W-:Y:S01]  /*14a0*/  VIADD R0, R191.reuse, 0xc0 ;  /* 0x000000c0bf007836 */ /* 0x040fe20000000000 */
[C---:B------:R-:W-:Y:S01]  /*14b0*/  IADD3 R3, R191.reuse, 0xb0, RZ ;  /* 0x000000b0bf037810 */ /* 0x040fe20007ffe0ff */
[----:B------:R-:W-:Y:S01]  /*14c0*/  VIADD R221, R191, 0xf8 ;  /* 0x000000f8bfdd7836 */ /* 0x000fe20000000000 */
[----:B------:R-:W-:Y:S01]  /*14d0*/  SHF.R.S32.HI R8, RZ, 0x1f, R7 ;  /* 0x0000001fff087819 */ /* 0x000fe20000011407 */
[----:B------:R-:W-:Y:S01]  /*14e0*/  IMAD.IADD R213, R22, 0x1, R213 ;  /* 0x0000000116d57824 */ /* 0x000fe200078e02d5 */
[----:B------:R-:W-:Y:S01]  /*14f0*/  SHF.R.S32.HI R7, RZ, 0x1f, R6 ;  /* 0x0000001fff077819 */ /* 0x000fe20000011406 */
[----:B------:R-:W-:Y:S01]  /*1500*/  IMAD R208, R208, 0x8, R15 ;  /* 0x00000008d0d07824 */ /* 0x000fe200078e020f */
[----:B------:R-:W-:Y:S01]  /*1510*/  SHF.R.S32.HI R6, RZ, 0x1f, R5 ;  /* 0x0000001fff067819 */ /* 0x000fe20000011405 */
[----:B------:R-:W-:Y:S01]  /*1520*/  ULOP3.LUT UR61, UR5, 0x1, URZ, 0xfc, !UPT ;  /* 0x00000001053d7892 */ /* 0x000fe2000f8efc3f */
[----:B------:R-:W-:-:S02]  /*1530*/  SHF.R.S32.HI R5, RZ, 0x1f, R4 ;  /* 0x0000001fff057819 */ /* 0x000fc40000011404 */
[----:B------:R-:W-:Y:S02]  /*1540*/  SHF.R.S32.HI R4, RZ, 0x1f, R3 ;  /* 0x0000001fff047819 */ /* 0x000fe40000011403 */
[----:B------:R-:W-:Y:S02]  /*1550*/  SHF.R.S32.HI R3, RZ, 0x1f, R2 ;  /* 0x0000001fff037819 */ /* 0x000fe40000011402 */
[----:B------:R-:W-:Y:S02]  /*1560*/  SHF.R.S32.HI R2, RZ, 0x1f, R0 ;  /* 0x0000001fff027819 */ /* 0x000fe40000011400 */
[----:B------:R-:W-:Y:S02]  /*1570*/  SHF.R.S32.HI R0, RZ, 0x1f, R228 ;  /* 0x0000001fff007819 */ /* 0x000fe400000114e4 */
[----:B------:R-:W-:Y:S02]  /*1580*/  SHF.R.S32.HI R3, RZ, 0x1f, R227 ;  /* 0x0000001fff037819 */ /* 0x000fe400000114e3 */
        /* <DEDUP_REMOVED lines=10> */
[----:B------:R-:W-:-:S07]  /*1630*/  SHF.R.S32.HI R0, RZ, 0x1f, R221 ;  /* 0x0000001fff007819 */ /* 0x000fce00000114dd */
.L_x_2025:
[----:B------:R-:W-:Y:S05]  /*1640*/  YIELD ;  /* 0x0000000000007946 */ /* 0x000fea0003800000 */
[----:B------:R-:W-:Y:S01]  /*1650*/  ULDC.64 UR4, c[0x0][0xa28] ;  /* 0x00028a0000047ab9 */ /* 0x000fe20000000a00 */
[----:B0--3--:R-:W0:Y:S01]  /*1660*/  LDC.64 R2, c[0x0][0xa08] ;  /* 0x00028200ff027b82 */ /* 0x009e220000000a00 */
[----:B------:R-:W-:Y:S01]  /*1670*/  ISETP.NE.U32.AND P1, PT, RZ, UR4, PT ;  /* 0x00000004ff007c0c */ /* 0x000fe2000bf25070 */
[----:B-1--4-:R-:W-:Y:S02]  /*1680*/  IMAD.MOV.U32 R9, RZ, RZ, RZ ;  /* 0x000000ffff097224 */ /* 0x012fe400078e00ff */
[----:B-----5:R-:W-:Y:S01]  /*1690*/  IMAD.MOV.U32 R45, RZ, RZ, RZ ;  /* 0x000000ffff2d7224 */ /* 0x020fe200078e00ff */
[----:B------:R-:W-:Y:S01]  /*16a0*/  ISETP.NE.AND.EX P1, PT, RZ, UR5, PT, P1 ;  /* 0x00000005ff007c0c */ /* 0x000fe2000bf25310 */
[----:B------:R-:W-:-:S02]  /*16b0*/  ULDC.64 UR4, c[0x0][0xa18] ;  /* 0x0002860000047ab9 */ /* 0x000fc40000000a00 */
[----:B------:R-:W-:-:S04]  /*16c0*/  ISETP.NE.U32.AND P2, PT, RZ, UR4, PT ;  /* 0x00000004ff007c0c */ /* 0x000fc8000bf45070 */
[----:B------:R-:W-:Y:S01]  /*16d0*/  ISETP.NE.AND.EX P2, PT, RZ, UR5, PT, P2 ;  /* 0x00000005ff007c0c */ /* 0x000fe2000bf45320 */
[----:B------:R-:W-:Y:S02]  /*16e0*/  ULDC.64 UR4, c[0x0][0xa08] ;  /* 0x0002820000047ab9 */ /* 0x000fe40000000a00 */
[----:B------:R-:W-:-:S03]  /*16f0*/  ISETP.NE.U32.AND P0, PT, RZ, UR4, PT ;  /* 0x00000004ff007c0c */ /* 0x000fc6000bf05070 */
[----:B------:R-:W1:Y:S01]  /*1700*/  @P1 LDC.64 R4, c[0x0][0xa28] ;  /* 0x00028a00ff041b82 */ /* 0x000e620000000a00 */
[----:B------:R-:W-:Y:S01]  /*1710*/  ISETP.NE.AND.EX P0, PT, RZ, UR5, PT, P0 ;  /* 0x00000005ff007c0c */ /* 0x000fe2000bf05300 */
[----:B0-----:R-:W-:-:S06]  /*1720*/  IMAD.WIDE R2, R207, 0x4, R2 ;  /* 0x00000004cf027825 */ /* 0x001fcc00078e0202 */
[----:B------:R-:W0:Y:S01]  /*1730*/  @P2 LDC.64 R6, c[0x0][0xa18] ;  /* 0x00028600ff062b82 */ /* 0x000e220000000a00 */
[----:B------:R-:W-:Y:S02]  /*1740*/  ULDC UR4, c[0x0][0x288] ;  /* 0x0000a20000047ab9 */ /* 0x000fe40000000800 */
[----:B------:R-:W-:Y:S01]  /*1750*/  IMAD.U32 R189, RZ, RZ, UR4 ;  /* 0x00000004ffbd7e24 */ /* 0x000fe2000f8e00ff */
[----:B------:R-:W-:Y:S02]  /*1760*/  ULDC.64 UR4, c[0x0][0x418] ;  /* 0x0001060000047ab9 */ /* 0x000fe40000000a00 */
[----:B------:R2:W5:Y:S01]  /*1770*/  @P0 LDG.E R45, desc[UR36][R2.64] ;  /* 0x00000024022d0981 */ /* 0x000562000c1e1900 */
[----:B-1----:R-:W-:-:S05]  /*1780*/  @P1 IMAD.WIDE R4, R207, 0x4, R4 ;  /* 0x00000004cf041825 */ /* 0x002fca00078e0204 */
[----:B------:R2:W5:Y:S01]  /*1790*/  @P1 LDG.E R9, desc[UR36][R4.64] ;  /* 0x0000002404091981 */ /* 0x000562000c1e1900 */
[----:B0-----:R-:W-:-:S05]  /*17a0*/  @P2 IMAD.WIDE R6, R207, 0x4, R6 ;  /* 0x00000004cf062825 */ /* 0x001fca00078e0206 */
[----:B------:R2:W5:Y:S01]  /*17b0*/  @P2 LDG.E R189, desc[UR36][R6.64] ;  /* 0x0000002406bd2981 */ /* 0x000562000c1e1900 */
[----:B------:R-:W-:-:S03]  /*17c0*/  UISETP.NE.U32.AND UP0, UPT, UR4, URZ, UPT ;  /* 0x0000003f0400728c */ /* 0x000fc6000bf05070 */
[----:B------:R-:W-:Y:S01]  /*17d0*/  ULDC UR4, c[0x0][0x424] ;  /* 0x0001090000047ab9 */ /* 0x000fe20000000800 */
[----:B------:R-:W-:-:S03]  /*17e0*/  UISETP.NE.AND.EX UP0, UPT, UR5, URZ, UPT, UP0 ;  /* 0x0000003f0500728c */ /* 0x000fc6000bf05300 */
[----:B------:R-:W-:Y:S01]  /*17f0*/  ULDC UR5, c[0x0][0x2f0] ;  /* 0x0000bc0000057ab9 */ /* 0x000fe20000000800 */
[----:B------:R-:W-:-:S04]  /*1800*/  USEL UR4, UR4, 0x1, UP0 ;  /* 0x0000000104047887 */ /* 0x000fc80008000000 */
[----:B------:R-:W-:-:S03]  /*1810*/  UIMAD UR4, UR4, UR5, URZ ;  /* 0x00000005040472a4 */ /* 0x000fc6000f8e023f */
[----:B------:R-:W-:Y:S02]  /*1820*/  ULDC UR5, c[0x0][0x348] ;  /* 0x0000d20000057ab9 */ /* 0x000fe40000000800 */
[----:B------:R-:W-:Y:S02]  /*1830*/  IMAD.U32 R39, RZ, RZ, UR5 ;  /* 0x00000005ff277e24 */ /* 0x000fe4000f8e00ff */
[----:B------:R-:W-:Y:S01]  /*1840*/  IMAD.U32 R24, RZ, RZ, UR4 ;  /* 0x00000004ff187e24 */ /* 0x000fe2000f8e00ff */
[----:B--2---:R-:W-:Y:S06]  /*1850*/  @P2 BRA `(.L_x_1773) ;  /* 0x0000000000242947 */ /* 0x004fec0003800000 */
        /* <DEDUP_REMOVED lines=9> */
.L_x_1773:
[----:B------:R-:W-:Y:S01]  /*18f0*/  ULDC.64 UR4, c[0x0][0xa20] ;  /* 0x0002880000047ab9 */ /* 0x000fe20000000a00 */
[C---:B------:R-:W-:Y:S02]  /*1900*/  LOP3.LUT R4, R206.reuse, 0xff000000, RZ, 0xc0, !PT ;  /* 0xff000000ce047812 */ /* 0x040fe400078ec0ff */
[----:B------:R-:W-:Y:S02]  /*1910*/  ISETP.NE.U32.AND P1, PT, RZ, UR4, PT ;  /* 0x00000004ff007c0c */ /* 0x000fe4000bf25070 */
[C---:B------:R-:W-:Y:S02]  /*1920*/  LOP3.LUT R0, R206.reuse, 0xff0000, RZ, 0xc0, !PT ;  /* 0x00ff0000ce007812 */ /* 0x040fe400078ec0ff */
[----:B------:R-:W-:Y:S02]  /*1930*/  ISETP.NE.AND.EX P1, PT, RZ, UR5, PT, P1 ;  /* 0x00000005ff007c0c */ /* 0x000fe4000bf25310 */
[----:B------:R-:W-:Y:S02]  /*1940*/  SHF.R.U32.HI R5, RZ, 0x8, R4 ;  /* 0x00000008ff057819 */ /* 0x000fe40000011604 */
[----:B------:R-:W-:-:S02]  /*1950*/  LOP3.LUT R188, R206, 0xffff, RZ, 0xc0, !PT ;  /* 0x0000ffffcebc7812 */ /* 0x000fc400078ec0ff */
[----:B------:R-:W-:Y:S02]  /*1960*/  LEA.HI R215, R0, R5, RZ, 0x10 ;  /* 0x0000000500d77211 */ /* 0x000fe400078f80ff */
[----:B------:R-:W-:-:S05]  /*1970*/  MOV R216, R207 ;  /* 0x000000cf00d87202 */ /* 0x000fca0000000f00 */
[----:B------:R-:W-:Y:S05]  /*1980*/  @!P1 BRA `(.L_x_1774) ;  /* 0x0000000000109947 */ /* 0x000fea0003800000 */
[----:B------:R-:W0:Y:S02]  /*1990*/  LDC.64 R24, c[0x0][0xa20] ;  /* 0x00028800ff187b82 */ /* 0x000e240000000a00 */
[----:B0-----:R-:W-:-:S06]  /*19a0*/  IMAD.WIDE R24, R207, 0x4, R24 ;  /* 0x00000004cf187825 */ /* 0x001fcc00078e0218 */
[----:B------:R0:W5:Y:S01]  /*19b0*/  LDG.E R24, desc[UR36][R24.64] ;  /* 0x0000002418187981 */ /* 0x000162000c1e1900 */
[----:B------:R-:W-:Y:S05]  /*19c0*/  BRA `(.L_x_1775) ;  /* 0x0000000000107947 */ /* 0x000fea0003800000 */
.L_x_1774:
[----:B------:R-:W-:Y:S05]  /*19d0*/  @!P0 BRA `(.L_x_1775) ;  /* 0x00000000000c8947 */ /* 0x000fea0003800000 */
[----:B------:R-:W2:Y:S04]  /*19e0*/  LDG.E R5, desc[UR36][R2.64] ;  /* 0x0000002402057981 */ /* 0x000ea8000c1e1900 */
[----:B------:R-:W2:Y:S02]  /*19f0*/  LDG.E R24, desc[UR36][R2.64+0x4] ;  /* 0x0000042402187981 */ /* 0x000ea4000c1e1900 */
[----:B--2---:R-:W-:-:S07]  /*1a00*/  IMAD.IADD R24, R24, 0x1, -R5 ;  /* 0x0000000118187824 */ /* 0x004fce00078e0a05 */
.L_x_1775:
[----:B------:R-:W-:Y:S02]  /*1a10*/  ULDC.64 UR4, c[0x0][0xa10] ;  /* 0x0002840000047ab9 */ /* 0x000fe40000000a00 */
[----:B------:R-:W-:-:S04]  /*1a20*/  ISETP.NE.U32.AND P0, PT, RZ, UR4, PT ;  /* 0x00000004ff007c0c */ /* 0x000fc8000bf05070 */
[----:B------:R-:W-:Y:S01]  /*1a30*/  ISETP.NE.AND.EX P0, PT, RZ, UR5, PT, P0 ;  /* 0x00000005ff007c0c */ /* 0x000fe2000bf05300 */
[----:B------:R-:W-:Y:S02]  /*1a40*/  ULDC.64 UR4, c[0x0][0xa30] ;  /* 0x00028c0000047ab9 */ /* 0x000fe40000000a00 */
[----:B------:R-:W-:-:S04]  /*1a50*/  ISETP.NE.U32.AND P1, PT, RZ, UR4, PT ;  /* 0x00000004ff007c0c */ /* 0x000fc8000bf25070 */
[----:B------:R-:W-:-:S06]  /*1a60*/  ISETP.NE.AND.EX P1, PT, RZ, UR5, PT, P1 ;  /* 0x00000005ff007c0c */ /* 0x000fcc000bf25310 */
[----:B------:R-:W1:Y:S08]  /*1a70*/  @P0 LDC.64 R4, c[0x0][0xa10] ;  /* 0x00028400ff040b82 */ /* 0x000e700000000a00 */
[----:B------:R-:W2:Y:S01]  /*1a80*/  @P1 LDC.64 R2, c[0x0][0xa30] ;  /* 0x00028c00ff021b82 */ /* 0x000ea20000000a00 */
[----:B-1----:R-:W-:-:S05]  /*1a90*/  @P0 IMAD.WIDE R4, R207, 0x4, R4 ;  /* 0x00000004cf040825 */ /* 0x002fca00078e0204 */
[----:B------:R-:W3:Y:S04]  /*1aa0*/  @P0 LDG.E R0, desc[UR36][R4.64] ;  /* 0x0000002404000981 */ /* 0x000ee8000c1e1900 */
[----:B------:R-:W3:Y:S01]  /*1ab0*/  @P0 LDG.E R11, desc[UR36][R4.64+0x4] ;  /* 0x00000424040b0981 */ /* 0x000ee2000c1e1900 */
[----:B--2---:R-:W-:Y:S02]  /*1ac0*/  @P1 IMAD.WIDE R6, R207, 0x4, R2 ;  /* 0x00000004cf061825 */ /* 0x004fe400078e0202 */
[----:B------:R-:W1:Y:S02]  /*1ad0*/  LDC R2, c[0x0][0x448] ;  /* 0x00011200ff027b82 */ /* 0x000e640000000800 */
[----:B-----5:R-:W-:-:S06]  /*1ae0*/  IMAD.MOV.U32 R38, RZ, RZ, R24 ;  /* 0x000000ffff267224 */ /* 0x020fcc00078e0018 */
[----:B------:R2:W5:Y:S01]  /*1af0*/  @P1 LDG.E R38, desc[UR36][R6.64] ;  /* 0x0000002406261981 */ /* 0x000562000c1e1900 */
[----:B------:R-:W-:Y:S02]  /*1b00*/  IMAD.SHL.U32 R201, R205, 0x80, RZ ;  /* 0x00000080cdc97824 */ /* 0x000fe400078e00ff */
[----:B------:R-:W-:Y:S01]  /*1b10*/  IMAD.IADD R10, R24, 0x1, -R9 ;  /* 0x00000001180a7824 */ /* 0x000fe200078e0a09 */
[----:B-1----:R-:W-:Y:S02]  /*1b20*/  ISETP.NE.AND P1, PT, R2, 0x1, PT ;  /* 0x000000010200780c */ /* 0x002fe40003f25270 */
[----:B------:R-:W1:Y:S11]  /*1b30*/  LDC.64 R2, c[0x0][0x9e0] ;  /* 0x00027800ff027b82 */ /* 0x000e760000000a00 */
[----:B------:R-:W4:Y:S08]  /*1b40*/  @P1 LDC R13, c[0x0][0x44c] ;  /* 0x00011300ff0d1b82 */ /* 0x000f300000000800 */
[----:B------:R-:W0:Y:S01]  /*1b50*/  @P1 LDC R8, c[0x0][0x450] ;  /* 0x00011400ff081b82 */ /* 0x000e220000000800 */
[----:B-1----:R-:W-:Y:S01]  /*1b60*/  ISETP.GE.AND P2, PT, R3, 0x1, PT ;  /* 0x000000010300780c */ /* 0x002fe20003f46270 */
[----:B---3--:R-:W-:-:S02]  /*1b70*/  @P0 IMAD.IADD R39, R11, 0x1, -R0 ;  /* 0x000000010b270824 */ /* 0x008fc400078e0a00 */
[----:B------:R-:W-:Y:S02]  /*1b80*/  VIADD R0, R201, 0x7f ;  /* 0x0000007fc9007836 */ /* 0x000fe40000000000 */
[----:B------:R-:W-:Y:S02]  /*1b90*/  IMAD.IADD R192, R10, 0x1, R39 ;  /* 0x000000010ac07824 */ /* 0x000fe400078e0227 */
[----:B----4-:R-:W-:-:S03]  /*1ba0*/  @P1 IMAD.HI.U32 R5, R0, R13, RZ ;  /* 0x0000000d00051227 */ /* 0x010fc600078e00ff */
[C---:B--2---:R-:W-:Y:S01]  /*1bb0*/  IADD3 R7, R192.reuse, 0x1, -R189 ;  /* 0x00000001c0077810 */ /* 0x044fe20007ffe8bd */
[----:B------:R-:W-:Y:S01]  /*1bc0*/  IMAD.MOV.U32 R4, RZ, RZ, R0 ;  /* 0x000000ffff047224 */ /* 0x000fe200078e0000 */
[----:B0-----:R-:W-:Y:S01]  /*1bd0*/  @P1 SHF.R.U32.HI R4, RZ, R8, R5 ;  /* 0x00000008ff041219 */ /* 0x001fe20000011605 */
[----:B------:R-:W-:-:S04]  /*1be0*/  VIADD R0, R192, 0x3f ;  /* 0x0000003fc0007836 */ /* 0x000fc80000000000 */
[----:B------:R-:W-:Y:S01]  /*1bf0*/  IMAD.IADD R7, R7, 0x1, R4 ;  /* 0x0000000107077824 */ /* 0x000fe200078e0204 */
[----:B------:R-:W-:-:S03]  /*1c00*/  SHF.R.S32.HI R5, RZ, 0x1f, R0 ;  /* 0x0000001fff057819 */ /* 0x000fc60000011400 */
[----:B------:R-:W-:Y:S01]  /*1c10*/  IMAD.IADD R2, R7, 0x1, R2 ;  /* 0x0000000107027824 */ /* 0x000fe200078e0202 */
[----:B------:R-:W-:-:S04]  /*1c20*/  LEA.HI R5, R5, R0, RZ, 0x6 ;  /* 0x0000000005057211 */ /* 0x000fc800078f30ff */
[----:B------:R-:W-:Y:S01]  /*1c30*/  SHF.R.S32.HI R42, RZ, 0x6, R5 ;  /* 0x00000006ff2a7819 */ /* 0x000fe20000011405 */
[----:B------:R-:W-:Y:S06]  /*1c40*/  @!P2 BRA `(.L_x_1776) ;  /* 0x000000000048a947 */ /* 0x000fec0003800000 */
[C---:B------:R-:W-:Y:S01]  /*1c50*/  ISETP.GT.AND P0, PT, R7.reuse, RZ, PT ;  /* 0x000000ff0700720c */ /* 0x040fe20003f04270 */
[----:B------:R-:W-:Y:S01]  /*1c60*/  BSSY B0, `(.L_x_1777) ;  /* 0x000000e000007945 */ /* 0x000fe20003800000 */
[----:B------:R-:W-:-:S11]  /*1c70*/  VIADD R0, R7, 0xffffffff ;  /* 0xffffffff07007836 */ /* 0x000fd60000000000 */
[----:B------:R-:W-:Y:S05]  /*1c80*/  @P0 BRA `(.L_x_1778) ;  /* 0x00000000001c0947 */ /* 0x000fea0003800000 */
[----:B------:R-:W-:Y:S01]  /*1c90*/  ISETP.NE.AND P0, PT, R3, 0x1, PT ;  /* 0x000000010300780c */ /* 0x000fe20003f05270 */
[----:B------:R-:W-:-:S12]  /*1ca0*/  IMAD.MOV R7, RZ, RZ, -R7 ;  /* 0x000000ffff077224 */ /* 0x000fd800078e0a07 */
[----:B------:R-:W0:Y:S02]  /*1cb0*/  @P0 LDC.64 R4, c[0x0][0x9e8] ;  /* 0x00027a00ff040b82 */ /* 0x000e240000000a00 */
[----:B0-----:R-:W-:-:S05]  /*1cc0*/  @P0 IMAD.HI.U32 R4, R7, R4, RZ ;  /* 0x0000000407040227 */ /* 0x001fca00078e00ff */
[----:B------:R-:W-:-:S04]  /*1cd0*/  @P0 SHF.R.U32.HI R7, RZ, R5, R4 ;  /* 0x00000005ff070219 */ /* 0x000fc80000011604 */
[----:B------:R-:W-:Y:S01]  /*1ce0*/  LOP3.LUT R0, RZ, R7, RZ, 0x33, !PT ;  /* 0x00000007ff007212 */ /* 0x000fe200078e33ff */
[----:B------:R-:W-:Y:S06]  /*1cf0*/  BRA `(.L_x_1779) ;  /* 0x0000000000107947 */ /* 0x000fec0003800000 */
.L_x_1778:
[----:B------:R-:W-:-:S13]  /*1d00*/  ISETP.NE.AND P0, PT, R3, 0x1, PT ;  /* 0x000000010300780c */ /* 0x000fda0003f05270 */
[----:B------:R-:W0:Y:S02]  /*1d10*/  @P0 LDC.64 R4, c[0x0][0x9e8] ;  /* 0x00027a00ff040b82 */ /* 0x000e240000000a00 */
[----:B0-----:R-:W-:-:S05]  /*1d20*/  @P0 IMAD.HI.U32 R4, R0, R4, RZ ;  /* 0x0000000400040227 */ /* 0x001fca00078e00ff */
[----:B------:R-:W-:-:S07]  /*1d30*/  @P0 SHF.R.U32.HI R0, RZ, R5, R4 ;  /* 0x00000005ff000219 */ /* 0x000fce0000011604 */
.L_x_1779:
[----:B------:R-:W-:Y:S05]  /*1d40*/  BSYNC B0 ;  /* 0x0000000000007941 */ /* 0x000fea0003800000 */
.L_x_1777:
[----:B------:R-:W-:-:S05]  /*1d50*/  IMAD R5, R0, R3, R3 ;  /* 0x0000000300057224 */ /* 0x000fca00078e0203 */
[----:B------:R-:W-:-:S07]  /*1d60*/  VIMNMX R2, R2, R5, PT ;  /* 0x0000000502027248 */ /* 0x000fce0003fe0100 */
.L_x_1776:
[----:B------:R-:W0:Y:S01]  /*1d70*/  @P1 LDC R4, c[0x0][0x44c] ;  /* 0x00011300ff041b82 */ /* 0x000e220000000800 */
[----:B------:R-:W-:Y:S01]  /*1d80*/  VIADD R2, R2, 0x3f ;  /* 0x0000003f02027836 */ /* 0x000fe20000000000 */
[----:B------:R-:W-:Y:S01]  /*1d90*/  ULDC UR4, c[0x0][0x9dc] ;  /* 0x0002770000047ab9 */ /* 0x000fe20000000800 */
[----:B------:R-:W-:Y:S02]  /*1da0*/  IMAD.MOV.U32 R0, RZ, RZ, R201 ;  /* 0x000000ffff007224 */ /* 0x000fe400078e00c9 */
[----:B------:R-:W-:Y:S01]  /*1db0*/  IMAD.IADD R161, R192, 0x1, -R189 ;  /* 0x00000001c0a17824 */ /* 0x000fe200078e0abd */
[----:B------:R-:W-:Y:S02]  /*1dc0*/  SHF.R.S32.HI R5, RZ, 0x1f, R2 ;  /* 0x0000001fff057819 */ /* 0x000fe40000011402 */
[----:B------:R-:W1:Y:S02]  /*1dd0*/  @P1 LDC R7, c[0x0][0x450] ;  /* 0x00011400ff071b82 */ /* 0x000e640000000800 */
[----:B------:R-:W-:-:S04]  /*1de0*/  LEA.HI R5, R5, R2, RZ, 0x6 ;  /* 0x0000000205057211 */ /* 0x000fc800078f30ff */
[----:B------:R-:W-:-:S04]  /*1df0*/  SHF.R.S32.HI R5, RZ, 0x6, R5 ;  /* 0x00000006ff057819 */ /* 0x000fc80000011405 */
[----:B------:R-:W-:Y:S01]  /*1e00*/  VIMNMX R6, R42, R5, PT ;  /* 0x000000052a067248 */ /* 0x000fe20003fe0100 */
[----:B0-----:R-:W-:-:S05]  /*1e10*/  @P1 IMAD.HI.U32 R4, R201, R4, RZ ;  /* 0x00000004c9041227 */ /* 0x001fca00078e00ff */
[----:B-1----:R-:W-:-:S04]  /*1e20*/  @P1 SHF.R.U32.HI R0, RZ, R7, R4 ;  /* 0x00000007ff001219 */ /* 0x002fc80000011604 */
[----:B------:R-:W-:-:S05]  /*1e30*/  IADD3 R0, R161, R0, RZ ;  /* 0x00000000a1007210 */ /* 0x000fca0007ffe0ff */
[----:B------:R-:W-:Y:S01]  /*1e40*/  VIADD R2, R0, -UR4 ;  /* 0x8000000400027c36 */ /* 0x000fe20008000000 */
[----:B------:R-:W-:Y:S06]  /*1e50*/  @!P2 BRA `(.L_x_1780) ;  /* 0x000000000044a947 */ /* 0x000fec0003800000 */
[----:B------:R-:W-:Y:S01]  /*1e60*/  ISETP.GT.AND P0, PT, R0, -0x1, PT ;  /* 0xffffffff0000780c */ /* 0x000fe20003f04270 */
[----:B------:R-:W-:-:S12]  /*1e70*/  BSSY B0, `(.L_x_1781) ;  /* 0x000000d000007945 */ /* 0x000fd80003800000 */
[----:B------:R-:W-:Y:S05]  /*1e80*/  @P0 BRA `(.L_x_1782) ;  /* 0x00000000001c0947 */ /* 0x000fea0003800000 */
[----:B------:R-:W-:Y:S02]  /*1e90*/  ISETP.NE.AND P0, PT, R3, 0x1, PT ;  /* 0x000000010300780c */ /* 0x000fe40003f05270 */
[----:B------:R-:W-:-:S11]  /*1ea0*/  LOP3.LUT R7, RZ, R0, RZ, 0x33, !PT ;  /* 0x00000000ff077212 */ /* 0x000fd600078e33ff */
[----:B------:R-:W0:Y:S02]  /*1eb0*/  @P0 LDC.64 R4, c[0x0][0x9e8] ;  /* 0x00027a00ff040b82 */ /* 0x000e240000000a00 */
[----:B0-----:R-:W-:-:S05]  /*1ec0*/  @P0 IMAD.HI.U32 R4, R7, R4, RZ ;  /* 0x0000000407040227 */ /* 0x001fca00078e00ff */
[----:B------:R-:W-:-:S04]  /*1ed0*/  @P0 SHF.R.U32.HI R7, RZ, R5, R4 ;  /* 0x00000005ff070219 */ /* 0x000fc80000011604 */
[----:B------:R-:W-:Y:S01]  /*1ee0*/  LOP3.LUT R0, RZ, R7, RZ, 0x33, !PT ;  /* 0x00000007ff007212 */ /* 0x000fe200078e33ff */
[----:B------:R-:W-:Y:S06]  /*1ef0*/  BRA `(.L_x_1783) ;  /* 0x0000000000107947 */ /* 0x000fec0003800000 */
.L_x_1782:
[----:B------:R-:W-:-:S13]  /*1f00*/  ISETP.NE.AND P0, PT, R3, 0x1, PT ;  /* 0x000000010300780c */ /* 0x000fda0003f05270 */
[----:B------:R-:W0:Y:S02]  /*1f10*/  @P0 LDC.64 R4, c[0x0][0x9e8] ;  /* 0x00027a00ff040b82 */ /* 0x000e240000000a00 */
[----:B0-----:R-:W-:-:S05]  /*1f20*/  @P0 IMAD.HI.U32 R4, R0, R4, RZ ;  /* 0x0000000400040227 */ /* 0x001fca00078e00ff */
[----:B------:R-:W-:-:S07]  /*1f30*/  @P0 SHF.R.U32.HI R0, RZ, R5, R4 ;  /* 0x00000005ff000219 */ /* 0x000fce0000011604 */
.L_x_1783:
[----:B------:R-:W-:Y:S05]  /*1f40*/  BSYNC B0 ;  /* 0x0000000000007941 */ /* 0x000fea0003800000 */
.L_x_1781:
[----:B------:R-:W-:-:S05]  /*1f50*/  IMAD R3, R0, R3, RZ ;  /* 0x0000000300037224 */ /* 0x000fca00078e02ff */
[----:B------:R-:W-:-:S07]  /*1f60*/  VIMNMX R2, R2, R3, !PT ;  /* 0x0000000302027248 */ /* 0x000fce0007fe0100 */
.L_x_1780:
[----:B------:R-:W-:Y:S01]  /*1f70*/  SHF.R.S32.HI R3, RZ, 0x1f, R2 ;  /* 0x0000001fff037819 */ /* 0x000fe20000011402 */
[----:B------:R-:W-:Y:S01]  /*1f80*/  BSSY B0, `(.L_x_1784) ;  /* 0x0000027000007945 */ /* 0x000fe20003800000 */
[----:B------:R-:W-:Y:S02]  /*1f90*/  LOP3.LUT R220, R215, 0xff, RZ, 0xc0, !PT ;  /* 0x000000ffd7dc7812 */ /* 0x000fe400078ec0ff */
[----:B------:R-:W-:Y:S02]  /*1fa0*/  LEA.HI R3, R3, R2, RZ, 0x6 ;  /* 0x0000000203037211 */ /* 0x000fe400078f30ff */
[----:B------:R-:W-:Y:S02]  /*1fb0*/  SHF.R.U32.HI R215, RZ, 0x10, R215 ;  /* 0x00000010ffd77819 */ /* 0x000fe400000116d7 */
[----:B------:R-:W-:-:S04]  /*1fc0*/  SHF.R.S32.HI R3, RZ, 0x6, R3 ;  /* 0x00000006ff037819 */ /* 0x000fc80000011403 */
[----:B------:R-:W-:Y:S01]  /*1fd0*/  VIMNMX R9, RZ, R3, !PT ;  /* 0x00000003ff097248 */ /* 0x000fe20007fe0100 */
[----:B------:R-:W-:-:S03]  /*1fe0*/  IMAD.MOV.U32 R3, RZ, RZ, RZ ;  /* 0x000000ffff037224 */ /* 0x000fc600078e00ff */
[----:B------:R-:W-:-:S13]  /*1ff0*/  ISETP.GT.AND P0, PT, R6, R9, PT ;  /* 0x000000090600720c */ /* 0x000fda0003f04270 */
[----:B------:R-:W-:Y:S05]  /*2000*/  @!P0 BRA `(.L_x_1785) ;  /* 0x0000000000788947 */ /* 0x000fea0003800000 */
[----:B------:R-:W-:Y:S01]  /*2010*/  ISETP.NE.AND P0, PT, R215, RZ, PT ;  /* 0x000000ffd700720c */ /* 0x000fe20003f05270 */
[----:B------:R-:W-:-:S03]  /*2020*/  ULDC UR4, c[0x0][0x9f0] ;  /* 0x00027c0000047ab9 */ /* 0x000fc60000000800 */
[----:B------:R-:W-:-:S04]  /*2030*/  SEL R11, R215, UR4, P0 ;  /* 0x00000004d70b7c07 */ /* 0x000fc80008000000 */
[-C--:B------:R-:W-:Y:S02]  /*2040*/  IABS R5, R11.reuse ;  /* 0x0000000b00057213 */ /* 0x080fe40000000000 */
[----:B------:R-:W-:Y:S02]  /*2050*/  IADD3 R0, R11, -0x1, R6 ;  /* 0xffffffff0b007810 */ /* 0x000fe40007ffe006 */
[----:B------:R-:W0:Y:S01]  /*2060*/  I2F.RP R4, R5 ;  /* 0x0000000500047306 */ /* 0x000e220000209400 */
[----:B------:R-:W-:Y:S02]  /*2070*/  IABS R12, R11 ;  /* 0x0000000b000c7213 */ /* 0x000fe40000000000 */
[----:B------:R-:W-:-:S05]  /*2080*/  IMAD.IADD R0, R0, 0x1, -R9 ;  /* 0x0000000100007824 */ /* 0x000fca00078e0a09 */
[----:B0-----:R-:W0:Y:S02]  /*2090*/  MUFU.RCP R4, R4 ;  /* 0x0000000400047308 */ /* 0x001e240000001000 */
[----:B0-----:R-:W-:Y:S02]  /*20a0*/  VIADD R2, R4, 0xffffffe ;  /* 0x0ffffffe04027836 */ /* 0x001fe40000000000 */
[----:B------:R-:W-:-:S04]  /*20b0*/  IMAD.MOV R4, RZ, RZ, -R12 ;  /* 0x000000ffff047224 */ /* 0x000fc800078e0a0c */
[----:B------:R0:W1:Y:S02]  /*20c0*/  F2I.FTZ.U32.TRUNC.NTZ R3, R2 ;  /* 0x0000000200037305 */ /* 0x000064000021f000 */
[----:B0-----:R-:W-:Y:S02]  /*20d0*/  IMAD.MOV.U32 R2, RZ, RZ, RZ ;  /* 0x000000ffff027224 */ /* 0x001fe400078e00ff */
[----:B-1----:R-:W-:-:S04]  /*20e0*/  IMAD.MOV R8, RZ, RZ, -R3 ;  /* 0x000000ffff087224 */ /* 0x002fc800078e0a03 */
[----:B------:R-:W-:Y:S01]  /*20f0*/  IMAD R7, R8, R5, RZ ;  /* 0x0000000508077224 */ /* 0x000fe200078e02ff */
[----:B------:R-:W-:Y:S02]  /*2100*/  IABS R8, R0 ;  /* 0x0000000000087213 */ /* 0x000fe40000000000 */
[----:B------:R-:W-:Y:S01]  /*2110*/  LOP3.LUT R0, R0, R11, RZ, 0x3c, !PT ;  /* 0x0000000b00007212 */ /* 0x000fe200078e3cff */
[----:B------:R-:W-:-:S03]  /*2120*/  IMAD.HI.U32 R3, R3, R7, R2 ;  /* 0x0000000703037227 */ /* 0x000fc600078e0002 */
[----:B------:R-:W-:Y:S01]  /*2130*/  ISETP.GE.AND P2, PT, R0, RZ, PT ;  /* 0x000000ff0000720c */ /* 0x000fe20003f46270 */
[----:B------:R-:W-:-:S04]  /*2140*/  IMAD.MOV.U32 R2, RZ, RZ, R8 ;  /* 0x000000ffff027224 */ /* 0x000fc800078e0008 */
[----:B------:R-:W-:-:S04]  /*2150*/  IMAD.HI.U32 R3, R3, R2, RZ ;  /* 0x0000000203037227 */ /* 0x000fc800078e00ff */
[----:B------:R-:W-:-:S05]  /*2160*/  IMAD R2, R3, R4, R2 ;  /* 0x0000000403027224 */ /* 0x000fca00078e0202 */
[----:B------:R-:W-:-:S13]  /*2170*/  ISETP.GT.U32.AND P1, PT, R5, R2, PT ;  /* 0x000000020500720c */ /* 0x000fda0003f24070 */
[----:B------:R-:W-:Y:S02]  /*2180*/  @!P1 IMAD.IADD R2, R2, 0x1, -R5 ;  /* 0x0000000102029824 */ /* 0x000fe400078e0a05 */
[----:B------:R-:W-:Y:S01]  /*2190*/  @!P1 VIADD R3, R3, 0x1 ;  /* 0x0000000103039836 */ /* 0x000fe20000000000 */
[----:B------:R-:W-:Y:S02]  /*21a0*/  ISETP.NE.AND P1, PT, R11, RZ, PT ;  /* 0x000000ff0b00720c */ /* 0x000fe40003f25270 */
[----:B------:R-:W-:-:S13]  /*21b0*/  ISETP.GE.U32.AND P0, PT, R2, R5, PT ;  /* 0x000000050200720c */ /* 0x000fda0003f06070 */
[----:B------:R-:W-:-:S04]  /*21c0*/  @P0 VIADD R3, R3, 0x1 ;  /* 0x0000000103030836 */ /* 0x000fc80000000000 */
[----:B------:R-:W-:Y:S01]  /*21d0*/  @!P2 IMAD.MOV R3, RZ, RZ, -R3 ;  /* 0x000000ffff03a224 */ /* 0x000fe200078e0a03 */
[----:B------:R-:W-:-:S07]  /*21e0*/  @!P1 LOP3.LUT R3, RZ, R11, RZ, 0x33, !PT ;  /* 0x0000000bff039212 */ /* 0x000fce00078e33ff */
.L_x_1785:
[----:B------:R-:W-:Y:S05]  /*21f0*/  BSYNC B0 ;  /* 0x0000000000007941 */ /* 0x000fea0003800000 */
.L_x_1784:
[----:B------:R-:W-:-:S05]  /*2200*/  IMAD R0, R220, R3, R9 ;  /* 0x00000003dc007224 */ /* 0x000fca00078e0209 */
[C---:B------:R-:W-:Y:S01]  /*2210*/  VIADDMNMX R3, R0.reuse, R3, R6, PT ;  /* 0x0000000300037246 */ /* 0x040fe20003800106 */
[----:B------:R-:W-:-:S04]  /*2220*/  IMAD R0, R0, 0x40, -R10 ;  /* 0x0000004000007824 */ /* 0x000fc800078e0a0a */
[----:B------:R-:W-:Y:S01]  /*2230*/  IMAD R2, R3, 0x40, -R10 ;  /* 0x0000004003027824 */ /* 0x000fe200078e0a0a */
[----:B------:R-:W-:-:S04]  /*2240*/  VIMNMX R0, RZ, R0, !PT ;  /* 0x00000000ff007248 */ /* 0x000fc80007fe0100 */
        /* <DEDUP_REMOVED lines=11> */
[----:B------:R-:W-:Y:S01]  /*2300*/  IADD3 R0, R22, 0x20000, RZ ;  /* 0x0002000016007810 */ /* 0x000fe20007ffe0ff */
[----:B------:R-:W-:Y:S03]  /*2310*/  BSSY B6, `(.L_x_1787) ;  /* 0x0000013000067945 */ /* 0x000fe60003800000 */
        /* <DEDUP_REMOVED lines=18> */
.L_x_1788:
[----:B------:R-:W-:Y:S05]  /*2440*/  BSYNC B6 ;  /* 0x0000000000067941 */ /* 0x000fea0003800000 */
.L_x_1787:
        /* <DEDUP_REMOVED lines=8> */
[----:B------:R-:W-:Y:S01]  /*24d0*/  MOV R8, 0x70 ;  /* 0x0000007000087802 */ /* 0x000fe20000000f00 */
        /* <DEDUP_REMOVED lines=8> */
[----:B------:R-:W-:-:S07]  /*2560*/  IMAD.MOV.U32 R13, RZ, RZ, RZ ;  /* 0x000000ffff0d7224 */ /* 0x000fce00078e00ff */
[----:B------:R-:W-:-:S07]  /*2570*/  LEPC R20, `(.L_x_1790) ;  /* 0x000000001014794e */ /* 0x000fce0000000000 */
[----:B0----5:R-:W-:Y:S05]  /*2580*/  CALL.ABS.NOINC R2 ;  /* 0x0000000002007343 */ /* 0x021fea0003c00000 */
.L_x_1790:
[----:B------:R-:W-:Y:S05]  /*2590*/  BSYNC B6 ;  /* 0x0000000000067941 */ /* 0x000fea0003800000 */
.L_x_1789:
[----:B------:R-:W-:Y:S01]  /*25a0*/  ULDC.64 UR4, c[0x0][0x9f8] ;  /* 0x00027e0000047ab9 */ /* 0x000fe20000000a00 */
[----:B------:R-:W-:Y:S01]  /*25b0*/  IMAD.MOV.U32 R0, RZ, RZ, R207 ;  /* 0x000000ffff007224 */ /* 0x000fe200078e00cf */
[----:B------:R-:W-:Y:S01]  /*25c0*/  ISETP.NE.U32.AND P0, PT, RZ, UR4, PT ;  /* 0x00000004ff007c0c */ /* 0x000fe2000bf05070 */
[----:B------:R-:W0:Y:S01]  /*25d0*/  S2R R25, SR_TID.X ;  /* 0x0000000000197919 */ /* 0x000e220000002100 */
[----:B------:R-:W1:Y:S02]  /*25e0*/  LDC.64 R6, c[0x0][0x3f8] ;  /* 0x0000fe00ff067b82 */ /* 0x000e640000000a00 */
[----:B------:R-:W-:-:S06]  /*25f0*/  ISETP.NE.AND.EX P0, PT, RZ, UR5, PT, P0 ;  /* 0x00000005ff007c0c */ /* 0x000fcc000bf05300 */
[----:B------:R-:W2:Y:S08]  /*2600*/  LDC R57, c[0x0][0x3f4] ;  /* 0x0000fd00ff397b82 */ /* 0x000eb00000000800 */
[----:B------:R-:W3:Y:S08]  /*2610*/  @P0 LDC.64 R2, c[0x0][0x9f8] ;  /* 0x00027e00ff020b82 */ /* 0x000ef00000000a00 */
[----:B------:R-:W4:Y:S01]  /*2620*/  LDC.64 R4, c[0x0][0x408] ;  /* 0x00010200ff047b82 */ /* 0x000f220000000a00 */
[----:B---3--:R-:W-:-:S05]  /*2630*/  @P0 IMAD.WIDE R2, R207, 0x4, R2 ;  /* 0x00000004cf020825 */ /* 0x008fca00078e0202 */
[----:B------:R3:W3:Y:S01]  /*2640*/  @P0 LDG.E R0, desc[UR36][R2.64] ;  /* 0x0000002402000981 */ /* 0x0006e2000c1e1900 */
[----:B0-----:R-:W-:Y:S01]  /*2650*/  VIADD R10, R25, 0xffffff80 ;  /* 0xffffff80190a7836 */ /* 0x001fe20000000000 */
[----:B------:R-:W-:Y:S01]  /*2660*/  SHF.R.S32.HI R9, RZ, 0x1f, R187 ;  /* 0x0000001fff097819 */ /* 0x000fe200000114bb */
[----:B----4-:R-:W-:Y:S01]  /*2670*/  IMAD.WIDE.U32 R36, R187, R4, R18 ;  /* 0x00000004bb247225 */ /* 0x010fe200078e0012 */
[----:B------:R-:W-:Y:S02]  /*2680*/  SHF.R.U32.HI R14, RZ, 0x7, R25 ;  /* 0x00000007ff0e7819 */ /* 0x000fe40000011619 */
[----:B------:R-:W-:Y:S01]  /*2690*/  SHF.R.S32.HI R11, RZ, 0x1f, R10 ;  /* 0x0000001fff0b7819 */ /* 0x000fe2000001140a */
[----:B-1----:R-:W-:Y:S01]  /*26a0*/  IMAD R8, R9, R6, RZ ;  /* 0x0000000609087224 */ /* 0x002fe200078e02ff */
[----:B------:R-:W-:Y:S01]  /*26b0*/  ISETP.NE.AND P6, PT, R14, 0x1, PT ;  /* 0x000000010e00780c */ /* 0x000fe20003fc5270 */
[----:B------:R-:W-:Y:S01]  /*26c0*/  IMAD.WIDE.U32 R40, R187, R4, R16 ;  /* 0x00000004bb287225 */ /* 0x000fe200078e0010 */
[----:B--2---:R-:W-:-:S02]  /*26d0*/  ISETP.GE.AND P0, PT, R16, R57, PT ;  /* 0x000000391000720c */ /* 0x004fc40003f06270 */
[----:B------:R-:W-:Y:S01]  /*26e0*/  LEA.HI R12, R11, R10, RZ, 0x3 ;  /* 0x0000000a0b0c7211 */ /* 0x000fe200078f18ff */
[----:B------:R-:W-:Y:S01]  /*26f0*/  IMAD R11, R187, R7, R8 ;  /* 0x00000007bb0b7224 */ /* 0x000fe200078e0208 */
[----:B------:R-:W-:Y:S01]  /*2700*/  SHF.R.U32.HI R27, RZ, 0x3, R202 ;  /* 0x00000003ff1b7819 */ /* 0x000fe200000116ca */
[----:B------:R-:W-:Y:S01]  /*2710*/  IMAD R8, R9, R4, RZ ;  /* 0x0000000409087224 */ /* 0x000fe200078e02ff */
[----:B------:R-:W-:Y:S01]  /*2720*/  SEL R9, R57, RZ, P0 ;  /* 0x000000ff39097207 */ /* 0x000fe20000000000 */
[CC--:B---3--:R-:W-:Y:S01]  /*2730*/  IMAD.WIDE.U32 R2, R187.reuse, R6.reuse, R18 ;  /* 0x00000006bb027225 */ /* 0x0c8fe200078e0012 */
[----:B------:R-:W-:Y:S02]  /*2740*/  LOP3.LUT R15, R12, 0xfffffff8, RZ, 0xc0, !PT ;  /* 0xfffffff80c0f7812 */ /* 0x000fe400078ec0ff */
[----:B------:R-:W-:Y:S01]  /*2750*/  SHF.R.U32.HI R26, RZ, 0x3, R209 ;  /* 0x00000003ff1a7819 */ /* 0x000fe200000116d1 */
[----:B------:R-:W-:Y:S01]  /*2760*/  IMAD.IADD R9, R16, 0x1, R9 ;  /* 0x0000000110097824 */ /* 0x000fe200078e0209 */
[----:B------:R-:W-:Y:S05]  /*2770*/  @!P6 WARPSYNC.ALL ;  /* 0x000000000000e948 */ /* 0x000fea0003800000 */
[----:B------:R-:W-:Y:S01]  /*2780*/  IMAD R13, R187, R5, R8 ;  /* 0x00000005bb0d7224 */ /* 0x000fe200078e0208 */
[----:B------:R-:W-:Y:S01]  /*2790*/  SHF.R.S32.HI R8, RZ, 0x1f, R9 ;  /* 0x0000001fff087819 */ /* 0x000fe20000011409 */
[----:B------:R-:W-:Y:S01]  /*27a0*/  IMAD.IADD R58, R10, 0x1, -R15 ;  /* 0x000000010a3a7824 */ /* 0x000fe200078e0a0f */
[----:B------:R-:W-:Y:S01]  /*27b0*/  ULDC UR4, c[0x0][0x2f4] ;  /* 0x0000bd0000047ab9 */ /* 0x000fe20000000800 */
[----:B------:R-:W-:Y:S01]  /*27c0*/  IMAD.IADD R37, R37, 0x1, R13 ;  /* 0x0000000125257824 */ /* 0x000fe200078e020d */
[CC--:B------:R-:W-:Y:S01]  /*27d0*/  LEA.HI R10, R8.reuse, R9.reuse, RZ, 0x7 ;  /* 0x00000009080a7211 */ /* 0x0c0fe200078f38ff */
[----:B------:R-:W-:Y:S01]  /*27e0*/  IMAD.IADD R41, R13, 0x1, R41 ;  /* 0x000000010d297824 */ /* 0x000fe200078e0229 */
[----:B-----5:R-:W-:Y:S01]  /*27f0*/  SHF.R.S32.HI R13, RZ, 0x1f, R38 ;  /* 0x0000001fff0d7819 */ /* 0x020fe20000011426 */
[----:B------:R-:W-:Y:S01]  /*2800*/  IMAD.WIDE.U32 R20, R187, R6, R16 ;  /* 0x00000006bb147225 */ /* 0x000fe200078e0010 */
[----:B------:R-:W-:-:S02]  /*2810*/  LEA.HI R8, R8, R9, RZ, 0x4 ;  /* 0x0000000908087211 */ /* 0x000fc400078f20ff */
[----:B------:R-:W-:Y:S01]  /*2820*/  SHF.L.U64.HI R48, R6, 0x6, R7 ;  /* 0x0000000606307819 */ /* 0x000fe20000010207 */
[----:B------:R-:W-:Y:S01]  /*2830*/  IMAD.IADD R3, R3, 0x1, R11 ;  /* 0x0000000103037824 */ /* 0x000fe200078e020b */
[--C-:B------:R-:W-:Y:S01]  /*2840*/  LOP3.LUT R9, R202, 0x70, R8.reuse, 0xf8, !PT ;  /* 0x00000070ca097812 */ /* 0x100fe200078ef808 */
[----:B------:R-:W-:Y:S01]  /*2850*/  IMAD.IADD R21, R11, 0x1, R21 ;  /* 0x000000010b157824 */ /* 0x000fe200078e0215 */
[----:B------:R-:W-:Y:S01]  /*2860*/  LOP3.LUT R11, R209, 0x70, R8, 0xf8, !PT ;  /* 0x00000070d10b7812 */ /* 0x000fe200078ef808 */
[----:B------:R-:W-:Y:S01]  /*2870*/  IMAD.SHL.U32 R10, R10, 0x40, RZ ;  /* 0x000000400a0a7824 */ /* 0x000fe200078e00ff */
[----:B------:R-:W-:Y:S01]  /*2880*/  LOP3.LUT R9, R9, R27, RZ, 0x3c, !PT ;  /* 0x0000001b09097212 */ /* 0x000fe200078e3cff */
[----:B------:R-:W-:Y:S01]  /*2890*/  IMAD R12, R13, R6, RZ ;  /* 0x000000060d0c7224 */ /* 0x000fe200078e02ff */
[----:B------:R-:W-:Y:S01]  /*28a0*/  LOP3.LUT R11, R11, R26, RZ, 0x3c, !PT ;  /* 0x0000001a0b0b7212 */ /* 0x000fe200078e3cff */
[----:B------:R-:W-:Y:S01]  /*28b0*/  IMAD R13, R13, R4, RZ ;  /* 0x000000040d0d7224 */ /* 0x000fe200078e02ff */
[----:B------:R-:W-:Y:S01]  /*28c0*/  LOP3.LUT R10, R10, 0xffffe000, RZ, 0xc0, !PT ;  /* 0xffffe0000a0a7812 */ /* 0x000fe200078ec0ff */
[----:B------:R-:W-:Y:S01]  /*28d0*/  IMAD R61, R38, R7, R12 ;  /* 0x00000007263d7224 */ /* 0x000fe200078e020c */
[----:B------:R-:W-:Y:S01]  /*28e0*/  LOP3.LUT R62, R8, 0xfffffff0, RZ, 0xc0, !PT ;  /* 0xfffffff0083e7812 */ /* 0x000fe200078ec0ff */
[----:B------:R-:W-:Y:S01]  /*28f0*/  IMAD.WIDE.U32 R2, R38, R6, R2 ;  /* 0x0000000626027225 */ /* 0x000fe200078e0002 */
[----:B------:R-:W-:-:S02]  /*2900*/  IADD3 R46, R9, R10, R203 ;  /* 0x0000000a092e7210 */ /* 0x000fc40007ffe0cb */
[----:B------:R-:W-:Y:S01]  /*2910*/  IADD3 R47, R11, R10, R212 ;  /* 0x0000000a0b2f7210 */ /* 0x000fe20007ffe0d4 */
[----:B------:R-:W-:Y:S01]  /*2920*/  IMAD.WIDE.U32 R20, R38, R6, R20 ;  /* 0x0000000626147225 */ /* 0x000fe200078e0014 */
[----:B------:R-:W-:Y:S02]  /*2930*/  SHF.L.U64.HI R49, R6, 0x5, R7 ;  /* 0x0000000506317819 */ /* 0x000fe40000010207 */
[----:B------:R-:W-:Y:S01]  /*2940*/  SHF.L.U64.HI R52, R4, 0x6, R5 ;  /* 0x0000000604347819 */ /* 0x000fe20000010205 */
[----:B------:R-:W-:Y:S01]  /*2950*/  IMAD R13, R38, R5, R13 ;  /* 0x00000005260d7224 */ /* 0x000fe200078e020d */
[----:B------:R-:W-:Y:S01]  /*2960*/  SHF.L.U64.HI R53, R4, 0x5, R5 ;  /* 0x0000000504357819 */ /* 0x000fe20000010205 */
[-C--:B------:R-:W-:Y:S01]  /*2970*/  IMAD.WIDE.U32 R36, R38, R4.reuse, R36 ;  /* 0x0000000426247225 */ /* 0x080fe200078e0024 */
[----:B------:R-:W-:Y:S02]  /*2980*/  IADD3 R56, R14, 0x8, RZ ;  /* 0x000000080e387810 */ /* 0x000fe40007ffe0ff */
[----:B------:R-:W-:Y:S01]  /*2990*/  ISETP.GE.AND P1, PT, R16, UR4, PT ;  /* 0x0000000410007c0c */ /* 0x000fe2000bf26270 */
[----:B------:R-:W-:Y:S01]  /*29a0*/  IMAD.WIDE.U32 R40, R38, R4, R40 ;  /* 0x0000000426287225 */ /* 0x000fe200078e0028 */
[----:B------:R-:W-:-:S02]  /*29b0*/  ISETP.GE.AND P2, PT, R184, UR4, PT ;  /* 0x00000004b8007c0c */ /* 0x000fc4000bf46270 */
[----:B------:R-:W-:Y:S01]  /*29c0*/  SHF.R.S32.HI R65, RZ, 0x4, R8 ;  /* 0x00000004ff417819 */ /* 0x000fe20000011408 */
[----:B------:R-:W-:Y:S01]  /*29d0*/  IMAD.IADD R60, R3, 0x1, R61 ;  /* 0x00000001033c7824 */ /* 0x000fe200078e023d */
[----:B------:R-:W-:Y:S01]  /*29e0*/  SHF.R.S32.HI R66, RZ, 0x1f, R62 ;  /* 0x0000001fff427819 */ /* 0x000fe2000001143e */
[----:B------:R-:W-:Y:S02]  /*29f0*/  IMAD.IADD R45, R45, 0x1, R24 ;  /* 0x000000012d2d7824 */ /* 0x000fe400078e0218 */
[C---:B------:R-:W-:Y:S02]  /*2a00*/  IMAD.SHL.U32 R50, R6.reuse, 0x40, RZ ;  /* 0x0000004006327824 */ /* 0x040fe400078e00ff */
[----:B------:R-:W-:Y:S02]  /*2a10*/  IMAD.SHL.U32 R51, R6, 0x20, RZ ;  /* 0x0000002006337824 */ /* 0x000fe400078e00ff */
[C---:B------:R-:W-:Y:S02]  /*2a20*/  IMAD.SHL.U32 R54, R4.reuse, 0x40, RZ ;  /* 0x0000004004367824 */ /* 0x040fe400078e00ff */
[----:B------:R-:W-:-:S02]  /*2a30*/  IMAD.SHL.U32 R55, R4, 0x20, RZ ;  /* 0x0000002004377824 */ /* 0x000fc400078e00ff */
[----:B------:R-:W-:Y:S02]  /*2a40*/  IMAD.SHL.U32 R57, R57, 0x2, RZ ;  /* 0x0000000239397824 */ /* 0x000fe400078e00ff */
[----:B------:R-:W-:Y:S02]  /*2a50*/  IMAD R58, R58, 0x20, R187 ;  /* 0x000000203a3a7824 */ /* 0x000fe400078e02bb */
[----:B------:R-:W-:Y:S02]  /*2a60*/  IMAD.IADD R61, R61, 0x1, R21 ;  /* 0x000000013d3d7824 */ /* 0x000fe400078e0215 */
[----:B------:R-:W-:Y:S02]  /*2a70*/  IMAD.IADD R63, R37, 0x1, R13 ;  /* 0x00000001253f7824 */ /* 0x000fe400078e020d */
[----:B------:R-:W-:Y:S01]  /*2a80*/  IMAD.IADD R64, R13, 0x1, R41 ;  /* 0x000000010d407824 */ /* 0x000fe200078e0229 */
[----:B------:R-:W-:Y:S01]  /*2a90*/  @!P6 BAR.SYNC.DEFER_BLOCKING 0x9, 0x100 ;  /* 0x024400000000eb1d */ /* 0x000fe20000010000 */
[----:B------:R-:W-:-:S07]  /*2aa0*/  SHF.R.S32.HI R59, RZ, 0x1f, R0 ;  /* 0x0000001fff3b7819 */ /* 0x000fce0000011400 */
.L_x_1844:
[----:B------:R-:W0:Y:S01]  /*2ab0*/  LDC R72, c[0x0][0x430] ;  /* 0x00010c00ff487b82 */ /* 0x000e220000000800 */
[----:B------:R-:W-:Y:S02]  /*2ac0*/  VIADD R43, R43, 0xffffffff ;  /* 0xffffffff2b2b7836 */ /* 0x000fe40000000000 */
[----:B------:R-:W-:Y:S02]  /*2ad0*/  IMAD.MOV.U32 R71, RZ, RZ, RZ ;  /* 0x000000ffff477224 */ /* 0x000fe400078e00ff */
[----:B------:R-:W-:-:S03]  /*2ae0*/  IMAD R4, R43, 0x40, R58 ;  /* 0x000000402b047824 */ /* 0x000fc600078e023a */
[----:B------:R-:W1:Y:S01]  /*2af0*/  LDC R78, c[0x0][0x3f4] ;  /* 0x0000fd00ff4e7b82 */ /* 0x000e620000000800 */
[----:B------:R-:W-:Y:S01]  /*2b00*/  IMAD.IADD R12, R45, 0x1, R4 ;  /* 0x000000012d0c7824 */ /* 0x000fe200078e0204 */
[----:B------:R-:W-:-:S03]  /*2b10*/  ISETP.GE.AND P3, PT, R4, R39, PT ;  /* 0x000000270400720c */ /* 0x000fc60003f66270 */
[----:B------:R-:W-:Y:S01]  /*2b20*/  IMAD.MOV.U32 R8, RZ, RZ, R12 ;  /* 0x000000ffff087224 */ /* 0x000fe200078e000c */
[----:B------:R-:W-:Y:S02]  /*2b30*/  ISETP.GT.OR P3, PT, R58, 0x3f, P3 ;  /* 0x0000003f3a00780c */ /* 0x000fe40001f64670 */
[----:B0-----:R-:W-:-:S11]  /*2b40*/  ISETP.NE.AND P4, PT, R72, 0x1, PT ;  /* 0x000000014800780c */ /* 0x001fd60003f85270 */
[----:B------:R-:W0:Y:S08]  /*2b50*/  @!P3 LDC.64 R6, c[0x0][0x428] ;  /* 0x00010a00ff06bb82 */ /* 0x000e300000000a00 */
[----:B--2---:R-:W2:Y:S08]  /*2b60*/  @!P3 LDC.64 R4, c[0x0][0x418] ;  /* 0x00010600ff04bb82 */ /* 0x004eb00000000a00 */
[----:B----4-:R-:W3:Y:S08]  /*2b70*/  @P4 LDC R9, c[0x0][0x434] ;  /* 0x00010d00ff094b82 */ /* 0x010ef00000000800 */
[----:B------:R-:W4:Y:S01]  /*2b80*/  @P4 LDC R10, c[0x0][0x438] ;  /* 0x00010e00ff0a4b82 */ /* 0x000f220000000800 */
[----:B---3--:R-:W-:-:S05]  /*2b90*/  @P4 IMAD.HI.U32 R9, R12, R9, RZ ;  /* 0x000000090c094227 */ /* 0x008fca00078e00ff */
[----:B----4-:R-:W-:Y:S01]  /*2ba0*/  @P4 SHF.R.U32.HI R8, RZ, R10, R9 ;  /* 0x0000000aff084219 */ /* 0x010fe20000011609 */
[----:B0-----:R-:W-:-:S03]  /*2bb0*/  @!P3 IMAD R10, R59, R6, RZ ;  /* 0x000000063b0ab224 */ /* 0x001fc600078e02ff */
[----:B------:R-:W-:Y:S01]  /*2bc0*/  @!P3 SHF.R.S32.HI R9, RZ, 0x1f, R8 ;  /* 0x0000001fff09b819 */ /* 0x000fe20000011408 */
[C---:B------:R-:W-:Y:S02]  /*2bd0*/  @!P3 IMAD R11, R0.reuse, R7, R10 ;  /* 0x00000007000bb224 */ /* 0x040fe400078e020a */
[----:B------:R-:W-:-:S04]  /*2be0*/  @!P3 IMAD.WIDE.U32 R6, R0, R6, R8 ;  /* 0x000000060006b225 */ /* 0x000fc800078e0008 */
[----:B------:R-:W-:Y:S01]  /*2bf0*/  @!P3 IMAD.IADD R7, R7, 0x1, R11 ;  /* 0x000000010707b824 */ /* 0x000fe200078e020b */
[----:B--2---:R-:W-:-:S04]  /*2c00*/  @!P3 LEA R4, P4, R6, R4, 0x2 ;  /* 0x000000040604b211 */ /* 0x004fc800078810ff */
[----:B------:R-:W-:Y:S02]  /*2c10*/  @!P3 LEA.HI.X R5, R6, R5, R7, 0x2, P4 ;  /* 0x000000050605b211 */ /* 0x000fe400020f1407 */
[----:B------:R-:W-:-:S03]  /*2c20*/  SHF.R.U32.HI R13, RZ, 0x3, R202 ;  /* 0x00000003ff0d7819 */ /* 0x000fc600000116ca */
[----:B------:R0:W5:Y:S01]  /*2c30*/  @!P3 LDG.E R71, desc[UR36][R4.64] ;  /* 0x000000240447b981 */ /* 0x000162000c1e1900 */
[----:B-1----:R-:W-:Y:S01]  /*2c40*/  ISETP.GE.AND P3, PT, R78, 0x1, PT ;  /* 0x000000014e00780c */ /* 0x002fe20003f66270 */
[----:B------:R-:W-:Y:S01]  /*2c50*/  IMAD.MOV R7, RZ, RZ, -R8 ;  /* 0x000000ffff077224 */ /* 0x000fe200078e0a08 */
[----:B------:R-:W-:Y:S01]  /*2c60*/  LOP3.LUT R6, R202, 0x70, R16, 0xf8, !PT ;  /* 0x00000070ca067812 */ /* 0x000fe200078ef810 */
[----:B------:R-:W-:Y:S05]  /*2c70*/  YIELD ;  /* 0x0000000000007946 */ /* 0x000fea0003800000 */
[----:B------:R-:W-:Y:S01]  /*2c80*/  LOP3.LUT R6, R203, R6, R13, 0xf6, !PT ;  /* 0x00000006cb067212 */ /* 0x000fe200078ef60d */
[----:B------:R-:W-:Y:S01]  /*2c90*/  IMAD R72, R72, R7, R12 ;  /* 0x0000000748487224 */ /* 0x000fe200078e020c */
[----:B------:R-:W-:Y:S01]  /*2ca0*/  ISETP.GT.AND P4, PT, R43, R44, PT ;  /* 0x0000002c2b00720c */ /* 0x000fe20003f84270 */
[----:B------:R-:W-:Y:S02]  /*2cb0*/  BSSY B0, `(.L_x_1791) ;  /* 0x00004a3000007945 */ /* 0x000fe40003800000 */
[----:B------:R-:W-:Y:S01]  /*2cc0*/  IMAD R7, R185, 0x4000, R6 ;  /* 0x00004000b9077824 */ /* 0x000fe200078e0206 */
[----:B------:R-:W-:-:S03]  /*2cd0*/  P2R R67, PR, RZ, 0x10 ;  /* 0x00000010ff437803 */ /* 0x000fc60000000000 */
[----:B------:R-:W-:Y:S01]  /*2ce0*/  IMAD.IADD R70, R22, 0x1, R7 ;  /* 0x0000000116467824 */ /* 0x000fe200078e0207 */
[----:B0-----:R-:W-:Y:S06]  /*2cf0*/  @!P3 BRA `(.L_x_1792) ;  /* 0x00000044006cb947 */ /* 0x001fec0003800000 */
[----:B------:R-:W-:Y:S01]  /*2d00*/  SHF.R.S32.HI R73, RZ, 0x1f, R72 ;  /* 0x0000001fff497819 */ /* 0x000fe20000011448 */
[----:B------:R-:W-:Y:S01]  /*2d10*/  ULDC.64 UR4, c[0x0][0x300] ;  /* 0x0000c00000047ab9 */ /* 0x000fe20000000a00 */
[----:B-----5:R-:W-:Y:S01]  /*2d20*/  SHF.R.S32.HI R74, RZ, 0x1f, R71 ;  /* 0x0000001fff4a7819 */ /* 0x020fe20000011447 */
[----:B------:R-:W-:Y:S01]  /*2d30*/  IMAD.WIDE.U32 R4, R72, UR4, RZ ;  /* 0x0000000448047c25 */ /* 0x000fe2000f8e00ff */
[----:B------:R-:W-:-:S03]  /*2d40*/  ULDC.64 UR6, c[0x0][0x2e8] ;  /* 0x0000ba0000067ab9 */ /* 0x000fc60000000a00 */
[----:B------:R-:W-:Y:S02]  /*2d50*/  IMAD R7, R73, UR4, RZ ;  /* 0x0000000449077c24 */ /* 0x000fe4000f8e02ff */
[----:B------:R-:W-:Y:S02]  /*2d60*/  IMAD R8, R52, R43, RZ ;  /* 0x0000002b34087224 */ /* 0x000fe400078e02ff */
[----:B------:R-:W-:Y:S01]  /*2d70*/  IMAD R7, R72, UR5, R7 ;  /* 0x0000000548077c24 */ /* 0x000fe2000f8e0207 */
[----:B------:R-:W-:Y:S01]  /*2d80*/  ULDC.64 UR4, c[0x0][0x310] ;  /* 0x0000c40000047ab9 */ /* 0x000fe20000000a00 */
[----:B------:R-:W-:Y:S02]  /*2d90*/  IMAD R75, R43, -0x40, R39 ;  /* 0xffffffc02b4b7824 */ /* 0x000fe400078e0227 */
[----:B------:R-:W-:Y:S02]  /*2da0*/  IMAD R6, R74, UR4, RZ ;  /* 0x000000044a067c24 */ /* 0x000fe4000f8e02ff */
[----:B------:R-:W-:Y:S01]  /*2db0*/  IMAD.IADD R5, R5, 0x1, R7 ;  /* 0x0000000105057824 */ /* 0x000fe200078e0207 */
[----:B------:R-:W-:Y:S01]  /*2dc0*/  VIMNMX R75, R75, 0x40, PT ;  /* 0x000000404b4b7848 */ /* 0x000fe20003fe0100 */
[----:B------:R-:W-:-:S02]  /*2dd0*/  IMAD R7, R71, UR5, R6 ;  /* 0x0000000547077c24 */ /* 0x000fc4000f8e0206 */
[----:B------:R-:W-:Y:S01]  /*2de0*/  IMAD.WIDE.U32 R4, R71, UR4, R4 ;  /* 0x0000000447047c25 */ /* 0x000fe2000f8e0004 */
[----:B------:R-:W-:-:S03]  /*2df0*/  ULDC.64 UR4, c[0x0][0x308] ;  /* 0x0000c20000047ab9 */ /* 0x000fc60000000a00 */
[----:B------:R-:W-:Y:S01]  /*2e00*/  IMAD R6, R48, R43, RZ ;  /* 0x0000002b30067224 */ /* 0x000fe200078e02ff */
[----:B------:R-:W-:Y:S02]  /*2e10*/  IADD3 R5, R5, R7, RZ ;  /* 0x0000000705057210 */ /* 0x000fe40007ffe0ff */
[----:B------:R-:W-:Y:S01]  /*2e20*/  SHF.R.S32.HI R7, RZ, 0x1f, R43 ;  /* 0x0000001fff077819 */ /* 0x000fe2000001142b */
[C---:B------:R-:W-:Y:S01]  /*2e30*/  IMAD.WIDE.U32 R4, R188.reuse, UR4, R4 ;  /* 0x00000004bc047c25 */ /* 0x040fe2000f8e0004 */
[----:B------:R-:W-:Y:S02]  /*2e40*/  ULDC.U8 UR4, c[0x0][0x410] ;  /* 0x0001040000047ab9 */ /* 0x000fe40000000000 */
[----:B------:R-:W-:Y:S01]  /*2e50*/  ISETP.NE.AND P3, PT, RZ, UR4, PT ;  /* 0x00000004ff007c0c */ /* 0x000fe2000bf65270 */
[----:B------:R-:W-:Y:S01]  /*2e60*/  IMAD R80, R188, UR5, R5 ;  /* 0x00000005bc507c24 */ /* 0x000fe2000f8e0205 */
[----:B------:R-:W-:Y:S01]  /*2e70*/  IADD3 R79, P4, R4, UR6, RZ ;  /* 0x00000006044f7c10 */ /* 0x000fe2000ff9e0ff */
[----:B------:R-:W-:-:S02]  /*2e80*/  IMAD R9, R7, R50, R6 ;  /* 0x0000003207097224 */ /* 0x000fc400078e0206 */
[----:B------:R-:W-:Y:S01]  /*2e90*/  IMAD R11, R7, R54, R8 ;  /* 0x00000036070b7224 */ /* 0x000fe200078e0208 */
[----:B------:R-:W-:Y:S01]  /*2ea0*/  IADD3.X R80, R80, UR7, RZ, P4, !PT ;  /* 0x0000000750507c10 */ /* 0x000fe2000a7fe4ff */
[----:B------:R-:W-:-:S04]  /*2eb0*/  IMAD.WIDE.U32 R6, R50, R43, RZ ;  /* 0x0000002b32067225 */ /* 0x000fc800078e00ff */
[----:B------:R-:W-:-:S04]  /*2ec0*/  IMAD.WIDE.U32 R4, R54, R43, RZ ;  /* 0x0000002b36047225 */ /* 0x000fc800078e00ff */
[----:B------:R-:W-:Y:S02]  /*2ed0*/  IMAD.IADD R14, R7, 0x1, R9 ;  /* 0x00000001070e7824 */ /* 0x000fe400078e0209 */
[----:B------:R-:W-:Y:S01]  /*2ee0*/  IMAD.IADD R76, R5, 0x1, R11 ;  /* 0x00000001054c7824 */ /* 0x000fe200078e020b */
[----:B------:R-:W-:Y:S06]  /*2ef0*/  @!P3 BRA `(.L_x_1793) ;  /* 0x000000200064b947 */ /* 0x000fec0003800000 */
[----:B------:R-:W-:Y:S01]  /*2f00*/  ISETP.GE.AND P3, PT, R187, R75, PT ;  /* 0x0000004bbb00720c */ /* 0x000fe20003f66270 */
[----:B------:R-:W-:Y:S01]  /*2f10*/  BSSY B1, `(.L_x_1794) ;  /* 0x0000017000017945 */ /* 0x000fe20003800000 */
[----:B------:R-:W-:Y:S02]  /*2f20*/  CS2R R8, SRZ ;  /* 0x0000000000087805 */ /* 0x000fe4000001ff00 */
[----:B------:R-:W-:Y:S02]  /*2f30*/  CS2R R30, SRZ ;  /* 0x00000000001e7805 */ /* 0x000fe4000001ff00 */
[----:B------:R-:W-:Y:S02]  /*2f40*/  CS2R R34, SRZ ;  /* 0x0000000000227805 */ /* 0x000fe4000001ff00 */
[----:B------:R-:W-:Y:S02]  /*2f50*/  CS2R R32, SRZ ;  /* 0x0000000000207805 */ /* 0x000fe4000001ff00 */
[----:B------:R-:W-:-:S03]  /*2f60*/  CS2R R68, SRZ ;  /* 0x0000000000447805 */ /* 0x000fc6000001ff00 */
[----:B------:R-:W-:Y:S05]  /*2f70*/  @P3 BRA `(.L_x_1795) ;  /* 0x0000000000403947 */ /* 0x000fea0003800000 */
        /* <DEDUP_REMOVED lines=16> */
.L_x_1795:
[----:B------:R-:W-:Y:S05]  /*3080*/  BSYNC B1 ;  /* 0x0000000000017941 */ /* 0x000fea0003800000 */
.L_x_1794:
[----:B0-----:R-:W-:Y:S01]  /*3090*/  VIADD R10, R187, 0x20 ;  /* 0x00000020bb0a7836 */ /* 0x001fe20000000000 */
[----:B------:R-:W-:Y:S01]  /*30a0*/  BSSY B1, `(.L_x_1796) ;  /* 0x000001c000017945 */ /* 0x000fe20003800000 */
[----:B------:R-:W-:Y:S02]  /*30b0*/  CS2R R26, SRZ ;  /* 0x00000000001a7805 */ /* 0x000fe4000001ff00 */
[----:B------:R-:W-:Y:S01]  /*30c0*/  CS2R R24, SRZ ;  /* 0x0000000000187805 */ /* 0x000fe2000001ff00 */
[----:B-----5:R-:W-:Y:S01]  /*30d0*/  IMAD.MOV.U32 R86, RZ, RZ, R30 ;  /* 0x000000ffff567224 */ /* 0x020fe200078e001e */
[----:B------:R-:W-:Y:S01]  /*30e0*/  ISETP.GE.AND P4, PT, R10, R75, PT ;  /* 0x0000004b0a00720c */ /* 0x000fe20003f86270 */
[----:B------:R-:W-:Y:S01]  /*30f0*/  IMAD.MOV.U32 R88, RZ, RZ, R34 ;  /* 0x000000ffff587224 */ /* 0x000fe200078e0022 */
[----:B------:R-:W-:-:S11]  /*3100*/  CS2R R28, SRZ ;  /* 0x00000000001c7805 */ /* 0x000fd6000001ff00 */
        /* <DEDUP_REMOVED lines=21> */
.L_x_1797:
[----:B------:R-:W-:Y:S05]  /*3260*/  BSYNC B1 ;  /* 0x0000000000017941 */ /* 0x000fea0003800000 */
.L_x_1796:
[----:B------:R-:W-:Y:S01]  /*3270*/  UISETP.NE.AND UP0, UPT, UR61, 0x3, UPT ;  /* 0x000000033d00788c */ /* 0x000fe2000bf05270 */
[----:B------:R-:W-:Y:S02]  /*3280*/  IMAD.MOV.U32 R87, RZ, RZ, R32 ;  /* 0x000000ffff577224 */ /* 0x000fe400078e0020 */
[----:B------:R-:W-:Y:S02]  /*3290*/  IMAD.MOV.U32 R89, RZ, RZ, R68 ;  /* 0x000000ffff597224 */ /* 0x000fe400078e0044 */
[----:B-----5:R-:W-:Y:S01]  /*32a0*/  IMAD.MOV.U32 R82, RZ, RZ, R8 ;  /* 0x000000ffff527224 */ /* 0x020fe200078e0008 */
[----:B------:R-:W-:Y:S01]  /*32b0*/  PLOP3.LUT P5, PT, PT, PT, UP0, 0x80, 0x0 ;  /* 0x000000000000781c */ /* 0x000fe20003faf008 */
[----:B------:R-:W-:Y:S02]  /*32c0*/  IMAD.MOV.U32 R84, RZ, RZ, R26 ;  /* 0x000000ffff547224 */ /* 0x000fe400078e001a */
[----:B------:R-:W-:Y:S02]  /*32d0*/  IMAD.MOV.U32 R83, RZ, RZ, R24 ;  /* 0x000000ffff537224 */ /* 0x000fe400078e0018 */
[----:B------:R-:W-:-:S08]  /*32e0*/  IMAD.MOV.U32 R85, RZ, RZ, R28 ;  /* 0x000000ffff557224 */ /* 0x000fd000078e001c */
[----:B------:R-:W-:Y:S05]  /*32f0*/  @!P5 BRA `(.L_x_1798) ;  /* 0x000000000004d947 */ /* 0x000fea0003800000 */
[----:B------:R-:W-:Y:S01]  /*3300*/  BPT.TRAP 0x1 ;  /* 0x000000040000795c */ /* 0x000fe20000300000 */
.L_x_1798:
[----:B------:R-:W-:Y:S01]  /*3310*/  IMAD R76, R185, 0x8, R22 ;  /* 0x00000008b94c7824 */ /* 0x000fe200078e0216 */
[----:B------:R-:W-:Y:S01]  /*3320*/  SHF.L.U32 R77, R200, 0x1f, RZ ;  /* 0x0000001fc84d7819 */ /* 0x000fe200000006ff */
[----:B------:R-:W-:Y:S03]  /*3330*/  BSSY B1, `(.L_x_1799) ;  /* 0x0000003000017945 */ /* 0x000fe60003800000 */
[----:B------:R-:W1:Y:S02]  /*3340*/  SYNCS.PHASECHK.TRANS64.TRYWAIT P6, [R76+URZ+0x28490], R77 ;  /* 0x0284904d4c0075a7 */ /* 0x000e6400080c017f */
[----:B-1----:R-:W-:Y:S05]  /*3350*/  @!P6 BRA `(.L_x_1800) ;  /* 0x0000027800d0e947 */ /* 0x002fea0003800000 */
.L_x_2184:
[----:B------:R-:W-:Y:S05]  /*3360*/  BSYNC B1 ;  /* 0x0000000000017941 */ /* 0x000fea0003800000 */
.L_x_1799:
[----:B------:R-:W-:-:S03]  /*3370*/  UMOV UR4, 0xffffffff ;  /* 0xffffffff00047882 */ /* 0x000fc60000000000 */
[----:B------:R-:W-:Y:S05]  /*3380*/  BRA.DIV UR4, `(.L_x_1801) ;  /* 0x0000027a04d87947 */ /* 0x000fea000b800000 */
[----:B------:R2:W3:Y:S04]  /*3390*/  SHFL.IDX PT, R81, R80, RZ, 0x181f ;  /* 0x00181fff50517589 */ /* 0x0004e800000e0000 */
[----:B------:R2:W4:Y:S02]  /*33a0*/  SHFL.IDX PT, R14, R79, RZ, 0x181f ;  /* 0x00181fff4f0e7589 */ /* 0x00052400000e0000 */
.L_x_2188:
[----:B------:R-:W-:Y:S04]  /*33b0*/  BSSY B1, `(.L_x_1802) ;  /* 0x00000e4000017945 */ /* 0x000fe80003800000 */
[----:B------:R-:W-:Y:S05]  /*33c0*/  @P3 BRA `(.L_x_1803) ;  /* 0x0000000c00883947 */ /* 0x000fea0003800000 */
[----:B------:R-:W-:Y:S04]  /*33d0*/  BSSY B2, `(.L_x_1804) ;  /* 0x0000071000027945 */ /* 0x000fe80003800000 */
[----:B------:R-:W-:Y:S05]  /*33e0*/  @P1 BRA `(.L_x_1805) ;  /* 0x0000000400bc1947 */ /* 0x000fea0003800000 */
[----:B0-----:R0:W0:Y:S01]  /*33f0*/  LDS.128 R4, [R70+0x20000] ;  /* 0x0200000046047984 */ /* 0x0010220000000c00 */
[----:B----4-:R-:W-:Y:S01]  /*3400*/  IADD3 R10, P3, R16, R14, RZ ;  /* 0x0000000e100a7210 */ /* 0x010fe20007f7e0ff */
[----:B------:R-:W-:Y:S04]  /*3410*/  BSSY B3, `(.L_x_1806) ;  /* 0x000006b000037945 */ /* 0x000fe80003800000 */
[----:B---3--:R-:W-:Y:S01]  /*3420*/  IMAD.X R11, R81, 0x1, R17, P3 ;  /* 0x00000001510b7824 */ /* 0x008fe200018e0611 */
[----:B------:R-:W-:-:S13]  /*3430*/  ISETP.GE.AND P3, PT, R18, R78, PT ;  /* 0x0000004e1200720c */ /* 0x000fda0003f66270 */
[----:B------:R-:W-:Y:S05]  /*3440*/  @P3 BRA `(.L_x_1807) ;  /* 0x00000004009c3947 */ /* 0x000fea0003800000 */
[----:B------:R-:W-:Y:S01]  /*3450*/  SHF.R.U32.HI R12, RZ, 0x8, R35 ;  /* 0x00000008ff0c7819 */ /* 0x000fe20000011623 */
[----:B0-----:R-:W-:Y:S01]  /*3460*/  IMAD.MOV.U32 R15, RZ, RZ, R4 ;  /* 0x000000ffff0f7224 */ /* 0x001fe200078e0004 */
[----:B------:R-:W-:Y:S02]  /*3470*/  SHF.R.U32.HI R34, RZ, 0x8, R69 ;  /* 0x00000008ff227819 */ /* 0x000fe40000011645 */
[----:B------:R-:W-:Y:S01]  /*3480*/  SHF.R.U32.HI R90, RZ, 0x10, R35 ;  /* 0x00000010ff5a7819 */ /* 0x000fe20000011623 */
[----:B------:R-:W-:Y:S01]  /*3490*/  IMAD.SHL.U32 R12, R12, 0x100, RZ ;  /* 0x000001000c0c7824 */ /* 0x000fe200078e00ff */
[----:B------:R-:W-:Y:S01]  /*34a0*/  LOP3.LUT R13, R35, 0xff0000ff, RZ, 0xc0, !PT ;  /* 0xff0000ff230d7812 */ /* 0x000fe200078ec0ff */
[----:B------:R-:W-:Y:S01]  /*34b0*/  IMAD.SHL.U32 R34, R34, 0x100, RZ ;  /* 0x0000010022227824 */ /* 0x000fe200078e00ff */
[----:B------:R-:W-:Y:S02]  /*34c0*/  SHF.R.U32.HI R68, RZ, 0x10, R69 ;  /* 0x00000010ff447819 */ /* 0x000fe40000011645 */
[----:B------:R-:W-:-:S02]  /*34d0*/  LOP3.LUT R35, R69, 0xff0000ff, RZ, 0xc0, !PT ;  /* 0xff0000ff45237812 */ /* 0x000fc400078ec0ff */
[----:B------:R-:W-:Y:S02]  /*34e0*/  LOP3.LUT R13, R13, 0xff00, R12, 0xf8, !PT ;  /* 0x0000ff000d0d7812 */ /* 0x000fe400078ef80c */
[----:B------:R-:W-:Y:S01]  /*34f0*/  LOP3.LUT R69, R35, 0xff00, R34, 0xf8, !PT ;  /* 0x0000ff0023457812 */ /* 0x000fe200078ef822 */
[----:B------:R-:W-:Y:S01]  /*3500*/  IMAD.U32 R34, R68, 0x10000, RZ ;  /* 0x0001000044227824 */ /* 0x000fe200078e00ff */
[----:B------:R-:W-:Y:S02]  /*3510*/  SHF.L.U32 R12, R90, 0x10, RZ ;  /* 0x000000105a0c7819 */ /* 0x000fe400000006ff */
[----:B------:R-:W-:Y:S02]  /*3520*/  F2FP.F16.E4M3.UNPACK_B R4, R5 ;  /* 0x00000005ff04723e */ /* 0x000fe400020006ff */
[----:B------:R-:W-:Y:S02]  /*3530*/  F2FP.F16.E4M3.UNPACK_B R35, R89.H1 ;  /* 0x00000059ff23723e */ /* 0x000fe400030006ff */
[----:B------:R-:W-:-:S02]  /*3540*/  LOP3.LUT R12, R13, 0xff0000, R12, 0xf8, !PT ;  /* 0x00ff00000d0c7812 */ /* 0x000fc400078ef80c */
[----:B------:R-:W-:Y:S01]  /*3550*/  LOP3.LUT R13, R69, 0xff0000, R34, 0xf8, !PT ;  /* 0x00ff0000450d7812 */ /* 0x000fe200078ef822 */
[--C-:B------:R-:W-:Y:S01]  /*3560*/  HADD2.F32 R34, -RZ, R4.reuse.H1_H1 ;  /* 0x30000004ff227230 */ /* 0x100fe20000004100 */
[-C--:B------:R-:W-:Y:S01]  /*3570*/  F2FP.F16.E4M3.UNPACK_B R69, R88.reuse.H1 ;  /* 0x00000058ff45723e */ /* 0x080fe200030006ff */
[--C-:B------:R-:W-:Y:S01]  /*3580*/  HADD2.F32 R93, -RZ, R35.reuse.H0_H0 ;  /* 0x20000023ff5d7230 */ /* 0x100fe20000004100 */
[----:B------:R-:W-:Y:S01]  /*3590*/  F2FP.F16.E4M3.UNPACK_B R5, R5.H1 ;  /* 0x00000005ff05723e */ /* 0x000fe200030006ff */
[----:B------:R-:W-:Y:S01]  /*35a0*/  HADD2.F32 R4, -RZ, R4.H0_H0 ;  /* 0x20000004ff047230 */ /* 0x000fe20000004100 */
[----:B------:R-:W-:Y:S01]  /*35b0*/  F2FP.F16.E4M3.UNPACK_B R89, R89 ;  /* 0x00000059ff59723e */ /* 0x000fe200020006ff */
[----:B------:R-:W-:Y:S02]  /*35c0*/  HADD2.F32 R90, -RZ, R35.H1_H1 ;  /* 0x30000023ff5a7230 */ /* 0x000fe40000004100 */
[----:B------:R-:W-:Y:S01]  /*35d0*/  FMUL.FTZ R95, R34, R93 ;  /* 0x0000005d225f7220 */ /* 0x000fe20000410000 */
[----:B------:R-:W-:Y:S01]  /*35e0*/  HADD2.F32 R91, -RZ, R69.H0_H0 ;  /* 0x20000045ff5b7230 */ /* 0x000fe20000004100 */
[----:B------:R-:W-:Y:S01]  /*35f0*/  F2FP.F16.E4M3.UNPACK_B R88, R88 ;  /* 0x00000058ff58723e */ /* 0x000fe200020006ff */
[----:B------:R-:W-:-:S02]  /*3600*/  HADD2.F32 R68, -RZ, R5.H1_H1 ;  /* 0x30000005ff447230 */ /* 0x000fc40000004100 */
[----:B------:R-:W-:Y:S02]  /*3610*/  HADD2.F32 R35, -RZ, R5.H0_H0 ;  /* 0x20000005ff237230 */ /* 0x000fe40000004100 */
[----:B------:R-:W-:Y:S01]  /*3620*/  FMUL.FTZ R5, R4, R93 ;  /* 0x0000005d04057220 */ /* 0x000fe20000410000 */
[----:B------:R-:W-:Y:S02]  /*3630*/  HADD2.F32 R69, -RZ, R69.H1_H1 ;  /* 0x30000045ff457230 */ /* 0x000fe40000004100 */
[-C--:B------:R-:W-:Y:S01]  /*3640*/  FMUL.FTZ R92, R68, R90.reuse ;  /* 0x0000005a445c7220 */ /* 0x080fe20000410000 */
[-C--:B------:R-:W-:Y:S01]  /*3650*/  FFMA.FTZ R4, R4, R91.reuse, -R95 ;  /* 0x0000005b04047223 */ /* 0x080fe2000001085f */
[----:B------:R-:W-:Y:S01]  /*3660*/  FFMA.FTZ R5, R34, R91, R5 ;  /* 0x0000005b22057223 */ /* 0x000fe20000010005 */
[C---:B------:R-:W-:Y:S01]  /*3670*/  FMUL.FTZ R93, R35.reuse, R90 ;  /* 0x0000005a235d7220 */ /* 0x040fe20000410000 */
[----:B------:R-:W-:Y:S01]  /*3680*/  F2FP.F16.E4M3.UNPACK_B R34, R15.H1 ;  /* 0x0000000fff22723e */ /* 0x000fe200030006ff */
[----:B------:R-:W-:Y:S01]  /*3690*/  FFMA.FTZ R94, R35, R69, -R92 ;  /* 0x00000045235e7223 */ /* 0x000fe2000001085c */
[----:B------:R-:W-:Y:S01]  /*36a0*/  F2FP.F16.E4M3.UNPACK_B R15, R15 ;  /* 0x0000000fff0f723e */ /* 0x000fe200020006ff */
[----:B------:R-:W-:Y:S01]  /*36b0*/  FFMA.FTZ R95, R68, R69, R93 ;  /* 0x00000045445f7223 */ /* 0x000fe2000001005d */
[----:B------:R-:W-:-:S02]  /*36c0*/  HADD2.F32 R90, -RZ, R89.H1_H1 ;  /* 0x30000059ff5a7230 */ /* 0x000fc40000004100 */
[--C-:B------:R-:W-:Y:S02]  /*36d0*/  HADD2.F32 R68, -RZ, R34.reuse.H0_H0 ;  /* 0x20000022ff447230 */ /* 0x100fe40000004100 */
[----:B------:R-:W-:Y:S02]  /*36e0*/  HADD2.F32 R69, -RZ, R34.H1_H1 ;  /* 0x30000022ff457230 */ /* 0x000fe40000004100 */
[----:B------:R-:W-:Y:S02]  /*36f0*/  HADD2.F32 R89, -RZ, R89.H0_H0 ;  /* 0x20000059ff597230 */ /* 0x000fe40000004100 */
[-C--:B------:R-:W-:Y:S01]  /*3700*/  FMUL.FTZ R92, R68, R90.reuse ;  /* 0x0000005a445c7220 */ /* 0x080fe20000410000 */
[--C-:B------:R-:W-:Y:S02]  /*3710*/  HADD2.F32 R35, -RZ, R15.reuse.H1_H1 ;  /* 0x3000000fff237230 */ /* 0x100fe40000004100 */
[----:B------:R-:W-:Y:S01]  /*3720*/  FMUL.FTZ R93, R69, R90 ;  /* 0x0000005a455d7220 */ /* 0x000fe20000410000 */
[----:B------:R-:W-:-:S02]  /*3730*/  HADD2.F32 R34, -RZ, R15.H0_H0 ;  /* 0x2000000fff227230 */ /* 0x000fc40000004100 */
[--C-:B------:R-:W-:Y:S02]  /*3740*/  HADD2.F32 R15, -RZ, R88.reuse.H1_H1 ;  /* 0x30000058ff0f7230 */ /* 0x100fe40000004100 */
[-C--:B------:R-:W-:Y:S01]  /*3750*/  FMUL.FTZ R91, R35, R89.reuse ;  /* 0x00000059235b7220 */ /* 0x080fe20000410000 */
[----:B------:R-:W-:Y:S02]  /*3760*/  HADD2.F32 R88, -RZ, R88.H0_H0 ;  /* 0x20000058ff587230 */ /* 0x000fe40000004100 */
[----:B------:R-:W-:Y:S01]  /*3770*/  FMUL.FTZ R90, R34, R89 ;  /* 0x00000059225a7220 */ /* 0x000fe20000410000 */
[-C--:B------:R-:W-:Y:S01]  /*3780*/  FFMA.FTZ R68, R68, R15.reuse, -R93 ;  /* 0x0000000f44447223 */ /* 0x080fe2000001085d */
[----:B------:R-:W-:Y:S01]  /*3790*/  FFMA.FTZ R69, R69, R15, R92 ;  /* 0x0000000f45457223 */ /* 0x000fe2000001005c */
[-C--:B------:R-:W-:Y:S01]  /*37a0*/  FFMA.FTZ R15, R34, R88.reuse, -R91 ;  /* 0x00000058220f7223 */ /* 0x080fe2000001085b */
[----:B------:R-:W-:Y:S01]  /*37b0*/  FFMA.FTZ R34, R35, R88, R90 ;  /* 0x0000005823227223 */ /* 0x000fe2000001005a */
[----:B------:R-:W-:-:S02]  /*37c0*/  F2FP.F16.E4M3.UNPACK_B R88, R7.H1 ;  /* 0x00000007ff58723e */ /* 0x000fc400030006ff */
[----:B------:R-:W-:Y:S02]  /*37d0*/  F2FP.SATFINITE.E4M3.F32.PACK_AB_MERGE_C R35, R95, R94, RZ ;  /* 0x0000005e5f23723e */ /* 0x000fe400048070ff */
[----:B------:R-:W-:Y:S01]  /*37e0*/  F2FP.SATFINITE.E4M3.F32.PACK_AB_MERGE_C R68, R69, R68, RZ ;  /* 0x000000444544723e */ /* 0x000fe200048070ff */
[--C-:B------:R-:W-:Y:S01]  /*37f0*/  HADD2.F32 R89, -RZ, R88.reuse.H0_H0 ;  /* 0x20000058ff597230 */ /* 0x100fe20000004100 */
[-C--:B------:R-:W-:Y:S01]  /*3800*/  F2FP.F16.E4M3.UNPACK_B R95, R13.reuse.H1 ;  /* 0x0000000dff5f723e */ /* 0x080fe200030006ff */
[----:B------:R-:W-:Y:S01]  /*3810*/  HADD2.F32 R88, -RZ, R88.H1_H1 ;  /* 0x30000058ff587230 */ /* 0x000fe20000004100 */
[----:B------:R-:W-:Y:S02]  /*3820*/  F2FP.F16.E4M3.UNPACK_B R69, R6.H1 ;  /* 0x00000006ff45723e */ /* 0x000fe400030006ff */
[----:B------:R-:W-:Y:S01]  /*3830*/  F2FP.F16.E4M3.UNPACK_B R94, R13 ;  /* 0x0000000dff5e723e */ /* 0x000fe200020006ff */
[----:B------:R-:W-:Y:S01]  /*3840*/  HADD2.F32 R92, -RZ, R95.H1_H1 ;  /* 0x3000005fff5c7230 */ /* 0x000fe20000004100 */
[-C--:B------:R-:W-:Y:S01]  /*3850*/  F2FP.F16.E4M3.UNPACK_B R91, R12.reuse.H1 ;  /* 0x0000000cff5b723e */ /* 0x080fe200030006ff */
[----:B------:R-:W-:Y:S01]  /*3860*/  HADD2.F32 R13, -RZ, R69.H1_H1 ;  /* 0x30000045ff0d7230 */ /* 0x000fe20000004100 */
[----:B------:R-:W-:Y:S01]  /*3870*/  F2FP.F16.E4M3.UNPACK_B R90, R12 ;  /* 0x0000000cff5a723e */ /* 0x000fe200020006ff */
[----:B------:R-:W-:-:S02]  /*3880*/  HADD2.F32 R96, -RZ, R94.H1_H1 ;  /* 0x3000005eff607230 */ /* 0x000fc40000004100 */
[CC--:B------:R-:W-:Y:S01]  /*3890*/  FMUL.FTZ R12, R88.reuse, R92.reuse ;  /* 0x0000005c580c7220 */ /* 0x0c0fe20000410000 */
[----:B------:R-:W-:Y:S02]  /*38a0*/  HADD2.F32 R69, -RZ, R69.H0_H0 ;  /* 0x20000045ff457230 */ /* 0x000fe40000004100 */
[----:B------:R-:W-:Y:S01]  /*38b0*/  FMUL.FTZ R97, R89, R92 ;  /* 0x0000005c59617220 */ /* 0x000fe20000410000 */
[----:B------:R-:W-:Y:S02]  /*38c0*/  HADD2.F32 R93, -RZ, R91.H1_H1 ;  /* 0x3000005bff5d7230 */ /* 0x000fe40000004100 */
[-C--:B------:R-:W-:Y:S01]  /*38d0*/  FMUL.FTZ R98, R13, R96.reuse ;  /* 0x000000600d627220 */ /* 0x080fe20000410000 */
[----:B------:R-:W-:Y:S01]  /*38e0*/  HADD2.F32 R92, -RZ, R90.H1_H1 ;  /* 0x3000005aff5c7230 */ /* 0x000fe20000004100 */
[----:B------:R-:W-:Y:S01]  /*38f0*/  F2FP.F16.E4M3.UNPACK_B R7, R7 ;  /* 0x00000007ff07723e */ /* 0x000fe200020006ff */
[----:B------:R-:W-:Y:S01]  /*3900*/  FMUL.FTZ R96, R69, R96 ;  /* 0x0000006045607220 */ /* 0x000fe20000410000 */
[----:B------:R-:W-:Y:S01]  /*3910*/  F2FP.F16.E4M3.UNPACK_B R6, R6 ;  /* 0x00000006ff06723e */ /* 0x000fe200020006ff */
[-C--:B------:R-:W-:Y:S01]  /*3920*/  FFMA.FTZ R12, R89, R93.reuse, -R12 ;  /* 0x0000005d590c7223 */ /* 0x080fe2000001080c */
[----:B------:R-:W-:Y:S01]  /*3930*/  FFMA.FTZ R97, R88, R93, R97 ;  /* 0x0000005d58617223 */ /* 0x000fe20000010061 */
[-C--:B------:R-:W-:Y:S01]  /*3940*/  FFMA.FTZ R98, R69, R92.reuse, -R98 ;  /* 0x0000005c45627223 */ /* 0x080fe20000010862 */
[----:B------:R-:W-:Y:S01]  /*3950*/  FFMA.FTZ R93, R13, R92, R96 ;  /* 0x0000005c0d5d7223 */ /* 0x000fe20000010060 */
[--C-:B------:R-:W-:Y:S01]  /*3960*/  HADD2.F32 R13, -RZ, R7.reuse.H0_H0 ;  /* 0x20000007ff0d7230 */ /* 0x100fe20000004100 */
[----:B------:R-:W-:Y:S01]  /*3970*/  F2FP.SATFINITE.E4M3.F32.PACK_AB_MERGE_C R5, R5, R4, R35 ;  /* 0x000000040505723e */ /* 0x000fe20004807023 */
[----:B------:R-:W-:Y:S01]  /*3980*/  HADD2.F32 R69, -RZ, R7.H1_H1 ;  /* 0x30000007ff457230 */ /* 0x000fe20000004100 */
[----:B------:R-:W-:Y:S01]  /*3990*/  F2FP.SATFINITE.E4M3.F32.PACK_AB_MERGE_C R12, R97, R12, RZ ;  /* 0x0000000c610c723e */ /* 0x000fe200048070ff */
[----:B------:R-:W-:Y:S01]  /*39a0*/  HADD2.F32 R92, -RZ, R95.H0_H0 ;  /* 0x2000005fff5c7230 */ /* 0x000fe20000004100 */
[----:B------:R-:W-:Y:S01]  /*39b0*/  F2FP.SATFINITE.E4M3.F32.PACK_AB_MERGE_C R93, R93, R98, RZ ;  /* 0x000000625d5d723e */ /* 0x000fe200048070ff */
[--C-:B------:R-:W-:Y:S01]  /*39c0*/  HADD2.F32 R7, -RZ, R6.reuse.H0_H0 ;  /* 0x20000006ff077230 */ /* 0x100fe20000004100 */
[----:B------:R-:W-:Y:S01]  /*39d0*/  F2FP.SATFINITE.E4M3.F32.PACK_AB_MERGE_C R4, R34, R15, R68 ;  /* 0x0000000f2204723e */ /* 0x000fe20004807044 */
[----:B------:R-:W-:-:S02]  /*39e0*/  HADD2.F32 R6, -RZ, R6.H1_H1 ;  /* 0x30000006ff067230 */ /* 0x000fc40000004100 */
[-C--:B------:R-:W-:Y:S01]  /*39f0*/  FMUL.FTZ R96, R69, R92.reuse ;  /* 0x0000005c45607220 */ /* 0x080fe20000410000 */
[----:B------:R-:W-:Y:S02]  /*3a00*/  HADD2.F32 R94, -RZ, R94.H0_H0 ;  /* 0x2000005eff5e7230 */ /* 0x000fe40000004100 */
[----:B------:R-:W-:Y:S01]  /*3a10*/  FMUL.FTZ R100, R13, R92 ;  /* 0x0000005c0d647220 */ /* 0x000fe20000410000 */
[----:B------:R-:W-:Y:S02]  /*3a20*/  HADD2.F32 R88, -RZ, R91.H0_H0 ;  /* 0x2000005bff587230 */ /* 0x000fe40000004100 */
[----:B------:R-:W-:Y:S02]  /*3a30*/  HADD2.F32 R90, -RZ, R90.H0_H0 ;  /* 0x2000005aff5a7230 */ /* 0x000fe40000004100 */
[CC--:B------:R-:W-:Y:S01]  /*3a40*/  FMUL.FTZ R92, R6.reuse, R94.reuse ;  /* 0x0000005e065c7220 */ /* 0x0c0fe20000410000 */
[----:B------:R-:W-:Y:S01]  /*3a50*/  FMUL.FTZ R89, R7, R94 ;  /* 0x0000005e07597220 */ /* 0x000fe20000410000 */
[-C--:B------:R-:W-:Y:S01]  /*3a60*/  FFMA.FTZ R96, R13, R88.reuse, -R96 ;  /* 0x000000580d607223 */ /* 0x080fe20000010860 */
[----:B------:R-:W-:Y:S01]  /*3a70*/  FFMA.FTZ R69, R69, R88, R100 ;  /* 0x0000005845457223 */ /* 0x000fe20000010064 */
[-C--:B------:R-:W-:Y:S01]  /*3a80*/  FFMA.FTZ R92, R7, R90.reuse, -R92 ;  /* 0x0000005a075c7223 */ /* 0x080fe2000001085c */
[----:B------:R-:W-:-:S03]  /*3a90*/  FFMA.FTZ R89, R6, R90, R89 ;  /* 0x0000005a06597223 */ /* 0x000fc60000010059 */
[----:B------:R-:W-:Y:S02]  /*3aa0*/  F2FP.SATFINITE.E4M3.F32.PACK_AB_MERGE_C R7, R69, R96, R12 ;  /* 0x000000604507723e */ /* 0x000fe4000480700c */
[----:B------:R-:W-:-:S07]  /*3ab0*/  F2FP.SATFINITE.E4M3.F32.PACK_AB_MERGE_C R6, R89, R92, R93 ;  /* 0x0000005c5906723e */ /* 0x000fce000480705d */
.L_x_1807:
[----:B------:R-:W-:Y:S05]  /*3ac0*/  BSYNC B3 ;  /* 0x0000000000037941 */ /* 0x000fea0003800000 */
.L_x_1806:
[----:B0-----:R0:W-:Y:S02]  /*3ad0*/  ST.E.128 desc[UR36][R10.64], R4 ;  /* 0x000000040a007985 */ /* 0x0011e4000c101d24 */
.L_x_1805:
[----:B------:R-:W-:Y:S05]  /*3ae0*/  BSYNC B2 ;  /* 0x0000000000027941 */ /* 0x000fea0003800000 */
.L_x_1804:
        /* <DEDUP_REMOVED lines=10> */
[----:B------:R-:W-:Y:S01]  /*3b90*/  LOP3.LUT R12, R31, 0xff0000ff, RZ, 0xc0, !PT ;  /* 0xff0000ff1f0c7812 */ /* 0x000fe200078ec0ff */
[----:B------:R-:W-:Y:S01]  /*3ba0*/  IMAD.SHL.U32 R13, R13, 0x100, RZ ;  /* 0x000001000d0d7824 */ /* 0x000fe200078e00ff */
[----:B------:R-:W-:Y:S01]  /*3bb0*/  SHF.R.U32.HI R31, RZ, 0x10, R31 ;  /* 0x00000010ff1f7819 */ /* 0x000fe2000001161f */
[----:B------:R-:W-:Y:S01]  /*3bc0*/  IMAD.SHL.U32 R30, R30, 0x100, RZ ;  /* 0x000001001e1e7824 */ /* 0x000fe200078e00ff */
[----:B------:R-:W-:Y:S02]  /*3bd0*/  SHF.R.U32.HI R32, RZ, 0x10, R33 ;  /* 0x00000010ff207819 */ /* 0x000fe40000011621 */
[----:B------:R-:W-:-:S02]  /*3be0*/  LOP3.LUT R15, R33, 0xff0000ff, RZ, 0xc0, !PT ;  /* 0xff0000ff210f7812 */ /* 0x000fc400078ec0ff */
[----:B------:R-:W-:Y:S01]  /*3bf0*/  LOP3.LUT R12, R12, 0xff00, R13, 0xf8, !PT ;  /* 0x0000ff000c0c7812 */ /* 0x000fe200078ef80d */
[----:B------:R-:W-:Y:S01]  /*3c00*/  IMAD.U32 R13, R31, 0x10000, RZ ;  /* 0x000100001f0d7824 */ /* 0x000fe200078e00ff */
[----:B------:R-:W-:Y:S01]  /*3c10*/  LOP3.LUT R15, R15, 0xff00, R30, 0xf8, !PT ;  /* 0x0000ff000f0f7812 */ /* 0x000fe200078ef81e */
[----:B------:R-:W-:Y:S01]  /*3c20*/  IMAD.U32 R32, R32, 0x10000, RZ ;  /* 0x0001000020207824 */ /* 0x000fe200078e00ff */
[----:B------:R-:W-:Y:S02]  /*3c30*/  F2FP.F16.E4M3.UNPACK_B R30, R87.H1 ;  /* 0x00000057ff1e723e */ /* 0x000fe400030006ff */
[-C--:B------:R-:W-:Y:S02]  /*3c40*/  F2FP.F16.E4M3.UNPACK_B R4, R5.reuse ;  /* 0x00000005ff04723e */ /* 0x080fe400020006ff */
[----:B------:R-:W-:Y:S01]  /*3c50*/  LOP3.LUT R12, R12, 0xff0000, R13, 0xf8, !PT ;  /* 0x00ff00000c0c7812 */ /* 0x000fe200078ef80d */
[----:B------:R-:W-:Y:S01]  /*3c60*/  HADD2.F32 R34, -RZ, R30.H0_H0 ;  /* 0x2000001eff227230 */ /* 0x000fe20000004100 */
[----:B------:R-:W-:Y:S01]  /*3c70*/  LOP3.LUT R13, R15, 0xff0000, R32, 0xf8, !PT ;  /* 0x00ff00000f0d7812 */ /* 0x000fe200078ef820 */
[--C-:B------:R-:W-:Y:S01]  /*3c80*/  HADD2.F32 R15, -RZ, R4.reuse.H1_H1 ;  /* 0x30000004ff0f7230 */ /* 0x100fe20000004100 */
[----:B------:R-:W-:Y:S01]  /*3c90*/  F2FP.F16.E4M3.UNPACK_B R32, R86.H1 ;  /* 0x00000056ff20723e */ /* 0x000fe200030006ff */
[----:B------:R-:W-:Y:S01]  /*3ca0*/  HADD2.F32 R4, -RZ, R4.H0_H0 ;  /* 0x20000004ff047230 */ /* 0x000fe20000004100 */
[----:B------:R-:W-:Y:S01]  /*3cb0*/  F2FP.F16.E4M3.UNPACK_B R5, R5.H1 ;  /* 0x00000005ff05723e */ /* 0x000fe200030006ff */
[----:B------:R-:W-:-:S02]  /*3cc0*/  HADD2.F32 R35, -RZ, R30.H1_H1 ;  /* 0x3000001eff237230 */ /* 0x000fc40000004100 */
[CC--:B------:R-:W-:Y:S01]  /*3cd0*/  FMUL.FTZ R69, R15.reuse, R34.reuse ;  /* 0x000000220f457220 */ /* 0x0c0fe20000410000 */
[--C-:B------:R-:W-:Y:S02]  /*3ce0*/  HADD2.F32 R33, -RZ, R32.reuse.H0_H0 ;  /* 0x20000020ff217230 */ /* 0x100fe40000004100 */
        /* <DEDUP_REMOVED lines=15> */
[--C-:B------:R-:W-:Y:S01]  /*3de0*/  HADD2.F32 R32, -RZ, R15.reuse.H1_H1 ;  /* 0x3000000fff207230 */ /* 0x100fe20000004100 */
[----:B------:R-:W-:Y:S01]  /*3df0*/  F2FP.F16.E4M3.UNPACK_B R81, R13 ;  /* 0x0000000dff51723e */ /* 0x000fe200020006ff */
[----:B------:R-:W-:Y:S01]  /*3e00*/  HADD2.F32 R31, -RZ, R15.H0_H0 ;  /* 0x2000000fff1f7230 */ /* 0x000fe20000004100 */
[----:B------:R-:W-:Y:S01]  /*3e10*/  F2FP.F16.E4M3.UNPACK_B R35, R12 ;  /* 0x0000000cff23723e */ /* 0x000fe200020006ff */
[----:B------:R-:W-:-:S02]  /*3e20*/  HADD2.F32 R87, -RZ, R87.H0_H0 ;  /* 0x20000057ff577230 */ /* 0x000fc40000004100 */
[-C--:B------:R-:W-:Y:S01]  /*3e30*/  FMUL.FTZ R68, R32, R33.reuse ;  /* 0x0000002120447220 */ /* 0x080fe20000410000 */
[--C-:B------:R-:W-:Y:S02]  /*3e40*/  HADD2.F32 R30, -RZ, R14.reuse.H1_H1 ;  /* 0x3000000eff1e7230 */ /* 0x100fe40000004100 */
[----:B------:R-:W-:Y:S01]  /*3e50*/  FMUL.FTZ R33, R31, R33 ;  /* 0x000000211f217220 */ /* 0x000fe20000410000 */
[----:B------:R-:W-:Y:S02]  /*3e60*/  HADD2.F32 R15, -RZ, R14.H0_H0 ;  /* 0x2000000eff0f7230 */ /* 0x000fe40000004100 */
        /* <DEDUP_REMOVED lines=8> */
[----:B------:R-:W-:Y:S01]  /*3ef0*/  F2FP.F16.E4M3.UNPACK_B R33, R7.H1 ;  /* 0x00000007ff21723e */ /* 0x000fe200030006ff */
[--C-:B------:R-:W-:Y:S01]  /*3f00*/  HADD2.F32 R87, -RZ, R81.reuse.H1_H1 ;  /* 0x30000051ff577230 */ /* 0x100fe20000004100 */
[----:B------:R-:W-:Y:S01]  /*3f10*/  F2FP.F16.E4M3.UNPACK_B R86, R13.H1 ;  /* 0x0000000dff56723e */ /* 0x000fe200030006ff */
[----:B------:R-:W-:Y:S01]  /*3f20*/  HADD2.F32 R81, -RZ, R81.H0_H0 ;  /* 0x20000051ff517230 */ /* 0x000fe20000004100 */
[----:B------:R-:W-:Y:S01]  /*3f30*/  F2FP.SATFINITE.E4M3.F32.PACK_AB_MERGE_C R31, R32, R31, RZ ;  /* 0x0000001f201f723e */ /* 0x000fe200048070ff */
[--C-:B------:R-:W-:Y:S01]  /*3f40*/  HADD2.F32 R34, -RZ, R33.reuse.H0_H0 ;  /* 0x20000021ff227230 */ /* 0x100fe20000004100 */
[----:B------:R-:W-:Y:S01]  /*3f50*/  F2FP.SATFINITE.E4M3.F32.PACK_AB_MERGE_C R30, R88, R69, RZ ;  /* 0x00000045581e723e */ /* 0x000fe200048070ff */
[----:B------:R-:W-:Y:S01]  /*3f60*/  HADD2.F32 R33, -RZ, R33.H1_H1 ;  /* 0x30000021ff217230 */ /* 0x000fe20000004100 */
[----:B------:R-:W-:Y:S01]  /*3f70*/  F2FP.F16.E4M3.UNPACK_B R32, R6.H1 ;  /* 0x00000006ff20723e */ /* 0x000fe200030006ff */
[----:B------:R-:W-:Y:S01]  /*3f80*/  HADD2.F32 R88, -RZ, R86.H1_H1 ;  /* 0x30000056ff587230 */ /* 0x000fe20000004100 */
[----:B------:R-:W-:Y:S01]  /*3f90*/  F2FP.F16.E4M3.UNPACK_B R68, R12.H1 ;  /* 0x0000000cff44723e */ /* 0x000fe200030006ff */
[----:B------:R-:W-:Y:S01]  /*3fa0*/  HADD2.F32 R12, -RZ, R35.H1_H1 ;  /* 0x30000023ff0c7230 */ /* 0x000fe20000004100 */
[----:B------:R-:W-:Y:S01]  /*3fb0*/  F2FP.F16.E4M3.UNPACK_B R7, R7 ;  /* 0x00000007ff07723e */ /* 0x000fe200020006ff */
[----:B------:R-:W-:-:S02]  /*3fc0*/  HADD2.F32 R13, -RZ, R32.H1_H1 ;  /* 0x30000020ff0d7230 */ /* 0x000fc40000004100 */
[-C--:B------:R-:W-:Y:S01]  /*3fd0*/  FMUL.FTZ R89, R33, R88.reuse ;  /* 0x0000005821597220 */ /* 0x080fe20000410000 */
[----:B------:R-:W-:Y:S02]  /*3fe0*/  HADD2.F32 R69, -RZ, R68.H1_H1 ;  /* 0x30000044ff457230 */ /* 0x000fe40000004100 */
[C---:B------:R-:W-:Y:S01]  /*3ff0*/  FMUL.FTZ R90, R34.reuse, R88 ;  /* 0x00000058225a7220 */ /* 0x040fe20000410000 */
[----:B------:R-:W-:Y:S01]  /*4000*/  HADD2.F32 R32, -RZ, R32.H0_H0 ;  /* 0x20000020ff207230 */ /* 0x000fe20000004100 */
[----:B------:R-:W-:Y:S01]  /*4010*/  F2FP.F16.E4M3.UNPACK_B R6, R6 ;  /* 0x00000006ff06723e */ /* 0x000fe200020006ff */
[----:B------:R-:W-:Y:S02]  /*4020*/  HADD2.F32 R86, -RZ, R86.H0_H0 ;  /* 0x20000056ff567230 */ /* 0x000fe40000004100 */
[----:B------:R-:W-:Y:S01]  /*4030*/  FFMA.FTZ R88, R34, R69, -R89 ;  /* 0x0000004522587223 */ /* 0x000fe20000010859 */
[-C--:B------:R-:W-:Y:S01]  /*4040*/  FMUL.FTZ R89, R13, R87.reuse ;  /* 0x000000570d597220 */ /* 0x080fe20000410000 */
[----:B------:R-:W-:Y:S01]  /*4050*/  FMUL.FTZ R34, R32, R87 ;  /* 0x0000005720227220 */ /* 0x000fe20000410000 */
[----:B------:R-:W-:Y:S01]  /*4060*/  FFMA.FTZ R69, R33, R69, R90 ;  /* 0x0000004521457223 */ /* 0x000fe2000001005a */
[----:B------:R-:W-:-:S02]  /*4070*/  HADD2.F32 R68, -RZ, R68.H0_H0 ;  /* 0x20000044ff447230 */ /* 0x000fc40000004100 */
[-C--:B------:R-:W-:Y:S01]  /*4080*/  FFMA.FTZ R89, R32, R12.reuse, -R89 ;  /* 0x0000000c20597223 */ /* 0x080fe20000010859 */
[----:B------:R-:W-:Y:S01]  /*4090*/  FFMA.FTZ R34, R13, R12, R34 ;  /* 0x0000000c0d227223 */ /* 0x000fe20000010022 */
[--C-:B------:R-:W-:Y:S01]  /*40a0*/  HADD2.F32 R12, -RZ, R7.reuse.H0_H0 ;  /* 0x20000007ff0c7230 */ /* 0x100fe20000004100 */
[----:B------:R-:W-:Y:S01]  /*40b0*/  F2FP.SATFINITE.E4M3.F32.PACK_AB_MERGE_C R69, R69, R88, RZ ;  /* 0x000000584545723e */ /* 0x000fe200048070ff */
[----:B------:R-:W-:Y:S01]  /*40c0*/  HADD2.F32 R13, -RZ, R7.H1_H1 ;  /* 0x30000007ff0d7230 */ /* 0x000fe20000004100 */
[----:B------:R-:W-:Y:S01]  /*40d0*/  F2FP.SATFINITE.E4M3.F32.PACK_AB_MERGE_C R5, R5, R4, R30 ;  /* 0x000000040505723e */ /* 0x000fe2000480701e */
[--C-:B------:R-:W-:Y:S01]  /*40e0*/  HADD2.F32 R7, -RZ, R6.reuse.H0_H0 ;  /* 0x20000006ff077230 */ /* 0x100fe20000004100 */
[----:B------:R-:W-:Y:S01]  /*40f0*/  F2FP.SATFINITE.E4M3.F32.PACK_AB_MERGE_C R34, R34, R89, RZ ;  /* 0x000000592222723e */ /* 0x000fe200048070ff */
[----:B------:R-:W-:Y:S02]  /*4100*/  HADD2.F32 R6, -RZ, R6.H1_H1 ;  /* 0x30000006ff067230 */ /* 0x000fe40000004100 */
[----:B------:R-:W-:Y:S01]  /*4110*/  FMUL.FTZ R33, R13, R86 ;  /* 0x000000560d217220 */ /* 0x000fe20000410000 */
[----:B------:R-:W-:-:S02]  /*4120*/  HADD2.F32 R35, -RZ, R35.H0_H0 ;  /* 0x20000023ff237230 */ /* 0x000fc40000004100 */
[----:B------:R-:W-:Y:S01]  /*4130*/  FMUL.FTZ R86, R12, R86 ;  /* 0x000000560c567220 */ /* 0x000fe20000410000 */
[----:B------:R-:W-:Y:S01]  /*4140*/  F2FP.SATFINITE.E4M3.F32.PACK_AB_MERGE_C R4, R15, R14, R31 ;  /* 0x0000000e0f04723e */ /* 0x000fe2000480701f */
[-C--:B------:R-:W-:Y:S01]  /*4150*/  FMUL.FTZ R32, R6, R81.reuse ;  /* 0x0000005106207220 */ /* 0x080fe20000410000 */
[----:B------:R-:W-:Y:S01]  /*4160*/  FMUL.FTZ R81, R7, R81 ;  /* 0x0000005107517220 */ /* 0x000fe20000410000 */
[-C--:B------:R-:W-:Y:S01]  /*4170*/  FFMA.FTZ R33, R12, R68.reuse, -R33 ;  /* 0x000000440c217223 */ /* 0x080fe20000010821 */
[----:B------:R-:W-:Y:S01]  /*4180*/  FFMA.FTZ R86, R13, R68, R86 ;  /* 0x000000440d567223 */ /* 0x000fe20000010056 */
[-C--:B------:R-:W-:Y:S01]  /*4190*/  FFMA.FTZ R32, R7, R35.reuse, -R32 ;  /* 0x0000002307207223 */ /* 0x080fe20000010820 */
[----:B------:R-:W-:-:S03]  /*41a0*/  FFMA.FTZ R81, R6, R35, R81 ;  /* 0x0000002306517223 */ /* 0x000fc60000010051 */
[----:B------:R-:W-:Y:S02]  /*41b0*/  F2FP.SATFINITE.E4M3.F32.PACK_AB_MERGE_C R7, R86, R33, R69 ;  /* 0x000000215607723e */ /* 0x000fe40004807045 */
[----:B------:R-:W-:-:S07]  /*41c0*/  F2FP.SATFINITE.E4M3.F32.PACK_AB_MERGE_C R6, R81, R32, R34 ;  /* 0x000000205106723e */ /* 0x000fce0004807022 */
.L_x_1809:
[----:B------:R-:W-:Y:S05]  /*41d0*/  BSYNC B2 ;  /* 0x0000000000027941 */ /* 0x000fea0003800000 */
.L_x_1808:
[----:B0-----:R0:W-:Y:S02]  /*41e0*/  ST.E.128 desc[UR36][R10.64], R4 ;  /* 0x000000040a007985 */ /* 0x0011e4000c101d24 */
.L_x_1803:
[----:B------:R-:W-:Y:S05]  /*41f0*/  BSYNC B1 ;  /* 0x0000000000017941 */ /* 0x000fea0003800000 */
.L_x_1802:
[----:B------:R-:W-:-:S03]  /*4200*/  UMOV UR4, 0xffffffff ;  /* 0xffffffff00047882 */ /* 0x000fc60000000000 */
[----:B------:R-:W-:Y:S05]  /*4210*/  BRA.DIV UR4, `(.L_x_1810) ;  /* 0x0000026e047c7947 */ /* 0x000fea000b800000 */
[----:B--2---:R-:W2:Y:S04]  /*4220*/  SHFL.IDX PT, R80, R80, 0x1, 0x181f ;  /* 0x00381f0050507f89 */ /* 0x004ea800000e0000 */
[----:B----4-:R4:W0:Y:S02]  /*4230*/  SHFL.IDX PT, R14, R79, 0x1, 0x181f ;  /* 0x00381f004f0e7f89 */ /* 0x01082400000e0000 */
.L_x_2192:
[----:B------:R-:W-:Y:S05]  /*4240*/  @P4 BRA `(.L_x_1811) ;  /* 0x0000003400244947 */ /* 0x000fea0003800000 */
[----:B------:R-:W-:Y:S04]  /*4250*/  BSSY B1, `(.L_x_1812) ;  /* 0x0000072000017945 */ /* 0x000fe80003800000 */
[----:B------:R-:W-:Y:S05]  /*4260*/  @P1 BRA `(.L_x_1813) ;  /* 0x0000000400c01947 */ /* 0x000fea0003800000 */
[----:B0-----:R0:W0:Y:S01]  /*4270*/  LDS.128 R4, [R70+0x21000] ;  /* 0x0210000046047984 */ /* 0x0010220000000c00 */
[----:B------:R-:W-:Y:S01]  /*4280*/  IADD3 R10, P3, R16, R14, RZ ;  /* 0x0000000e100a7210 */ /* 0x000fe20007f7e0ff */
[----:B------:R-:W-:Y:S04]  /*4290*/  BSSY B2, `(.L_x_1814) ;  /* 0x000006c000027945 */ /* 0x000fe80003800000 */
[----:B--2---:R-:W-:Y:S01]  /*42a0*/  IMAD.X R11, R80, 0x1, R17, P3 ;  /* 0x00000001500b7824 */ /* 0x004fe200018e0611 */
[----:B------:R-:W-:-:S13]  /*42b0*/  ISETP.GE.AND P3, PT, R18, R78, PT ;  /* 0x0000004e1200720c */ /* 0x000fda0003f66270 */
[----:B------:R-:W-:Y:S05]  /*42c0*/  @P3 BRA `(.L_x_1815) ;  /* 0x0000000400a03947 */ /* 0x000fea0003800000 */
[----:B------:R-:W-:Y:S02]  /*42d0*/  SHF.R.U32.HI R15, RZ, 0x8, R27 ;  /* 0x00000008ff0f7819 */ /* 0x000fe4000001161b */
[----:B------:R-:W-:Y:S02]  /*42e0*/  SHF.R.U32.HI R13, RZ, 0x8, R29 ;  /* 0x00000008ff0d7819 */ /* 0x000fe4000001161d */
[----:B------:R-:W-:Y:S02]  /*42f0*/  LOP3.LUT R12, R27, 0xff0000ff, RZ, 0xc0, !PT ;  /* 0xff0000ff1b0c7812 */ /* 0x000fe400078ec0ff */
[----:B------:R-:W-:Y:S01]  /*4300*/  SHF.R.U32.HI R30, RZ, 0x10, R27 ;  /* 0x00000010ff1e7819 */ /* 0x000fe2000001161b */
[----:B------:R-:W-:Y:S01]  /*4310*/  IMAD.SHL.U32 R27, R15, 0x100, RZ ;  /* 0x000001000f1b7824 */ /* 0x000fe200078e00ff */
[----:B------:R-:W-:Y:S01]  /*4320*/  LOP3.LUT R26, R29, 0xff0000ff, RZ, 0xc0, !PT ;  /* 0xff0000ff1d1a7812 */ /* 0x000fe200078ec0ff */
[----:B0-----:R-:W-:Y:S01]  /*4330*/  IMAD.MOV.U32 R15, RZ, RZ, R4 ;  /* 0x000000ffff0f7224 */ /* 0x001fe200078e0004 */
[----:B------:R-:W-:Y:S01]  /*4340*/  SHF.R.U32.HI R28, RZ, 0x10, R29 ;  /* 0x00000010ff1c7819 */ /* 0x000fe2000001161d */
[----:B------:R-:W-:-:S02]  /*4350*/  IMAD.SHL.U32 R29, R13, 0x100, RZ ;  /* 0x000001000d1d7824 */ /* 0x000fc400078e00ff */
[----:B------:R-:W-:Y:S01]  /*4360*/  IMAD.MOV.U32 R13, RZ, RZ, R5 ;  /* 0x000000ffff0d7224 */ /* 0x000fe200078e0005 */
[----:B------:R-:W-:Y:S01]  /*4370*/  LOP3.LUT R5, R12, 0xff00, R27, 0xf8, !PT ;  /* 0x0000ff000c057812 */ /* 0x000fe200078ef81b */
[----:B------:R-:W-:Y:S01]  /*4380*/  IMAD.U32 R12, R30, 0x10000, RZ ;  /* 0x000100001e0c7824 */ /* 0x000fe200078e00ff */
[----:B------:R-:W-:Y:S01]  /*4390*/  LOP3.LUT R26, R26, 0xff00, R29, 0xf8, !PT ;  /* 0x0000ff001a1a7812 */ /* 0x000fe200078ef81d */
[----:B------:R-:W-:Y:S01]  /*43a0*/  IMAD.U32 R29, R28, 0x10000, RZ ;  /* 0x000100001c1d7824 */ /* 0x000fe200078e00ff */
[----:B------:R-:W-:Y:S02]  /*43b0*/  F2FP.F16.E4M3.UNPACK_B R4, R13 ;  /* 0x0000000dff04723e */ /* 0x000fe400020006ff */
[----:B------:R-:W-:Y:S02]  /*43c0*/  F2FP.F16.E4M3.UNPACK_B R27, R85.H1 ;  /* 0x00000055ff1b723e */ /* 0x000fe400030006ff */
[----:B------:R-:W-:Y:S02]  /*43d0*/  LOP3.LUT R5, R5, 0xff0000, R12, 0xf8, !PT ;  /* 0x00ff000005057812 */ /* 0x000fe400078ef80c */
[----:B------:R-:W-:Y:S01]  /*43e0*/  LOP3.LUT R12, R26, 0xff0000, R29, 0xf8, !PT ;  /* 0x00ff00001a0c7812 */ /* 0x000fe200078ef81d */
[--C-:B------:R-:W-:Y:S01]  /*43f0*/  HADD2.F32 R26, -RZ, R4.reuse.H1_H1 ;  /* 0x30000004ff1a7230 */ /* 0x100fe20000004100 */
[----:B------:R-:W-:Y:S01]  /*4400*/  F2FP.F16.E4M3.UNPACK_B R29, R84.H1 ;  /* 0x00000054ff1d723e */ /* 0x000fe200030006ff */
[--C-:B------:R-:W-:Y:S01]  /*4410*/  HADD2.F32 R33, -RZ, R27.reuse.H0_H0 ;  /* 0x2000001bff217230 */ /* 0x100fe20000004100 */
[----:B------:R-:W-:Y:S01]  /*4420*/  F2FP.F16.E4M3.UNPACK_B R13, R13.H1 ;  /* 0x0000000dff0d723e */ /* 0x000fe200030006ff */
[----:B------:R-:W-:Y:S01]  /*4430*/  HADD2.F32 R4, -RZ, R4.H0_H0 ;  /* 0x20000004ff047230 */ /* 0x000fe20000004100 */
[----:B------:R-:W-:Y:S01]  /*4440*/  F2FP.F16.E4M3.UNPACK_B R85, R85 ;  /* 0x00000055ff55723e */ /* 0x000fe200020006ff */
[----:B------:R-:W-:-:S02]  /*4450*/  HADD2.F32 R30, -RZ, R27.H1_H1 ;  /* 0x3000001bff1e7230 */ /* 0x000fc40000004100 */
[-C--:B------:R-:W-:Y:S01]  /*4460*/  FMUL.FTZ R35, R26, R33.reuse ;  /* 0x000000211a237220 */ /* 0x080fe20000410000 */
[----:B------:R-:W-:Y:S01]  /*4470*/  HADD2.F32 R31, -RZ, R29.H0_H0 ;  /* 0x2000001dff1f7230 */ /* 0x000fe20000004100 */
[----:B------:R-:W-:Y:S01]  /*4480*/  F2FP.F16.E4M3.UNPACK_B R84, R84 ;  /* 0x00000054ff54723e */ /* 0x000fe200020006ff */
[--C-:B------:R-:W-:Y:S02]  /*4490*/  HADD2.F32 R28, -RZ, R13.reuse.H1_H1 ;  /* 0x3000000dff1c7230 */ /* 0x100fe40000004100 */
        /* <DEDUP_REMOVED lines=13> */
[----:B------:R-:W-:Y:S01]  /*4570*/  HADD2.F32 R29, -RZ, R26.H1_H1 ;  /* 0x3000001aff1d7230 */ /* 0x000fe20000004100 */
[----:B---3--:R-:W-:Y:S01]  /*4580*/  F2FP.SATFINITE.E4M3.F32.PACK_AB_MERGE_C R81, R35, R34, RZ ;  /* 0x000000222351723e */ /* 0x008fe200048070ff */
[--C-:B------:R-:W-:Y:S02]  /*4590*/  HADD2.F32 R26, -RZ, R15.reuse.H0_H0 ;  /* 0x2000000fff1a7230 */ /* 0x100fe40000004100 */
[-C--:B------:R-:W-:Y:S01]  /*45a0*/  FMUL.FTZ R32, R28, R30.reuse ;  /* 0x0000001e1c207220 */ /* 0x080fe20000410000 */
[----:B------:R-:W-:Y:S02]  /*45b0*/  HADD2.F32 R27, -RZ, R15.H1_H1 ;  /* 0x3000000fff1b7230 */ /* 0x000fe40000004100 */
[----:B------:R-:W-:Y:S01]  /*45c0*/  FMUL.FTZ R33, R29, R30 ;  /* 0x0000001e1d217220 */ /* 0x000fe20000410000 */
[----:B------:R-:W-:Y:S01]  /*45d0*/  HADD2.F32 R85, -RZ, R85.H0_H0 ;  /* 0x20000055ff557230 */ /* 0x000fe20000004100 */
[----:B------:R-:W-:Y:S01]  /*45e0*/  F2FP.F16.E4M3.UNPACK_B R34, R12.H1 ;  /* 0x0000000cff22723e */ /* 0x000fe200030006ff */
[----:B------:R-:W-:-:S02]  /*45f0*/  HADD2.F32 R15, -RZ, R84.H1_H1 ;  /* 0x30000054ff0f7230 */ /* 0x000fc40000004100 */
[----:B------:R-:W-:Y:S02]  /*4600*/  HADD2.F32 R84, -RZ, R84.H0_H0 ;  /* 0x20000054ff547230 */ /* 0x000fe40000004100 */
[-C--:B------:R-:W-:Y:S01]  /*4610*/  FMUL.FTZ R31, R27, R85.reuse ;  /* 0x000000551b1f7220 */ /* 0x080fe20000410000 */
[----:B------:R-:W-:Y:S01]  /*4620*/  FMUL.FTZ R30, R26, R85 ;  /* 0x000000551a1e7220 */ /* 0x000fe20000410000 */
[-C--:B------:R-:W-:Y:S01]  /*4630*/  FFMA.FTZ R33, R28, R15.reuse, -R33 ;  /* 0x0000000f1c217223 */ /* 0x080fe20000010821 */
[----:B------:R-:W-:Y:S01]  /*4640*/  FFMA.FTZ R32, R29, R15, R32 ;  /* 0x0000000f1d207223 */ /* 0x000fe20000010020 */
[-C--:B------:R-:W-:Y:S01]  /*4650*/  FFMA.FTZ R15, R26, R84.reuse, -R31 ;  /* 0x000000541a0f7223 */ /* 0x080fe2000001081f */
[----:B------:R-:W-:Y:S01]  /*4660*/  F2FP.F16.E4M3.UNPACK_B R28, R7.H1 ;  /* 0x00000007ff1c723e */ /* 0x000fe200030006ff */
[----:B------:R-:W-:Y:S01]  /*4670*/  FFMA.FTZ R26, R27, R84, R30 ;  /* 0x000000541b1a7223 */ /* 0x000fe2000001001e */
[----:B------:R-:W-:Y:S01]  /*4680*/  F2FP.F16.E4M3.UNPACK_B R27, R6.H1 ;  /* 0x00000006ff1b723e */ /* 0x000fe200030006ff */
[----:B------:R-:W-:Y:S01]  /*4690*/  HADD2.F32 R68, -RZ, R34.H1_H1 ;  /* 0x30000022ff447230 */ /* 0x000fe20000004100 */
[----:B----4-:R-:W-:Y:S01]  /*46a0*/  F2FP.SATFINITE.E4M3.F32.PACK_AB_MERGE_C R79, R32, R33, RZ ;  /* 0x00000021204f723e */ /* 0x010fe200048070ff */
[--C-:B------:R-:W-:Y:S01]  /*46b0*/  HADD2.F32 R29, -RZ, R28.reuse.H0_H0 ;  /* 0x2000001cff1d7230 */ /* 0x100fe20000004100 */
[----:B------:R-:W-:Y:S01]  /*46c0*/  F2FP.F16.E4M3.UNPACK_B R33, R12 ;  /* 0x0000000cff21723e */ /* 0x000fe200020006ff */
[----:B------:R-:W-:Y:S01]  /*46d0*/  HADD2.F32 R28, -RZ, R28.H1_H1 ;  /* 0x3000001cff1c7230 */ /* 0x000fe20000004100 */
[-C--:B------:R-:W-:Y:S01]  /*46e0*/  F2FP.F16.E4M3.UNPACK_B R30, R5.reuse ;  /* 0x00000005ff1e723e */ /* 0x080fe200020006ff */
[----:B------:R-:W-:Y:S01]  /*46f0*/  HADD2.F32 R12, -RZ, R27.H1_H1 ;  /* 0x3000001bff0c7230 */ /* 0x000fe20000004100 */
[----:B------:R-:W-:Y:S01]  /*4700*/  F2FP.F16.E4M3.UNPACK_B R31, R5.H1 ;  /* 0x00000005ff1f723e */ /* 0x000fe200030006ff */
[----:B------:R-:W-:-:S02]  /*4710*/  HADD2.F32 R35, -RZ, R33.H1_H1 ;  /* 0x30000021ff237230 */ /* 0x000fc40000004100 */
        /* <DEDUP_REMOVED lines=12> */
[----:B------:R-:W-:Y:S02]  /*47e0*/  HADD2.F32 R5, -RZ, R6.H0_H0 ;  /* 0x20000006ff057230 */ /* 0x000fe40000004100 */
[-C--:B------:R-:W-:Y:S01]  /*47f0*/  FFMA.FTZ R69, R28, R32.reuse, R69 ;  /* 0x000000201c457223 */ /* 0x080fe20000010045 */
[----:B------:R-:W-:Y:S02]  /*4800*/  HADD2.F32 R7, -RZ, R7.H1_H1 ;  /* 0x30000007ff077230 */ /* 0x000fe40000004100 */
[----:B------:R-:W-:Y:S01]  /*4810*/  FFMA.FTZ R84, R29, R32, -R84 ;  /* 0x000000201d547223 */ /* 0x000fe20000010854 */
[----:B------:R-:W-:Y:S01]  /*4820*/  HADD2.F32 R34, -RZ, R34.H0_H0 ;  /* 0x20000022ff227230 */ /* 0x000fe20000004100 */
[----:B------:R-:W-:Y:S01]  /*4830*/  F2FP.SATFINITE.E4M3.F32.PACK_AB_MERGE_C R35, R35, R68, RZ ;  /* 0x000000442323723e */ /* 0x000fe200048070ff */
[----:B------:R-:W-:-:S02]  /*4840*/  HADD2.F32 R6, -RZ, R6.H1_H1 ;  /* 0x30000006ff067230 */ /* 0x000fc40000004100 */
[----:B------:R-:W-:Y:S02]  /*4850*/  HADD2.F32 R33, -RZ, R33.H0_H0 ;  /* 0x20000021ff217230 */ /* 0x000fe40000004100 */
        /* <DEDUP_REMOVED lines=15> */
.L_x_1815:
[----:B------:R-:W-:Y:S05]  /*4950*/  BSYNC B2 ;  /* 0x0000000000027941 */ /* 0x000fea0003800000 */
.L_x_1814:
[----:B0-----:R0:W-:Y:S02]  /*4960*/  ST.E.128 desc[UR36][R10.64], R4 ;  /* 0x000000040a007985 */ /* 0x0011e4000c101d24 */
.L_x_1813:
[----:B------:R-:W-:Y:S05]  /*4970*/  BSYNC B1 ;  /* 0x0000000000017941 */ /* 0x000fea0003800000 */
.L_x_1812:
        /* <DEDUP_REMOVED lines=9> */
[----:B------:R-:W-:Y:S02]  /*4a10*/  SHF.R.U32.HI R26, RZ, 0x10, R9 ;  /* 0x00000010ff1a7819 */ /* 0x000fe40000011609 */
[----:B------:R-:W-:Y:S01]  /*4a20*/  LOP3.LUT R12, R9, 0xff0000ff, RZ, 0xc0, !PT ;  /* 0xff0000ff090c7812 */ /* 0x000fe200078ec0ff */
[----:B------:R-:W-:Y:S01]  /*4a30*/  IMAD.SHL.U32 R9, R8, 0x100, RZ ;  /* 0x0000010008097824 */ /* 0x000fe200078e00ff */
[----:B------:R-:W-:Y:S01]  /*4a40*/  SHF.R.U32.HI R24, RZ, 0x10, R25 ;  /* 0x00000010ff187819 */ /* 0x000fe20000011619 */
[----:B0-----:R-:W-:Y:S01]  /*4a50*/  IMAD.MOV.U32 R8, RZ, RZ, R4 ;  /* 0x000000ffff087224 */ /* 0x001fe200078e0004 */
[----:B------:R-:W-:-:S02]  /*4a60*/  LOP3.LUT R14, R25, 0xff0000ff, RZ, 0xc0, !PT ;  /* 0xff0000ff190e7812 */ /* 0x000fc400078ec0ff */
[----:B------:R-:W-:Y:S02]  /*4a70*/  SHF.L.U32 R13, R13, 0x8, RZ ;  /* 0x000000080d0d7819 */ /* 0x000fe400000006ff */
[----:B------:R-:W-:Y:S01]  /*4a80*/  LOP3.LUT R12, R12, 0xff00, R9, 0xf8, !PT ;  /* 0x0000ff000c0c7812 */ /* 0x000fe200078ef809 */
[----:B------:R-:W-:Y:S01]  /*4a90*/  IMAD.U32 R9, R26, 0x10000, RZ ;  /* 0x000100001a097824 */ /* 0x000fe200078e00ff */
[----:B------:R-:W-:Y:S01]  /*4aa0*/  LOP3.LUT R15, R14, 0xff00, R13, 0xf8, !PT ;  /* 0x0000ff000e0f7812 */ /* 0x000fe200078ef80d */
[----:B------:R-:W-:Y:S01]  /*4ab0*/  IMAD.U32 R14, R24, 0x10000, RZ ;  /* 0x00010000180e7824 */ /* 0x000fe200078e00ff */
[----:B------:R-:W-:Y:S02]  /*4ac0*/  F2FP.F16.E4M3.UNPACK_B R4, R5 ;  /* 0x00000005ff04723e */ /* 0x000fe400020006ff */
[----:B------:R-:W-:Y:S02]  /*4ad0*/  F2FP.F16.E4M3.UNPACK_B R13, R83.H1 ;  /* 0x00000053ff0d723e */ /* 0x000fe400030006ff */
[----:B------:R-:W-:Y:S01]  /*4ae0*/  LOP3.LUT R24, R12, 0xff0000, R9, 0xf8, !PT ;  /* 0x00ff00000c187812 */ /* 0x000fe200078ef809 */
[--C-:B------:R-:W-:Y:S01]  /*4af0*/  HADD2.F32 R9, -RZ, R4.reuse.H1_H1 ;  /* 0x30000004ff097230 */ /* 0x100fe20000004100 */
[----:B------:R-:W-:Y:S01]  /*4b00*/  LOP3.LUT R27, R15, 0xff0000, R14, 0xf8, !PT ;  /* 0x00ff00000f1b7812 */ /* 0x000fe200078ef80e */
[--C-:B------:R-:W-:Y:S01]  /*4b10*/  HADD2.F32 R25, -RZ, R13.reuse.H0_H0 ;  /* 0x2000000dff197230 */ /* 0x100fe20000004100 */
[----:B------:R-:W-:Y:S01]  /*4b20*/  F2FP.F16.E4M3.UNPACK_B R14, R82.H1 ;  /* 0x00000052ff0e723e */ /* 0x000fe200030006ff */
[----:B------:R-:W-:Y:S01]  /*4b30*/  HADD2.F32 R4, -RZ, R4.H0_H0 ;  /* 0x20000004ff047230 */ /* 0x000fe20000004100 */
[----:B------:R-:W-:Y:S01]  /*4b40*/  F2FP.F16.E4M3.UNPACK_B R5, R5.H1 ;  /* 0x00000005ff05723e */ /* 0x000fe200030006ff */
[----:B------:R-:W-:-:S02]  /*4b50*/  HADD2.F32 R26, -RZ, R13.H1_H1 ;  /* 0x3000000dff1a7230 */ /* 0x000fc40000004100 */
[CC--:B------:R-:W-:Y:S01]  /*4b60*/  FMUL.FTZ R29, R9.reuse, R25.reuse ;  /* 0x00000019091d7220 */ /* 0x0c0fe20000410000 */
[--C-:B------:R-:W-:Y:S02]  /*4b70*/  HADD2.F32 R15, -RZ, R14.reuse.H0_H0 ;  /* 0x2000000eff0f7230 */ /* 0x100fe40000004100 */
[----:B------:R-:W-:Y:S01]  /*4b80*/  FMUL.FTZ R28, R4, R25 ;  /* 0x00000019041c7220 */ /* 0x000fe20000410000 */
[--C-:B------:R-:W-:Y:S01]  /*4b90*/  HADD2.F32 R13, -RZ, R5.reuse.H1_H1 ;  /* 0x30000005ff0d7230 */ /* 0x100fe20000004100 */
[----:B------:R-:W-:Y:S01]  /*4ba0*/  F2FP.F16.E4M3.UNPACK_B R83, R83 ;  /* 0x00000053ff53723e */ /* 0x000fe200020006ff */
[----:B------:R-:W-:Y:S02]  /*4bb0*/  HADD2.F32 R12, -RZ, R5.H0_H0 ;  /* 0x20000005ff0c7230 */ /* 0x000fe40000004100 */
[-C--:B------:R-:W-:Y:S01]  /*4bc0*/  FFMA.FTZ R5, R9, R15.reuse, R28 ;  /* 0x0000000f09057223 */ /* 0x080fe2000001001c */
[----:B------:R-:W-:Y:S02]  /*4bd0*/  HADD2.F32 R14, -RZ, R14.H1_H1 ;  /* 0x3000000eff0e7230 */ /* 0x000fe40000004100 */
[C---:B------:R-:W-:Y:S01]  /*4be0*/  FMUL.FTZ R25, R13.reuse, R26 ;  /* 0x0000001a0d197220 */ /* 0x040fe20000410000 */
[----:B------:R-:W-:Y:S01]  /*4bf0*/  F2FP.F16.E4M3.UNPACK_B R9, R8.H1 ;  /* 0x00000008ff09723e */ /* 0x000fe200030006ff */
[----:B------:R-:W-:Y:S01]  /*4c00*/  FMUL.FTZ R26, R12, R26 ;  /* 0x0000001a0c1a7220 */ /* 0x000fe20000410000 */
[----:B------:R-:W-:Y:S01]  /*4c10*/  FFMA.FTZ R4, R4, R15, -R29 ;  /* 0x0000000f04047223 */ /* 0x000fe2000001081d */
[----:B------:R-:W-:Y:S01]  /*4c20*/  FFMA.FTZ R30, R12, R14, -R25 ;  /* 0x0000000e0c1e7223 */ /* 0x000fe20000010819 */
[----:B------:R-:W-:Y:S01]  /*4c30*/  F2FP.F16.E4M3.UNPACK_B R8, R8 ;  /* 0x00000008ff08723e */ /* 0x000fe200020006ff */
[----:B------:R-:W-:Y:S01]  /*4c40*/  FFMA.FTZ R31, R13, R14, R26 ;  /* 0x0000000e0d1f7223 */ /* 0x000fe2000001001a */
[----:B------:R-:W-:Y:S01]  /*4c50*/  F2FP.F16.E4M3.UNPACK_B R82, R82 ;  /* 0x00000052ff52723e */ /* 0x000fe200020006ff */
[----:B------:R-:W-:-:S02]  /*4c60*/  HADD2.F32 R15, -RZ, R83.H1_H1 ;  /* 0x30000053ff0f7230 */ /* 0x000fc40000004100 */
[--C-:B------:R-:W-:Y:S01]  /*4c70*/  HADD2.F32 R12, -RZ, R9.reuse.H0_H0 ;  /* 0x20000009ff0c7230 */ /* 0x100fe20000004100 */
[----:B------:R-:W-:Y:S01]  /*4c80*/  F2FP.SATFINITE.E4M3.F32.PACK_AB_MERGE_C R33, R31, R30, RZ ;  /* 0x0000001e1f21723e */ /* 0x000fe200048070ff */
[----:B------:R-:W-:Y:S02]  /*4c90*/  HADD2.F32 R13, -RZ, R9.H1_H1 ;  /* 0x30000009ff0d7230 */ /* 0x000fe40000004100 */
[----:B------:R-:W-:Y:S02]  /*4ca0*/  HADD2.F32 R9, -RZ, R8.H0_H0 ;  /* 0x20000008ff097230 */ /* 0x000fe40000004100 */
[-C--:B------:R-:W-:Y:S01]  /*4cb0*/  FMUL.FTZ R28, R12, R15.reuse ;  /* 0x0000000f0c1c7220 */ /* 0x080fe20000410000 */
[----:B------:R-:W-:Y:S02]  /*4cc0*/  HADD2.F32 R14, -RZ, R82.H1_H1 ;  /* 0x30000052ff0e7230 */ /* 0x000fe40000004100 */
[----:B------:R-:W-:Y:S01]  /*4cd0*/  FMUL.FTZ R25, R13, R15 ;  /* 0x0000000f0d197220 */ /* 0x000fe20000410000 */
[----:B------:R-:W-:Y:S01]  /*4ce0*/  HADD2.F32 R83, -RZ, R83.H0_H0 ;  /* 0x20000053ff537230 */ /* 0x000fe20000004100 */
[----:B------:R-:W-:Y:S01]  /*4cf0*/  F2FP.SATFINITE.E4M3.F32.PACK_AB_MERGE_C R5, R5, R4, R33 ;  /* 0x000000040505723e */ /* 0x000fe20004807021 */
[----:B------:R-:W-:-:S02]  /*4d00*/  HADD2.F32 R8, -RZ, R8.H1_H1 ;  /* 0x30000008ff087230 */ /* 0x000fc40000004100 */
[-C--:B------:R-:W-:Y:S01]  /*4d10*/  FFMA.FTZ R25, R12, R14.reuse, -R25 ;  /* 0x0000000e0c197223 */ /* 0x080fe20000010819 */
[----:B------:R-:W-:Y:S02]  /*4d20*/  HADD2.F32 R82, -RZ, R82.H0_H0 ;  /* 0x20000052ff527230 */ /* 0x000fe40000004100 */
[----:B------:R-:W-:Y:S01]  /*4d30*/  FFMA.FTZ R28, R13, R14, R28 ;  /* 0x0000000e0d1c7223 */ /* 0x000fe2000001001c */
[-C--:B------:R-:W-:Y:S01]  /*4d40*/  F2FP.F16.E4M3.UNPACK_B R14, R24.reuse.H1 ;  /* 0x00000018ff0e723e */ /* 0x080fe200030006ff */
[-C--:B------:R-:W-:Y:S01]  /*4d50*/  FMUL.FTZ R26, R8, R83.reuse ;  /* 0x00000053081a7220 */ /* 0x080fe20000410000 */
[C---:B------:R-:W-:Y:S01]  /*4d60*/  FMUL.FTZ R83, R9.reuse, R83 ;  /* 0x0000005309537220 */ /* 0x040fe20000410000 */
[----:B------:R-:W-:Y:S02]  /*4d70*/  F2FP.F16.E4M3.UNPACK_B R24, R24 ;  /* 0x00000018ff18723e */ /* 0x000fe400020006ff */
[-C--:B------:R-:W-:Y:S01]  /*4d80*/  FFMA.FTZ R29, R9, R82.reuse, -R26 ;  /* 0x00000052091d7223 */ /* 0x080fe2000001081a */
[----:B------:R-:W-:Y:S01]  /*4d90*/  F2FP.SATFINITE.E4M3.F32.PACK_AB_MERGE_C R32, R28, R25, RZ ;  /* 0x000000191c20723e */ /* 0x000fe200048070ff */
[----:B------:R-:W-:Y:S01]  /*4da0*/  FFMA.FTZ R82, R8, R82, R83 ;  /* 0x0000005208527223 */ /* 0x000fe20000010053 */
[----:B------:R-:W-:Y:S01]  /*4db0*/  F2FP.F16.E4M3.UNPACK_B R9, R7.H1 ;  /* 0x00000007ff09723e */ /* 0x000fe200030006ff */
[--C-:B------:R-:W-:Y:S01]  /*4dc0*/  HADD2.F32 R15, -RZ, R14.reuse.H1_H1 ;  /* 0x3000000eff0f7230 */ /* 0x100fe20000004100 */
[-C--:B------:R-:W-:Y:S01]  /*4dd0*/  F2FP.F16.E4M3.UNPACK_B R25, R27.reuse.H1 ;  /* 0x0000001bff19723e */ /* 0x080fe200030006ff */
[----:B------:R-:W-:Y:S01]  /*4de0*/  HADD2.F32 R14, -RZ, R14.H0_H0 ;  /* 0x2000000eff0e7230 */ /* 0x000fe20000004100 */
[-C--:B------:R-:W-:Y:S01]  /*4df0*/  F2FP.F16.E4M3.UNPACK_B R8, R6.reuse.H1 ;  /* 0x00000006ff08723e */ /* 0x080fe200030006ff */
[----:B------:R-:W-:Y:S01]  /*4e00*/  HADD2.F32 R13, -RZ, R9.H1_H1 ;  /* 0x30000009ff0d7230 */ /* 0x000fe20000004100 */
[----:B------:R-:W-:Y:S01]  /*4e10*/  F2FP.F16.E4M3.UNPACK_B R27, R27 ;  /* 0x0000001bff1b723e */ /* 0x000fe200020006ff */
[----:B------:R-:W-:Y:S01]  /*4e20*/  HADD2.F32 R28, -RZ, R25.H1_H1 ;  /* 0x30000019ff1c7230 */ /* 0x000fe20000004100 */
[----:B------:R-:W-:Y:S01]  /*4e30*/  F2FP.F16.E4M3.UNPACK_B R7, R7 ;  /* 0x00000007ff07723e */ /* 0x000fe200020006ff */
[----:B------:R-:W-:Y:S01]  /*4e40*/  HADD2.F32 R12, -RZ, R9.H0_H0 ;  /* 0x20000009ff0c7230 */ /* 0x000fe20000004100 */
[----:B------:R-:W-:Y:S01]  /*4e50*/  F2FP.F16.E4M3.UNPACK_B R6, R6 ;  /* 0x00000006ff06723e */ /* 0x000fe200020006ff */
[----:B------:R-:W-:-:S02]  /*4e60*/  HADD2.F32 R9, -RZ, R8.H1_H1 ;  /* 0x30000008ff097230 */ /* 0x000fc40000004100 */
[-C--:B------:R-:W-:Y:S01]  /*4e70*/  FMUL.FTZ R31, R13, R28.reuse ;  /* 0x0000001c0d1f7220 */ /* 0x080fe20000410000 */
[--C-:B------:R-:W-:Y:S02]  /*4e80*/  HADD2.F32 R26, -RZ, R27.reuse.H1_H1 ;  /* 0x3000001bff1a7230 */ /* 0x100fe40000004100 */
[C---:B------:R-:W-:Y:S01]  /*4e90*/  FMUL.FTZ R28, R12.reuse, R28 ;  /* 0x0000001c0c1c7220 */ /* 0x040fe20000410000 */
[----:B------:R-:W-:Y:S02]  /*4ea0*/  HADD2.F32 R8, -RZ, R8.H0_H0 ;  /* 0x20000008ff087230 */ /* 0x000fe40000004100 */
[----:B------:R-:W-:Y:S01]  /*4eb0*/  FFMA.FTZ R30, R12, R15, -R31 ;  /* 0x0000000f0c1e7223 */ /* 0x000fe2000001081f */
[----:B------:R-:W-:Y:S02]  /*4ec0*/  HADD2.F32 R12, -RZ, R24.H1_H1 ;  /* 0x30000018ff0c7230 */ /* 0x000fe40000004100 */
[----:B------:R-:W-:Y:S01]  /*4ed0*/  FMUL.FTZ R31, R9, R26 ;  /* 0x0000001a091f7220 */ /* 0x000fe20000410000 */
[----:B------:R-:W-:-:S02]  /*4ee0*/  HADD2.F32 R27, -RZ, R27.H0_H0 ;  /* 0x2000001bff1b7230 */ /* 0x000fc40000004100 */
[C---:B------:R-:W-:Y:S01]  /*4ef0*/  FMUL.FTZ R26, R8.reuse, R26 ;  /* 0x0000001a081a7220 */ /* 0x040fe20000410000 */
[----:B------:R-:W-:Y:S02]  /*4f00*/  HADD2.F32 R25, -RZ, R25.H0_H0 ;  /* 0x20000019ff197230 */ /* 0x000fe40000004100 */
[-C--:B------:R-:W-:Y:S01]  /*4f10*/  FFMA.FTZ R31, R8, R12.reuse, -R31 ;  /* 0x0000000c081f7223 */ /* 0x080fe2000001081f */
[--C-:B------:R-:W-:Y:S02]  /*4f20*/  HADD2.F32 R8, -RZ, R7.reuse.H0_H0 ;  /* 0x20000007ff087230 */ /* 0x100fe40000004100 */
[----:B------:R-:W-:Y:S01]  /*4f30*/  FFMA.FTZ R26, R9, R12, R26 ;  /* 0x0000000c091a7223 */ /* 0x000fe2000001001a */
[----:B------:R-:W-:Y:S02]  /*4f40*/  HADD2.F32 R9, -RZ, R7.H1_H1 ;  /* 0x30000007ff097230 */ /* 0x000fe40000004100 */
[----:B------:R-:W-:Y:S01]  /*4f50*/  FFMA.FTZ R15, R13, R15, R28 ;  /* 0x0000000f0d0f7223 */ /* 0x000fe2000001001c */
[----:B------:R-:W-:-:S02]  /*4f60*/  HADD2.F32 R7, -RZ, R6.H0_H0 ;  /* 0x20000006ff077230 */ /* 0x000fc40000004100 */
[-C--:B------:R-:W-:Y:S01]  /*4f70*/  FMUL.FTZ R28, R8, R25.reuse ;  /* 0x00000019081c7220 */ /* 0x080fe20000410000 */
[----:B------:R-:W-:Y:S02]  /*4f80*/  HADD2.F32 R6, -RZ, R6.H1_H1 ;  /* 0x30000006ff067230 */ /* 0x000fe40000004100 */
[C---:B------:R-:W-:Y:S01]  /*4f90*/  FMUL.FTZ R13, R9.reuse, R25 ;  /* 0x00000019090d7220 */ /* 0x040fe20000410000 */
[----:B------:R-:W-:Y:S02]  /*4fa0*/  HADD2.F32 R24, -RZ, R24.H0_H0 ;  /* 0x20000018ff187230 */ /* 0x000fe40000004100 */
[-C--:B------:R-:W-:Y:S01]  /*4fb0*/  FFMA.FTZ R28, R9, R14.reuse, R28 ;  /* 0x0000000e091c7223 */ /* 0x080fe2000001001c */
[----:B------:R-:W-:Y:S01]  /*4fc0*/  F2FP.SATFINITE.E4M3.F32.PACK_AB_MERGE_C R26, R26, R31, RZ ;  /* 0x0000001f1a1a723e */ /* 0x000fe200048070ff */
[-C--:B------:R-:W-:Y:S01]  /*4fd0*/  FMUL.FTZ R12, R6, R27.reuse ;  /* 0x0000001b060c7220 */ /* 0x080fe20000410000 */
[----:B------:R-:W-:Y:S01]  /*4fe0*/  FMUL.FTZ R27, R7, R27 ;  /* 0x0000001b071b7220 */ /* 0x000fe20000410000 */
[----:B------:R-:W-:Y:S01]  /*4ff0*/  FFMA.FTZ R13, R8, R14, -R13 ;  /* 0x0000000e080d7223 */ /* 0x000fe2000001080d */
[----:B------:R-:W-:Y:S01]  /*5000*/  F2FP.SATFINITE.E4M3.F32.PACK_AB_MERGE_C R15, R15, R30, RZ ;  /* 0x0000001e0f0f723e */ /* 0x000fe200048070ff */
[-C--:B------:R-:W-:Y:S01]  /*5010*/  FFMA.FTZ R12, R7, R24.reuse, -R12 ;  /* 0x00000018070c7223 */ /* 0x080fe2000001080c */
[----:B------:R-:W-:Y:S01]  /*5020*/  FFMA.FTZ R27, R6, R24, R27 ;  /* 0x00000018061b7223 */ /* 0x000fe2000001001b */
[----:B------:R-:W-:-:S02]  /*5030*/  F2FP.SATFINITE.E4M3.F32.PACK_AB_MERGE_C R4, R82, R29, R32 ;  /* 0x0000001d5204723e */ /* 0x000fc40004807020 */
[----:B------:R-:W-:Y:S02]  /*5040*/  F2FP.SATFINITE.E4M3.F32.PACK_AB_MERGE_C R7, R28, R13, R15 ;  /* 0x0000000d1c07723e */ /* 0x000fe4000480700f */
[----:B------:R-:W-:-:S07]  /*5050*/  F2FP.SATFINITE.E4M3.F32.PACK_AB_MERGE_C R6, R27, R12, R26 ;  /* 0x0000000c1b06723e */ /* 0x000fce000480701a */
.L_x_1817:
[----:B------:R-:W-:Y:S05]  /*5060*/  BSYNC B1 ;  /* 0x0000000000017941 */ /* 0x000fea0003800000 */
.L_x_1816:
[----:B0-----:R0:W-:Y:S01]  /*5070*/  ST.E.128 desc[UR36][R10.64], R4 ;  /* 0x000000040a007985 */ /* 0x0011e2000c101d24 */
[----:B------:R-:W-:Y:S05]  /*5080*/  BRA `(.L_x_1811) ;  /* 0x0000002400947947 */ /* 0x000fea0003800000 */
.L_x_1793:
[----:B------:R-:W-:Y:S01]  /*5090*/  VIADD R8, R187, 0x20 ;  /* 0x00000020bb087836 */ /* 0x000fe20000000000 */
[----:B------:R-:W-:Y:S02]  /*50a0*/  CS2R R26, SRZ ;  /* 0x00000000001a7805 */ /* 0x000fe4000001ff00 */
[----:B------:R-:W-:Y:S02]  /*50b0*/  CS2R R24, SRZ ;  /* 0x0000000000187805 */ /* 0x000fe4000001ff00 */
[----:B------:R-:W-:-:S04]  /*50c0*/  ISETP.GE.AND P3, PT, R8, R75, PT ;  /* 0x0000004b0800720c */ /* 0x000fc80003f66270 */
[----:B------:R-:W-:-:S13]  /*50d0*/  ISETP.GE.OR P3, PT, R16, R78, P3 ;  /* 0x0000004e1000720c */ /* 0x000fda0001f66670 */
[----:B------:R-:W-:Y:S01]  /*50e0*/  @!P3 IADD3 R31, P4, P5, R20, R6, R51 ;  /* 0x00000006141fb210 */ /* 0x000fe20007d9e033 */
[----:B------:R-:W0:Y:S03]  /*50f0*/  @!P3 LDC.64 R10, c[0x0][0x400] ;  /* 0x00010000ff0abb82 */ /* 0x000e260000000a00 */
[----:B------:R-:W-:Y:S02]  /*5100*/  @!P3 IADD3.X R30, R61, R14, R49, P4, P5 ;  /* 0x0000000e3d1eb210 */ /* 0x000fe400027ea431 */
[----:B------:R-:W-:-:S04]  /*5110*/  ISETP.GE.AND P4, PT, R187, R75, PT ;  /* 0x0000004bbb00720c */ /* 0x000fc80003f86270 */
[----:B------:R-:W-:-:S13]  /*5120*/  ISETP.GE.OR P4, PT, R16, R78, P4 ;  /* 0x0000004e1000720c */ /* 0x000fda0002786670 */
[----:B------:R-:W1:Y:S08]  /*5130*/  @!P4 LDC.64 R8, c[0x0][0x3e8] ;  /* 0x0000fa00ff08cb82 */ /* 0x000e700000000a00 */
[----:B------:R-:W2:Y:S01]  /*5140*/  @!P4 LDC.64 R12, c[0x0][0x400] ;  /* 0x00010000ff0ccb82 */ /* 0x000ea20000000a00 */
[----:B-1----:R-:W-:Y:S02]  /*5150*/  @!P4 IADD3 R8, P5, P6, R20, R8, R6 ;  /* 0x000000081408c210 */ /* 0x002fe40007ebe006 */
[----:B------:R-:W-:-:S02]  /*5160*/  CS2R R6, SRZ ;  /* 0x0000000000067805 */ /* 0x000fc4000001ff00 */
[----:B------:R-:W-:-:S03]  /*5170*/  @!P4 IADD3.X R9, R61, R9, R14, P5, P6 ;  /* 0x000000093d09c210 */ /* 0x000fc60002fec40e */
[----:B------:R-:W1:Y:S01]  /*5180*/  @!P3 LDC.64 R14, c[0x0][0x3e8] ;  /* 0x0000fa00ff0ebb82 */ /* 0x000e620000000a00 */
[----:B--2---:R-:W-:-:S04]  /*5190*/  @!P4 IADD3 R12, P5, P6, R40, R12, R4 ;  /* 0x0000000c280cc210 */ /* 0x004fc80007ebe004 */
[----:B------:R-:W-:Y:S02]  /*51a0*/  @!P4 IADD3.X R13, R64, R13, R76, P5, P6 ;  /* 0x0000000d400dc210 */ /* 0x000fe40002fec44c */
[----:B------:R-:W-:Y:S02]  /*51b0*/  @!P3 IADD3 R29, P5, P6, R40, R4, R55 ;  /* 0x00000004281db210 */ /* 0x000fe40007ebe037 */
[----:B------:R-:W-:Y:S01]  /*51c0*/  CS2R R4, SRZ ;  /* 0x0000000000047805 */ /* 0x000fe2000001ff00 */
[----:B------:R-:W2:Y:S01]  /*51d0*/  @!P4 LDG.E.128 R24, desc[UR36][R12.64] ;  /* 0x000000240c18c981 */ /* 0x000ea2000c1e1d00 */
[----:B------:R-:W-:-:S04]  /*51e0*/  @!P3 IADD3.X R28, R64, R76, R53, P5, P6 ;  /* 0x0000004c401cb210 */ /* 0x000fc80002fec435 */
[----:B------:R1:W3:Y:S02]  /*51f0*/  @!P4 LDG.E.128 R4, desc[UR36][R8.64] ;  /* 0x000000240804c981 */ /* 0x0002e4000c1e1d00 */
[----:B-1----:R-:W-:-:S05]  /*5200*/  @!P3 IADD3 R8, P4, R31, R14, RZ ;  /* 0x0000000e1f08b210 */ /* 0x002fca0007f9e0ff */
[----:B------:R-:W-:Y:S01]  /*5210*/  @!P3 IMAD.X R9, R30, 0x1, R15, P4 ;  /* 0x000000011e09b824 */ /* 0x000fe200020e060f */
[----:B0-----:R-:W-:Y:S02]  /*5220*/  @!P3 IADD3 R10, P4, R29, R10, RZ ;  /* 0x0000000a1d0ab210 */ /* 0x001fe40007f9e0ff */
[----:B------:R-:W-:Y:S02]  /*5230*/  CS2R R30, SRZ ;  /* 0x00000000001e7805 */ /* 0x000fe4000001ff00 */
[----:B------:R-:W-:Y:S02]  /*5240*/  CS2R R34, SRZ ;  /* 0x0000000000227805 */ /* 0x000fe4000001ff00 */
[----:B------:R-:W-:Y:S01]  /*5250*/  CS2R R32, SRZ ;  /* 0x0000000000207805 */ /* 0x000fe2000001ff00 */
[----:B------:R-:W-:Y:S01]  /*5260*/  @!P3 IMAD.X R11, R28, 0x1, R11, P4 ;  /* 0x000000011c0bb824 */ /* 0x000fe200020e060b */
[----:B------:R-:W-:-:S04]  /*5270*/  CS2R R28, SRZ ;  /* 0x00000000001c7805 */ /* 0x000fc8000001ff00 */
[----:B------:R-:W4:Y:S04]  /*5280*/  @!P3 LDG.E.128 R32, desc[UR36][R10.64] ;  /* 0x000000240a20b981 */ /* 0x000f28000c1e1d00 */
[----:B------:R-:W5:Y:S01]  /*5290*/  @!P3 LDG.E.128 R28, desc[UR36][R8.64] ;  /* 0x00000024081cb981 */ /* 0x000f62000c1e1d00 */
[----:B------:R-:W-:-:S06]  /*52a0*/  UISETP.NE.AND UP0, UPT, UR61, 0x3, UPT ;  /* 0x000000033d00788c */ /* 0x000fcc000bf05270 */
[----:B------:R-:W-:Y:S02]  /*52b0*/  PLOP3.LUT P5, PT, PT, PT, UP0, 0x80, 0x0 ;  /* 0x000000000000781c */ /* 0x000fe40003faf008 */
[----:B------:R-:W-:Y:S01]  /*52c0*/  ISETP.GE.AND P3, PT, R16, R78, PT ;  /* 0x0000004e1000720c */ /* 0x000fe20003f66270 */
[----:B--2---:R-:W-:Y:S02]  /*52d0*/  IMAD.MOV.U32 R89, RZ, RZ, R26 ;  /* 0x000000ffff597224 */ /* 0x004fe400078e001a */
[----:B------:R-:W-:Y:S02]  /*52e0*/  IMAD.MOV.U32 R92, RZ, RZ, R24 ;  /* 0x000000ffff5c7224 */ /* 0x000fe400078e0018 */
[----:B---3--:R-:W-:Y:S02]  /*52f0*/  IMAD.MOV.U32 R90, RZ, RZ, R6 ;  /* 0x000000ffff5a7224 */ /* 0x008fe400078e0006 */
[----:B------:R-:W-:Y:S02]  /*5300*/  IMAD.MOV.U32 R91, RZ, RZ, R4 ;  /* 0x000000ffff5b7224 */ /* 0x000fe400078e0004 */
[----:B----4-:R-:W-:-:S02]  /*5310*/  IMAD.MOV.U32 R84, RZ, RZ, R34 ;  /* 0x000000ffff547224 */ /* 0x010fc400078e0022 */
[----:B------:R-:W-:Y:S02]  /*5320*/  IMAD.MOV.U32 R85, RZ, RZ, R32 ;  /* 0x000000ffff557224 */ /* 0x000fe400078e0020 */
[----:B-----5:R-:W-:Y:S02]  /*5330*/  IMAD.MOV.U32 R78, RZ, RZ, R30 ;  /* 0x000000ffff4e7224 */ /* 0x020fe400078e001e */
[----:B------:R-:W-:Y:S01]  /*5340*/  IMAD.MOV.U32 R82, RZ, RZ, R28 ;  /* 0x000000ffff527224 */ /* 0x000fe200078e001c */
[----:B------:R-:W-:Y:S06]  /*5350*/  @!P5 BRA `(.L_x_1818) ;  /* 0x000000000004d947 */ /* 0x000fec0003800000 */
[----:B------:R-:W-:Y:S01]  /*5360*/  BPT.TRAP 0x1 ;  /* 0x000000040000795c */ /* 0x000fe20000300000 */
.L_x_1818:
[----:B------:R-:W-:Y:S01]  /*5370*/  IMAD R76, R185, 0x8, R22 ;  /* 0x00000008b94c7824 */ /* 0x000fe200078e0216 */
[----:B------:R-:W-:Y:S01]  /*5380*/  SHF.L.U32 R77, R200, 0x1f, RZ ;  /* 0x0000001fc84d7819 */ /* 0x000fe200000006ff */
[----:B------:R-:W0:Y:S01]  /*5390*/  LDC R86, c[0x0][0x2f4] ;  /* 0x0000bd00ff567b82 */ /* 0x000e220000000800 */
[----:B------:R-:W-:Y:S02]  /*53a0*/  BSSY B1, `(.L_x_1819) ;  /* 0x0000003000017945 */ /* 0x000fe40003800000 */
[----:B------:R-:W1:Y:S02]  /*53b0*/  SYNCS.PHASECHK.TRANS64.TRYWAIT P4, [R76+URZ+0x28490], R77 ;  /* 0x0284904d4c0075a7 */ /* 0x000e64000808017f */
[----:B-1----:R-:W-:Y:S05]  /*53c0*/  @!P4 BRA `(.L_x_1820) ;  /* 0x0000025c0058c947 */ /* 0x002fea0003800000 */
.L_x_2193:
[----:B------:R-:W-:Y:S05]  /*53d0*/  BSYNC B1 ;  /* 0x0000000000017941 */ /* 0x000fea0003800000 */
.L_x_1819:
[----:B------:R-:W-:Y:S01]  /*53e0*/  UMOV UR4, 0xffffffff ;  /* 0xffffffff00047882 */ /* 0x000fe20000000000 */
[----:B0-----:R-:W-:Y:S02]  /*53f0*/  IMAD.IADD R88, R86, 0x1, -R57 ;  /* 0x0000000156587824 */ /* 0x001fe400078e0a39 */
[----:B------:R-:W-:Y:S05]  /*5400*/  BRA.DIV UR4, `(.L_x_1821) ;  /* 0x0000025e045c7947 */ /* 0x000fea000b800000 */
[----:B------:R0:W2:Y:S04]  /*5410*/  SHFL.IDX PT, R81, R80, RZ, 0x181f ;  /* 0x00181fff50517589 */ /* 0x0000a800000e0000 */
[----:B------:R0:W3:Y:S02]  /*5420*/  SHFL.IDX PT, R83, R79, RZ, 0x181f ;  /* 0x00181fff4f537589 */ /* 0x0000e400000e0000 */
.L_x_2197:
[----:B------:R-:W-:Y:S01]  /*5430*/  ISETP.GE.OR P4, PT, R187, R75, P1 ;  /* 0x0000004bbb00720c */ /* 0x000fe20000f86670 */
[----:B------:R-:W-:-:S12]  /*5440*/  BSSY B1, `(.L_x_1822) ;  /* 0x00000ed000017945 */ /* 0x000fd80003800000 */
[----:B------:R-:W-:Y:S05]  /*5450*/  @P4 BRA `(.L_x_1823) ;  /* 0x0000000c00ac4947 */ /* 0x000fea0003800000 */
[----:B------:R-:W-:Y:S01]  /*5460*/  SEL R8, R57, R88, !P0 ;  /* 0x0000005839087207 */ /* 0x000fe20004000000 */
[----:B------:R-:W-:Y:S01]  /*5470*/  BSSY B2, `(.L_x_1824) ;  /* 0x00000e4000027945 */ /* 0x000fe20003800000 */
[----:B------:R-:W-:Y:S02]  /*5480*/  SHF.R.U32.HI R10, RZ, 0x3, R202 ;  /* 0x00000003ff0a7819 */ /* 0x000fe400000116ca */
[----:B------:R-:W-:Y:S02]  /*5490*/  SHF.R.S32.HI R9, RZ, 0x1f, R8 ;  /* 0x0000001fff097819 */ /* 0x000fe40000011408 */
[----:B---3--:R-:W-:Y:S02]  /*54a0*/  IADD3 R68, P4, R62, R83, RZ ;  /* 0x000000533e447210 */ /* 0x008fe40007f9e0ff */
[----:B------:R-:W-:Y:S02]  /*54b0*/  LEA.HI R8, R9, R8, RZ, 0x5 ;  /* 0x0000000809087211 */ /* 0x000fe400078f28ff */
[----:B--2---:R-:W-:-:S02]  /*54c0*/  IADD3.X R69, R81, R66, RZ, P4, !PT ;  /* 0x0000004251457210 */ /* 0x004fc400027fe4ff */
[----:B------:R-:W-:-:S04]  /*54d0*/  LEA.HI.SX32 R8, R8, R65, 0x1b ;  /* 0x0000004108087211 */ /* 0x000fc800078fdaff */
[----:B------:R-:W-:Y:S01]  /*54e0*/  SHF.R.S32.HI R9, RZ, 0x1f, R8 ;  /* 0x0000001fff097819 */ /* 0x000fe20000011408 */
[----:B------:R-:W-:-:S03]  /*54f0*/  IMAD.SHL.U32 R87, R8, 0x10, RZ ;  /* 0x0000001008577824 */ /* 0x000fc600078e00ff */
[----:B------:R-:W-:Y:S02]  /*5500*/  LEA.HI R9, R9, R8, RZ, 0x3 ;  /* 0x0000000809097211 */ /* 0x000fe400078f18ff */
[----:B------:R-:W-:-:S03]  /*5510*/  LOP3.LUT R8, R202, 0x70, R87, 0xf8, !PT ;  /* 0x00000070ca087812 */ /* 0x000fc600078ef857 */
[----:B------:R-:W-:Y:S01]  /*5520*/  IMAD.SHL.U32 R9, R9, 0x400, RZ ;  /* 0x0000040009097824 */ /* 0x000fe200078e00ff */
[----:B------:R-:W-:-:S04]  /*5530*/  LOP3.LUT R10, R8, R10, RZ, 0x3c, !PT ;  /* 0x0000000a080a7212 */ /* 0x000fc800078e3cff */
[----:B------:R-:W-:Y:S01]  /*5540*/  LOP3.LUT R8, R9, 0xffffe000, RZ, 0xc0, !PT ;  /* 0xffffe00009087812 */ /* 0x000fe200078ec0ff */
[----:B------:R-:W-:-:S03]  /*5550*/  IMAD R9, R185, 0x4000, R46 ;  /* 0x00004000b9097824 */ /* 0x000fc600078e022e */
[----:B------:R-:W-:Y:S01]  /*5560*/  IADD3 R8, R10, R8, R203 ;  /* 0x000000080a087210 */ /* 0x000fe20007ffe0cb */
[----:B------:R-:W-:-:S04]  /*5570*/  IMAD.IADD R9, R22, 0x1, R9 ;  /* 0x0000000116097824 */ /* 0x000fc800078e0209 */
[----:B------:R-:W-:-:S04]  /*5580*/  IMAD R11, R185, 0x4000, R8 ;  /* 0x00004000b90b7824 */ /* 0x000fc800078e0208 */
[----:B------:R-:W-:Y:S02]  /*5590*/  IMAD.IADD R12, R22, 0x1, R11 ;  /* 0x00000001160c7824 */ /* 0x000fe400078e020b */
[----:B------:R-:W2:Y:S04]  /*55a0*/  LDS.128 R8, [R9+0x20000] ;  /* 0x0200000009087984 */ /* 0x000ea80000000c00 */
[----:B------:R-:W3:Y:S01]  /*55b0*/  LDS.128 R12, [R12+0x20000] ;  /* 0x020000000c0c7984 */ /* 0x000ee20000000c00 */
[----:B------:R-:W-:Y:S05]  /*55c0*/  @P3 BRA `(.L_x_1825) ;  /* 0x0000000c00383947 */ /* 0x000fea0003800000 */
[----:B------:R-:W-:Y:S01]  /*55d0*/  SHF.R.U32.HI R98, RZ, 0x8, R5 ;  /* 0x00000008ff627819 */ /* 0x000fe20000011605 */
[----:B--2---:R-:W-:Y:S01]  /*55e0*/  IMAD.MOV.U32 R24, RZ, RZ, R8 ;  /* 0x000000ffff187224 */ /* 0x004fe200078e0008 */
[--C-:B------:R-:W-:Y:S02]  /*55f0*/  SHF.R.U32.HI R93, RZ, 0x8, R7.reuse ;  /* 0x00000008ff5d7819 */ /* 0x100fe40000011607 */
[----:B------:R-:W-:Y:S02]  /*5600*/  LOP3.LUT R6, R7, 0xff0000ff, RZ, 0xc0, !PT ;  /* 0xff0000ff07067812 */ /* 0x000fe400078ec0ff */
[----:B------:R-:W-:Y:S01]  /*5610*/  SHF.R.U32.HI R99, RZ, 0x10, R7 ;  /* 0x00000010ff637819 */ /* 0x000fe20000011607 */
[----:B------:R-:W-:Y:S01]  /*5620*/  IMAD.SHL.U32 R93, R93, 0x100, RZ ;  /* 0x000001005d5d7824 */ /* 0x000fe200078e00ff */
[----:B------:R-:W-:Y:S02]  /*5630*/  SHF.R.U32.HI R97, RZ, 0x8, R27 ;  /* 0x00000008ff617819 */ /* 0x000fe4000001161b */
[----:B------:R-:W-:-:S02]  /*5640*/  LOP3.LUT R96, R27, 0xff0000ff, RZ, 0xc0, !PT ;  /* 0xff0000ff1b607812 */ /* 0x000fc400078ec0ff */
[----:B------:R-:W-:Y:S01]  /*5650*/  SHF.R.U32.HI R7, RZ, 0x10, R27 ;  /* 0x00000010ff077819 */ /* 0x000fe2000001161b */
[----:B------:R-:W-:Y:S01]  /*5660*/  IMAD.SHL.U32 R27, R98, 0x100, RZ ;  /* 0x00000100621b7824 */ /* 0x000fe200078e00ff */
[----:B------:R-:W-:Y:S01]  /*5670*/  LOP3.LUT R4, R5, 0xff0000ff, RZ, 0xc0, !PT ;  /* 0xff0000ff05047812 */ /* 0x000fe200078ec0ff */
[----:B------:R-:W-:Y:S01]  /*5680*/  IMAD.SHL.U32 R97, R97, 0x100, RZ ;  /* 0x0000010061617824 */ /* 0x000fe200078e00ff */
[----:B------:R-:W-:Y:S02]  /*5690*/  SHF.R.U32.HI R94, RZ, 0x10, R5 ;  /* 0x00000010ff5e7819 */ /* 0x000fe40000011605 */
[----:B------:R-:W-:Y:S02]  /*56a0*/  SHF.R.U32.HI R95, RZ, 0x8, R25 ;  /* 0x00000008ff5f7819 */ /* 0x000fe40000011619 */
[----:B------:R-:W-:Y:S01]  /*56b0*/  LOP3.LUT R4, R4, 0xff00, R27, 0xf8, !PT ;  /* 0x0000ff0004047812 */ /* 0x000fe200078ef81b */
[----:B------:R-:W-:Y:S01]  /*56c0*/  IMAD.U32 R27, R94, 0x10000, RZ ;  /* 0x000100005e1b7824 */ /* 0x000fe200078e00ff */
[----:B------:R-:W-:Y:S01]  /*56d0*/  LOP3.LUT R26, R25, 0xff0000ff, RZ, 0xc0, !PT ;  /* 0xff0000ff191a7812 */ /* 0x000fe200078ec0ff */
[----:B------:R-:W-:Y:S01]  /*56e0*/  IMAD.SHL.U32 R95, R95, 0x100, RZ ;  /* 0x000001005f5f7824 */ /* 0x000fe200078e00ff */
[----:B------:R-:W-:Y:S01]  /*56f0*/  SHF.R.U32.HI R5, RZ, 0x10, R25 ;  /* 0x00000010ff057819 */ /* 0x000fe20000011619 */
[----:B---3--:R-:W-:Y:S01]  /*5700*/  IMAD.MOV.U32 R25, RZ, RZ, R12 ;  /* 0x000000ffff197224 */ /* 0x008fe200078e000c */
[----:B------:R-:W-:-:S02]  /*5710*/  LOP3.LUT R93, R6, 0xff00, R93, 0xf8, !PT ;  /* 0x0000ff00065d7812 */ /* 0x000fc400078ef85d */
[----:B------:R-:W-:Y:S01]  /*5720*/  LOP3.LUT R6, R4, 0xff0000, R27, 0xf8, !PT ;  /* 0x00ff000004067812 */ /* 0x000fe200078ef81b */
[----:B------:R-:W-:Y:S01]  /*5730*/  IMAD.U32 R4, R99, 0x10000, RZ ;  /* 0x0001000063047824 */ /* 0x000fe200078e00ff */
[----:B------:R-:W-:Y:S01]  /*5740*/  LOP3.LUT R98, R96, 0xff00, R97, 0xf8, !PT ;  /* 0x0000ff0060627812 */ /* 0x000fe200078ef861 */
[----:B------:R-:W-:Y:S01]  /*5750*/  IMAD.U32 R5, R5, 0x10000, RZ ;  /* 0x0001000005057824 */ /* 0x000fe200078e00ff */
[----:B------:R-:W-:Y:S01]  /*5760*/  LOP3.LUT R94, R26, 0xff00, R95, 0xf8, !PT ;  /* 0x0000ff001a5e7812 */ /* 0x000fe200078ef85f */
[----:B------:R-:W-:Y:S01]  /*5770*/  IMAD.U32 R99, R7, 0x10000, RZ ;  /* 0x0001000007637824 */ /* 0x000fe200078e00ff */
[----:B------:R-:W-:Y:S02]  /*5780*/  F2FP.F16.E4M3.UNPACK_B R96, R92.H1 ;  /* 0x0000005cff60723e */ /* 0x000fe400030006ff */
[----:B------:R-:W-:Y:S02]  /*5790*/  F2FP.F16.E4M3.UNPACK_B R27, R25.H1 ;  /* 0x00000019ff1b723e */ /* 0x000fe400030006ff */
[----:B------:R-:W-:Y:S01]  /*57a0*/  F2FP.F16.E4M3.UNPACK_B R26, R24.H1 ;  /* 0x00000018ff1a723e */ /* 0x000fe200030006ff */
[----:B------:R-:W-:Y:S01]  /*57b0*/  HADD2.F32 R97, -RZ, R96.H0_H0 ;  /* 0x20000060ff617230 */ /* 0x000fe20000004100 */
[----:B------:R-:W-:Y:S01]  /*57c0*/  LOP3.LUT R4, R93, 0xff0000, R4, 0xf8, !PT ;  /* 0x00ff00005d047812 */ /* 0x000fe200078ef804 */
[----:B------:R-:W-:Y:S01]  /*57d0*/  HADD2.F32 R12, -RZ, R27.H0_H0 ;  /* 0x2000001bff0c7230 */ /* 0x000fe20000004100 */
[----:B------:R-:W-:Y:S01]  /*57e0*/  F2FP.F16.E4M3.UNPACK_B R93, R91.H1 ;  /* 0x0000005bff5d723e */ /* 0x000fe200030006ff */
[--C-:B------:R-:W-:Y:S01]  /*57f0*/  HADD2.F32 R8, -RZ, R26.reuse.H0_H0 ;  /* 0x2000001aff087230 */ /* 0x100fe20000004100 */
[----:B------:R-:W-:Y:S01]  /*5800*/  LOP3.LUT R7, R94, 0xff0000, R5, 0xf8, !PT ;  /* 0x00ff00005e077812 */ /* 0x000fe200078ef805 */
[----:B------:R-:W-:-:S02]  /*5810*/  HADD2.F32 R26, -RZ, R26.H1_H1 ;  /* 0x3000001aff1a7230 */ /* 0x000fc40000004100 */
[-C--:B------:R-:W-:Y:S01]  /*5820*/  FMUL.FTZ R101, R12, R97.reuse ;  /* 0x000000610c657220 */ /* 0x080fe20000410000 */
[--C-:B------:R-:W-:Y:S02]  /*5830*/  HADD2.F32 R95, -RZ, R93.reuse.H0_H0 ;  /* 0x2000005dff5f7230 */ /* 0x100fe40000004100 */
[----:B------:R-:W-:Y:S01]  /*5840*/  FMUL.FTZ R97, R8, R97 ;  /* 0x0000006108617220 */ /* 0x000fe20000410000 */
[----:B------:R-:W-:Y:S01]  /*5850*/  HADD2.F32 R94, -RZ, R93.H1_H1 ;  /* 0x3000005dff5e7230 */ /* 0x000fe20000004100 */
[----:B------:R-:W-:Y:S01]  /*5860*/  LOP3.LUT R5, R98, 0xff0000, R99, 0xf8, !PT ;  /* 0x00ff000062057812 */ /* 0x000fe200078ef863 */
[----:B------:R-:W-:Y:S02]  /*5870*/  HADD2.F32 R93, -RZ, R96.H1_H1 ;  /* 0x30000060ff5d7230 */ /* 0x000fe40000004100 */
[-C--:B------:R-:W-:Y:S01]  /*5880*/  FFMA.FTZ R8, R8, R95.reuse, -R101 ;  /* 0x0000005f08087223 */ /* 0x080fe20000010865 */
[----:B------:R-:W-:Y:S02]  /*5890*/  HADD2.F32 R27, -RZ, R27.H1_H1 ;  /* 0x3000001bff1b7230 */ /* 0x000fe40000004100 */
[----:B------:R-:W-:Y:S01]  /*58a0*/  FFMA.FTZ R12, R12, R95, R97 ;  /* 0x0000005f0c0c7223 */ /* 0x000fe20000010061 */
[----:B------:R-:W-:Y:S01]  /*58b0*/  F2FP.F16.E4M3.UNPACK_B R96, R92 ;  /* 0x0000005cff60723e */ /* 0x000fe200020006ff */
[----:B------:R-:W-:Y:S01]  /*58c0*/  FMUL.FTZ R98, R26, R93 ;  /* 0x0000005d1a627220 */ /* 0x000fe20000410000 */
[----:B------:R-:W-:-:S02]  /*58d0*/  F2FP.F16.E4M3.UNPACK_B R95, R91 ;  /* 0x0000005bff5f723e */ /* 0x000fc400020006ff */
[----:B------:R-:W-:Y:S01]  /*58e0*/  F2FP.F16.E4M3.UNPACK_B R92, R25 ;  /* 0x00000019ff5c723e */ /* 0x000fe200020006ff */
[C---:B------:R-:W-:Y:S01]  /*58f0*/  FMUL.FTZ R25, R27.reuse, R93 ;  /* 0x0000005d1b197220 */ /* 0x040fe20000410000 */
[----:B------:R-:W-:Y:S01]  /*5900*/  F2FP.F16.E4M3.UNPACK_B R91, R24 ;  /* 0x00000018ff5b723e */ /* 0x000fe200020006ff */
[----:B------:R-:W-:Y:S02]  /*5910*/  HADD2.F32 R97, -RZ, R96.H0_H0 ;  /* 0x20000060ff617230 */ /* 0x000fe40000004100 */
[-C--:B------:R-:W-:Y:S01]  /*5920*/  FFMA.FTZ R27, R27, R94.reuse, R98 ;  /* 0x0000005e1b1b7223 */ /* 0x080fe20000010062 */
[----:B------:R-:W-:Y:S02]  /*5930*/  HADD2.F32 R93, -RZ, R92.H0_H0 ;  /* 0x2000005cff5d7230 */ /* 0x000fe40000004100 */
[----:B------:R-:W-:Y:S01]  /*5940*/  FFMA.FTZ R25, R26, R94, -R25 ;  /* 0x0000005e1a197223 */ /* 0x000fe20000010819 */
[----:B------:R-:W-:Y:S02]  /*5950*/  HADD2.F32 R24, -RZ, R91.H0_H0 ;  /* 0x2000005bff187230 */ /* 0x000fe40000004100 */
[----:B------:R-:W-:-:S02]  /*5960*/  HADD2.F32 R96, -RZ, R96.H1_H1 ;  /* 0x30000060ff607230 */ /* 0x000fc40000004100 */
[-C--:B------:R-:W-:Y:S01]  /*5970*/  FMUL.FTZ R99, R93, R97.reuse ;  /* 0x000000615d637220 */ /* 0x080fe20000410000 */
[----:B------:R-:W-:Y:S02]  /*5980*/  HADD2.F32 R94, -RZ, R92.H1_H1 ;  /* 0x3000005cff5e7230 */ /* 0x000fe40000004100 */
[----:B------:R-:W-:Y:S01]  /*5990*/  FMUL.FTZ R98, R24, R97 ;  /* 0x0000006118627220 */ /* 0x000fe20000410000 */
[----:B------:R-:W-:Y:S01]  /*59a0*/  HADD2.F32 R26, -RZ, R95.H0_H0 ;  /* 0x2000005fff1a7230 */ /* 0x000fe20000004100 */
[----:B------:R-:W-:Y:S01]  /*59b0*/  F2FP.SATFINITE.E4M3.F32.PACK_AB_MERGE_C R8, R25, R8, RZ ;  /* 0x000000081908723e */ /* 0x000fe200048070ff */
[----:B------:R-:W-:Y:S02]  /*59c0*/  HADD2.F32 R91, -RZ, R91.H1_H1 ;  /* 0x3000005bff5b7230 */ /* 0x000fe40000004100 */
[----:B------:R-:W-:Y:S01]  /*59d0*/  FMUL.FTZ R92, R94, R96 ;  /* 0x000000605e5c7220 */ /* 0x000fe20000410000 */
[----:B------:R-:W-:Y:S02]  /*59e0*/  HADD2.F32 R97, -RZ, R95.H1_H1 ;  /* 0x3000005fff617230 */ /* 0x000fe40000004100 */
[-C--:B------:R-:W-:Y:S01]  /*59f0*/  FFMA.FTZ R24, R24, R26.reuse, -R99 ;  /* 0x0000001a18187223 */ /* 0x080fe20000010863 */
[----:B------:R-:W-:Y:S01]  /*5a00*/  FFMA.FTZ R26, R93, R26, R98 ;  /* 0x0000001a5d1a7223 */ /* 0x000fe20000010062 */
[----:B------:R-:W-:Y:S01]  /*5a10*/  F2FP.F16.E4M3.UNPACK_B R99, R89.H1 ;  /* 0x00000059ff63723e */ /* 0x000fe200030006ff */
[C---:B------:R-:W-:Y:S01]  /*5a20*/  FMUL.FTZ R103, R91.reuse, R96 ;  /* 0x000000605b677220 */ /* 0x040fe20000410000 */
[----:B------:R-:W-:Y:S01]  /*5a30*/  F2FP.F16.E4M3.UNPACK_B R95, R14.H1 ;  /* 0x0000000eff5f723e */ /* 0x000fe200030006ff */
[----:B------:R-:W-:Y:S01]  /*5a40*/  FFMA.FTZ R93, R91, R97, -R92 ;  /* 0x000000615b5d7223 */ /* 0x000fe2000001085c */
[----:B------:R-:W-:Y:S01]  /*5a50*/  F2FP.F16.E4M3.UNPACK_B R92, R10.H1 ;  /* 0x0000000aff5c723e */ /* 0x000fe200030006ff */
[----:B------:R-:W-:Y:S01]  /*5a60*/  HADD2.F32 R101, -RZ, R99.H0_H0 ;  /* 0x20000063ff657230 */ /* 0x000fe20000004100 */
[----:B------:R-:W-:Y:S01]  /*5a70*/  F2FP.F16.E4M3.UNPACK_B R98, R90.H1 ;  /* 0x0000005aff62723e */ /* 0x000fe200030006ff */
[----:B------:R-:W-:-:S02]  /*5a80*/  HADD2.F32 R96, -RZ, R95.H0_H0 ;  /* 0x2000005fff607230 */ /* 0x000fc40000004100 */
        /* <DEDUP_REMOVED lines=8> */
[----:B------:R-:W-:Y:S01]  /*5b10*/  F2FP.SATFINITE.E4M3.F32.PACK_AB_MERGE_C R12, R27, R12, RZ ;  /* 0x0000000c1b0c723e */ /* 0x000fe200048070ff */
[----:B------:R-:W-:-:S02]  /*5b20*/  HADD2.F32 R95, -RZ, R92.H1_H1 ;  /* 0x3000005cff5f7230 */ /* 0x000fc40000004100 */
[-C--:B------:R-:W-:Y:S01]  /*5b30*/  FMUL.FTZ R102, R97, R100.reuse ;  /* 0x0000006461667220 */ /* 0x080fe20000410000 */
[----:B------:R-:W-:Y:S02]  /*5b40*/  HADD2.F32 R98, -RZ, R98.H1_H1 ;  /* 0x30000062ff627230 */ /* 0x000fe40000004100 */
[-C--:B------:R-:W-:Y:S01]  /*5b50*/  FFMA.FTZ R92, R94, R99.reuse, -R103 ;  /* 0x000000635e5c7223 */ /* 0x080fe20000010867 */
[----:B------:R-:W-:Y:S01]  /*5b60*/  FFMA.FTZ R94, R96, R99, R101 ;  /* 0x00000063605e7223 */ /* 0x000fe20000010065 */
[C---:B------:R-:W-:Y:S01]  /*5b70*/  FMUL.FTZ R100, R95.reuse, R100 ;  /* 0x000000645f647220 */ /* 0x040fe20000410000 */
[----:B------:R-:W-:Y:S01]  /*5b80*/  F2FP.F16.E4M3.UNPACK_B R96, R89 ;  /* 0x00000059ff60723e */ /* 0x000fe200020006ff */
[----:B------:R-:W-:Y:S01]  /*5b90*/  FFMA.FTZ R89, R95, R98, -R102 ;  /* 0x000000625f597223 */ /* 0x000fe20000010866 */
[----:B------:R-:W-:Y:S01]  /*5ba0*/  F2FP.F16.E4M3.UNPACK_B R95, R14 ;  /* 0x0000000eff5f723e */ /* 0x000fe200020006ff */
[----:B------:R-:W-:Y:S01]  /*5bb0*/  FFMA.FTZ R105, R97, R98, R100 ;  /* 0x0000006261697223 */ /* 0x000fe20000010064 */
[----:B------:R-:W-:Y:S01]  /*5bc0*/  HADD2.F32 R14, -RZ, R10.H0_H0 ;  /* 0x2000000aff0e7230 */ /* 0x000fe20000004100 */
[----:B------:R-:W-:Y:S01]  /*5bd0*/  F2FP.SATFINITE.E4M3.F32.PACK_AB_MERGE_C R8, R93, R24, R8 ;  /* 0x000000185d08723e */ /* 0x000fe20004807008 */
[--C-:B------:R-:W-:Y:S01]  /*5be0*/  HADD2.F32 R99, -RZ, R96.reuse.H0_H0 ;  /* 0x20000060ff637230 */ /* 0x100fe20000004100 */
[----:B------:R-:W-:Y:S01]  /*5bf0*/  F2FP.F16.E4M3.UNPACK_B R27, R13 ;  /* 0x0000000dff1b723e */ /* 0x000fe200020006ff */
[----:B------:R-:W-:Y:S01]  /*5c00*/  HADD2.F32 R98, -RZ, R96.H1_H1 ;  /* 0x30000060ff627230 */ /* 0x000fe20000004100 */
[----:B------:R-:W-:Y:S01]  /*5c10*/  F2FP.F16.E4M3.UNPACK_B R96, R90 ;  /* 0x0000005aff60723e */ /* 0x000fe200020006ff */
[--C-:B------:R-:W-:Y:S01]  /*5c20*/  HADD2.F32 R90, -RZ, R95.reuse.H0_H0 ;  /* 0x2000005fff5a7230 */ /* 0x100fe20000004100 */
[----:B------:R-:W-:Y:S01]  /*5c30*/  F2FP.F16.E4M3.UNPACK_B R93, R7 ;  /* 0x00000007ff5d723e */ /* 0x000fe200020006ff */
[----:B------:R-:W-:Y:S01]  /*5c40*/  HADD2.F32 R95, -RZ, R95.H1_H1 ;  /* 0x3000005fff5f7230 */ /* 0x000fe20000004100 */
[----:B------:R-:W-:Y:S01]  /*5c50*/  F2FP.F16.E4M3.UNPACK_B R25, R9 ;  /* 0x00000009ff19723e */ /* 0x000fe200020006ff */
[----:B------:R-:W-:-:S02]  /*5c60*/  HADD2.F32 R10, -RZ, R10.H1_H1 ;  /* 0x3000000aff0a7230 */ /* 0x000fc40000004100 */
[-C--:B------:R-:W-:Y:S01]  /*5c70*/  FMUL.FTZ R101, R90, R99.reuse ;  /* 0x000000635a657220 */ /* 0x080fe20000410000 */
[--C-:B------:R-:W-:Y:S02]  /*5c80*/  HADD2.F32 R97, -RZ, R96.reuse.H0_H0 ;  /* 0x20000060ff617230 */ /* 0x100fe40000004100 */
[-C--:B------:R-:W-:Y:S01]  /*5c90*/  FMUL.FTZ R103, R95, R98.reuse ;  /* 0x000000625f677220 */ /* 0x080fe20000410000 */
[----:B------:R-:W-:Y:S02]  /*5ca0*/  HADD2.F32 R96, -RZ, R96.H1_H1 ;  /* 0x30000060ff607230 */ /* 0x000fe40000004100 */
[----:B------:R-:W-:Y:S01]  /*5cb0*/  FMUL.FTZ R99, R14, R99 ;  /* 0x000000630e637220 */ /* 0x000fe20000410000 */
[----:B------:R-:W-:Y:S01]  /*5cc0*/  FMUL.FTZ R98, R10, R98 ;  /* 0x000000620a627220 */ /* 0x000fe20000410000 */
[-C--:B------:R-:W-:Y:S01]  /*5cd0*/  FFMA.FTZ R101, R14, R97.reuse, -R101 ;  /* 0x000000610e657223 */ /* 0x080fe20000010865 */
[----:B------:R-:W-:Y:S01]  /*5ce0*/  F2FP.SATFINITE.E4M3.F32.PACK_AB_MERGE_C R12, R91, R26, R12 ;  /* 0x0000001a5b0c723e */ /* 0x000fe2000480700c */
[-C--:B------:R-:W-:Y:S01]  /*5cf0*/  FFMA.FTZ R10, R10, R96.reuse, -R103 ;  /* 0x000000600a0a7223 */ /* 0x080fe20000010867 */
[----:B------:R-:W-:Y:S01]  /*5d00*/  FFMA.FTZ R14, R90, R97, R99 ;  /* 0x000000615a0e7223 */ /* 0x000fe20000010063 */
[----:B------:R-:W-:Y:S01]  /*5d10*/  FFMA.FTZ R95, R95, R96, R98 ;  /* 0x000000605f5f7223 */ /* 0x000fe20000010062 */
[----:B------:R-:W-:Y:S01]  /*5d20*/  F2FP.SATFINITE.E4M3.F32.PACK_AB_MERGE_C R92, R89, R92, RZ ;  /* 0x0000005c595c723e */ /* 0x000fe200048070ff */
[----:B------:R-:W-:Y:S01]  /*5d30*/  HADD2.F32 R89, -RZ, R27.H0_H0 ;  /* 0x2000001bff597230 */ /* 0x000fe20000004100 */
[----:B------:R-:W-:Y:S01]  /*5d40*/  F2FP.F16.E4M3.UNPACK_B R91, R6 ;  /* 0x00000006ff5b723e */ /* 0x000fe200020006ff */
[----:B------:R-:W-:Y:S01]  /*5d50*/  HADD2.F32 R26, -RZ, R93.H0_H0 ;  /* 0x2000005dff1a7230 */ /* 0x000fe20000004100 */
[----:B------:R-:W-:Y:S01]  /*5d60*/  F2FP.SATFINITE.E4M3.F32.PACK_AB_MERGE_C R94, R105, R94, RZ ;  /* 0x0000005e695e723e */ /* 0x000fe200048070ff */
[----:B------:R-:W-:Y:S01]  /*5d70*/  HADD2.F32 R24, -RZ, R25.H0_H0 ;  /* 0x20000019ff187230 */ /* 0x000fe20000004100 */
[----:B------:R-:W-:Y:S01]  /*5d80*/  F2FP.SATFINITE.E4M3.F32.PACK_AB_MERGE_C R10, R10, R101, R92 ;  /* 0x000000650a0a723e */ /* 0x000fe2000480705c */
[----:B------:R-:W-:Y:S01]  /*5d90*/  HADD2.F32 R92, -RZ, R91.H0_H0 ;  /* 0x2000005bff5c7230 */ /* 0x000fe20000004100 */
[----:B------:R-:W-:Y:S01]  /*5da0*/  F2FP.SATFINITE.E4M3.F32.PACK_AB_MERGE_C R14, R95, R14, R94 ;  /* 0x0000000e5f0e723e */ /* 0x000fe2000480705e */
        /* <DEDUP_REMOVED lines=14> */
[----:B------:R-:W-:Y:S01]  /*5e90*/  F2FP.F16.E4M3.UNPACK_B R6, R6.H1 ;  /* 0x00000006ff06723e */ /* 0x000fe200030006ff */
[----:B------:R-:W-:Y:S02]  /*5ea0*/  HADD2.F32 R89, -RZ, R13.H0_H0 ;  /* 0x2000000dff597230 */ /* 0x000fe40000004100 */
[----:B------:R-:W-:Y:S01]  /*5eb0*/  FFMA.FTZ R26, R90, R91, R93 ;  /* 0x0000005b5a1a7223 */ /* 0x000fe2000001005d */
[----:B------:R-:W-:Y:S01]  /*5ec0*/  HADD2.F32 R94, -RZ, R92.H0_H0 ;  /* 0x2000005cff5e7230 */ /* 0x000fe20000004100 */
[----:B------:R-:W-:Y:S01]  /*5ed0*/  F2FP.F16.E4M3.UNPACK_B R91, R15 ;  /* 0x0000000fff5b723e */ /* 0x000fe200020006ff */
[----:B------:R-:W-:Y:S01]  /*5ee0*/  HADD2.F32 R7, -RZ, R27.H0_H0 ;  /* 0x2000001bff077230 */ /* 0x000fe20000004100 */
[----:B------:R-:W-:Y:S01]  /*5ef0*/  F2FP.F16.E4M3.UNPACK_B R99, R5 ;  /* 0x00000005ff63723e */ /* 0x000fe200020006ff */
[----:B------:R-:W-:-:S02]  /*5f00*/  HADD2.F32 R90, -RZ, R13.H1_H1 ;  /* 0x3000000dff5a7230 */ /* 0x000fc40000004100 */
[-C--:B------:R-:W-:Y:S01]  /*5f10*/  FMUL.FTZ R96, R89, R94.reuse ;  /* 0x0000005e59607220 */ /* 0x080fe20000410000 */
[----:B------:R-:W-:Y:S02]  /*5f20*/  HADD2.F32 R13, -RZ, R92.H1_H1 ;  /* 0x3000005cff0d7230 */ /* 0x000fe40000004100 */
[C---:B------:R-:W-:Y:S01]  /*5f30*/  FMUL.FTZ R94, R7.reuse, R94 ;  /* 0x0000005e075e7220 */ /* 0x040fe20000410000 */
[--C-:B------:R-:W-:Y:S01]  /*5f40*/  HADD2.F32 R92, -RZ, R6.reuse.H0_H0 ;  /* 0x20000006ff5c7230 */ /* 0x100fe20000004100 */
[----:B------:R-:W-:Y:S01]  /*5f50*/  F2FP.F16.E4M3.UNPACK_B R100, R5.H1 ;  /* 0x00000005ff64723e */ /* 0x000fe200030006ff */
[----:B------:R-:W-:Y:S02]  /*5f60*/  HADD2.F32 R27, -RZ, R27.H1_H1 ;  /* 0x3000001bff1b7230 */ /* 0x000fe40000004100 */
[CC--:B------:R-:W-:Y:S01]  /*5f70*/  FMUL.FTZ R98, R90.reuse, R13.reuse ;  /* 0x0000000d5a627220 */ /* 0x0c0fe20000410000 */
[----:B------:R-:W-:Y:S02]  /*5f80*/  HADD2.F32 R93, -RZ, R6.H1_H1 ;  /* 0x30000006ff5d7230 */ /* 0x000fe40000004100 */
[-C--:B------:R-:W-:Y:S01]  /*5f90*/  FFMA.FTZ R6, R7, R92.reuse, -R96 ;  /* 0x0000005c07067223 */ /* 0x080fe20000010860 */
[----:B------:R-:W-:Y:S01]  /*5fa0*/  FFMA.FTZ R7, R89, R92, R94 ;  /* 0x0000005c59077223 */ /* 0x000fe2000001005e */
[C---:B------:R-:W-:Y:S01]  /*5fb0*/  FMUL.FTZ R89, R27.reuse, R13 ;  /* 0x0000000d1b597220 */ /* 0x040fe20000410000 */
[----:B------:R-:W-:Y:S01]  /*5fc0*/  F2FP.F16.E4M3.UNPACK_B R92, R15.H1 ;  /* 0x0000000fff5c723e */ /* 0x000fe200030006ff */
[----:B------:R-:W-:Y:S01]  /*5fd0*/  FFMA.FTZ R13, R27, R93, -R98 ;  /* 0x0000005d1b0d7223 */ /* 0x000fe20000010862 */
[----:B------:R-:W-:Y:S01]  /*5fe0*/  F2FP.F16.E4M3.UNPACK_B R27, R11 ;  /* 0x0000000bff1b723e */ /* 0x000fe200020006ff */
[----:B------:R-:W-:Y:S01]  /*5ff0*/  FFMA.FTZ R90, R90, R93, R89 ;  /* 0x0000005d5a5a7223 */ /* 0x000fe20000010059 */
[----:B------:R-:W-:Y:S01]  /*6000*/  F2FP.F16.E4M3.UNPACK_B R11, R11.H1 ;  /* 0x0000000bff0b723e */ /* 0x000fe200030006ff */
[----:B------:R-:W-:Y:S01]  /*6010*/  HADD2.F32 R93, -RZ, R91.H0_H0 ;  /* 0x2000005bff5d7230 */ /* 0x000fe20000004100 */
[-C--:B------:R-:W-:Y:S01]  /*6020*/  F2FP.F16.E4M3.UNPACK_B R95, R4.reuse ;  /* 0x00000004ff5f723e */ /* 0x080fe200020006ff */
[----:B------:R-:W-:Y:S01]  /*6030*/  HADD2.F32 R15, -RZ, R27.H0_H0 ;  /* 0x2000001bff0f7230 */ /* 0x000fe20000004100 */
[----:B------:R-:W-:Y:S01]  /*6040*/  F2FP.F16.E4M3.UNPACK_B R96, R4.H1 ;  /* 0x00000004ff60723e */ /* 0x000fe200030006ff */
[----:B------:R-:W-:Y:S01]  /*6050*/  HADD2.F32 R4, -RZ, R99.H0_H0 ;  /* 0x20000063ff047230 */ /* 0x000fe20000004100 */
[----:B------:R-:W-:Y:S01]  /*6060*/  F2FP.SATFINITE.E4M3.F32.PACK_AB_MERGE_C R6, R13, R6, RZ ;  /* 0x000000060d06723e */ /* 0x000fe200048070ff */
[----:B------:R-:W-:Y:S01]  /*6070*/  HADD2.F32 R89, -RZ, R11.H0_H0 ;  /* 0x2000000bff597230 */ /* 0x000fe20000004100 */
[----:B------:R-:W-:Y:S01]  /*6080*/  F2FP.SATFINITE.E4M3.F32.PACK_AB_MERGE_C R7, R90, R7, RZ ;  /* 0x000000075a07723e */ /* 0x000fe200048070ff */
[----:B------:R-:W-:-:S02]  /*6090*/  HADD2.F32 R94, -RZ, R92.H0_H0 ;  /* 0x2000005cff5e7230 */ /* 0x000fc40000004100 */
[-C--:B------:R-:W-:Y:S01]  /*60a0*/  FMUL.FTZ R102, R93, R4.reuse ;  /* 0x000000045d667220 */ /* 0x080fe20000410000 */
[----:B------:R-:W-:Y:S02]  /*60b0*/  HADD2.F32 R5, -RZ, R100.H0_H0 ;  /* 0x20000064ff057230 */ /* 0x000fe40000004100 */
[----:B------:R-:W-:Y:S01]  /*60c0*/  FMUL.FTZ R104, R15, R4 ;  /* 0x000000040f687220 */ /* 0x000fe20000410000 */
[----:B------:R-:W-:Y:S01]  /*60d0*/  HADD2.F32 R98, -RZ, R95.H0_H0 ;  /* 0x2000005fff627230 */ /* 0x000fe20000004100 */
[----:B------:R-:W-:Y:S01]  /*60e0*/  F2FP.SATFINITE.E4M3.F32.PACK_AB_MERGE_C R9, R9, R24, R6 ;  /* 0x000000180909723e */ /* 0x000fe20004807006 */
[----:B------:R-:W-:Y:S02]  /*60f0*/  HADD2.F32 R92, -RZ, R92.H1_H1 ;  /* 0x3000005cff5c7230 */ /* 0x000fe40000004100 */
[-C--:B------:R-:W-:Y:S01]  /*6100*/  FMUL.FTZ R106, R94, R5.reuse ;  /* 0x000000055e6a7220 */ /* 0x080fe20000410000 */
[----:B------:R-:W-:Y:S02]  /*6110*/  HADD2.F32 R100, -RZ, R100.H1_H1 ;  /* 0x30000064ff647230 */ /* 0x000fe40000004100 */
[----:B------:R-:W-:Y:S01]  /*6120*/  FMUL.FTZ R101, R89, R5 ;  /* 0x0000000559657220 */ /* 0x000fe20000410000 */
[----:B------:R-:W-:-:S02]  /*6130*/  HADD2.F32 R11, -RZ, R11.H1_H1 ;  /* 0x3000000bff0b7230 */ /* 0x000fc40000004100 */
[-C--:B------:R-:W-:Y:S01]  /*6140*/  FFMA.FTZ R4, R15, R98.reuse, -R102 ;  /* 0x000000620f047223 */ /* 0x080fe20000010866 */
[----:B------:R-:W-:Y:S02]  /*6150*/  HADD2.F32 R97, -RZ, R96.H0_H0 ;  /* 0x20000060ff617230 */ /* 0x000fe40000004100 */
[----:B------:R-:W-:Y:S01]  /*6160*/  FFMA.FTZ R5, R93, R98, R104 ;  /* 0x000000625d057223 */ /* 0x000fe20000010068 */
[----:B------:R-:W-:Y:S02]  /*6170*/  HADD2.F32 R91, -RZ, R91.H1_H1 ;  /* 0x3000005bff5b7230 */ /* 0x000fe40000004100 */
[-C--:B------:R-:W-:Y:S01]  /*6180*/  FMUL.FTZ R102, R92, R100.reuse ;  /* 0x000000645c667220 */ /* 0x080fe20000410000 */
[----:B------:R-:W-:Y:S02]  /*6190*/  HADD2.F32 R98, -RZ, R99.H1_H1 ;  /* 0x30000063ff627230 */ /* 0x000fe40000004100 */
[----:B------:R-:W-:Y:S01]  /*61a0*/  FMUL.FTZ R15, R11, R100 ;  /* 0x000000640b0f7220 */ /* 0x000fe20000410000 */
[----:B------:R-:W-:-:S02]  /*61b0*/  HADD2.F32 R27, -RZ, R27.H1_H1 ;  /* 0x3000001bff1b7230 */ /* 0x000fc40000004100 */
[-C--:B------:R-:W-:Y:S01]  /*61c0*/  FFMA.FTZ R101, R94, R97.reuse, R101 ;  /* 0x000000615e657223 */ /* 0x080fe20000010065 */
[----:B------:R-:W-:Y:S02]  /*61d0*/  HADD2.F32 R96, -RZ, R96.H1_H1 ;  /* 0x30000060ff607230 */ /* 0x000fe40000004100 */
[-C--:B------:R-:W-:Y:S01]  /*61e0*/  FMUL.FTZ R100, R91, R98.reuse ;  /* 0x000000625b647220 */ /* 0x080fe20000410000 */
[----:B------:R-:W-:Y:S02]  /*61f0*/  HADD2.F32 R94, -RZ, R95.H1_H1 ;  /* 0x3000005fff5e7230 */ /* 0x000fe40000004100 */
[----:B------:R-:W-:Y:S01]  /*6200*/  FFMA.FTZ R106, R89, R97, -R106 ;  /* 0x00000061596a7223 */ /* 0x000fe2000001086a */
[----:B------:R-:W-:Y:S01]  /*6210*/  FMUL.FTZ R98, R27, R98 ;  /* 0x000000621b627220 */ /* 0x000fe20000410000 */
[-C--:B------:R-:W-:Y:S01]  /*6220*/  FFMA.FTZ R11, R11, R96.reuse, -R102 ;  /* 0x000000600b0b7223 */ /* 0x080fe20000010866 */
[----:B------:R-:W-:Y:S01]  /*6230*/  FFMA.FTZ R92, R92, R96, R15 ;  /* 0x000000605c5c7223 */ /* 0x000fe2000001000f */
[-C--:B------:R-:W-:Y:S01]  /*6240*/  FFMA.FTZ R27, R27, R94.reuse, -R100 ;  /* 0x0000005e1b1b7223 */ /* 0x080fe20000010864 */
[----:B------:R-:W-:Y:S01]  /*6250*/  FFMA.FTZ R98, R91, R94, R98 ;  /* 0x0000005e5b627223 */ /* 0x000fe20000010062 */
[----:B------:R-:W-:-:S02]  /*6260*/  F2FP.SATFINITE.E4M3.F32.PACK_AB_MERGE_C R13, R26, R25, R7 ;  /* 0x000000191a0d723e */ /* 0x000fc40004807007 */
[----:B------:R-:W-:Y:S02]  /*6270*/  F2FP.SATFINITE.E4M3.F32.PACK_AB_MERGE_C R11, R11, R106, RZ ;  /* 0x0000006a0b0b723e */ /* 0x000fe400048070ff */
[----:B------:R-:W-:Y:S02]  /*6280*/  F2FP.SATFINITE.E4M3.F32.PACK_AB_MERGE_C R92, R92, R101, RZ ;  /* 0x000000655c5c723e */ /* 0x000fe400048070ff */
[----:B------:R-:W-:Y:S02]  /*6290*/  F2FP.SATFINITE.E4M3.F32.PACK_AB_MERGE_C R11, R27, R4, R11 ;  /* 0x000000041b0b723e */ /* 0x000fe4000480700b */
[----:B------:R-:W-:-:S07]  /*62a0*/  F2FP.SATFINITE.E4M3.F32.PACK_AB_MERGE_C R15, R98, R5, R92 ;  /* 0x00000005620f723e */ /* 0x000fce000480705c */
.L_x_1825:
[----:B------:R-:W-:Y:S05]  /*62b0*/  BSYNC B2 ;  /* 0x0000000000027941 */ /* 0x000fea0003800000 */
.L_x_1824:
[----:B------:R-:W-:Y:S01]  /*62c0*/  ISETP.GE.AND P4, PT, R87, R86, PT ;  /* 0x000000565700720c */ /* 0x000fe20003f86270 */
[----:B--2---:R4:W-:-:S12]  /*62d0*/  ST.E.128 desc[UR36][R68.64], R8 ;  /* 0x0000000844007985 */ /* 0x0049d8000c101d24 */
[----:B------:R-:W-:-:S04]  /*62e0*/  @!P4 IADD3 R4, P6, R83, R87, RZ ;  /* 0x000000575304c210 */ /* 0x000fc80007fde0ff */
[----:B------:R-:W-:-:S05]  /*62f0*/  @!P4 LEA.HI.X.SX32 R5, R87, R81, 0x1, P6 ;  /* 0x000000515705c211 */ /* 0x000fca00030f0eff */
[----:B---3--:R4:W-:Y:S04]  /*6300*/  @!P4 ST.E.128 desc[UR36][R4.64], R12 ;  /* 0x0000000c0400c985 */ /* 0x0089e8000c101d24 */
.L_x_1823:
[----:B------:R-:W-:Y:S05]  /*6310*/  BSYNC B1 ;  /* 0x0000000000017941 */ /* 0x000fea0003800000 */
.L_x_1822:
[----:B------:R-:W-:-:S03]  /*6320*/  UMOV UR4, 0xffffffff ;  /* 0xffffffff00047882 */ /* 0x000fc60000000000 */
[----:B------:R-:W-:Y:S05]  /*6330*/  BRA.DIV UR4, `(.L_x_1826) ;  /* 0x0000024e04dc7947 */ /* 0x000fea000b800000 */
[----:B------:R0:W0:Y:S04]  /*6340*/  SHFL.IDX PT, R25, R80, 0x1, 0x181f ;  /* 0x00381f0050197f89 */ /* 0x00002800000e0000 */
[----:B----4-:R4:W0:Y:S02]  /*6350*/  SHFL.IDX PT, R14, R79, 0x1, 0x181f ;  /* 0x00381f004f0e7f89 */ /* 0x01082400000e0000 */
.L_x_2201:
[----:B------:R-:W-:-:S04]  /*6360*/  IADD3 R4, R187, 0x20, RZ ;  /* 0x00000020bb047810 */ /* 0x000fc80007ffe0ff */
[----:B------:R-:W-:-:S13]  /*6370*/  ISETP.GE.OR P4, PT, R4, R75, P1 ;  /* 0x0000004b0400720c */ /* 0x000fda0000f86670 */
[----:B------:R-:W-:Y:S05]  /*6380*/  @P4 BRA `(.L_x_1811) ;  /* 0x0000001000d44947 */ /* 0x000fea0003800000 */
[----:B------:R-:W-:Y:S01]  /*6390*/  SEL R88, R57, R88, !P0 ;  /* 0x0000005839587207 */ /* 0x000fe20004000000 */
[----:B------:R-:W-:Y:S01]  /*63a0*/  BSSY B1, `(.L_x_1827) ;  /* 0x00000e9000017945 */ /* 0x000fe20003800000 */
[----:B------:R-:W-:Y:S02]  /*63b0*/  SHF.R.U32.HI R7, RZ, 0x3, R209 ;  /* 0x00000003ff077819 */ /* 0x000fe400000116d1 */
[----:B------:R-:W-:Y:S02]  /*63c0*/  SHF.R.S32.HI R5, RZ, 0x1f, R88 ;  /* 0x0000001fff057819 */ /* 0x000fe40000011458 */
[----:B0-----:R-:W-:Y:S02]  /*63d0*/  IADD3 R12, P4, R62, R14, RZ ;  /* 0x0000000e3e0c7210 */ /* 0x001fe40007f9e0ff */
[----:B------:R-:W-:-:S03]  /*63e0*/  LEA.HI R88, R5, R88, RZ, 0x5 ;  /* 0x0000005805587211 */ /* 0x000fc600078f28ff */
[----:B------:R-:W-:Y:S01]  /*63f0*/  IMAD.X R13, R25, 0x1, R66, P4 ;  /* 0x00000001190d7824 */ /* 0x000fe200020e0642 */
[----:B------:R-:W-:-:S04]  /*6400*/  LEA.HI.SX32 R88, R88, R65, 0x1b ;  /* 0x0000004158587211 */ /* 0x000fc800078fdaff */
[----:B------:R-:W-:Y:S01]  /*6410*/  SHF.R.S32.HI R5, RZ, 0x1f, R88 ;  /* 0x0000001fff057819 */ /* 0x000fe20000011458 */
[----:B------:R-:W-:-:S03]  /*6420*/  IMAD.SHL.U32 R15, R88, 0x10, RZ ;  /* 0x00000010580f7824 */ /* 0x000fc600078e00ff */
[----:B------:R-:W-:Y:S02]  /*6430*/  LEA.HI R5, R5, R88, RZ, 0x3 ;  /* 0x0000005805057211 */ /* 0x000fe400078f18ff */
[----:B------:R-:W-:-:S03]  /*6440*/  LOP3.LUT R4, R209, 0x70, R15, 0xf8, !PT ;  /* 0x00000070d1047812 */ /* 0x000fc600078ef80f */
[----:B------:R-:W-:Y:S01]  /*6450*/  IMAD.SHL.U32 R6, R5, 0x400, RZ ;  /* 0x0000040005067824 */ /* 0x000fe200078e00ff */
[----:B------:R-:W-:-:S04]  /*6460*/  LOP3.LUT R5, R4, R7, RZ, 0x3c, !PT ;  /* 0x0000000704057212 */ /* 0x000fc800078e3cff */
[----:B------:R-:W-:-:S04]  /*6470*/  LOP3.LUT R4, R6, 0xffffe000, RZ, 0xc0, !PT ;  /* 0xffffe00006047812 */ /* 0x000fc800078ec0ff */
[----:B------:R-:W-:Y:S01]  /*6480*/  IADD3 R4, R5, R4, R212 ;  /* 0x0000000405047210 */ /* 0x000fe20007ffe0d4 */
[----:B------:R-:W-:-:S04]  /*6490*/  IMAD R5, R185, 0x4000, R47 ;  /* 0x00004000b9057824 */ /* 0x000fc800078e022f */
[----:B------:R-:W-:Y:S02]  /*64a0*/  IMAD R7, R185, 0x4000, R4 ;  /* 0x00004000b9077824 */ /* 0x000fe400078e0204 */
[C---:B------:R-:W-:Y:S02]  /*64b0*/  IMAD.IADD R5, R22.reuse, 0x1, R5 ;  /* 0x0000000116057824 */ /* 0x040fe400078e0205 */
[----:B------:R-:W-:-:S04]  /*64c0*/  IMAD.IADD R8, R22, 0x1, R7 ;  /* 0x0000000116087824 */ /* 0x000fc800078e0207 */
[----:B------:R-:W0:Y:S04]  /*64d0*/  LDS.128 R4, [R5+0x20000] ;  /* 0x0200000005047984 */ /* 0x000e280000000c00 */
[----:B------:R-:W0:Y:S01]  /*64e0*/  LDS.128 R8, [R8+0x20000] ;  /* 0x0200000008087984 */ /* 0x000e220000000c00 */
[----:B------:R-:W-:Y:S05]  /*64f0*/  @P3 BRA `(.L_x_1828) ;  /* 0x0000000c004c3947 */ /* 0x000fea0003800000 */
[--C-:B------:R-:W-:Y:S01]  /*6500*/  SHF.R.U32.HI R26, RZ, 0x8, R29.reuse ;  /* 0x00000008ff1a7819 */ /* 0x100fe2000001161d */
[----:B0-----:R-:W-:Y:S01]  /*6510*/  IMAD.MOV.U32 R30, RZ, RZ, R8 ;  /* 0x000000ffff1e7224 */ /* 0x001fe200078e0008 */
[----:B----4-:R-:W-:Y:S01]  /*6520*/  SHF.R.U32.HI R79, RZ, 0x10, R29 ;  /* 0x00000010ff4f7819 */ /* 0x010fe2000001161d */
[----:B------:R-:W-:Y:S01]  /*6530*/  IMAD.MOV.U32 R24, RZ, RZ, R5 ;  /* 0x000000ffff187224 */ /* 0x000fe200078e0005 */
[----:B------:R-:W-:Y:S01]  /*6540*/  LOP3.LUT R27, R29, 0xff0000ff, RZ, 0xc0, !PT ;  /* 0xff0000ff1d1b7812 */ /* 0x000fe200078ec0ff */
[----:B------:R-:W-:Y:S01]  /*6550*/  IMAD.MOV.U32 R29, RZ, RZ, R4 ;  /* 0x000000ffff1d7224 */ /* 0x000fe200078e0004 */
[----:B------:R-:W-:Y:S01]  /*6560*/  SHF.R.U32.HI R69, RZ, 0x8, R31 ;  /* 0x00000008ff457819 */ /* 0x000fe2000001161f */
[----:B------:R-:W-:Y:S01]  /*6570*/  IMAD.SHL.U32 R4, R26, 0x100, RZ ;  /* 0x000001001a047824 */ /* 0x000fe200078e00ff */
[----:B------:R-:W-:Y:S01]  /*6580*/  SHF.R.U32.HI R32, RZ, 0x8, R33 ;  /* 0x00000008ff207819 */ /* 0x000fe20000011621 */
[----:B------:R-:W-:Y:S01]  /*6590*/  IMAD.MOV.U32 R26, RZ, RZ, R6 ;  /* 0x000000ffff1a7224 */ /* 0x000fe200078e0006 */
[----:B------:R-:W-:Y:S01]  /*65a0*/  SHF.R.U32.HI R28, RZ, 0x8, R35 ;  /* 0x00000008ff1c7819 */ /* 0x000fe20000011623 */
[----:B------:R-:W-:Y:S01]  /*65b0*/  IMAD.U32 R6, R79, 0x10000, RZ ;  /* 0x000100004f067824 */ /* 0x000fe200078e00ff */
[----:B------:R-:W-:Y:S01]  /*65c0*/  LOP3.LUT R27, R27, 0xff00, R4, 0xf8, !PT ;  /* 0x0000ff001b1b7812 */ /* 0x000fe200078ef804 */
[----:B------:R-:W-:Y:S01]  /*65d0*/  IMAD.SHL.U32 R4, R69, 0x100, RZ ;  /* 0x0000010045047824 */ /* 0x000fe200078e00ff */
[----:B------:R-:W-:Y:S01]  /*65e0*/  SHF.R.U32.HI R80, RZ, 0x10, R31 ;  /* 0x00000010ff507819 */ /* 0x000fe2000001161f */
[----:B------:R-:W-:Y:S01]  /*65f0*/  IMAD.SHL.U32 R8, R32, 0x100, RZ ;  /* 0x0000010020087824 */ /* 0x000fe200078e00ff */
[----:B------:R-:W-:Y:S01]  /*6600*/  SHF.R.U32.HI R34, RZ, 0x10, R33 ;  /* 0x00000010ff227819 */ /* 0x000fe20000011621 */
[----:B------:R-:W-:Y:S01]  /*6610*/  IMAD.SHL.U32 R28, R28, 0x100, RZ ;  /* 0x000001001c1c7824 */ /* 0x000fe200078e00ff */
[----:B------:R-:W-:-:S02]  /*6620*/  SHF.R.U32.HI R68, RZ, 0x10, R35 ;  /* 0x00000010ff447819 */ /* 0x000fc40000011623 */
[----:B------:R-:W-:Y:S02]  /*6630*/  LOP3.LUT R31, R31, 0xff0000ff, RZ, 0xc0, !PT ;  /* 0xff0000ff1f1f7812 */ /* 0x000fe400078ec0ff */
[----:B------:R-:W-:Y:S01]  /*6640*/  LOP3.LUT R33, R33, 0xff0000ff, RZ, 0xc0, !PT ;  /* 0xff0000ff21217812 */ /* 0x000fe200078ec0ff */
[----:B------:R-:W-:Y:S01]  /*6650*/  IMAD.U32 R68, R68, 0x10000, RZ ;  /* 0x0001000044447824 */ /* 0x000fe200078e00ff */
[----:B------:R-:W-:Y:S02]  /*6660*/  LOP3.LUT R35, R35, 0xff0000ff, RZ, 0xc0, !PT ;  /* 0xff0000ff23237812 */ /* 0x000fe400078ec0ff */
[----:B------:R-:W-:Y:S02]  /*6670*/  LOP3.LUT R5, R31, 0xff00, R4, 0xf8, !PT ;  /* 0x0000ff001f057812 */ /* 0x000fe400078ef804 */
[----:B------:R-:W-:Y:S01]  /*6680*/  LOP3.LUT R69, R33, 0xff00, R8, 0xf8, !PT ;  /* 0x0000ff0021457812 */ /* 0x000fe200078ef808 */
[----:B------:R-:W-:Y:S01]  /*6690*/  IMAD.U32 R8, R34, 0x10000, RZ ;  /* 0x0001000022087824 */ /* 0x000fe200078e00ff */
[----:B------:R-:W-:-:S02]  /*66a0*/  LOP3.LUT R79, R35, 0xff00, R28, 0xf8, !PT ;  /* 0x0000ff00234f7812 */ /* 0x000fc400078ef81c */
[----:B------:R-:W-:Y:S02]  /*66b0*/  SHF.L.U32 R4, R80, 0x10, RZ ;  /* 0x0000001050047819 */ /* 0x000fe400000006ff */
[----:B------:R-:W-:Y:S02]  /*66c0*/  F2FP.F16.E4M3.UNPACK_B R35, R85.H1 ;  /* 0x00000055ff23723e */ /* 0x000fe400030006ff */
[----:B------:R-:W-:Y:S02]  /*66d0*/  F2FP.F16.E4M3.UNPACK_B R33, R30.H1 ;  /* 0x0000001eff21723e */ /* 0x000fe400030006ff */
[----:B------:R-:W-:Y:S02]  /*66e0*/  F2FP.F16.E4M3.UNPACK_B R31, R29.H1 ;  /* 0x0000001dff1f723e */ /* 0x000fe400030006ff */
[----:B------:R-:W-:Y:S01]  /*66f0*/  LOP3.LUT R6, R27, 0xff0000, R6, 0xf8, !PT ;  /* 0x00ff00001b067812 */ /* 0x000fe200078ef806 */
[----:B------:R-:W-:Y:S01]  /*6700*/  HADD2.F32 R28, -RZ, R33.H0_H0 ;  /* 0x20000021ff1c7230 */ /* 0x000fe20000004100 */
[----:B------:R-:W-:Y:S01]  /*6710*/  LOP3.LUT R4, R5, 0xff0000, R4, 0xf8, !PT ;  /* 0x00ff000005047812 */ /* 0x000fe200078ef804 */
[----:B------:R-:W-:Y:S01]  /*6720*/  HADD2.F32 R5, -RZ, R35.H0_H0 ;  /* 0x20000023ff057230 */ /* 0x000fe20000004100 */
[----:B------:R-:W-:Y:S01]  /*6730*/  F2FP.F16.E4M3.UNPACK_B R32, R82.H1 ;  /* 0x00000052ff20723e */ /* 0x000fe200030006ff */
[----:B------:R-:W-:Y:S01]  /*6740*/  HADD2.F32 R27, -RZ, R31.H0_H0 ;  /* 0x2000001fff1b7230 */ /* 0x000fe20000004100 */
[----:B------:R-:W-:Y:S01]  /*6750*/  LOP3.LUT R8, R69, 0xff0000, R8, 0xf8, !PT ;  /* 0x00ff000045087812 */ /* 0x000fe200078ef808 */
[----:B------:R-:W-:-:S02]  /*6760*/  HADD2.F32 R35, -RZ, R35.H1_H1 ;  /* 0x30000023ff237230 */ /* 0x000fc40000004100 */
[CC--:B------:R-:W-:Y:S01]  /*6770*/  FMUL.FTZ R80, R28.reuse, R5.reuse ;  /* 0x000000051c507220 */ /* 0x0c0fe20000410000 */
[--C-:B------:R-:W-:Y:S02]  /*6780*/  HADD2.F32 R34, -RZ, R32.reuse.H0_H0 ;  /* 0x20000020ff227230 */ /* 0x100fe40000004100 */
[----:B--2---:R-:W-:Y:S01]  /*6790*/  FMUL.FTZ R81, R27, R5 ;  /* 0x000000051b517220 */ /* 0x004fe20000410000 */
[----:B------:R-:W-:Y:S01]  /*67a0*/  LOP3.LUT R5, R79, 0xff0000, R68, 0xf8, !PT ;  /* 0x00ff00004f057812 */ /* 0x000fe200078ef844 */
[----:B------:R-:W-:Y:S01]  /*67b0*/  HADD2.F32 R69, -RZ, R32.H1_H1 ;  /* 0x30000020ff457230 */ /* 0x000fe20000004100 */
[----:B------:R-:W-:Y:S01]  /*67c0*/  F2FP.F16.E4M3.UNPACK_B R85, R85 ;  /* 0x00000055ff55723e */ /* 0x000fe200020006ff */
[----:B------:R-:W-:Y:S02]  /*67d0*/  HADD2.F32 R68, -RZ, R33.H1_H1 ;  /* 0x30000021ff447230 */ /* 0x000fe40000004100 */
[-C--:B------:R-:W-:Y:S01]  /*67e0*/  FFMA.FTZ R27, R27, R34.reuse, -R80 ;  /* 0x000000221b1b7223 */ /* 0x080fe20000010850 */
[----:B------:R-:W-:Y:S01]  /*67f0*/  FFMA.FTZ R28, R28, R34, R81 ;  /* 0x000000221c1c7223 */ /* 0x000fe20000010051 */
[----:B------:R-:W-:Y:S01]  /*6800*/  HADD2.F32 R32, -RZ, R31.H1_H1 ;  /* 0x3000001fff207230 */ /* 0x000fe20000004100 */
[----:B------:R-:W-:Y:S01]  /*6810*/  F2FP.F16.E4M3.UNPACK_B R34, R30 ;  /* 0x0000001eff22723e */ /* 0x000fe200020006ff */
[----:B------:R-:W-:Y:S01]  /*6820*/  HADD2.F32 R80, -RZ, R85.H0_H0 ;  /* 0x20000055ff507230 */ /* 0x000fe20000004100 */
[----:B------:R-:W-:Y:S01]  /*6830*/  F2FP.F16.E4M3.UNPACK_B R33, R29 ;  /* 0x0000001dff21723e */ /* 0x000fe200020006ff */
[-C--:B------:R-:W-:Y:S01]  /*6840*/  FMUL.FTZ R29, R68, R35.reuse ;  /* 0x00000023441d7220 */ /* 0x080fe20000410000 */
[----:B------:R-:W-:Y:S01]  /*6850*/  F2FP.F16.E4M3.UNPACK_B R82, R82 ;  /* 0x00000052ff52723e */ /* 0x000fe200020006ff */
[----:B------:R-:W-:Y:S01]  /*6860*/  FMUL.FTZ R79, R32, R35 ;  /* 0x00000023204f7220 */ /* 0x000fe20000410000 */
[----:B------:R-:W-:-:S02]  /*6870*/  HADD2.F32 R35, -RZ, R34.H0_H0 ;  /* 0x20000022ff237230 */ /* 0x000fc40000004100 */
[-C--:B------:R-:W-:Y:S01]  /*6880*/  FFMA.FTZ R30, R32, R69.reuse, -R29 ;  /* 0x00000045201e7223 */ /* 0x080fe2000001081d */
[----:B------:R-:W-:Y:S02]  /*6890*/  HADD2.F32 R31, -RZ, R33.H0_H0 ;  /* 0x20000021ff1f7230 */ /* 0x000fe40000004100 */
[----:B------:R-:W-:Y:S01]  /*68a0*/  FFMA.FTZ R29, R68, R69, R79 ;  /* 0x00000045441d7223 */ /* 0x000fe2000001004f */
[----:B------:R-:W-:Y:S02]  /*68b0*/  HADD2.F32 R32, -RZ, R82.H0_H0 ;  /* 0x20000052ff207230 */ /* 0x000fe40000004100 */
[-C--:B------:R-:W-:Y:S01]  /*68c0*/  FMUL.FTZ R88, R35, R80.reuse ;  /* 0x0000005023587220 */ /* 0x080fe20000410000 */
[----:B------:R-:W-:Y:S02]  /*68d0*/  HADD2.F32 R85, -RZ, R85.H1_H1 ;  /* 0x30000055ff557230 */ /* 0x000fe40000004100 */
[----:B------:R-:W-:Y:S01]  /*68e0*/  FMUL.FTZ R80, R31, R80 ;  /* 0x000000501f507220 */ /* 0x000fe20000410000 */
[----:B------:R-:W-:Y:S01]  /*68f0*/  HADD2.F32 R68, -RZ, R34.H1_H1 ;  /* 0x30000022ff447230 */ /* 0x000fe20000004100 */
[----:B------:R-:W-:Y:S01]  /*6900*/  F2FP.F16.E4M3.UNPACK_B R81, R84.H1 ;  /* 0x00000054ff51723e */ /* 0x000fe200030006ff */
[----:B------:R-:W-:Y:S01]  /*6910*/  HADD2.F32 R33, -RZ, R33.H1_H1 ;  /* 0x30000021ff217230 */ /* 0x000fe20000004100 */
[----:B------:R-:W-:Y:S01]  /*6920*/  F2FP.F16.E4M3.UNPACK_B R69, R10.H1 ;  /* 0x0000000aff45723e */ /* 0x000fe200030006ff */
[----:B------:R-:W-:-:S02]  /*6930*/  HADD2.F32 R82, -RZ, R82.H1_H1 ;  /* 0x30000052ff527230 */ /* 0x000fc40000004100 */
[-C--:B------:R-:W-:Y:S01]  /*6940*/  FFMA.FTZ R31, R31, R32.reuse, -R88 ;  /* 0x000000201f1f7223 */ /* 0x080fe20000010858 */
[CC--:B------:R-:W-:Y:S01]  /*6950*/  FMUL.FTZ R34, R68.reuse, R85.reuse ;  /* 0x0000005544227220 */ /* 0x0c0fe20000410000 */
[----:B------:R-:W-:Y:S01]  /*6960*/  FFMA.FTZ R32, R35, R32, R80 ;  /* 0x0000002023207223 */ /* 0x000fe20000010050 */
[C---:B------:R-:W-:Y:S01]  /*6970*/  FMUL.FTZ R85, R33.reuse, R85 ;  /* 0x0000005521557220 */ /* 0x040fe20000410000 */
[----:B------:R-:W-:Y:S01]  /*6980*/  F2FP.F16.E4M3.UNPACK_B R80, R78.H1 ;  /* 0x0000004eff50723e */ /* 0x000fe200030006ff */
[----:B---3--:R-:W-:Y:S01]  /*6990*/  HADD2.F32 R83, -RZ, R81.H0_H0 ;  /* 0x20000051ff537230 */ /* 0x008fe20000004100 */
[----:B------:R-:W-:Y:S01]  /*69a0*/  F2FP.F16.E4M3.UNPACK_B R35, R26.H1 ;  /* 0x0000001aff23723e */ /* 0x000fe200030006ff */
[----:B------:R-:W-:Y:S02]  /*69b0*/  HADD2.F32 R79, -RZ, R69.H0_H0 ;  /* 0x20000045ff4f7230 */ /* 0x000fe40000004100 */
[-C--:B------:R-:W-:Y:S01]  /*69c0*/  FFMA.FTZ R34, R33, R82.reuse, -R34 ;  /* 0x0000005221227223 */ /* 0x080fe20000010822 */
[----:B------:R-:W-:Y:S01]  /*69d0*/  FFMA.FTZ R33, R68, R82, R85 ;  /* 0x0000005244217223 */ /* 0x000fe20000010055 */
[----:B------:R-:W-:Y:S01]  /*69e0*/  HADD2.F32 R82, -RZ, R81.H1_H1 ;  /* 0x30000051ff527230 */ /* 0x000fe20000004100 */
[----:B------:R-:W-:Y:S01]  /*69f0*/  F2FP.F16.E4M3.UNPACK_B R84, R84 ;  /* 0x00000054ff54723e */ /* 0x000fe200020006ff */
[----:B------:R-:W-:-:S02]  /*6a00*/  HADD2.F32 R68, -RZ, R35.H0_H0 ;  /* 0x20000023ff447230 */ /* 0x000fc40000004100 */
[-C--:B------:R-:W-:Y:S01]  /*6a10*/  FMUL.FTZ R85, R79, R83.reuse ;  /* 0x000000534f557220 */ /* 0x080fe20000410000 */
[--C-:B------:R-:W-:Y:S01]  /*6a20*/  HADD2.F32 R81, -RZ, R80.reuse.H0_H0 ;  /* 0x20000050ff517230 */ /* 0x100fe20000004100 */
[----:B------:R-:W-:Y:S01]  /*6a30*/  F2FP.F16.E4M3.UNPACK_B R26, R26 ;  /* 0x0000001aff1a723e */ /* 0x000fe200020006ff */
[----:B------:R-:W-:Y:S02]  /*6a40*/  HADD2.F32 R69, -RZ, R69.H1_H1 ;  /* 0x30000045ff457230 */ /* 0x000fe40000004100 */
[C---:B------:R-:W-:Y:S01]  /*6a50*/  FMUL.FTZ R88, R68.reuse, R83 ;  /* 0x0000005344587220 */ /* 0x040fe20000410000 */
[----:B------:R-:W-:Y:S02]  /*6a60*/  HADD2.F32 R35, -RZ, R35.H1_H1 ;  /* 0x30000023ff237230 */ /* 0x000fe40000004100 */
[-C--:B------:R-:W-:Y:S01]  /*6a70*/  FFMA.FTZ R85, R68, R81.reuse, -R85 ;  /* 0x0000005144557223 */ /* 0x080fe20000010855 */
[----:B------:R-:W-:Y:S02]  /*6a80*/  HADD2.F32 R80, -RZ, R80.H1_H1 ;  /* 0x30000050ff507230 */ /* 0x000fe40000004100 */
[-C--:B------:R-:W-:Y:S01]  /*6a90*/  FMUL.FTZ R68, R69, R82.reuse ;  /* 0x0000005245447220 */ /* 0x080fe20000410000 */
[----:B------:R-:W-:Y:S01]  /*6aa0*/  FFMA.FTZ R88, R79, R81, R88 ;  /* 0x000000514f587223 */ /* 0x000fe20000010058 */
[C---:B------:R-:W-:Y:S01]  /*6ab0*/  FMUL.FTZ R90, R35.reuse, R82 ;  /* 0x00000052235a7220 */ /* 0x040fe20000410000 */
[----:B------:R-:W-:Y:S01]  /*6ac0*/  F2FP.F16.E4M3.UNPACK_B R78, R78 ;  /* 0x0000004eff4e723e */ /* 0x000fe200020006ff */
[----:B------:R-:W-:Y:S01]  /*6ad0*/  FFMA.FTZ R82, R35, R80, -R68 ;  /* 0x0000005023527223 */ /* 0x000fe20000010844 */
[----:B------:R-:W-:Y:S01]  /*6ae0*/  F2FP.F16.E4M3.UNPACK_B R35, R10 ;  /* 0x0000000aff23723e */ /* 0x000fe200020006ff */
[----:B------:R-:W-:-:S02]  /*6af0*/  HADD2.F32 R79, -RZ, R84.H0_H0 ;  /* 0x20000054ff4f7230 */ /* 0x000fc40000004100 */
[----:B------:R-:W-:Y:S01]  /*6b00*/  FFMA.FTZ R87, R69, R80, R90 ;  /* 0x0000005045577223 */ /* 0x000fe2000001005a */
[----:B------:R-:W-:Y:S01]  /*6b10*/  HADD2.F32 R84, -RZ, R84.H1_H1 ;  /* 0x30000054ff547230 */ /* 0x000fe20000004100 */
[----:B------:R-:W-:Y:S01]  /*6b20*/  F2FP.SATFINITE.E4M3.F32.PACK_AB_MERGE_C R27, R30, R27, RZ ;  /* 0x0000001b1e1b723e */ /* 0x000fe200048070ff */
[--C-:B------:R-:W-:Y:S01]  /*6b30*/  HADD2.F32 R68, -RZ, R35.reuse.H0_H0 ;  /* 0x20000023ff447230 */ /* 0x100fe20000004100 */
[----:B------:R-:W-:Y:S01]  /*6b40*/  F2FP.SATFINITE.E4M3.F32.PACK_AB_MERGE_C R29, R29, R28, RZ ;  /* 0x0000001c1d1d723e */ /* 0x000fe200048070ff */
[--C-:B------:R-:W-:Y:S01]  /*6b50*/  HADD2.F32 R10, -RZ, R26.reuse.H0_H0 ;  /* 0x2000001aff0a7230 */ /* 0x100fe20000004100 */
[----:B------:R-:W-:Y:S01]  /*6b60*/  F2FP.F16.E4M3.UNPACK_B R30, R24 ;  /* 0x00000018ff1e723e */ /* 0x000fe200020006ff */
[----:B------:R-:W-:Y:S02]  /*6b70*/  HADD2.F32 R35, -RZ, R35.H1_H1 ;  /* 0x30000023ff237230 */ /* 0x000fe40000004100 */
[----:B------:R-:W-:Y:S01]  /*6b80*/  FMUL.FTZ R81, R68, R79 ;  /* 0x0000004f44517220 */ /* 0x000fe20000410000 */
[----:B------:R-:W-:-:S02]  /*6b90*/  HADD2.F32 R26, -RZ, R26.H1_H1 ;  /* 0x3000001aff1a7230 */ /* 0x000fc40000004100 */
[----:B------:R-:W-:Y:S01]  /*6ba0*/  FMUL.FTZ R79, R10, R79 ;  /* 0x0000004f0a4f7220 */ /* 0x000fe20000410000 */
[--C-:B------:R-:W-:Y:S02]  /*6bb0*/  HADD2.F32 R69, -RZ, R78.reuse.H0_H0 ;  /* 0x2000004eff457230 */ /* 0x100fe40000004100 */
[CC--:B------:R-:W-:Y:S01]  /*6bc0*/  FMUL.FTZ R83, R35.reuse, R84.reuse ;  /* 0x0000005423537220 */ /* 0x0c0fe20000410000 */
[----:B------:R-:W-:Y:S02]  /*6bd0*/  HADD2.F32 R78, -RZ, R78.H1_H1 ;  /* 0x3000004eff4e7230 */ /* 0x000fe40000004100 */
[----:B------:R-:W-:Y:S01]  /*6be0*/  FMUL.FTZ R84, R26, R84 ;  /* 0x000000541a547220 */ /* 0x000fe20000410000 */
[----:B------:R-:W-:Y:S01]  /*6bf0*/  F2FP.SATFINITE.E4M3.F32.PACK_AB_MERGE_C R28, R34, R31, R27 ;  /* 0x0000001f221c723e */ /* 0x000fe2000480701b */
[-C--:B------:R-:W-:Y:S01]  /*6c00*/  FFMA.FTZ R81, R10, R69.reuse, -R81 ;  /* 0x000000450a517223 */ /* 0x080fe20000010851 */
[----:B------:R-:W-:Y:S01]  /*6c10*/  FFMA.FTZ R10, R68, R69, R79 ;  /* 0x00000045440a7223 */ /* 0x000fe2000001004f */
[-C--:B------:R-:W-:Y:S01]  /*6c20*/  FFMA.FTZ R69, R35, R78.reuse, R84 ;  /* 0x0000004e23457223 */ /* 0x080fe20000010054 */
[----:B------:R-:W-:Y:S01]  /*6c30*/  F2FP.F16.E4M3.UNPACK_B R35, R9 ;  /* 0x00000009ff23723e */ /* 0x000fe200020006ff */
[----:B------:R-:W-:Y:S01]  /*6c40*/  FFMA.FTZ R26, R26, R78, -R83 ;  /* 0x0000004e1a1a7223 */ /* 0x000fe20000010853 */
[----:B------:R-:W-:-:S02]  /*6c50*/  F2FP.F16.E4M3.UNPACK_B R68, R8 ;  /* 0x00000008ff44723e */ /* 0x000fc400020006ff */
[----:B------:R-:W-:Y:S01]  /*6c60*/  F2FP.SATFINITE.E4M3.F32.PACK_AB_MERGE_C R27, R33, R32, R29 ;  /* 0x00000020211b723e */ /* 0x000fe2000480701d */
[----:B------:R-:W-:Y:S01]  /*6c70*/  HADD2.F32 R31, -RZ, R35.H0_H0 ;  /* 0x20000023ff1f7230 */ /* 0x000fe20000004100 */
[----:B------:R-:W-:Y:S01]  /*6c80*/  F2FP.F16.E4M3.UNPACK_B R33, R6 ;  /* 0x00000006ff21723e */ /* 0x000fe200020006ff */
[----:B------:R-:W-:Y:S01]  /*6c90*/  HADD2.F32 R32, -RZ, R68.H0_H0 ;  /* 0x20000044ff207230 */ /* 0x000fe20000004100 */
[----:B------:R-:W-:Y:S01]  /*6ca0*/  F2FP.SATFINITE.E4M3.F32.PACK_AB_MERGE_C R87, R87, R88, RZ ;  /* 0x000000585757723e */ /* 0x000fe200048070ff */
[----:B------:R-:W-:Y:S01]  /*6cb0*/  HADD2.F32 R29, -RZ, R30.H0_H0 ;  /* 0x2000001eff1d7230 */ /* 0x000fe20000004100 */
[----:B------:R-:W-:Y:S01]  /*6cc0*/  F2FP.F16.E4M3.UNPACK_B R6, R6.H1 ;  /* 0x00000006ff06723e */ /* 0x000fe200030006ff */
[----:B------:R-:W-:Y:S02]  /*6cd0*/  HADD2.F32 R34, -RZ, R33.H0_H0 ;  /* 0x20000021ff227230 */ /* 0x000fe40000004100 */
[----:B------:R-:W-:Y:S01]  /*6ce0*/  FMUL.FTZ R78, R31, R32 ;  /* 0x000000201f4e7220 */ /* 0x000fe20000410000 */
[----:B------:R-:W-:-:S02]  /*6cf0*/  HADD2.F32 R35, -RZ, R35.H1_H1 ;  /* 0x30000023ff237230 */ /* 0x000fc40000004100 */
[----:B------:R-:W-:Y:S01]  /*6d00*/  FMUL.FTZ R80, R29, R32 ;  /* 0x000000201d507220 */ /* 0x000fe20000410000 */
[----:B------:R-:W-:Y:S01]  /*6d10*/  HADD2.F32 R68, -RZ, R68.H1_H1 ;  /* 0x30000044ff447230 */ /* 0x000fe20000004100 */
[----:B------:R-:W-:Y:S01]  /*6d20*/  F2FP.SATFINITE.E4M3.F32.PACK_AB_MERGE_C R10, R69, R10, R87 ;  /* 0x0000000a450a723e */ /* 0x000fe20004807057 */
[----:B------:R-:W-:Y:S02]  /*6d30*/  HADD2.F32 R32, -RZ, R30.H1_H1 ;  /* 0x3000001eff207230 */ /* 0x000fe40000004100 */
[-C--:B------:R-:W-:Y:S01]  /*6d40*/  FFMA.FTZ R29, R29, R34.reuse, -R78 ;  /* 0x000000221d1d7223 */ /* 0x080fe2000001084e */
[----:B------:R-:W-:Y:S01]  /*6d50*/  FFMA.FTZ R30, R31, R34, R80 ;  /* 0x000000221f1e7223 */ /* 0x000fe20000010050 */
[----:B------:R-:W-:Y:S02]  /*6d60*/  HADD2.F32 R34, -RZ, R33.H1_H1 ;  /* 0x30000021ff227230 */ /* 0x000fe40000004100 */
[-C--:B------:R-:W-:Y:S01]  /*6d70*/  FMUL.FTZ R69, R35, R68.reuse ;  /* 0x0000004423457220 */ /* 0x080fe20000410000 */
[----:B------:R-:W-:Y:S01]  /*6d80*/  FMUL.FTZ R78, R32, R68 ;  /* 0x00000044204e7220 */ /* 0x000fe20000410000 */
[----:B------:R-:W-:-:S02]  /*6d90*/  F2FP.F16.E4M3.UNPACK_B R33, R9.H1 ;  /* 0x00000009ff21723e */ /* 0x000fc400030006ff */
[----:B------:R-:W-:Y:S01]  /*6da0*/  F2FP.F16.E4M3.UNPACK_B R68, R8.H1 ;  /* 0x00000008ff44723e */ /* 0x000fe200030006ff */
[----:B------:R-:W-:Y:S01]  /*6db0*/  FFMA.FTZ R9, R35, R34, R78 ;  /* 0x0000002223097223 */ /* 0x000fe2000001004e */
[----:B------:R-:W-:Y:S01]  /*6dc0*/  F2FP.F16.E4M3.UNPACK_B R31, R24.H1 ;  /* 0x00000018ff1f723e */ /* 0x000fe200030006ff */
[----:B------:R-:W-:Y:S01]  /*6dd0*/  FFMA.FTZ R24, R32, R34, -R69 ;  /* 0x0000002220187223 */ /* 0x000fe20000010845 */
[----:B------:R-:W-:Y:S01]  /*6de0*/  HADD2.F32 R32, -RZ, R33.H0_H0 ;  /* 0x20000021ff207230 */ /* 0x000fe20000004100 */
[----:B------:R-:W-:Y:S01]  /*6df0*/  F2FP.SATFINITE.E4M3.F32.PACK_AB_MERGE_C R82, R82, R85, RZ ;  /* 0x000000555252723e */ /* 0x000fe200048070ff */
[----:B------:R-:W-:Y:S01]  /*6e00*/  HADD2.F32 R69, -RZ, R68.H0_H0 ;  /* 0x20000044ff457230 */ /* 0x000fe20000004100 */
[----:B------:R-:W-:Y:S01]  /*6e10*/  F2FP.F16.E4M3.UNPACK_B R80, R5.H1 ;  /* 0x00000005ff50723e */ /* 0x000fe200030006ff */
[----:B------:R-:W-:Y:S01]  /*6e20*/  HADD2.F32 R8, -RZ, R31.H0_H0 ;  /* 0x2000001fff087230 */ /* 0x000fe20000004100 */
[----:B------:R-:W-:Y:S01]  /*6e30*/  F2FP.SATFINITE.E4M3.F32.PACK_AB_MERGE_C R26, R26, R81, R82 ;  /* 0x000000511a1a723e */ /* 0x000fe20004807052 */
[----:B------:R-:W-:-:S02]  /*6e40*/  HADD2.F32 R35, -RZ, R6.H0_H0 ;  /* 0x20000006ff237230 */ /* 0x000fc40000004100 */
[-C--:B------:R-:W-:Y:S01]  /*6e50*/  FMUL.FTZ R79, R32, R69.reuse ;  /* 0x00000045204f7220 */ /* 0x080fe20000410000 */
[----:B------:R-:W-:Y:S02]  /*6e60*/  HADD2.F32 R31, -RZ, R31.H1_H1 ;  /* 0x3000001fff1f7230 */ /* 0x000fe40000004100 */
[C---:B------:R-:W-:Y:S01]  /*6e70*/  FMUL.FTZ R69, R8.reuse, R69 ;  /* 0x0000004508457220 */ /* 0x040fe20000410000 */
[----:B------:R-:W-:Y:S02]  /*6e80*/  HADD2.F32 R34, -RZ, R68.H1_H1 ;  /* 0x30000044ff227230 */ /* 0x000fe40000004100 */
[----:B------:R-:W-:Y:S02]  /*6e90*/  HADD2.F32 R68, -RZ, R6.H1_H1 ;  /* 0x30000006ff447230 */ /* 0x000fe40000004100 */
[-C--:B------:R-:W-:Y:S01]  /*6ea0*/  FFMA.FTZ R6, R8, R35.reuse, -R79 ;  /* 0x0000002308067223 */ /* 0x080fe2000001084f */
[----:B------:R-:W-:Y:S02]  /*6eb0*/  HADD2.F32 R33, -RZ, R33.H1_H1 ;  /* 0x30000021ff217230 */ /* 0x000fe40000004100 */
[----:B------:R-:W-:Y:S01]  /*6ec0*/  FFMA.FTZ R8, R32, R35, R69 ;  /* 0x0000002320087223 */ /* 0x000fe20000010045 */
[----:B------:R-:W-:Y:S01]  /*6ed0*/  FMUL.FTZ R32, R31, R34 ;  /* 0x000000221f207220 */ /* 0x000fe20000410000 */
[----:B------:R-:W-:Y:S01]  /*6ee0*/  F2FP.F16.E4M3.UNPACK_B R79, R5 ;  /* 0x00000005ff4f723e */ /* 0x000fe200020006ff */
[----:B------:R-:W-:-:S02]  /*6ef0*/  HADD2.F32 R81, -RZ, R80.H0_H0 ;  /* 0x20000050ff517230 */ /* 0x000fc40000004100 */
[C---:B------:R-:W-:Y:S01]  /*6f00*/  FMUL.FTZ R78, R33.reuse, R34 ;  /* 0x00000022214e7220 */ /* 0x040fe20000410000 */
[-C--:B------:R-:W-:Y:S01]  /*6f10*/  FFMA.FTZ R85, R33, R68.reuse, R32 ;  /* 0x0000004421557223 */ /* 0x080fe20000010020 */
[----:B------:R-:W-:Y:S01]  /*6f20*/  F2FP.F16.E4M3.UNPACK_B R33, R11.H1 ;  /* 0x0000000bff21723e */ /* 0x000fe200030006ff */
[----:B------:R-:W-:Y:S02]  /*6f30*/  HADD2.F32 R80, -RZ, R80.H1_H1 ;  /* 0x30000050ff507230 */ /* 0x000fe40000004100 */
[----:B------:R-:W-:Y:S01]  /*6f40*/  FFMA.FTZ R83, R31, R68, -R78 ;  /* 0x000000441f537223 */ /* 0x000fe2000001084e */
[-C--:B------:R-:W-:Y:S01]  /*6f50*/  F2FP.F16.E4M3.UNPACK_B R31, R7.reuse ;  /* 0x00000007ff1f723e */ /* 0x080fe200020006ff */
[--C-:B------:R-:W-:Y:S01]  /*6f60*/  HADD2.F32 R82, -RZ, R79.reuse.H0_H0 ;  /* 0x2000004fff527230 */ /* 0x100fe20000004100 */
[----:B------:R-:W-:Y:S01]  /*6f70*/  F2FP.F16.E4M3.UNPACK_B R7, R7.H1 ;  /* 0x00000007ff07723e */ /* 0x000fe200030006ff */
[----:B------:R-:W-:Y:S01]  /*6f80*/  HADD2.F32 R79, -RZ, R79.H1_H1 ;  /* 0x3000004fff4f7230 */ /* 0x000fe20000004100 */
[----:B------:R-:W-:-:S02]  /*6f90*/  F2FP.F16.E4M3.UNPACK_B R5, R4 ;  /* 0x00000004ff05723e */ /* 0x000fc400020006ff */
[----:B------:R-:W-:Y:S01]  /*6fa0*/  F2FP.F16.E4M3.UNPACK_B R68, R4.H1 ;  /* 0x00000004ff44723e */ /* 0x000fe200030006ff */
[----:B------:R-:W-:Y:S01]  /*6fb0*/  HADD2.F32 R4, -RZ, R33.H0_H0 ;  /* 0x20000021ff047230 */ /* 0x000fe20000004100 */
[----:B------:R-:W-:Y:S01]  /*6fc0*/  F2FP.F16.E4M3.UNPACK_B R34, R11 ;  /* 0x0000000bff22723e */ /* 0x000fe200020006ff */
        /* <DEDUP_REMOVED lines=8> */
[--C-:B------:R-:W-:Y:S02]  /*7050*/  HADD2.F32 R35, -RZ, R34.reuse.H0_H0 ;  /* 0x20000022ff237230 */ /* 0x100fe40000004100 */
[-C--:B------:R-:W-:Y:S01]  /*7060*/  FMUL.FTZ R32, R33, R80.reuse ;  /* 0x0000005021207220 */ /* 0x080fe20000410000 */
[--C-:B------:R-:W-:Y:S02]  /*7070*/  HADD2.F32 R11, -RZ, R31.reuse.H0_H0 ;  /* 0x2000001fff0b7230 */ /* 0x100fe40000004100 */
[----:B------:R-:W-:Y:S01]  /*7080*/  FMUL.FTZ R80, R7, R80 ;  /* 0x0000005007507220 */ /* 0x000fe20000410000 */
[----:B------:R-:W-:Y:S02]  /*7090*/  HADD2.F32 R34, -RZ, R34.H1_H1 ;  /* 0x30000022ff227230 */ /* 0x000fe40000004100 */
[----:B------:R-:W-:Y:S01]  /*70a0*/  FFMA.FTZ R81, R4, R69, R81 ;  /* 0x0000004504517223 */ /* 0x000fe20000010051 */
[----:B------:R-:W-:-:S02]  /*70b0*/  HADD2.F32 R31, -RZ, R31.H1_H1 ;  /* 0x3000001fff1f7230 */ /* 0x000fc40000004100 */
[-C--:B------:R-:W-:Y:S01]  /*70c0*/  FMUL.FTZ R84, R35, R82.reuse ;  /* 0x0000005223547220 */ /* 0x080fe20000410000 */
[----:B------:R-:W-:Y:S02]  /*70d0*/  HADD2.F32 R68, -RZ, R68.H1_H1 ;  /* 0x30000044ff447230 */ /* 0x000fe40000004100 */
[CC--:B------:R-:W-:Y:S01]  /*70e0*/  FMUL.FTZ R4, R34.reuse, R79.reuse ;  /* 0x0000004f22047220 */ /* 0x0c0fe20000410000 */
[--C-:B------:R-:W-:Y:S02]  /*70f0*/  HADD2.F32 R78, -RZ, R5.reuse.H0_H0 ;  /* 0x20000005ff4e7230 */ /* 0x100fe40000004100 */
[----:B------:R-:W-:Y:S01]  /*7100*/  FMUL.FTZ R82, R11, R82 ;  /* 0x000000520b527220 */ /* 0x000fe20000410000 */
[----:B------:R-:W-:Y:S02]  /*7110*/  HADD2.F32 R5, -RZ, R5.H1_H1 ;  /* 0x30000005ff057230 */ /* 0x000fe40000004100 */
[----:B------:R-:W-:Y:S01]  /*7120*/  FMUL.FTZ R79, R31, R79 ;  /* 0x0000004f1f4f7220 */ /* 0x000fe20000410000 */
[-C--:B------:R-:W-:Y:S01]  /*7130*/  FFMA.FTZ R32, R7, R68.reuse, -R32 ;  /* 0x0000004407207223 */ /* 0x080fe20000010820 */
[----:B------:R-:W-:Y:S01]  /*7140*/  FFMA.FTZ R80, R33, R68, R80 ;  /* 0x0000004421507223 */ /* 0x000fe20000010050 */
[-C--:B------:R-:W-:Y:S01]  /*7150*/  FFMA.FTZ R84, R11, R78.reuse, -R84 ;  /* 0x0000004e0b547223 */ /* 0x080fe20000010854 */
[----:B------:R-:W-:Y:S01]  /*7160*/  FFMA.FTZ R82, R35, R78, R82 ;  /* 0x0000004e23527223 */ /* 0x000fe20000010052 */
[-C--:B------:R-:W-:Y:S01]  /*7170*/  FFMA.FTZ R31, R31, R5.reuse, -R4 ;  /* 0x000000051f1f7223 */ /* 0x080fe20000010804 */
[----:B------:R-:W-:Y:S01]  /*7180*/  FFMA.FTZ R79, R34, R5, R79 ;  /* 0x00000005224f7223 */ /* 0x000fe2000001004f */
[----:B------:R-:W-:Y:S01]  /*7190*/  F2FP.SATFINITE.E4M3.F32.PACK_AB_MERGE_C R8, R85, R8, RZ ;  /* 0x000000085508723e */ /* 0x000fe200048070ff */
[----:B------:R-:W-:Y:S01]  /*71a0*/  IMAD.MOV.U32 R4, RZ, RZ, R28 ;  /* 0x000000ffff047224 */ /* 0x000fe200078e001c */
[----:B------:R-:W-:-:S02]  /*71b0*/  F2FP.SATFINITE.E4M3.F32.PACK_AB_MERGE_C R32, R32, R87, RZ ;  /* 0x000000572020723e */ /* 0x000fc400048070ff */
[----:B------:R-:W-:Y:S02]  /*71c0*/  F2FP.SATFINITE.E4M3.F32.PACK_AB_MERGE_C R80, R80, R81, RZ ;  /* 0x000000515050723e */ /* 0x000fe400048070ff */
[----:B------:R-:W-:Y:S01]  /*71d0*/  F2FP.SATFINITE.E4M3.F32.PACK_AB_MERGE_C R5, R24, R29, R6 ;  /* 0x0000001d1805723e */ /* 0x000fe20004807006 */
[----:B------:R-:W-:Y:S01]  /*71e0*/  IMAD.MOV.U32 R6, RZ, RZ, R26 ;  /* 0x000000ffff067224 */ /* 0x000fe200078e001a */
[----:B------:R-:W-:Y:S01]  /*71f0*/  F2FP.SATFINITE.E4M3.F32.PACK_AB_MERGE_C R9, R9, R30, R8 ;  /* 0x0000001e0909723e */ /* 0x000fe20004807008 */
[----:B------:R-:W-:Y:S01]  /*7200*/  IMAD.MOV.U32 R8, RZ, RZ, R27 ;  /* 0x000000ffff087224 */ /* 0x000fe200078e001b */
[----:B------:R-:W-:Y:S02]  /*7210*/  F2FP.SATFINITE.E4M3.F32.PACK_AB_MERGE_C R7, R31, R84, R32 ;  /* 0x000000541f07723e */ /* 0x000fe40004807020 */
[----:B------:R-:W-:-:S07]  /*7220*/  F2FP.SATFINITE.E4M3.F32.PACK_AB_MERGE_C R11, R79, R82, R80 ;  /* 0x000000524f0b723e */ /* 0x000fce0004807050 */
.L_x_1828:
[----:B------:R-:W-:Y:S05]  /*7230*/  BSYNC B1 ;  /* 0x0000000000017941 */ /* 0x000fea0003800000 */
.L_x_1827:
[----:B0-----:R0:W-:Y:S01]  /*7240*/  ST.E.128 desc[UR36][R12.64], R4 ;  /* 0x000000040c007985 */ /* 0x0011e2000c101d24 */
[----:B------:R-:W-:-:S13]  /*7250*/  ISETP.GE.AND P3, PT, R15, R86, PT ;  /* 0x000000560f00720c */ /* 0x000fda0003f66270 */
[----:B------:R-:W-:Y:S05]  /*7260*/  @P3 BRA `(.L_x_1811) ;  /* 0x00000004001c3947 */ /* 0x000fea0003800000 */
[----:B0-----:R-:W-:-:S04]  /*7270*/  IADD3 R4, P3, R15, R14, RZ ;  /* 0x0000000e0f047210 */ /* 0x001fc80007f7e0ff */
[----:B------:R-:W-:-:S05]  /*7280*/  LEA.HI.X.SX32 R5, R15, R25, 0x1, P3 ;  /* 0x000000190f057211 */ /* 0x000fca00018f0eff */
[----:B------:R0:W-:Y:S01]  /*7290*/  ST.E.128 desc[UR36][R4.64], R8 ;  /* 0x0000000804007985 */ /* 0x0001e2000c101d24 */
[----:B------:R-:W-:Y:S05]  /*72a0*/  BRA `(.L_x_1811) ;  /* 0x00000004000c7947 */ /* 0x000fea0003800000 */
.L_x_1792:
[----:B------:R-:W-:-:S06]  /*72b0*/  UISETP.NE.AND UP0, UPT, UR61, 0x3, UPT ;  /* 0x000000033d00788c */ /* 0x000fcc000bf05270 */
[----:B------:R-:W-:-:S13]  /*72c0*/  PLOP3.LUT P5, PT, PT, PT, UP0, 0x80, 0x0 ;  /* 0x000000000000781c */ /* 0x000fda0003faf008 */
[----:B------:R-:W-:Y:S05]  /*72d0*/  @!P5 BRA `(.L_x_1829) ;  /* 0x000000000004d947 */ /* 0x000fea0003800000 */
[----:B------:R-:W-:Y:S01]  /*72e0*/  BPT.TRAP 0x1 ;  /* 0x000000040000795c */ /* 0x000fe20000300000 */
.L_x_1829:
[----:B------:R-:W-:Y:S01]  /*72f0*/  IMAD R76, R185, 0x8, R22 ;  /* 0x00000008b94c7824 */ /* 0x000fe200078e0216 */
[----:B------:R-:W-:Y:S01]  /*7300*/  SHF.L.U32 R77, R200, 0x1f, RZ ;  /* 0x0000001fc84d7819 */ /* 0x000fe200000006ff */
[----:B------:R-:W-:Y:S01]  /*7310*/  BSSY B1, `(.L_x_1830) ;  /* 0x0000004000017945 */ /* 0x000fe20003800000 */
[----:B------:R-:W-:Y:S02]  /*7320*/  SHF.R.S32.HI R73, RZ, 0x1f, R72 ;  /* 0x0000001fff497819 */ /* 0x000fe40000011448 */
[----:B------:R-:W0:Y:S02]  /*7330*/  SYNCS.PHASECHK.TRANS64.TRYWAIT P3, [R76+URZ+0x28490], R77 ;  /* 0x0284904d4c0075a7 */ /* 0x000e24000806017f */
[----:B0-----:R-:W-:Y:S05]  /*7340*/  @!P3 BRA `(.L_x_1831) ;  /* 0x000002400020b947 */ /* 0x001fea0003800000 */
.L_x_2202:
[----:B------:R-:W-:Y:S05]  /*7350*/  BSYNC B1 ;  /* 0x0000000000017941 */ /* 0x000fea0003800000 */
.L_x_1830:
[----:B------:R-:W-:Y:S01]  /*7360*/  ULDC.64 UR4, c[0x0][0x300] ;  /* 0x0000c00000047ab9 */ /* 0x000fe20000000a00 */
[----:B-----5:R-:W-:Y:S01]  /*7370*/  SHF.R.S32.HI R74, RZ, 0x1f, R71 ;  /* 0x0000001fff4a7819 */ /* 0x020fe20000011447 */
[----:B------:R-:W-:Y:S01]  /*7380*/  IMAD R7, R73, UR4, RZ ;  /* 0x0000000449077c24 */ /* 0x000fe2000f8e02ff */
[----:B------:R-:W-:Y:S01]  /*7390*/  ULDC.64 UR6, c[0x0][0x2e8] ;  /* 0x0000ba0000067ab9 */ /* 0x000fe20000000a00 */
[----:B------:R-:W-:-:S04]  /*73a0*/  IMAD.WIDE.U32 R4, R72, UR4, RZ ;  /* 0x0000000448047c25 */ /* 0x000fc8000f8e00ff */
        /* <DEDUP_REMOVED lines=20> */
.L_x_2206:
[----:B------:R-:W-:Y:S04]  /*74f0*/  BSSY B1, `(.L_x_1833) ;  /* 0x000000d000017945 */ /* 0x000fe80003800000 */
[----:B------:R-:W-:Y:S05]  /*7500*/  @!P3 BRA `(.L_x_1834) ;  /* 0x00000000002cb947 */ /* 0x000fea0003800000 */
[----:B------:R-:W-:Y:S02]  /*7510*/  ULDC UR4, c[0x0][0x2f4] ;  /* 0x0000bd0000047ab9 */ /* 0x000fe40000000800 */
[----:B------:R-:W-:-:S13]  /*7520*/  ISETP.GE.AND P3, PT, R16, UR4, PT ;  /* 0x0000000410007c0c */ /* 0x000fda000bf66270 */
[----:B---3--:R-:W-:-:S05]  /*7530*/  @!P3 IADD3 R10, P4, R16, R14, RZ ;  /* 0x0000000e100ab210 */ /* 0x008fca0007f9e0ff */
[----:B--2---:R-:W-:Y:S01]  /*7540*/  @!P3 IMAD.X R11, R4, 0x1, R17, P4 ;  /* 0x00000001040bb824 */ /* 0x004fe200020e0611 */
[----:B------:R-:W-:-:S13]  /*7550*/  ISETP.GE.AND P4, PT, R184, UR4, PT ;  /* 0x00000004b8007c0c */ /* 0x000fda000bf86270 */
[----:B------:R-:W-:-:S05]  /*7560*/  @!P4 IADD3 R8, P6, R184, R14, RZ ;  /* 0x0000000eb808c210 */ /* 0x000fca0007fde0ff */
[----:B------:R-:W-:Y:S02]  /*7570*/  @!P4 IMAD.X R9, R4, 0x1, R193, P6 ;  /* 0x000000010409c824 */ /* 0x000fe400030e06c1 */
[----:B------:R-:W2:Y:S04]  /*7580*/  @!P3 LDS.128 R4, [R70+0x20000] ;  /* 0x020000004604b984 */ /* 0x000ea80000000c00 */
[----:B--2---:R-:W-:Y:S04]  /*7590*/  @!P3 ST.E.128 desc[UR36][R10.64], R4 ;  /* 0x000000040a00b985 */ /* 0x004fe8000c101d24 */
[----:B------:R-:W2:Y:S04]  /*75a0*/  @!P4 LDS.128 R4, [R70+0x22000] ;  /* 0x022000004604c984 */ /* 0x000ea80000000c00 */
[----:B--2---:R4:W-:Y:S02]  /*75b0*/  @!P4 ST.E.128 desc[UR36][R8.64], R4 ;  /* 0x000000040800c985 */ /* 0x0049e4000c101d24 */
.L_x_1834:
[----:B------:R-:W-:Y:S05]  /*75c0*/  BSYNC B1 ;  /* 0x0000000000017941 */ /* 0x000fea0003800000 */
.L_x_1833:
[----:B------:R-:W-:-:S03]  /*75d0*/  UMOV UR4, 0xffffffff ;  /* 0xffffffff00047882 */ /* 0x000fc60000000000 */
[----:B------:R-:W-:Y:S05]  /*75e0*/  BRA.DIV UR4, `(.L_x_1835) ;  /* 0x0000023e04d47947 */ /* 0x000fea000b800000 */
[----:B--2-4-:R2:W4:Y:S04]  /*75f0*/  SHFL.IDX PT, R4, R25, 0x1, 0x181f ;  /* 0x00381f0019047f89 */ /* 0x01452800000e0000 */
[----:B---3--:R2:W3:Y:S02]  /*7600*/  SHFL.IDX PT, R14, R24, 0x1, 0x181f ;  /* 0x00381f00180e7f89 */ /* 0x0084e400000e0000 */
.L_x_2210:
[----:B------:R-:W-:-:S13]  /*7610*/  ISETP.GE.AND P3, PT, R26, 0x21, PT ;  /* 0x000000211a00780c */ /* 0x000fda0003f66270 */
[----:B------:R-:W-:Y:S05]  /*7620*/  @!P3 BRA `(.L_x_1811) ;  /* 0x00000000002cb947 */ /* 0x000fea0003800000 */
[----:B------:R-:W-:Y:S02]  /*7630*/  ULDC UR4, c[0x0][0x2f4] ;  /* 0x0000bd0000047ab9 */ /* 0x000fe40000000800 */
[----:B------:R-:W-:-:S13]  /*7640*/  ISETP.GE.AND P3, PT, R16, UR4, PT ;  /* 0x0000000410007c0c */ /* 0x000fda000bf66270 */
[----:B---3--:R-:W-:-:S05]  /*7650*/  @!P3 IADD3 R10, P4, R16, R14, RZ ;  /* 0x0000000e100ab210 */ /* 0x008fca0007f9e0ff */
[----:B----4-:R-:W-:Y:S01]  /*7660*/  @!P3 IMAD.X R11, R4, 0x1, R17, P4 ;  /* 0x00000001040bb824 */ /* 0x010fe200020e0611 */
[----:B------:R-:W-:-:S13]  /*7670*/  ISETP.GE.AND P4, PT, R184, UR4, PT ;  /* 0x00000004b8007c0c */ /* 0x000fda000bf86270 */
[----:B------:R-:W-:-:S05]  /*7680*/  @!P4 IADD3 R8, P6, R184, R14, RZ ;  /* 0x0000000eb808c210 */ /* 0x000fca0007fde0ff */
[----:B------:R-:W-:Y:S02]  /*7690*/  @!P4 IMAD.X R9, R4, 0x1, R193, P6 ;  /* 0x000000010409c824 */ /* 0x000fe400030e06c1 */
[----:B------:R-:W3:Y:S04]  /*76a0*/  @!P3 LDS.128 R4, [R70+0x21000] ;  /* 0x021000004604b984 */ /* 0x000ee80000000c00 */
[----:B---3--:R-:W-:Y:S04]  /*76b0*/  @!P3 ST.E.128 desc[UR36][R10.64], R4 ;  /* 0x000000040a00b985 */ /* 0x008fe8000c101d24 */
[----:B------:R-:W3:Y:S04]  /*76c0*/  @!P4 LDS.128 R4, [R70+0x23000] ;  /* 0x023000004604c984 */ /* 0x000ee80000000c00 */
[----:B---3--:R3:W-:Y:S02]  /*76d0*/  @!P4 ST.E.128 desc[UR36][R8.64], R4 ;  /* 0x000000040800c985 */ /* 0x0087e4000c101d24 */
.L_x_1811:
[----:B------:R-:W-:Y:S05]  /*76e0*/  BSYNC B0 ;  /* 0x0000000000007941 */ /* 0x000fea0003800000 */
.L_x_1791:
[----:B0--34-:R-:W0:Y:S01]  /*76f0*/  S2R R4, SR_TID.X ;  /* 0x0000000000047919 */ /* 0x019e220000002100 */
[----:B------:R-:W-:Y:S01]  /*7700*/  @!PT LDS RZ, [RZ] ;  /* 0x00000000fffff984 */ /* 0x000fe20000000800 */
[----:B------:R-:W-:Y:S01]  /*7710*/  @!PT LDS RZ, [RZ] ;  /* 0x00000000fffff984 */ /* 0x000fe20000000800 */
[----:B------:R-:W-:Y:S01]  /*7720*/  @!PT LDS RZ, [RZ] ;  /* 0x00000000fffff984 */ /* 0x000fe20000000800 */
[----:B------:R-:W-:Y:S01]  /*7730*/  @!PT LDS RZ, [RZ] ;  /* 0x00000000fffff984 */ /* 0x000fe20000000800 */
[----:B------:R3:W-:Y:S06]  /*7740*/  MEMBAR.ALL.CTA ;  /* 0x0000000000007992 */ /* 0x0007ec0000008000 */
[----:B---3--:R-:W3:Y:S01]  /*7750*/  FENCE.VIEW.ASYNC.S ;  /* 0x00000000000073c6 */ /* 0x008ee20000000000 */
[----:B------:R-:W-:Y:S05]  /*7760*/  WARPSYNC.ALL ;  /* 0x0000000000007948 */ /* 0x000fea0003800000 */
[----:B------:R-:W-:Y:S01]  /*7770*/  BSSY B0, `(.L_x_1836) ;  /* 0x0000008000007945 */ /* 0x000fe20003800000 */
[----:B---3--:R3:W-:Y:S01]  /*7780*/  BAR.SYNC.DEFER_BLOCKING R56, 0x80 ;  /* 0x000200380000751d */ /* 0x0087e20000010000 */
[----:B0-----:R-:W-:-:S13]  /*7790*/  LOP3.LUT P3, RZ, R4, 0x7f, RZ, 0xc0, !PT ;  /* 0x0000007f04ff7812 */ /* 0x001fda000786c0ff */
[----:B------:R-:W-:-:S05]  /*77a0*/  @!P3 VIADD R4, R76, 0x284a0 ;  /* 0x000284a04c04b836 */ /* 0x000fca0000000000 */
[----:B------:R-:W-:-:S04]  /*77b0*/  @!P3 PRMT R4, RZ, 0x654, R4 ;  /* 0x00000654ff04b816 */ /* 0x000fc80000000004 */
[----:B------:R3:W-:Y:S01]  /*77c0*/  @!P3 SYNCS.ARRIVE.TRANS64.RED.A1T0 RZ, [R4+URZ], RZ ;  /* 0x000000ff04ffb9a7 */ /* 0x0007e2000810043f */
[----:B------:R-:W-:Y:S05]  /*77d0*/  @!P5 BRA `(.L_x_1837) ;  /* 0x000000000004d947 */ /* 0x000fea0003800000 */
[----:B------:R-:W-:Y:S01]  /*77e0*/  BPT.TRAP 0x1 ;  /* 0x000000040000795c */ /* 0x000fe20000300000 */
.L_x_1837:
[----:B------:R-:W-:Y:S05]  /*77f0*/  BSYNC B0 ;  /* 0x0000000000007941 */ /* 0x000fea0003800000 */
.L_x_1836:
[----:B------:R-:W0:Y:S01]  /*7800*/  SYNCS.PHASECHK.TRANS64.TRYWAIT P4, [R76+URZ+0x284b0], R77 ;  /* 0x0284b04d4c0075a7 */ /* 0x000e22000808017f */
[----:B------:R-:W-:Y:S04]  /*7810*/  BSSY B0, `(.L_x_1838) ;  /* 0x0000002000007945 */ /* 0x000fe80003800000 */
[----:B0-----:R-:W-:Y:S05]  /*7820*/  @!P4 BRA `(.L_x_1839) ;  /* 0x0000023c008cc947 */ /* 0x001fea0003800000 */
.L_x_2211:
[----:B------:R-:W-:Y:S05]  /*7830*/  BSYNC B0 ;  /* 0x0000000000007941 */ /* 0x000fea0003800000 */
.L_x_1838:
[----:B------:R-:W-:Y:S01]  /*7840*/  ULDC.64 UR4, c[0x0][0x328] ;  /* 0x0000ca0000047ab9 */ /* 0x000fe20000000a00 */
[----:B------:R-:W-:Y:S01]  /*7850*/  ULDC.64 UR6, c[0x0][0x318] ;  /* 0x0000c60000067ab9 */ /* 0x000fe20000000a00 */
[----:B------:R-:W-:Y:S01]  /*7860*/  IMAD R73, R73, UR4, RZ ;  /* 0x0000000449497c24 */ /* 0x000fe2000f8e02ff */
[----:B------:R-:W-:Y:S01]  /*7870*/  IADD3 R75, -R187, R75, RZ ;  /* 0x0000004bbb4b7210 */ /* 0x000fe20007ffe1ff */
[C---:B---3--:R-:W-:Y:S01]  /*7880*/  IMAD.WIDE.U32 R4, R72.reuse, UR4, RZ ;  /* 0x0000000448047c25 */ /* 0x048fe2000f8e00ff */
[----:B------:R-:W-:Y:S03]  /*7890*/  BSSY B0, `(.L_x_1840) ;  /* 0x000001c000007945 */ /* 0x000fe60003800000 */
[----:B------:R-:W-:Y:S01]  /*78a0*/  IMAD R73, R72, UR5, R73 ;  /* 0x0000000548497c24 */ /* 0x000fe2000f8e0249 */
[----:B------:R-:W-:Y:S02]  /*78b0*/  ULDC.64 UR4, c[0x0][0x338] ;  /* 0x0000ce0000047ab9 */ /* 0x000fe40000000a00 */
[----:B------:R-:W-:-:S02]  /*78c0*/  IMAD R74, R74, UR4, RZ ;  /* 0x000000044a4a7c24 */ /* 0x000fc4000f8e02ff */
[----:B------:R-:W-:Y:S02]  /*78d0*/  IMAD.IADD R5, R5, 0x1, R73 ;  /* 0x0000000105057824 */ /* 0x000fe400078e0249 */
[C---:B------:R-:W-:Y:S02]  /*78e0*/  IMAD R7, R71.reuse, UR5, R74 ;  /* 0x0000000547077c24 */ /* 0x040fe4000f8e024a */
[----:B------:R-:W-:Y:S01]  /*78f0*/  IMAD.WIDE.U32 R4, R71, UR4, R4 ;  /* 0x0000000447047c25 */ /* 0x000fe2000f8e0004 */
[----:B------:R-:W-:-:S03]  /*7900*/  ULDC.64 UR4, c[0x0][0x330] ;  /* 0x0000cc0000047ab9 */ /* 0x000fc60000000a00 */
[----:B------:R-:W-:Y:S02]  /*7910*/  IMAD.IADD R5, R5, 0x1, R7 ;  /* 0x0000000105057824 */ /* 0x000fe400078e0207 */
[----:B------:R-:W-:-:S04]  /*7920*/  IMAD.WIDE.U32 R4, R188, UR4, R4 ;  /* 0x00000004bc047c25 */ /* 0x000fc8000f8e0004 */
[----:B------:R-:W-:Y:S01]  /*7930*/  IMAD R5, R188, UR5, R5 ;  /* 0x00000005bc057c24 */ /* 0x000fe2000f8e0205 */
[----:B------:R-:W-:-:S04]  /*7940*/  IADD3 R12, P4, R4, UR6, RZ ;  /* 0x00000006040c7c10 */ /* 0x000fc8000ff9e0ff */
[----:B------:R-:W-:Y:S01]  /*7950*/  IADD3.X R13, R5, UR7, RZ, P4, !PT ;  /* 0x00000007050d7c10 */ /* 0x000fe2000a7fe4ff */
[----:B------:R3:W4:Y:S01]  /*7960*/  SHFL.IDX PT, R9, R12, RZ, 0x181f ;  /* 0x00181fff0c097589 */ /* 0x00072200000e0000 */
[----:B------:R-:W-:-:S03]  /*7970*/  ISETP.GE.AND P4, PT, R75, 0x1, PT ;  /* 0x000000014b00780c */ /* 0x000fc60003f86270 */
[----:B------:R3:W0:Y:S10]  /*7980*/  SHFL.IDX PT, R4, R13, RZ, 0x181f ;  /* 0x00181fff0d047589 */ /* 0x00063400000e0000 */
[----:B---3--:R-:W-:Y:S05]  /*7990*/  @!P4 BRA `(.L_x_1841) ;  /* 0x00000000002cc947 */ /* 0x008fea0003800000 */
[----:B------:R-:W-:Y:S02]  /*79a0*/  ULDC UR4, c[0x0][0x2f4] ;  /* 0x0000bd0000047ab9 */ /* 0x000fe40000000800 */
[----:B------:R-:W-:-:S13]  /*79b0*/  ISETP.GE.AND P4, PT, R16, UR4, PT ;  /* 0x0000000410007c0c */ /* 0x000fda000bf86270 */
[----:B----4-:R-:W-:-:S05]  /*79c0*/  @!P4 IADD3 R10, P5, R16, R9, RZ ;  /* 0x00000009100ac210 */ /* 0x010fca0007fbe0ff */
[----:B0-----:R-:W-:Y:S01]  /*79d0*/  @!P4 IMAD.X R11, R4, 0x1, R17, P5 ;  /* 0x00000001040bc824 */ /* 0x001fe200028e0611 */
[----:B------:R-:W-:-:S13]  /*79e0*/  ISETP.GE.AND P5, PT, R184, UR4, PT ;  /* 0x00000004b8007c0c */ /* 0x000fda000bfa6270 */
[----:B------:R-:W-:-:S05]  /*79f0*/  @!P5 IADD3 R8, P6, R184, R9, RZ ;  /* 0x00000009b808d210 */ /* 0x000fca0007fde0ff */
[----:B------:R-:W-:Y:S02]  /*7a00*/  @!P5 IMAD.X R9, R4, 0x1, R193, P6 ;  /* 0x000000010409d824 */ /* 0x000fe400030e06c1 */
[----:B------:R-:W0:Y:S04]  /*7a10*/  @!P4 LDS.128 R4, [R70+0x10000] ;  /* 0x010000004604c984 */ /* 0x000e280000000c00 */
[----:B0-----:R-:W-:Y:S04]  /*7a20*/  @!P4 ST.E.128 desc[UR36][R10.64], R4 ;  /* 0x000000040a00c985 */ /* 0x001fe8000c101d24 */
[----:B------:R-:W0:Y:S04]  /*7a30*/  @!P5 LDS.128 R4, [R70+0x12000] ;  /* 0x012000004604d984 */ /* 0x000e280000000c00 */
[----:B0-----:R3:W-:Y:S02]  /*7a40*/  @!P5 ST.E.128 desc[UR36][R8.64], R4 ;  /* 0x000000040800d985 */ /* 0x0017e4000c101d24 */
.L_x_1841:
[----:B------:R-:W-:Y:S05]  /*7a50*/  BSYNC B0 ;  /* 0x0000000000007941 */ /* 0x000fea0003800000 */
.L_x_1840:
[----:B------:R-:W-:Y:S01]  /*7a60*/  ISETP.GE.AND P4, PT, R75, 0x21, PT ;  /* 0x000000214b00780c */ /* 0x000fe20003f86270 */
[----:B------:R-:W0:Y:S01]  /*7a70*/  SHFL.IDX PT, R13, R13, 0x1, 0x181f ;  /* 0x00381f000d0d7f89 */ /* 0x000e2200000e0000 */
[----:B------:R-:W-:Y:S03]  /*7a80*/  BSSY B0, `(.L_x_1842) ;  /* 0x000000e000007945 */ /* 0x000fe60003800000 */
[----:B---34-:R3:W4:Y:S08]  /*7a90*/  SHFL.IDX PT, R9, R12, 0x1, 0x181f ;  /* 0x00381f000c097f89 */ /* 0x01873000000e0000 */
[----:B---3--:R-:W-:Y:S05]  /*7aa0*/  @!P4 BRA `(.L_x_1843) ;  /* 0x00000000002cc947 */ /* 0x008fea0003800000 */
[----:B------:R-:W-:Y:S02]  /*7ab0*/  ULDC UR4, c[0x0][0x2f4] ;  /* 0x0000bd0000047ab9 */ /* 0x000fe40000000800 */
[----:B------:R-:W-:-:S13]  /*7ac0*/  ISETP.GE.AND P4, PT, R16, UR4, PT ;  /* 0x0000000410007c0c */ /* 0x000fda000bf86270 */
[----:B0-----:R-:W0:Y:S01]  /*7ad0*/  @!P4 LDS.128 R4, [R70+0x11000] ;  /* 0x011000004604c984 */ /* 0x001e220000000c00 */
[----:B----4-:R-:W-:-:S05]  /*7ae0*/  @!P4 IADD3 R10, P5, R16, R9, RZ ;  /* 0x00000009100ac210 */ /* 0x010fca0007fbe0ff */
[----:B------:R-:W-:Y:S01]  /*7af0*/  @!P4 IMAD.X R11, R13, 0x1, R17, P5 ;  /* 0x000000010d0bc824 */ /* 0x000fe200028e0611 */
[----:B------:R-:W-:-:S13]  /*7b00*/  ISETP.GE.AND P5, PT, R184, UR4, PT ;  /* 0x00000004b8007c0c */ /* 0x000fda000bfa6270 */
[----:B------:R-:W-:-:S05]  /*7b10*/  @!P5 IADD3 R8, P6, R184, R9, RZ ;  /* 0x00000009b808d210 */ /* 0x000fca0007fde0ff */
[----:B------:R-:W-:Y:S01]  /*7b20*/  @!P5 IMAD.X R9, R13, 0x1, R193, P6 ;  /* 0x000000010d09d824 */ /* 0x000fe200030e06c1 */
[----:B0-----:R-:W-:Y:S04]  /*7b30*/  @!P4 ST.E.128 desc[UR36][R10.64], R4 ;  /* 0x000000040a00c985 */ /* 0x001fe8000c101d24 */
[----:B------:R-:W0:Y:S04]  /*7b40*/  @!P5 LDS.128 R4, [R70+0x13000] ;  /* 0x013000004604d984 */ /* 0x000e280000000c00 */
[----:B0-----:R3:W-:Y:S02]  /*7b50*/  @!P5 ST.E.128 desc[UR36][R8.64], R4 ;  /* 0x000000040800d985 */ /* 0x0017e4000c101d24 */
.L_x_1843:
[----:B------:R-:W-:Y:S05]  /*7b60*/  BSYNC B0 ;  /* 0x0000000000007941 */ /* 0x000fea0003800000 */
.L_x_1842:
[----:B------:R-:W-:Y:S01]  /*7b70*/  @!PT LDS RZ, [RZ] ;  /* 0x00000000fffff984 */ /* 0x000fe20000000800 */
[----:B------:R-:W-:Y:S01]  /*7b80*/  @!PT LDS RZ, [RZ] ;  /* 0x00000000fffff984 */ /* 0x000fe20000000800 */
[----:B------:R-:W-:Y:S01]  /*7b90*/  @!PT LDS RZ, [RZ] ;  /* 0x00000000fffff984 */ /* 0x000fe20000000800 */
[----:B------:R-:W-:Y:S01]  /*7ba0*/  @!PT LDS RZ, [RZ] ;  /* 0x00000000fffff984 */ /* 0x000fe20000000800 */
[----:B------:R5:W-:Y:S06]  /*7bb0*/  MEMBAR.ALL.CTA ;  /* 0x0000000000007992 */ /* 0x000bec0000008000 */
[----:B-----5:R-:W5:Y:S01]  /*7bc0*/  FENCE.VIEW.ASYNC.S ;  /* 0x00000000000073c6 */ /* 0x020f620000000000 */
[----:B01----:R-:W-:Y:S01]  /*7bd0*/  @!P3 VIADD R76, R76, 0x284c0 ;  /* 0x000284c04c4cb836 */ /* 0x003fe20000000000 */
[----:B-----5:R0:W-:Y:S01]  /*7be0*/  BAR.SYNC.DEFER_BLOCKING R56, 0x80 ;  /* 0x000200380000751d */ /* 0x0201e20000010000 */
[----:B------:R-:W-:Y:S01]  /*7bf0*/  ISETP.NE.AND P4, PT, R67, RZ, PT ;  /* 0x000000ff4300720c */ /* 0x000fe20003f85270 */
[----:B------:R-:W-:-:S02]  /*7c00*/  VIADD R185, R185, 0x1 ;  /* 0x00000001b9b97836 */ /* 0x000fc40000000000 */
[----:B------:R-:W-:-:S04]  /*7c10*/  @!P3 PRMT R76, RZ, 0x654, R76 ;  /* 0x00000654ff4cb816 */ /* 0x000fc8000000004c */
[----:B------:R0:W-:Y:S01]  /*7c20*/  @!P3 SYNCS.ARRIVE.TRANS64.RED.A1T0 RZ, [R76+URZ], RZ ;  /* 0x000000ff4cffb9a7 */ /* 0x0001e2000810043f */
[----:B------:R-:W-:-:S04]  /*7c30*/  ISETP.NE.AND P3, PT, R185, 0x2, PT ;  /* 0x00000002b900780c */ /* 0x000fc80003f65270 */
[----:B---3--:R-:W-:Y:S02]  /*7c40*/  SEL R5, RZ, 0x1, P3 ;  /* 0x00000001ff057807 */ /* 0x008fe40001800000 */
[----:B------:R-:W-:Y:S02]  /*7c50*/  SEL R185, R185, RZ, P3 ;  /* 0x000000ffb9b97207 */ /* 0x000fe40001800000 */
[----:B------:R-:W-:Y:S01]  /*7c60*/  LOP3.LUT R200, R200, R5, RZ, 0x3c, !PT ;  /* 0x00000005c8c87212 */ /* 0x000fe200078e3cff */
[----:B0-----:R-:W-:Y:S06]  /*7c70*/  @P4 BRA `(.L_x_1844) ;  /* 0xffffffac008c4947 */ /* 0x001fec000383ffff */
[----:B------:R-:W0:Y:S01]  /*7c80*/  S2R R4, SR_TID.X ;  /* 0x0000000000047919 */ /* 0x000e220000002100 */
[----:B------:R-:W-:Y:S02]  /*7c90*/  PLOP3.LUT P0, PT, PT, PT, PT, 0x8, 0x0 ;  /* 0x000000000000781c */ /* 0x000fe40003f0e170 */
[----:B0-----:R-:W-:-:S04]  /*7ca0*/  SHF.R.U32.HI R4, RZ, 0x7, R4 ;  /* 0x00000007ff047819 */ /* 0x001fc80000011604 */
[----:B------:R-:W-:-:S13]  /*7cb0*/  ISETP.NE.AND P4, PT, R4, 0x1, PT ;  /* 0x000000010400780c */ /* 0x000fda0003f85270 */
[----:B------:R-:W-:Y:S06]  /*7cc0*/  @!P4 BAR.ARV 0x9, 0x100 ;  /* 0x024400000000cb1d */ /* 0x000fec0000002000 */
.L_x_1786:
[----:B------:R-:W-:Y:S05]  /*7cd0*/  @P0 BRA `(.L_x_1845) ;  /* 0x00000000000c0947 */ /* 0x000fea0003800000 */
[----:B------:R-:W0:Y:S01]  /*7ce0*/  FENCE.VIEW.ASYNC.G ;  /* 0x00000000000073c6 */ /* 0x000e220000000100 */
[----:B------:R-:W-:Y:S05]  /*7cf0*/  WARPSYNC.ALL ;  /* 0x0000000000007948 */ /* 0x000fea0003800000 */
[----:B0-----:R-:W-:Y:S06]  /*7d00*/  BAR.ARV 0xc, 0x180 ;  /* 0x0306000000007b1d */ /* 0x001fec0000002000 */
.L_x_1845:
[----:B------:R-:W-:Y:S01]  /*7d10*/  ULDC.64 UR6, c[0x0][0x998] ;  /* 0x0002660000067ab9 */ /* 0x000fe20000000a00 */
[----:B------:R-:W-:Y:S01]  /*7d20*/  ULDC.64 UR4, c[0x0][0x990] ;  /* 0x0002640000047ab9 */ /* 0x000fe20000000a00 */
[----:B------:R-:W-:Y:S02]  /*7d30*/  ISETP.NE.U32.AND P1, PT, RZ, UR6, PT ;  /* 0x00000006ff007c0c */ /* 0x000fe4000bf25070 */
[----:B------:R-:W-:Y:S02]  /*7d40*/  ISETP.NE.U32.AND P0, PT, RZ, UR4, PT ;  /* 0x00000004ff007c0c */ /* 0x000fe4000bf05070 */
[----:B------:R-:W-:Y:S02]  /*7d50*/  ISETP.NE.AND.EX P1, PT, RZ, UR7, PT, P1 ;  /* 0x00000007ff007c0c */ /* 0x000fe4000bf25310 */
[----:B------:R-:W-:-:S11]  /*7d60*/  ISETP.NE.AND.EX P0, PT, RZ, UR5, PT, P0 ;  /* 0x00000005ff007c0c */ /* 0x000fd6000bf05300 */
[----:B------:R-:W0:Y:S01]  /*7d70*/  @P1 LDC.64 R6, c[0x0][0x9b8] ;  /* 0x00026e00ff061b82 */ /* 0x000e220000000a00 */
[--C-:B------:R-:W-:Y:S02]  /*7d80*/  @P1 SHF.R.S32.HI R13, RZ, 0x1f, R207.reuse ;  /* 0x0000001fff0d1819 */ /* 0x100fe400000114cf */
[----:B------:R-:W-:-:S05]  /*7d90*/  @P0 SHF.R.S32.HI R11, RZ, 0x1f, R207 ;  /* 0x0000001fff0b0819 */ /* 0x000fca00000114cf */
[----:B----4-:R-:W1:Y:S08]  /*7da0*/  @P0 LDC.64 R8, c[0x0][0x9a8] ;  /* 0x00026a00ff080b82 */ /* 0x010e700000000a00 */
[----:B------:R-:W3:Y:S08]  /*7db0*/  @P1 LDC.64 R4, c[0x0][0x9c0] ;  /* 0x00027000ff041b82 */ /* 0x000ef00000000a00 */
[----:B------:R-:W4:Y:S01]  /*7dc0*/  @P0 LDC.64 R2, c[0x0][0x9b0] ;  /* 0x00026c00ff020b82 */ /* 0x000f220000000a00 */
[----:B0-----:R-:W-:-:S04]  /*7dd0*/  @P1 IMAD R10, R13, R6, RZ ;  /* 0x000000060d0a1224 */ /* 0x001fc800078e02ff */
[C---:B------:R-:W-:Y:S02]  /*7de0*/  @P1 IMAD R13, R207.reuse, R7, R10 ;  /* 0x00000007cf0d1224 */ /* 0x040fe400078e020a */
[----:B------:R-:W-:-:S04]  /*7df0*/  @P1 IMAD.WIDE.U32 R6, R207, R6, RZ ;  /* 0x00000006cf061225 */ /* 0x000fc800078e00ff */
[-C--:B-1----:R-:W-:Y:S02]  /*7e00*/  @P0 IMAD R0, R11, R8.reuse, RZ ;  /* 0x000000080b000224 */ /* 0x082fe400078e02ff */
[----:B------:R-:W-:Y:S02]  /*7e10*/  @P1 IMAD.IADD R7, R7, 0x1, R13 ;  /* 0x0000000107071824 */ /* 0x000fe400078e020d */
[C---:B------:R-:W-:Y:S02]  /*7e20*/  @P0 IMAD R11, R207.reuse, R9, R0 ;  /* 0x00000009cf0b0224 */ /* 0x040fe400078e0200 */
[----:B------:R-:W-:-:S04]  /*7e30*/  @P0 IMAD.WIDE.U32 R8, R207, R8, RZ ;  /* 0x00000008cf080225 */ /* 0x000fc800078e00ff */
[----:B------:R-:W-:Y:S02]  /*7e40*/  @P0 IMAD.IADD R9, R9, 0x1, R11 ;  /* 0x0000000109090824 */ /* 0x000fe400078e020b */
[----:B---3--:R-:W-:-:S04]  /*7e50*/  @P1 IMAD.WIDE.U32 R6, R188, R4, R6 ;  /* 0x00000004bc061225 */ /* 0x008fc800078e0006 */
[----:B----4-:R-:W-:Y:S01]  /*7e60*/  @P0 IMAD.WIDE.U32 R8, R188, R2, R8 ;  /* 0x00000002bc080225 */ /* 0x010fe200078e0008 */
[----:B------:R-:W-:-:S03]  /*7e70*/  @P1 LEA R2, P3, R6, UR6, 0x2 ;  /* 0x0000000606021c11 */ /* 0x000fc6000f8610ff */
[----:B------:R-:W-:Y:S01]  /*7e80*/  @P1 IMAD R5, R188, R5, R7 ;  /* 0x00000005bc051224 */ /* 0x000fe200078e0207 */
[----:B------:R-:W-:Y:S01]  /*7e90*/  @P0 LEA R4, P2, R8, UR4, 0x2 ;  /* 0x0000000408040c11 */ /* 0x000fe2000f8410ff */
[----:B------:R-:W-:Y:S01]  /*7ea0*/  @P0 IMAD R7, R188, R3, R9 ;  /* 0x00000003bc070224 */ /* 0x000fe200078e0209 */
[----:B------:R-:W-:Y:S01]  /*7eb0*/  ULDC UR4, c[0x0][0x988] ;  /* 0x0002620000047ab9 */ /* 0x000fe20000000800 */
[----:B------:R-:W-:Y:S01]  /*7ec0*/  IMAD.MOV.U32 R0, RZ, RZ, 0x3f800000 ;  /* 0x3f800000ff007424 */ /* 0x000fe200078e00ff */
[----:B------:R-:W-:Y:S02]  /*7ed0*/  @P1 LEA.HI.X R3, R6, UR7, R5, 0x2, P3 ;  /* 0x0000000706031c11 */ /* 0x000fe400098f1405 */
[----:B------:R-:W-:Y:S01]  /*7ee0*/  @P0 LEA.HI.X R5, R8, UR5, R7, 0x2, P2 ;  /* 0x0000000508050c11 */ /* 0x000fe200090f1407 */
[----:B------:R-:W-:Y:S01]  /*7ef0*/  IMAD.MOV.U32 R7, RZ, RZ, 0x3f800000 ;  /* 0x3f800000ff077424 */ /* 0x000fe200078e00ff */
[----:B------:R-:W0:Y:S01]  /*7f00*/  LDC R6, c[0x0][0x448] ;  /* 0x00011200ff067b82 */ /* 0x000e220000000800 */
[----:B------:R1:W3:Y:S04]  /*7f10*/  @P1 LDG.E R0, desc[UR36][R2.64] ;  /* 0x0000002402001981 */ /* 0x0002e8000c1e1900 */
[----:B------:R-:W3:Y:S03]  /*7f20*/  @P0 LDG.E R7, desc[UR36][R4.64] ;  /* 0x0000002404070981 */ /* 0x000ee6000c1e1900 */
[----:B-1----:R-:W1:Y:S01]  /*7f30*/  LDC.64 R2, c[0x0][0x9e0] ;  /* 0x00027800ff027b82 */ /* 0x002e620000000a00 */
[----:B0-----:R-:W-:Y:S01]  /*7f40*/  ISETP.NE.AND P1, PT, R6, 0x1, PT ;  /* 0x000000010600780c */ /* 0x001fe20003f25270 */
[----:B------:R-:W-:Y:S01]  /*7f50*/  VIADD R6, R201, 0x7f ;  /* 0x0000007fc9067836 */ /* 0x000fe20000000000 */
[----:B-1----:R-:W-:-:S11]  /*7f60*/  ISETP.GE.AND P2, PT, R3, 0x1, PT ;  /* 0x000000010300780c */ /* 0x002fd60003f46270 */
[----:B------:R-:W0:Y:S08]  /*7f70*/  @P1 LDC R9, c[0x0][0x44c] ;  /* 0x00011300ff091b82 */ /* 0x000e300000000800 */
[----:B------:R-:W1:Y:S01]  /*7f80*/  @P1 LDC R8, c[0x0][0x450] ;  /* 0x00011400ff081b82 */ /* 0x000e620000000800 */
[----:B0-----:R-:W-:-:S05]  /*7f90*/  @P1 IMAD.HI.U32 R9, R6, R9, RZ ;  /* 0x0000000906091227 */ /* 0x001fca00078e00ff */
[----:B-1----:R-:W-:Y:S02]  /*7fa0*/  @P1 SHF.R.U32.HI R6, RZ, R8, R9 ;  /* 0x00000008ff061219 */ /* 0x002fe40000011609 */
[----:B------:R-:W-:-:S05]  /*7fb0*/  IADD3 R9, R192, 0x1, -R189 ;  /* 0x00000001c0097810 */ /* 0x000fca0007ffe8bd */
[----:B------:R-:W-:-:S04]  /*7fc0*/  IMAD.IADD R9, R9, 0x1, R6 ;  /* 0x0000000109097824 */ /* 0x000fc800078e0206 */
[----:B------:R-:W-:Y:S02]  /*7fd0*/  IMAD.IADD R6, R9, 0x1, R2 ;  /* 0x0000000109067824 */ /* 0x000fe400078e0202 */
[----:B---3--:R-:W-:-:S04]  /*7fe0*/  FMUL.FTZ R0, R7, R0 ;  /* 0x0000000007007220 */ /* 0x008fc80000410000 */
[----:B------:R-:W-:Y:S01]  /*7ff0*/  FMUL.FTZ R2, R0, UR4 ;  /* 0x0000000400027c20 */ /* 0x000fe20008410000 */
        /* <DEDUP_REMOVED lines=12> */
.L_x_1848:
[----:B------:R-:W-:-:S13]  /*80c0*/  ISETP.NE.AND P0, PT, R3, 0x1, PT ;  /* 0x000000010300780c */ /* 0x000fda0003f05270 */
[----:B------:R-:W0:Y:S02]  /*80d0*/  @P0 LDC.64 R4, c[0x0][0x9e8] ;  /* 0x00027a00ff040b82 */ /* 0x000e240000000a00 */
[----:B0-----:R-:W-:-:S05]  /*80e0*/  @P0 IMAD.HI.U32 R4, R0, R4, RZ ;  /* 0x0000000400040227 */ /* 0x001fca00078e00ff */
[----:B------:R-:W-:-:S07]  /*80f0*/  @P0 SHF.R.U32.HI R0, RZ, R5, R4 ;  /* 0x00000005ff000219 */ /* 0x000fce0000011604 */
.L_x_1849:
[----:B------:R-:W-:Y:S05]  /*8100*/  BSYNC B0 ;  /* 0x0000000000007941 */ /* 0x000fea0003800000 */
.L_x_1847:
[----:B------:R-:W-:-:S05]  /*8110*/  IMAD R5, R0, R3, R3 ;  /* 0x0000000300057224 */ /* 0x000fca00078e0203 */
[----:B------:R-:W-:-:S07]  /*8120*/  VIMNMX R6, R6, R5, PT ;  /* 0x0000000506067248 */ /* 0x000fce0003fe0100 */
.L_x_1846:
[----:B------:R-:W0:Y:S01]  /*8130*/  @P1 LDC R0, c[0x0][0x44c] ;  /* 0x00011300ff001b82 */ /* 0x000e220000000800 */
[----:B------:R-:W-:Y:S01]  /*8140*/  VIADD R6, R6, 0x3f ;  /* 0x0000003f06067836 */ /* 0x000fe20000000000 */
[----:B------:R-:W-:-:S04]  /*8150*/  ULDC UR4, c[0x0][0x9dc] ;  /* 0x0002770000047ab9 */ /* 0x000fc80000000800 */
[----:B------:R-:W-:Y:S02]  /*8160*/  SHF.R.S32.HI R5, RZ, 0x1f, R6 ;  /* 0x0000001fff057819 */ /* 0x000fe40000011406 */
[----:B------:R-:W1:Y:S02]  /*8170*/  @P1 LDC R7, c[0x0][0x450] ;  /* 0x00011400ff071b82 */ /* 0x000e640000000800 */
[----:B------:R-:W-:-:S04]  /*8180*/  LEA.HI R5, R5, R6, RZ, 0x6 ;  /* 0x0000000605057211 */ /* 0x000fc800078f30ff */
[----:B------:R-:W-:-:S04]  /*8190*/  SHF.R.S32.HI R5, RZ, 0x6, R5 ;  /* 0x00000006ff057819 */ /* 0x000fc80000011405 */
[----:B------:R-:W-:Y:S01]  /*81a0*/  VIMNMX R42, R42, R5, PT ;  /* 0x000000052a2a7248 */ /* 0x000fe20003fe0100 */
[----:B0-----:R-:W-:Y:S01]  /*81b0*/  @P1 IMAD.HI.U32 R4, R201, R0, RZ ;  /* 0x00000000c9041227 */ /* 0x001fe200078e00ff */
[----:B------:R-:W-:-:S04]  /*81c0*/  MOV R0, R201 ;  /* 0x000000c900007202 */ /* 0x000fc80000000f00 */
[----:B-1----:R-:W-:-:S05]  /*81d0*/  @P1 SHF.R.U32.HI R0, RZ, R7, R4 ;  /* 0x00000007ff001219 */ /* 0x002fca0000011604 */
[----:B------:R-:W-:-:S04]  /*81e0*/  IMAD.IADD R0, R161, 0x1, R0 ;  /* 0x00000001a1007824 */ /* 0x000fc800078e0200 */
        /* <DEDUP_REMOVED lines=12> */
.L_x_1852:
[----:B------:R-:W-:-:S13]  /*82b0*/  ISETP.NE.AND P0, PT, R3, 0x1, PT ;  /* 0x000000010300780c */ /* 0x000fda0003f05270 */
[----:B------:R-:W0:Y:S02]  /*82c0*/  @P0 LDC.64 R4, c[0x0][0x9e8] ;  /* 0x00027a00ff040b82 */ /* 0x000e240000000a00 */
[----:B0-----:R-:W-:-:S05]  /*82d0*/  @P0 IMAD.HI.U32 R4, R0, R4, RZ ;  /* 0x0000000400040227 */ /* 0x001fca00078e00ff */
[----:B------:R-:W-:-:S07]  /*82e0*/  @P0 SHF.R.U32.HI R0, RZ, R5, R4 ;  /* 0x00000005ff000219 */ /* 0x000fce0000011604 */
.L_x_1853:
[----:B------:R-:W-:Y:S05]  /*82f0*/  BSYNC B0 ;  /* 0x0000000000007941 */ /* 0x000fea0003800000 */
.L_x_1851:
[----:B------:R-:W-:-:S05]  /*8300*/  IMAD R3, R0, R3, RZ ;  /* 0x0000000300037224 */ /* 0x000fca00078e02ff */
[----:B------:R-:W-:-:S07]  /*8310*/  VIMNMX R6, R6, R3, !PT ;  /* 0x0000000306067248 */ /* 0x000fce0007fe0100 */
.L_x_1850:
[----:B------:R-:W-:Y:S01]  /*8320*/  SHF.R.S32.HI R3, RZ, 0x1f, R6 ;  /* 0x0000001fff037819 */ /* 0x000fe20000011406 */
[----:B------:R-:W-:Y:S03]  /*8330*/  BSSY B0, `(.L_x_1854) ;  /* 0x0000026000007945 */ /* 0x000fe60003800000 */
[----:B------:R-:W-:-:S04]  /*8340*/  LEA.HI R3, R3, R6, RZ, 0x6 ;  /* 0x0000000603037211 */ /* 0x000fc800078f30ff */
        /* <DEDUP_REMOVED lines=23> */
[----:B------:R-:W-:-:S04]  /*84c0*/  IMAD.HI.U32 R5, R5, R7, R4 ;  /* 0x0000000705057227 */ /* 0x000fc800078e0004 */
        /* <DEDUP_REMOVED lines=12> */
.L_x_1855:
[----:B------:R-:W-:Y:S05]  /*8590*/  BSYNC B0 ;  /* 0x0000000000007941 */ /* 0x000fea0003800000 */
.L_x_1854:
[-C--:B------:R-:W-:Y:S01]  /*85a0*/  IMAD R204, R220, R3.reuse, R9 ;  /* 0x00000003dccc7224 */ /* 0x080fe200078e0209 */
[----:B------:R-:W-:Y:S02]  /*85b0*/  PLOP3.LUT P0, PT, PT, PT, PT, 0x80, 0x0 ;  /* 0x000000000000781c */ /* 0x000fe40003f0f070 */
[----:B------:R-:W-:Y:S02]  /*85c0*/  CS2R R28, SRZ ;  /* 0x00000000001c7805 */ /* 0x000fe4000001ff00 */
[----:B------:R-:W-:Y:S01]  /*85d0*/  CS2R R162, SRZ ;  /* 0x0000000000a27805 */ /* 0x000fe2000001ff00 */
[----:B------:R-:W-:Y:S01]  /*85e0*/  IMAD.MOV.U32 R164, RZ, RZ, RZ ;  /* 0x000000ffffa47224 */ /* 0x000fe200078e00ff */
[----:B------:R-:W-:Y:S01]  /*85f0*/  VIADDMNMX R160, R204, R3, R42, PT ;  /* 0x00000003cca07246 */ /* 0x000fe2000380012a */
[----:B------:R-:W-:Y:S01]  /*8600*/  IMAD.MOV.U32 R5, RZ, RZ, RZ ;  /* 0x000000ffff057224 */ /* 0x000fe200078e00ff */
[----:B------:R-:W-:Y:S02]  /*8610*/  CS2R R146, SRZ ;  /* 0x0000000000927805 */ /* 0x000fe4000001ff00 */
[----:B------:R-:W-:-:S02]  /*8620*/  CS2R R64, SRZ ;  /* 0x0000000000407805 */ /* 0x000fc4000001ff00 */
[----:B------:R-:W-:Y:S02]  /*8630*/  ISETP.GT.AND P1, PT, R160, R204, PT ;  /* 0x000000cca000720c */ /* 0x000fe40003f24270 */
[----:B------:R-:W-:Y:S02]  /*8640*/  CS2R R152, SRZ ;  /* 0x0000000000987805 */ /* 0x000fe4000001ff00 */
[----:B------:R-:W-:Y:S02]  /*8650*/  MOV R0, RZ ;  /* 0x000000ff00007202 */ /* 0x000fe40000000f00 */
        /* <DEDUP_REMOVED lines=16> */
[----:B------:R-:W-:Y:S01]  /*8760*/  CS2R R68, SRZ ;  /* 0x0000000000447805 */ /* 0x000fe2000001ff00 */
[----:B------:R-:W-:Y:S01]  /*8770*/  IMAD.MOV.U32 R20, RZ, RZ, RZ ;  /* 0x000000ffff147224 */ /* 0x000fe200078e00ff */
[----:B------:R-:W-:Y:S02]  /*8780*/  CS2R R70, SRZ ;  /* 0x0000000000467805 */ /* 0x000fe4000001ff00 */
[----:B------:R-:W-:Y:S02]  /*8790*/  CS2R R66, SRZ ;  /* 0x0000000000427805 */ /* 0x000fe4000001ff00 */
[----:B------:R-:W-:Y:S02]  /*87a0*/  CS2R R76, SRZ ;  /* 0x00000000004c7805 */ /* 0x000fe4000001ff00 */
[----:B------:R-:W-:-:S02]  /*87b0*/  CS2R R72, SRZ ;  /* 0x0000000000487805 */ /* 0x000fc4000001ff00 */
[----:B------:R-:W-:Y:S02]  /*87c0*/  CS2R R78, SRZ ;  /* 0x00000000004e7805 */ /* 0x000fe4000001ff00 */
[----:B------:R-:W-:Y:S02]  /*87d0*/  CS2R R74, SRZ ;  /* 0x00000000004a7805 */ /* 0x000fe4000001ff00 */
[----:B------:R-:W-:Y:S02]  /*87e0*/  CS2R R84, SRZ ;  /* 0x0000000000547805 */ /* 0x000fe4000001ff00 */
[----:B--2---:R-:W-:Y:S02]  /*87f0*/  CS2R R80, SRZ ;  /* 0x0000000000507805 */ /* 0x004fe4000001ff00 */
        /* <DEDUP_REMOVED lines=33> */
[----:B------:R-:W-:Y:S06]  /*8a10*/  @!P1 BRA `(.L_x_1856) ;  /* 0x0000012c00f89947 */ /* 0x000fec0003800000 */
        /* <DEDUP_REMOVED lines=8> */
.L_x_2214:
[----:B------:R-:W2:Y:S02]  /*8aa0*/  LDL R0, [R1+0x8c] ;  /* 0x00008c0001007983 */ /* 0x000ea40000100800 */
[----:B--2---:R-:W-:Y:S02]  /*8ab0*/  R2UR UR4, R0 ;  /* 0x00000000000472ca */ /* 0x004fe400000e0000 */
[----:B-1----:R-:W-:-:S04]  /*8ac0*/  LEA.HI R0, R14, R14, RZ, 0x1 ;  /* 0x0000000e0e007211 */ /* 0x002fc800078f08ff */
[----:B------:R-:W-:-:S05]  /*8ad0*/  LOP3.LUT R3, R0, 0x1e, RZ, 0xc0, !PT ;  /* 0x0000001e00037812 */ /* 0x000fca00078ec0ff */
[----:B------:R-:W-:Y:S02]  /*8ae0*/  IMAD.IADD R3, R14, 0x1, -R3 ;  /* 0x000000010e037824 */ /* 0x000fe400078e0a03 */
[----:B------:R-:W-:-:S03]  /*8af0*/  ULOP3.LUT UP0, URZ, UR4, 0x1bf, URZ, 0xc0, !UPT ;  /* 0x000001bf043f7892 */ /* 0x000fc6000f80c03f */
[----:B------:R-:W-:-:S03]  /*8b00*/  LEA R3, R3, UR4, 0xd ;  /* 0x0000000403037c11 */ /* 0x000fc6000f8e68ff */
[----:B------:R-:W-:Y:S02]  /*8b10*/  PLOP3.LUT P0, PT, PT, PT, UP0, 0x80, 0x0 ;  /* 0x000000000000781c */ /* 0x000fe40003f0f008 */
[----:B------:R-:W-:-:S04]  /*8b20*/  SHF.R.U32.HI R3, RZ, 0x4, R3 ;  /* 0x00000004ff037819 */ /* 0x000fc80000011603 */
[----:B------:R-:W-:-:S07]  /*8b30*/  LOP3.LUT R36, R3, 0x3fff, RZ, 0xc0, !PT ;  /* 0x00003fff03247812 */ /* 0x000fce00078ec0ff */
[----:B------:R-:W-:Y:S05]  /*8b40*/  @!P0 BRA `(.L_x_1858) ;  /* 0x0000000000408947 */ /* 0x000fea0003800000 */
[----:B------:R-:W-:Y:S01]  /*8b50*/  MOV R14, 0x0 ;  /* 0x00000000000e7802 */ /* 0x000fe20000000f00 */
[----:B------:R-:W-:Y:S01]  /*8b60*/  ULDC.64 UR4, c[0x4][0xc0] ;  /* 0x0100300000047ab9 */ /* 0x000fe20000000a00 */
[----:B------:R-:W-:Y:S01]  /*8b70*/  ULDC.64 UR6, c[0x4][0xc8] ;  /* 0x0100320000067ab9 */ /* 0x000fe20000000a00 */
[----:B------:R-:W-:Y:S02]  /*8b80*/  IMAD.U32 R4, RZ, RZ, UR4 ;  /* 0x00000004ff047e24 */ /* 0x000fe4000f8e00ff */
[----:B------:R-:W-:Y:S01]  /*8b90*/  IMAD.U32 R5, RZ, RZ, UR5 ;  /* 0x00000005ff057e24 */ /* 0x000fe2000f8e00ff */
[----:B------:R-:W1:Y:S01]  /*8ba0*/  LDC.64 R14, c[0x4][R14] ;  /* 0x010000000e0e7b82 */ /* 0x000e620000000a00 */
[----:B------:R-:W-:Y:S01]  /*8bb0*/  ULDC.64 UR4, c[0x4][0x60] ;  /* 0x0100180000047ab9 */ /* 0x000fe20000000a00 */
[----:B------:R-:W-:Y:S02]  /*8bc0*/  IMAD.U32 R6, RZ, RZ, UR6 ;  /* 0x00000006ff067e24 */ /* 0x000fe4000f8e00ff */
[----:B------:R-:W-:-:S02]  /*8bd0*/  IMAD.U32 R7, RZ, RZ, UR7 ;  /* 0x00000007ff077e24 */ /* 0x000fc4000f8e00ff */
[----:B------:R-:W-:Y:S02]  /*8be0*/  IMAD.U32 R10, RZ, RZ, UR4 ;  /* 0x00000004ff0a7e24 */ /* 0x000fe4000f8e00ff */
[----:B------:R-:W-:Y:S02]  /*8bf0*/  IMAD.U32 R11, RZ, RZ, UR5 ;  /* 0x00000005ff0b7e24 */ /* 0x000fe4000f8e00ff */
[----:B------:R-:W-:Y:S02]  /*8c00*/  IMAD.MOV.U32 R8, RZ, RZ, 0x70 ;  /* 0x00000070ff087424 */ /* 0x000fe400078e00ff */
[----:B------:R-:W-:Y:S02]  /*8c10*/  IMAD.MOV.U32 R12, RZ, RZ, 0x1 ;  /* 0x00000001ff0c7424 */ /* 0x000fe400078e00ff */
[----:B0-----:R-:W-:-:S07]  /*8c20*/  IMAD.MOV.U32 R13, RZ, RZ, RZ ;  /* 0x000000ffff0d7224 */ /* 0x001fce00078e00ff */
[----:B------:R-:W-:-:S07]  /*8c30*/  LEPC R20, `(.L_x_1858) ;  /* 0x000000001014794e */ /* 0x000fce0000000000 */
[----:B-1---5:R-:W-:Y:S05]  /*8c40*/  CALL.ABS.NOINC R14 ;  /* 0x000000000e007343 */ /* 0x022fea0003c00000 */
.L_x_1858:
[----:B------:R-:W-:Y:S02]  /*8c50*/  ULDC UR4, c[0x0][0x3f4] ;  /* 0x0000fd0000047ab9 */ /* 0x000fe40000000800 */
[----:B------:R-:W-:-:S13]  /*8c60*/  ISETP.LT.AND P0, PT, RZ, UR4, PT ;  /* 0x00000004ff007c0c */ /* 0x000fda000bf01270 */
[----:B------:R-:W-:Y:S05]  /*8c70*/  @P0 BRA `(.L_x_1859) ;  /* 0x00000000003c0947 */ /* 0x000fea0003800000 */
[----:B------:R-:W-:-:S04]  /*8c80*/  LEA.HI R0, R217, R217, RZ, 0x1 ;  /* 0x000000d9d9007211 */ /* 0x000fc800078f08ff */
        /* <DEDUP_REMOVED lines=8> */
.L_x_1862:
[----:B--2---:R2:W3:Y:S02]  /*8d10*/  SYNCS.PHASECHK.TRANS64.TRYWAIT P0, [R22+URZ+0x28400], R3 ;  /* 0x02840003160075a7 */ /* 0x0044e4000800017f */
[----:B---3--:R-:W-:Y:S05]  /*8d20*/  @!P0 NANOSLEEP.SYNCS 0x989680 ;  /* 0x009896800000895d */ /* 0x008fea0003900000 */
[----:B------:R-:W3:Y:S02]  /*8d30*/  @!P0 SYNCS.PHASECHK.TRANS64 P0, [R22+URZ+0x28400], R3 ;  /* 0x02840003160085a7 */ /* 0x000ee4000800007f */
[----:B---3--:R-:W-:Y:S05]  /*8d40*/  @!P0 BRA `(.L_x_1862) ;  /* 0xfffffffc00f08947 */ /* 0x008fea000383ffff */
.L_x_1861:
[----:B------:R-:W-:Y:S05]  /*8d50*/  BSYNC B0 ;  /* 0x0000000000007941 */ /* 0x000fea0003800000 */
.L_x_1860:
[----:B------:R-:W-:Y:S05]  /*8d60*/  BRA `(.L_x_1863) ;  /* 0x0000009400647947 */ /* 0x000fea0003800000 */
.L_x_1859:
[----:B------:R-:W2:Y:S01]  /*8d70*/  LDL R0, [R1+0x8c] ;  /* 0x00008c0001007983 */ /* 0x000ea20000100800 */
[----:B------:R-:W-:Y:S01]  /*8d80*/  ULDC.64 UR6, c[0x0][0x408] ;  /* 0x0001020000067ab9 */ /* 0x000fe20000000a00 */
[----:B--2---:R-:W-:Y:S02]  /*8d90*/  R2UR UR4, R0 ;  /* 0x00000000000472ca */ /* 0x004fe400000e0000 */
[----:B-----5:R-:W-:-:S05]  /*8da0*/  SHF.R.S32.HI R0, RZ, 0x1f, R38 ;  /* 0x0000001fff007819 */ /* 0x020fca0000011426 */
[----:B------:R-:W-:-:S04]  /*8db0*/  IMAD R5, R0, UR6, RZ ;  /* 0x0000000600057c24 */ /* 0x000fc8000f8e02ff */
[----:B------:R-:W-:Y:S02]  /*8dc0*/  IMAD R5, R38, UR7, R5 ;  /* 0x0000000726057c24 */ /* 0x000fe4000f8e0205 */
[----:B------:R-:W-:-:S03]  /*8dd0*/  ULOP3.LUT UP0, URZ, UR4, 0x3ff, URZ, 0xc0, !UPT ;  /* 0x000003ff043f7892 */ /* 0x000fc6000f80c03f */
[----:B------:R-:W-:Y:S02]  /*8de0*/  ULDC.64 UR4, c[0x0][0x3f8] ;  /* 0x0000fe0000047ab9 */ /* 0x000fe40000000a00 */
[----:B------:R-:W-:Y:S01]  /*8df0*/  IMAD R3, R0, UR4, RZ ;  /* 0x0000000400037c24 */ /* 0x000fe2000f8e02ff */
[----:B------:R-:W-:Y:S01]  /*8e00*/  PLOP3.LUT P0, PT, PT, PT, UP0, 0x80, 0x0 ;  /* 0x000000000000781c */ /* 0x000fe20003f0f008 */
[----:B------:R-:W-:-:S04]  /*8e10*/  IMAD.WIDE.U32 R24, R38, UR4, RZ ;  /* 0x0000000426187c25 */ /* 0x000fc8000f8e00ff */
[C---:B------:R-:W-:Y:S02]  /*8e20*/  IMAD R3, R38.reuse, UR5, R3 ;  /* 0x0000000526037c24 */ /* 0x040fe4000f8e0203 */
[----:B------:R-:W-:-:S04]  /*8e30*/  IMAD.WIDE.U32 R38, R38, UR6, RZ ;  /* 0x0000000626267c25 */ /* 0x000fc8000f8e00ff */
[----:B------:R-:W-:Y:S02]  /*8e40*/  IMAD.IADD R27, R3, 0x1, R25 ;  /* 0x00000001031b7824 */ /* 0x000fe400078e0219 */
[----:B------:R-:W-:Y:S01]  /*8e50*/  IMAD.IADD R29, R5, 0x1, R39 ;  /* 0x00000001051d7824 */ /* 0x000fe200078e0227 */
[----:B------:R-:W-:Y:S06]  /*8e60*/  @!P0 BRA `(.L_x_1864) ;  /* 0x0000000000408947 */ /* 0x000fec0003800000 */
[----:B------:R-:W-:Y:S01]  /*8e70*/  MOV R14, 0x0 ;  /* 0x00000000000e7802 */ /* 0x000fe20000000f00 */
[----:B------:R-:W-:Y:S01]  /*8e80*/  ULDC.64 UR4, c[0x4][0xc0] ;  /* 0x0100300000047ab9 */ /* 0x000fe20000000a00 */
[----:B------:R-:W-:Y:S01]  /*8e90*/  ULDC.64 UR6, c[0x4][0xc8] ;  /* 0x0100320000067ab9 */ /* 0x000fe20000000a00 */
[----:B------:R-:W-:Y:S01]  /*8ea0*/  IMAD.U32 R4, RZ, RZ, UR4 ;  /* 0x00000004ff047e24 */ /* 0x000fe2000f8e00ff */
[----:B------:R-:W-:Y:S01]  /*8eb0*/  MOV R5, UR5 ;  /* 0x0000000500057c02 */ /* 0x000fe20008000f00 */
[----:B------:R-:W-:Y:S01]  /*8ec0*/  ULDC.64 UR4, c[0x4][0x28] ;  /* 0x01000a0000047ab9 */ /* 0x000fe20000000a00 */
[----:B------:R-:W1:Y:S01]  /*8ed0*/  LDC.64 R14, c[0x4][R14] ;  /* 0x010000000e0e7b82 */ /* 0x000e620000000a00 */
        /* <DEDUP_REMOVED lines=9> */
.L_x_1864:
[----:B------:R-:W-:Y:S01]  /*8f70*/  ULDC.U8 UR4, c[0x0][0x410] ;  /* 0x0001040000047ab9 */ /* 0x000fe20000000000 */
[----:B------:R-:W-:Y:S01]  /*8f80*/  LEA.HI R31, R31, R26, RZ, 0x3 ;  /* 0x0000001a1f1f7211 */ /* 0x000fe200078f18ff */
[----:B------:R-:W-:Y:S01]  /*8f90*/  IMAD.IADD R10, R187, 0x1, R201 ;  /* 0x00000001bb0a7824 */ /* 0x000fe200078e02c9 */
[----:B------:R-:W-:Y:S01]  /*8fa0*/  ISETP.NE.AND P0, PT, RZ, UR4, PT ;  /* 0x00000004ff007c0c */ /* 0x000fe2000bf05270 */
[----:B------:R-:W-:Y:S01]  /*8fb0*/  BSSY B0, `(.L_x_1865) ;  /* 0x000092c000007945 */ /* 0x000fe20003800000 */
[----:B------:R-:W-:-:S05]  /*8fc0*/  LOP3.LUT R31, R31, 0xfffffff8, RZ, 0xc0, !PT ;  /* 0xfffffff81f1f7812 */ /* 0x000fca00078ec0ff */
[----:B------:R-:W-:-:S04]  /*8fd0*/  IMAD.IADD R0, R26, 0x1, -R31 ;  /* 0x000000011a007824 */ /* 0x000fc800078e0a1f */
[----:B------:R-:W-:Y:S02]  /*8fe0*/  IMAD R3, R0, 0x20, R10 ;  /* 0x0000002000037824 */ /* 0x000fe400078e020a */
[----:B------:R-:W-:Y:S05]  /*8ff0*/  @!P0 BRA `(.L_x_1866) ;  /* 0x0000004800588947 */ /* 0x000fea0003800000 */
[----:B------:R-:W1:Y:S01]  /*9000*/  LDC R6, c[0x0][0x448] ;  /* 0x00011200ff067b82 */ /* 0x000e620000000800 */
[----:B------:R-:W-:Y:S01]  /*9010*/  ULDC.64 UR4, c[0x0][0x3f8] ;  /* 0x0000fe0000047ab9 */ /* 0x000fe20000000a00 */
[----:B------:R-:W-:Y:S01]  /*9020*/  IMAD.MOV.U32 R25, RZ, RZ, R27 ;  /* 0x000000ffff197224 */ /* 0x000fe200078e001b */
[----:B------:R-:W-:Y:S01]  /*9030*/  ULDC.64 UR6, c[0x0][0x408] ;  /* 0x0001020000067ab9 */ /* 0x000fe20000000a00 */
[----:B------:R-:W-:Y:S01]  /*9040*/  IMAD.MOV.U32 R39, RZ, RZ, R29 ;  /* 0x000000ffff277224 */ /* 0x000fe200078e001d */
[----:B------:R-:W-:Y:S01]  /*9050*/  ULDC.64 UR8, c[0x0][0x400] ;  /* 0x0001000000087ab9 */ /* 0x000fe20000000a00 */
[----:B-1----:R-:W-:-:S13]  /*9060*/  ISETP.NE.AND P0, PT, R6, 0x1, PT ;  /* 0x000000010600780c */ /* 0x002fda0003f05270 */
[----:B------:R-:W1:Y:S08]  /*9070*/  @P0 LDC R0, c[0x0][0x44c] ;  /* 0x00011300ff000b82 */ /* 0x000e700000000800 */
[----:B------:R-:W2:Y:S01]  /*9080*/  @P0 LDC R5, c[0x0][0x450] ;  /* 0x00011400ff050b82 */ /* 0x000ea20000000800 */
[----:B-1----:R-:W-:-:S05]  /*9090*/  @P0 IMAD.HI.U32 R0, R3, R0, RZ ;  /* 0x0000000003000227 */ /* 0x002fca00078e00ff */
[----:B--2---:R-:W-:-:S04]  /*90a0*/  @P0 SHF.R.U32.HI R3, RZ, R5, R0 ;  /* 0x00000005ff030219 */ /* 0x004fc80000011600 */
[----:B------:R-:W-:Y:S01]  /*90b0*/  SHF.R.S32.HI R0, RZ, 0x1f, R3 ;  /* 0x0000001fff007819 */ /* 0x000fe20000011403 */
[----:B------:R-:W-:-:S04]  /*90c0*/  IMAD.WIDE.U32 R24, R3, UR4, R24 ;  /* 0x0000000403187c25 */ /* 0x000fc8000f8e0018 */
[----:B------:R-:W-:Y:S02]  /*90d0*/  IMAD R4, R0, UR4, RZ ;  /* 0x0000000400047c24 */ /* 0x000fe4000f8e02ff */
[----:B------:R-:W-:-:S04]  /*90e0*/  IMAD.WIDE.U32 R38, R3, UR6, R38 ;  /* 0x0000000603267c25 */ /* 0x000fc8000f8e0026 */
[C---:B------:R-:W-:Y:S01]  /*90f0*/  IMAD R5, R3.reuse, UR5, R4 ;  /* 0x0000000503057c24 */ /* 0x040fe2000f8e0204 */
[----:B------:R-:W-:Y:S01]  /*9100*/  ULDC.64 UR4, c[0x0][0x3e8] ;  /* 0x0000fa0000047ab9 */ /* 0x000fe20000000a00 */
[----:B------:R-:W-:Y:S01]  /*9110*/  IMAD R4, R0, UR6, RZ ;  /* 0x0000000600047c24 */ /* 0x000fe2000f8e02ff */
[----:B------:R-:W-:Y:S01]  /*9120*/  IADD3 R0, P0, R24, UR4, RZ ;  /* 0x0000000418007c10 */ /* 0x000fe2000ff1e0ff */
[----:B------:R-:W-:Y:S01]  /*9130*/  UMOV UR4, 0xffffffff ;  /* 0xffffffff00047882 */ /* 0x000fe20000000000 */
[----:B------:R-:W-:Y:S01]  /*9140*/  IADD3 R49, P1, R38, UR8, RZ ;  /* 0x0000000826317c10 */ /* 0x000fe2000ff3e0ff */
[----:B------:R-:W-:Y:S01]  /*9150*/  IMAD R37, R3, UR7, R4 ;  /* 0x0000000703257c24 */ /* 0x000fe2000f8e0204 */
[----:B------:R-:W-:-:S04]  /*9160*/  IADD3.X R48, R25, UR5, R5, P0, !PT ;  /* 0x0000000519307c10 */ /* 0x000fc800087fe405 */
[----:B------:R-:W-:Y:S01]  /*9170*/  IADD3.X R37, R39, UR9, R37, P1, !PT ;  /* 0x0000000927257c10 */ /* 0x000fe20008ffe425 */
[----:B------:R-:W-:Y:S06]  /*9180*/  BRA.DIV UR4, `(.L_x_1867) ;  /* 0x00000226046c7947 */ /* 0x000fec000b800000 */
[----:B------:R1:W2:Y:S04]  /*9190*/  SHFL.IDX PT, R3, R48, RZ, 0x181f ;  /* 0x00181fff30037589 */ /* 0x0002a800000e0000 */
[----:B------:R1:W3:Y:S04]  /*91a0*/  SHFL.IDX PT, R5, R0, RZ, 0x181f ;  /* 0x00181fff00057589 */ /* 0x0002e800000e0000 */
[----:B------:R1:W4:Y:S04]  /*91b0*/  SHFL.IDX PT, R9, R37, RZ, 0x181f ;  /* 0x00181fff25097589 */ /* 0x00032800000e0000 */
[----:B------:R1:W0:Y:S02]  /*91c0*/  SHFL.IDX PT, R14, R49, RZ, 0x181f ;  /* 0x00181fff310e7589 */ /* 0x00022400000e0000 */
.L_x_2220:
[----:B------:R-:W-:Y:S01]  /*91d0*/  IMAD R53, R189, R6, RZ ;  /* 0x00000006bd357224 */ /* 0x000fe200078e02ff */
[----:B------:R-:W-:Y:S01]  /*91e0*/  BSSY B1, `(.L_x_1868) ;  /* 0x000001a000017945 */ /* 0x000fe20003800000 */
[----:B------:R-:W-:Y:S02]  /*91f0*/  CS2R R40, SRZ ;  /* 0x0000000000287805 */ /* 0x000fe4000001ff00 */
[----:B------:R-:W-:Y:S02]  /*9200*/  CS2R R44, SRZ ;  /* 0x00000000002c7805 */ /* 0x000fe4000001ff00 */
[----:B------:R-:W-:Y:S02]  /*9210*/  CS2R R42, SRZ ;  /* 0x00000000002a7805 */ /* 0x000fe4000001ff00 */
[----:B------:R-:W-:Y:S02]  /*9220*/  ISETP.GE.AND P0, PT, R10, R53, PT ;  /* 0x000000350a00720c */ /* 0x000fe40003f06270 */
[----:B------:R-:W-:-:S11]  /*9230*/  CS2R R46, SRZ ;  /* 0x00000000002e7805 */ /* 0x000fd6000001ff00 */
[----:B------:R-:W-:Y:S05]  /*9240*/  @P0 BRA `(.L_x_1869) ;  /* 0x00000000004c0947 */ /* 0x000fea0003800000 */
[----:B------:R-:W-:Y:S01]  /*9250*/  ULDC UR4, c[0x0][0x3f4] ;  /* 0x0000fd0000047ab9 */ /* 0x000fe20000000800 */
[----:B------:R-:W-:Y:S02]  /*9260*/  CS2R R40, SRZ ;  /* 0x0000000000287805 */ /* 0x000fe4000001ff00 */
[----:B------:R-:W-:Y:S02]  /*9270*/  ISETP.GE.AND P4, PT, R190, UR4, PT ;  /* 0x00000004be007c0c */ /* 0x000fe4000bf86270 */
[----:B------:R-:W-:Y:S02]  /*9280*/  CS2R R44, SRZ ;  /* 0x00000000002c7805 */ /* 0x000fe4000001ff00 */
[----:B------:R-:W-:-:S09]  /*9290*/  ISETP.GE.AND P3, PT, R18, UR4, PT ;  /* 0x0000000412007c0c */ /* 0x000fd2000bf66270 */
[----:B---3--:R-:W-:-:S05]  /*92a0*/  @!P4 IADD3 R6, P0, R190, R5, RZ ;  /* 0x00000005be06c210 */ /* 0x008fca0007f1e0ff */
[C---:B--2---:R-:W-:Y:S01]  /*92b0*/  @!P4 IMAD.X R7, R3.reuse, 0x1, R214, P0 ;  /* 0x000000010307c824 */ /* 0x044fe200000e06d6 */
[----:B------:R-:W-:Y:S02]  /*92c0*/  @!P3 IADD3 R4, P0, R18, R5, RZ ;  /* 0x000000051204b210 */ /* 0x000fe40007f1e0ff */
[----:B0-----:R-:W-:Y:S02]  /*92d0*/  @!P4 IADD3 R8, P2, R190, R14, RZ ;  /* 0x0000000ebe08c210 */ /* 0x001fe40007f5e0ff */
[----:B------:R0:W5:Y:S01]  /*92e0*/  @!P4 LD.E.64 R40, desc[UR36][R6.64] ;  /* 0x000000240628c980 */ /* 0x000162000c101b00 */
[----:B------:R-:W-:Y:S02]  /*92f0*/  CS2R R46, SRZ ;  /* 0x00000000002e7805 */ /* 0x000fe4000001ff00 */
[----:B------:R-:W-:Y:S01]  /*9300*/  CS2R R42, SRZ ;  /* 0x00000000002a7805 */ /* 0x000fe2000001ff00 */
[----:B------:R-:W-:-:S05]  /*9310*/  @!P3 IMAD.X R5, R3, 0x1, R19, P0 ;  /* 0x000000010305b824 */ /* 0x000fca00000e0613 */
[----:B------:R2:W5:Y:S01]  /*9320*/  @!P3 LD.E.64 R44, desc[UR36][R4.64] ;  /* 0x00000024042cb980 */ /* 0x000562000c101b00 */
[----:B0-----:R-:W-:-:S05]  /*9330*/  @!P3 IADD3 R6, P1, R18, R14, RZ ;  /* 0x0000000e1206b210 */ /* 0x001fca0007f3e0ff */
[C---:B----4-:R-:W-:Y:S02]  /*9340*/  @!P3 IMAD.X R7, R9.reuse, 0x1, R19, P1 ;  /* 0x000000010907b824 */ /* 0x050fe400008e0613 */
[----:B------:R-:W-:-:S03]  /*9350*/  @!P4 IMAD.X R9, R9, 0x1, R214, P2 ;  /* 0x000000010909c824 */ /* 0x000fc600010e06d6 */
[----:B------:R2:W5:Y:S04]  /*9360*/  @!P3 LD.E.64 R46, desc[UR36][R6.64] ;  /* 0x00000024062eb980 */ /* 0x000568000c101b00 */
[----:B------:R2:W5:Y:S02]  /*9370*/  @!P4 LD.E.64 R42, desc[UR36][R8.64] ;  /* 0x00000024082ac980 */ /* 0x000564000c101b00 */
.L_x_1869:
[----:B------:R-:W-:Y:S05]  /*9380*/  BSYNC B1 ;  /* 0x0000000000017941 */ /* 0x000fea0003800000 */
.L_x_1868:
[----:B------:R-:W-:Y:S01]  /*9390*/  UMOV UR4, 0xffffffff ;  /* 0xffffffff00047882 */ /* 0x000fe20000000000 */
[----:B------:R-:W-:Y:S02]  /*93a0*/  CS2R R30, SRZ ;  /* 0x00000000001e7805 */ /* 0x000fe4000001ff00 */
[----:B------:R-:W-:Y:S05]  /*93b0*/  BRA.DIV UR4, `(.L_x_1870) ;  /* 0x0000022604507947 */ /* 0x000fea000b800000 */
[----:B--2---:R2:W1:Y:S04]  /*93c0*/  SHFL.IDX PT, R3, R48, 0x1, 0x181f ;  /* 0x00381f0030037f89 */ /* 0x00446800000e0000 */
[----:B---3--:R2:W3:Y:S04]  /*93d0*/  SHFL.IDX PT, R5, R0, 0x1, 0x181f ;  /* 0x00381f0000057f89 */ /* 0x0084e800000e0000 */
[----:B----4-:R2:W4:Y:S04]  /*93e0*/  SHFL.IDX PT, R9, R37, 0x1, 0x181f ;  /* 0x00381f0025097f89 */ /* 0x01052800000e0000 */
[----:B0-----:R2:W0:Y:S02]  /*93f0*/  SHFL.IDX PT, R14, R49, 0x1, 0x181f ;  /* 0x00381f00310e7f89 */ /* 0x00142400000e0000 */
.L_x_2226:
[----:B------:R-:W-:Y:S01]  /*9400*/  IADD3 R4, R10, 0x20, RZ ;  /* 0x000000200a047810 */ /* 0x000fe20007ffe0ff */
[----:B------:R-:W-:Y:S01]  /*9410*/  BSSY B1, `(.L_x_1871) ;  /* 0x0000019000017945 */ /* 0x000fe20003800000 */
        /* <DEDUP_REMOVED lines=11> */
[C---:B-1----:R-:W-:Y:S01]  /*94d0*/  @!P4 IMAD.X R7, R3.reuse, 0x1, R214, P0 ;  /* 0x000000010307c824 */ /* 0x042fe200000e06d6 */
        /* <DEDUP_REMOVED lines=12> */
.L_x_1872:
[----:B------:R-:W-:Y:S05]  /*95a0*/  BSYNC B1 ;  /* 0x0000000000017941 */ /* 0x000fea0003800000 */
.L_x_1871:
[----:B------:R-:W-:-:S03]  /*95b0*/  UMOV UR4, 0xffffffff ;  /* 0xffffffff00047882 */ /* 0x000fc60000000000 */
[----:B------:R-:W-:Y:S05]  /*95c0*/  BRA.DIV UR4, `(.L_x_1873) ;  /* 0x00000226043c7947 */ /* 0x000fea000b800000 */
[----:B-1----:R1:W1:Y:S04]  /*95d0*/  SHFL.IDX PT, R3, R48, 0x2, 0x181f ;  /* 0x00581f0030037f89 */ /* 0x00226800000e0000 */
[----:B---3--:R3:W1:Y:S04]  /*95e0*/  SHFL.IDX PT, R5, R0, 0x2, 0x181f ;  /* 0x00581f0000057f89 */ /* 0x00866800000e0000 */
[----:B----4-:R3:W4:Y:S04]  /*95f0*/  SHFL.IDX PT, R9, R37, 0x2, 0x181f ;  /* 0x00581f0025097f89 */ /* 0x01072800000e0000 */
[----:B0-----:R3:W0:Y:S02]  /*9600*/  SHFL.IDX PT, R14, R49, 0x2, 0x181f ;  /* 0x00581f00310e7f89 */ /* 0x00162400000e0000 */
.L_x_2232:
[----:B------:R-:W-:Y:S01]  /*9610*/  VIADD R4, R10, 0x40 ;  /* 0x000000400a047836 */ /* 0x000fe20000000000 */
        /* <DEDUP_REMOVED lines=12> */
[----:B-1----:R-:W-:-:S05]  /*96e0*/  @!P4 IADD3 R6, P0, R190, R5, RZ ;  /* 0x00000005be06c210 */ /* 0x002fca0007f1e0ff */
[C---:B------:R-:W-:Y:S01]  /*96f0*/  @!P4 IMAD.X R7, R3.reuse, 0x1, R214, P0 ;  /* 0x000000010307c824 */ /* 0x040fe200000e06d6 */
        /* <DEDUP_REMOVED lines=12> */
.L_x_1875:
[----:B------:R-:W-:Y:S05]  /*97c0*/  BSYNC B1 ;  /* 0x0000000000017941 */ /* 0x000fea0003800000 */
.L_x_1874:
[----:B------:R-:W-:Y:S01]  /*97d0*/  UMOV UR4, 0xffffffff ;  /* 0xffffffff00047882 */ /* 0x000fe20000000000 */
[----:B-1--4-:R-:W-:Y:S02]  /*97e0*/  CS2R R8, SRZ ;  /* 0x0000000000087805 */ /* 0x012fe4000001ff00 */
[----:B------:R-:W-:Y:S05]  /*97f0*/  BRA.DIV UR4, `(.L_x_1876) ;  /* 0x0000022604207947 */ /* 0x000fea000b800000 */
[----:B------:R1:W4:Y:S04]  /*9800*/  SHFL.IDX PT, R3, R48, 0x3, 0x181f ;  /* 0x00781f0030037f89 */ /* 0x00032800000e0000 */
[----:B------:R1:W0:Y:S04]  /*9810*/  SHFL.IDX PT, R5, R0, 0x3, 0x181f ;  /* 0x00781f0000057f89 */ /* 0x00022800000e0000 */
[----:B--23--:R-:W2:Y:S04]  /*9820*/  SHFL.IDX PT, R37, R37, 0x3, 0x181f ;  /* 0x00781f0025257f89 */ /* 0x00cea800000e0000 */
[----:B-1----:R-:W3:Y:S02]  /*9830*/  SHFL.IDX PT, R49, R49, 0x3, 0x181f ;  /* 0x00781f0031317f89 */ /* 0x002ee400000e0000 */
.L_x_2238:
[----:B------:R-:W-:Y:S01]  /*9840*/  VIADD R10, R10, 0x60 ;  /* 0x000000600a0a7836 */ /* 0x000fe20000000000 */
[----:B------:R-:W-:Y:S01]  /*9850*/  LEA.HI R0, R217, R217, RZ, 0x1 ;  /* 0x000000d9d9007211 */ /* 0x000fe200078f08ff */
[----:B------:R-:W-:Y:S01]  /*9860*/  BSSY B1, `(.L_x_1877) ;  /* 0x000001c000017945 */ /* 0x000fe20003800000 */
[----:B------:R-:W-:Y:S02]  /*9870*/  CS2R R12, SRZ ;  /* 0x00000000000c7805 */ /* 0x000fe4000001ff00 */
[----:B0-----:R-:W-:Y:S02]  /*9880*/  CS2R R14, SRZ ;  /* 0x00000000000e7805 */ /* 0x001fe4000001ff00 */
[----:B------:R-:W-:Y:S02]  /*9890*/  ISETP.GE.AND P0, PT, R10, R53, PT ;  /* 0x000000350a00720c */ /* 0x000fe40003f06270 */
[----:B------:R-:W-:Y:S02]  /*98a0*/  CS2R R10, SRZ ;  /* 0x00000000000a7805 */ /* 0x000fe4000001ff00 */
[----:B------:R-:W-:-:S05]  /*98b0*/  LOP3.LUT R0, R0, 0xfffffffe, RZ, 0xc0, !PT ;  /* 0xfffffffe00007812 */ /* 0x000fca00078ec0ff */
[----:B------:R-:W-:-:S05]  /*98c0*/  IMAD.IADD R0, R217, 0x1, -R0 ;  /* 0x00000001d9007824 */ /* 0x000fca00078e0a00 */
[----:B------:R-:W-:Y:S01]  /*98d0*/  SHF.L.U32 R51, R0, 0x1f, RZ ;  /* 0x0000001f00337819 */ /* 0x000fe200000006ff */
[----:B------:R-:W-:Y:S06]  /*98e0*/  @P0 BRA `(.L_x_1878) ;  /* 0x00000000004c0947 */ /* 0x000fec0003800000 */
[----:B------:R-:W-:Y:S01]  /*98f0*/  ULDC UR4, c[0x0][0x3f4] ;  /* 0x0000fd0000047ab9 */ /* 0x000fe20000000800 */
[----:B------:R-:W-:Y:S02]  /*9900*/  CS2R R8, SRZ ;  /* 0x0000000000087805 */ /* 0x000fe4000001ff00 */
[----:B------:R-:W-:Y:S02]  /*9910*/  ISETP.GE.AND P4, PT, R190, UR4, PT ;  /* 0x00000004be007c0c */ /* 0x000fe4000bf86270 */
[----:B------:R-:W-:Y:S02]  /*9920*/  CS2R R12, SRZ ;  /* 0x00000000000c7805 */ /* 0x000fe4000001ff00 */
[----:B------:R-:W-:-:S09]  /*9930*/  ISETP.GE.AND P3, PT, R18, UR4, PT ;  /* 0x0000000412007c0c */ /* 0x000fd2000bf66270 */
[----:B------:R-:W-:-:S05]  /*9940*/  @!P4 IADD3 R6, P0, R190, R5, RZ ;  /* 0x00000005be06c210 */ /* 0x000fca0007f1e0ff */
[C---:B----4-:R-:W-:Y:S01]  /*9950*/  @!P4 IMAD.X R7, R3.reuse, 0x1, R214, P0 ;  /* 0x000000010307c824 */ /* 0x050fe200000e06d6 */
[----:B------:R-:W-:Y:S02]  /*9960*/  @!P3 IADD3 R4, P0, R18, R5, RZ ;  /* 0x000000051204b210 */ /* 0x000fe40007f1e0ff */
[----:B---3--:R-:W-:Y:S02]  /*9970*/  @!P4 IADD3 R48, P2, R190, R49, RZ ;  /* 0x00000031be30c210 */ /* 0x008fe40007f5e0ff */
[----:B------:R0:W5:Y:S01]  /*9980*/  @!P4 LD.E.64 R8, desc[UR36][R6.64] ;  /* 0x000000240608c980 */ /* 0x000162000c101b00 */
[----:B------:R-:W-:Y:S02]  /*9990*/  CS2R R14, SRZ ;  /* 0x00000000000e7805 */ /* 0x000fe4000001ff00 */
[----:B------:R-:W-:Y:S01]  /*99a0*/  CS2R R10, SRZ ;  /* 0x00000000000a7805 */ /* 0x000fe2000001ff00 */
[----:B------:R-:W-:-:S05]  /*99b0*/  @!P3 IMAD.X R5, R3, 0x1, R19, P0 ;  /* 0x000000010305b824 */ /* 0x000fca00000e0613 */
[----:B------:R1:W5:Y:S01]  /*99c0*/  @!P3 LD.E.64 R12, desc[UR36][R4.64] ;  /* 0x00000024040cb980 */ /* 0x000362000c101b00 */
[----:B0-----:R-:W-:Y:S01]  /*99d0*/  @!P3 IADD3 R6, P1, R18, R49, RZ ;  /* 0x000000311206b210 */ /* 0x001fe20007f3e0ff */
[----:B--2---:R-:W-:-:S04]  /*99e0*/  @!P4 IMAD.X R49, R37, 0x1, R214, P2 ;  /* 0x000000012531c824 */ /* 0x004fc800010e06d6 */
[----:B------:R-:W-:Y:S01]  /*99f0*/  @!P3 IMAD.X R7, R37, 0x1, R19, P1 ;  /* 0x000000012507b824 */ /* 0x000fe200008e0613 */
[----:B------:R1:W5:Y:S04]  /*9a00*/  @!P4 LD.E.64 R10, desc[UR36][R48.64] ;  /* 0x00000024300ac980 */ /* 0x000368000c101b00 */
[----:B------:R1:W5:Y:S03]  /*9a10*/  @!P3 LD.E.64 R14, desc[UR36][R6.64] ;  /* 0x00000024060eb980 */ /* 0x000366000c101b00 */
.L_x_1878:
[----:B------:R-:W-:Y:S05]  /*9a20*/  BSYNC B1 ;  /* 0x0000000000017941 */ /* 0x000fea0003800000 */
.L_x_1877:
[----:B------:R-:W0:Y:S01]  /*9a30*/  SYNCS.PHASECHK.TRANS64.TRYWAIT P0, [R22+URZ+0x28400], R51 ;  /* 0x02840033160075a7 */ /* 0x000e22000800017f */
[----:B------:R-:W-:Y:S01]  /*9a40*/  VIADDMNMX R0, R53, -R201, 0x80, PT ;  /* 0x0000008035007446 */ /* 0x000fe200038009c9 */
[----:B------:R-:W-:Y:S03]  /*9a50*/  BSSY B1, `(.L_x_1879) ;  /* 0x0000003000017945 */ /* 0x000fe60003800000 */
[----:B------:R-:W-:Y:S01]  /*9a60*/  ISETP.GE.AND P1, PT, R187, R0, PT ;  /* 0x00000000bb00720c */ /* 0x000fe20003f26270 */
[----:B0-----:R-:W-:-:S12]  /*9a70*/  @!P0 BRA `(.L_x_1880) ;  /* 0x0000022000f48947 */ /* 0x001fd80003800000 */
.L_x_2239:
[----:B------:R-:W-:Y:S05]  /*9a80*/  BSYNC B1 ;  /* 0x0000000000017941 */ /* 0x000fea0003800000 */
.L_x_1879:
[----:B------:R-:W-:Y:S04]  /*9a90*/  BSSY B1, `(.L_x_1881) ;  /* 0x00000f9000017945 */ /* 0x000fe80003800000 */
[----:B------:R-:W-:Y:S05]  /*9aa0*/  @P1 BRA `(.L_x_1882) ;  /* 0x0000000c00dc1947 */ /* 0x000fea0003800000 */
[----:B----4-:R-:W0:Y:S01]  /*9ab0*/  LDC R3, c[0x0][0x3f4] ;  /* 0x0000fd00ff037b82 */ /* 0x010e220000000800 */
[----:B------:R-:W-:Y:S01]  /*9ac0*/  BSSY B2, `(.L_x_1883) ;  /* 0x000007a000027945 */ /* 0x000fe20003800000 */
[-C--:B0-----:R-:W-:Y:S02]  /*9ad0*/  ISETP.GE.AND P0, PT, R18, R3.reuse, PT ;  /* 0x000000031200720c */ /* 0x081fe40003f06270 */
[----:B------:R-:W-:-:S11]  /*9ae0*/  ISETP.GE.AND P1, PT, R190, R3, PT ;  /* 0x00000003be00720c */ /* 0x000fd60003f26270 */
[----:B------:R-:W-:Y:S05]  /*9af0*/  @P0 BRA `(.L_x_1884) ;  /* 0x0000000400d80947 */ /* 0x000fea0003800000 */
[----:B-1----:R-:W0:Y:S01]  /*9b00*/  LDS.128 R4, [R213+0x18000] ;  /* 0x01800000d5047984 */ /* 0x002e220000000c00 */
[----:B--2--5:R-:W-:Y:S02]  /*9b10*/  SHF.R.U32.HI R37, RZ, 0x8, R44 ;  /* 0x00000008ff257819 */ /* 0x024fe4000001162c */
[----:B------:R-:W-:Y:S02]  /*9b20*/  SHF.R.U32.HI R50, RZ, 0x8, R45 ;  /* 0x00000008ff327819 */ /* 0x000fe4000001162d */
[----:B------:R-:W-:Y:S02]  /*9b30*/  LOP3.LUT R3, R44, 0xff, RZ, 0xc0, !PT ;  /* 0x000000ff2c037812 */ /* 0x000fe400078ec0ff */
[----:B------:R-:W-:Y:S02]  /*9b40*/  LOP3.LUT R48, R37, 0xff, RZ, 0xc0, !PT ;  /* 0x000000ff25307812 */ /* 0x000fe400078ec0ff */
[----:B------:R-:W-:Y:S02]  /*9b50*/  SHF.R.U32.HI R52, RZ, 0x8, R47 ;  /* 0x00000008ff347819 */ /* 0x000fe4000001162f */
[----:B---3--:R-:W-:-:S02]  /*9b60*/  LOP3.LUT R49, R45, 0xff, RZ, 0xc0, !PT ;  /* 0x000000ff2d317812 */ /* 0x008fc400078ec0ff */
[----:B------:R-:W-:Y:S02]  /*9b70*/  LOP3.LUT R50, R50, 0xff, RZ, 0xc0, !PT ;  /* 0x000000ff32327812 */ /* 0x000fe400078ec0ff */
[----:B------:R-:W-:Y:S02]  /*9b80*/  PRMT R3, R48, 0x7604, R3 ;  /* 0x0000760430037816 */ /* 0x000fe40000000003 */
[----:B------:R-:W-:Y:S02]  /*9b90*/  SHF.R.U32.HI R54, RZ, 0x10, R45 ;  /* 0x00000010ff367819 */ /* 0x000fe4000001162d */
[----:B------:R-:W-:Y:S02]  /*9ba0*/  SHF.R.U32.HI R48, RZ, 0x8, R46 ;  /* 0x00000008ff307819 */ /* 0x000fe4000001162e */
[----:B------:R-:W-:Y:S02]  /*9bb0*/  LOP3.LUT R51, R47, 0xff, RZ, 0xc0, !PT ;  /* 0x000000ff2f337812 */ /* 0x000fe400078ec0ff */
[----:B------:R-:W-:-:S02]  /*9bc0*/  LOP3.LUT R52, R52, 0xff, RZ, 0xc0, !PT ;  /* 0x000000ff34347812 */ /* 0x000fc400078ec0ff */
[----:B------:R-:W-:Y:S02]  /*9bd0*/  SHF.R.U32.HI R53, RZ, 0x10, R47 ;  /* 0x00000010ff357819 */ /* 0x000fe4000001162f */
[----:B------:R-:W-:Y:S02]  /*9be0*/  PRMT R49, R50, 0x7604, R49 ;  /* 0x0000760432317816 */ /* 0x000fe40000000031 */
[----:B------:R-:W-:Y:S01]  /*9bf0*/  LOP3.LUT R50, R48, 0xff, RZ, 0xc0, !PT ;  /* 0x000000ff30327812 */ /* 0x000fe200078ec0ff */
[----:B------:R-:W-:Y:S01]  /*9c00*/  IMAD.U32 R48, R54, 0x10000, RZ ;  /* 0x0001000036307824 */ /* 0x000fe200078e00ff */
[----:B------:R-:W-:Y:S02]  /*9c10*/  PRMT R52, R52, 0x7604, R51 ;  /* 0x0000760434347816 */ /* 0x000fe40000000033 */
[----:B------:R-:W-:Y:S02]  /*9c20*/  SHF.L.U32 R53, R53, 0x10, RZ ;  /* 0x0000001035357819 */ /* 0x000fe400000006ff */
[----:B------:R-:W-:-:S02]  /*9c30*/  LOP3.LUT R49, R49, 0xff0000, R48, 0xf8, !PT ;  /* 0x00ff000031317812 */ /* 0x000fc400078ef830 */
[----:B------:R-:W-:Y:S02]  /*9c40*/  LOP3.LUT R53, R52, 0xff0000, R53, 0xf8, !PT ;  /* 0x00ff000034357812 */ /* 0x000fe400078ef835 */
[----:B------:R-:W-:Y:S02]  /*9c50*/  LOP3.LUT R37, R46, 0xff, RZ, 0xc0, !PT ;  /* 0x000000ff2e257812 */ /* 0x000fe400078ec0ff */
[----:B------:R-:W-:Y:S02]  /*9c60*/  LOP3.LUT R53, R53, 0xff000000, R47, 0xf8, !PT ;  /* 0xff00000035357812 */ /* 0x000fe400078ef82f */
[----:B------:R-:W-:Y:S02]  /*9c70*/  LOP3.LUT R49, R49, 0xff000000, R45, 0xf8, !PT ;  /* 0xff00000031317812 */ /* 0x000fe400078ef82d */
[----:B------:R-:W-:Y:S02]  /*9c80*/  PRMT R51, R50, 0x7604, R37 ;  /* 0x0000760432337816 */ /* 0x000fe40000000025 */
[----:B------:R-:W-:-:S02]  /*9c90*/  LOP3.LUT R37, R3, 0xff0000, R44, 0xf8, !PT ;  /* 0x00ff000003257812 */ /* 0x000fc400078ef82c */
[-C--:B0-----:R-:W-:Y:S02]  /*9ca0*/  F2FP.F16.E4M3.UNPACK_B R3, R6.reuse.H1 ;  /* 0x00000006ff03723e */ /* 0x081fe400030006ff */
[----:B------:R-:W-:Y:S02]  /*9cb0*/  F2FP.F16.E4M3.UNPACK_B R52, R53 ;  /* 0x00000035ff34723e */ /* 0x000fe400020006ff */
[----:B------:R-:W-:Y:S02]  /*9cc0*/  F2FP.F16.E4M3.UNPACK_B R47, R49 ;  /* 0x00000031ff2f723e */ /* 0x000fe400020006ff */
[----:B------:R-:W-:Y:S01]  /*9cd0*/  LOP3.LUT R48, R37, 0xff000000, R44, 0xf8, !PT ;  /* 0xff00000025307812 */ /* 0x000fe200078ef82c */
[----:B------:R-:W-:Y:S01]  /*9ce0*/  HADD2.F32 R37, -RZ, R3.H1_H1 ;  /* 0x30000003ff257230 */ /* 0x000fe20000004100 */
[--C-:B------:R-:W-:Y:S01]  /*9cf0*/  LOP3.LUT R51, R51, 0xff0000, R46.reuse, 0xf8, !PT ;  /* 0x00ff000033337812 */ /* 0x100fe200078ef82e */
[--C-:B------:R-:W-:Y:S01]  /*9d00*/  HADD2.F32 R54, -RZ, R52.reuse.H1_H1 ;  /* 0x30000034ff367230 */ /* 0x100fe20000004100 */
[----:B------:R-:W-:Y:S01]  /*9d10*/  F2FP.F16.E4M3.UNPACK_B R6, R6 ;  /* 0x00000006ff06723e */ /* 0x000fe200020006ff */
[----:B------:R-:W-:Y:S01]  /*9d20*/  HADD2.F32 R50, -RZ, R47.H1_H1 ;  /* 0x3000002fff327230 */ /* 0x000fe20000004100 */
[----:B------:R-:W-:Y:S01]  /*9d30*/  LOP3.LUT R51, R51, 0xff000000, R46, 0xf8, !PT ;  /* 0xff00000033337812 */ /* 0x000fe200078ef82e */
[----:B------:R-:W-:Y:S01]  /*9d40*/  HADD2.F32 R44, -RZ, R3.H0_H0 ;  /* 0x20000003ff2c7230 */ /* 0x000fe20000004100 */
[-C--:B------:R-:W-:Y:S01]  /*9d50*/  F2FP.F16.E4M3.UNPACK_B R45, R7.reuse ;  /* 0x00000007ff2d723e */ /* 0x080fe200020006ff */
[C---:B------:R-:W-:Y:S01]  /*9d60*/  FMUL.FTZ R55, R37.reuse, R54 ;  /* 0x0000003625377220 */ /* 0x040fe20000410000 */
[----:B------:R-:W-:Y:S01]  /*9d70*/  F2FP.F16.E4M3.UNPACK_B R46, R7.H1 ;  /* 0x00000007ff2e723e */ /* 0x000fe200030006ff */
[-C--:B------:R-:W-:Y:S01]  /*9d80*/  FMUL.FTZ R57, R37, R50.reuse ;  /* 0x0000003225397220 */ /* 0x080fe20000410000 */
[-C--:B------:R-:W-:Y:S01]  /*9d90*/  F2FP.F16.E4M3.UNPACK_B R7, R5.reuse ;  /* 0x00000005ff07723e */ /* 0x080fe200020006ff */
[----:B------:R-:W-:Y:S01]  /*9da0*/  HADD2.F32 R52, -RZ, R52.H0_H0 ;  /* 0x20000034ff347230 */ /* 0x000fe20000004100 */
[----:B------:R-:W-:Y:S01]  /*9db0*/  F2FP.F16.E4M3.UNPACK_B R37, R5.H1 ;  /* 0x00000005ff25723e */ /* 0x000fe200030006ff */
[--C-:B------:R-:W-:Y:S01]  /*9dc0*/  HADD2.F32 R5, -RZ, R6.reuse.H1_H1 ;  /* 0x30000006ff057230 */ /* 0x100fe20000004100 */
[----:B------:R-:W-:Y:S01]  /*9dd0*/  F2FP.F16.E4M3.UNPACK_B R53, R53.H1 ;  /* 0x00000035ff35723e */ /* 0x000fe200030006ff */
[----:B------:R-:W-:Y:S01]  /*9de0*/  HADD2.F32 R47, -RZ, R47.H0_H0 ;  /* 0x2000002fff2f7230 */ /* 0x000fe20000004100 */
[----:B------:R-:W-:Y:S01]  /*9df0*/  F2FP.F16.E4M3.UNPACK_B R49, R49.H1 ;  /* 0x00000031ff31723e */ /* 0x000fe200030006ff */
[C---:B------:R-:W-:Y:S01]  /*9e00*/  FFMA.FTZ R56, R44.reuse, R50, -R55 ;  /* 0x000000322c387223 */ /* 0x040fe20000010837 */
[----:B------:R-:W-:Y:S01]  /*9e10*/  FFMA.FTZ R59, R44, R54, R57 ;  /* 0x000000362c3b7223 */ /* 0x000fe20000010039 */
[----:B------:R-:W-:-:S02]  /*9e20*/  HADD2.F32 R6, -RZ, R6.H0_H0 ;  /* 0x20000006ff067230 */ /* 0x000fc40000004100 */
[C---:B------:R-:W-:Y:S01]  /*9e30*/  FMUL.FTZ R55, R5.reuse, R52 ;  /* 0x0000003405377220 */ /* 0x040fe20000410000 */
[-C--:B------:R-:W-:Y:S01]  /*9e40*/  FMUL.FTZ R57, R5, R47.reuse ;  /* 0x0000002f05397220 */ /* 0x080fe20000410000 */
[----:B------:R-:W-:Y:S01]  /*9e50*/  HADD2.F32 R5, -RZ, R45.H1_H1 ;  /* 0x3000002dff057230 */ /* 0x000fe20000004100 */
[----:B------:R-:W-:Y:S01]  /*9e60*/  F2FP.F16.E4M3.UNPACK_B R3, R4 ;  /* 0x00000004ff03723e */ /* 0x000fe200020006ff */
[----:B------:R-:W-:Y:S02]  /*9e70*/  HADD2.F32 R50, -RZ, R53.H0_H0 ;  /* 0x20000035ff327230 */ /* 0x000fe40000004100 */
[C---:B------:R-:W-:Y:S01]  /*9e80*/  FFMA.FTZ R55, R6.reuse, R47, -R55 ;  /* 0x0000002f06377223 */ /* 0x040fe20000010837 */
[----:B------:R-:W-:Y:S02]  /*9e90*/  HADD2.F32 R44, -RZ, R49.H0_H0 ;  /* 0x20000031ff2c7230 */ /* 0x000fe40000004100 */
[----:B------:R-:W-:Y:S01]  /*9ea0*/  FFMA.FTZ R54, R6, R52, R57 ;  /* 0x0000003406367223 */ /* 0x000fe20000010039 */
[----:B------:R-:W-:-:S02]  /*9eb0*/  HADD2.F32 R45, -RZ, R45.H0_H0 ;  /* 0x2000002dff2d7230 */ /* 0x000fc40000004100 */
[C---:B------:R-:W-:Y:S01]  /*9ec0*/  FMUL.FTZ R52, R5.reuse, R50 ;  /* 0x0000003205347220 */ /* 0x040fe20000410000 */
[----:B------:R-:W-:Y:S02]  /*9ed0*/  HADD2.F32 R53, -RZ, R53.H1_H1 ;  /* 0x30000035ff357230 */ /* 0x000fe40000004100 */
[-C--:B------:R-:W-:Y:S01]  /*9ee0*/  FMUL.FTZ R58, R5, R44.reuse ;  /* 0x0000002c053a7220 */ /* 0x080fe20000410000 */
[--C-:B------:R-:W-:Y:S02]  /*9ef0*/  HADD2.F32 R6, -RZ, R46.reuse.H1_H1 ;  /* 0x3000002eff067230 */ /* 0x100fe40000004100 */
[C---:B------:R-:W-:Y:S01]  /*9f00*/  FFMA.FTZ R57, R45.reuse, R44, -R52 ;  /* 0x0000002c2d397223 */ /* 0x040fe20000010834 */
[----:B------:R-:W-:Y:S02]  /*9f10*/  HADD2.F32 R49, -RZ, R49.H1_H1 ;  /* 0x30000031ff317230 */ /* 0x000fe40000004100 */
[----:B------:R-:W-:Y:S01]  /*9f20*/  FFMA.FTZ R58, R45, R50, R58 ;  /* 0x000000322d3a7223 */ /* 0x000fe2000001003a */
[----:B------:R-:W-:-:S02]  /*9f30*/  HADD2.F32 R46, -RZ, R46.H0_H0 ;  /* 0x2000002eff2e7230 */ /* 0x000fc40000004100 */
[C---:B------:R-:W-:Y:S01]  /*9f40*/  FMUL.FTZ R47, R6.reuse, R53 ;  /* 0x00000035062f7220 */ /* 0x040fe20000410000 */
[----:B------:R-:W-:Y:S01]  /*9f50*/  F2FP.F16.E4M3.UNPACK_B R5, R51 ;  /* 0x00000033ff05723e */ /* 0x000fe200020006ff */
[-C--:B------:R-:W-:Y:S01]  /*9f60*/  FMUL.FTZ R45, R6, R49.reuse ;  /* 0x00000031062d7220 */ /* 0x080fe20000410000 */
[----:B------:R-:W-:Y:S01]  /*9f70*/  F2FP.F16.E4M3.UNPACK_B R4, R4.H1 ;  /* 0x00000004ff04723e */ /* 0x000fe200030006ff */
[C---:B------:R-:W-:Y:S01]  /*9f80*/  FFMA.FTZ R60, R46.reuse, R49, -R47 ;  /* 0x000000312e3c7223 */ /* 0x040fe2000001082f */
[-C--:B------:R-:W-:Y:S01]  /*9f90*/  F2FP.F16.E4M3.UNPACK_B R44, R48.reuse ;  /* 0x00000030ff2c723e */ /* 0x080fe200020006ff */
[----:B------:R-:W-:Y:S01]  /*9fa0*/  FFMA.FTZ R53, R46, R53, R45 ;  /* 0x000000352e357223 */ /* 0x000fe2000001002d */
[--C-:B------:R-:W-:Y:S01]  /*9fb0*/  HADD2.F32 R47, -RZ, R5.reuse.H1_H1 ;  /* 0x30000005ff2f7230 */ /* 0x100fe20000004100 */
[----:B------:R-:W-:Y:S01]  /*9fc0*/  F2FP.F16.E4M3.UNPACK_B R48, R48.H1 ;  /* 0x00000030ff30723e */ /* 0x000fe200030006ff */
[----:B------:R-:W-:Y:S01]  /*9fd0*/  HADD2.F32 R46, -RZ, R5.H0_H0 ;  /* 0x20000005ff2e7230 */ /* 0x000fe20000004100 */
[----:B------:R-:W-:Y:S01]  /*9fe0*/  F2FP.F16.E4M3.UNPACK_B R51, R51.H1 ;  /* 0x00000033ff33723e */ /* 0x000fe200030006ff */
[----:B------:R-:W-:-:S02]  /*9ff0*/  HADD2.F32 R6, -RZ, R4.H1_H1 ;  /* 0x30000004ff067230 */ /* 0x000fc40000004100 */
[----:B------:R-:W-:Y:S02]  /*a000*/  HADD2.F32 R45, -RZ, R44.H1_H1 ;  /* 0x3000002cff2d7230 */ /* 0x000fe40000004100 */
[----:B------:R-:W-:Y:S02]  /*a010*/  HADD2.F32 R5, -RZ, R4.H0_H0 ;  /* 0x20000004ff057230 */ /* 0x000fe40000004100 */
[C---:B------:R-:W-:Y:S01]  /*a020*/  FMUL.FTZ R50, R6.reuse, R47 ;  /* 0x0000002f06327220 */ /* 0x040fe20000410000 */
[--C-:B------:R-:W-:Y:S02]  /*a030*/  HADD2.F32 R4, -RZ, R3.reuse.H1_H1 ;  /* 0x30000003ff047230 */ /* 0x100fe40000004100 */
[-C--:B------:R-:W-:Y:S01]  /*a040*/  FMUL.FTZ R52, R6, R45.reuse ;  /* 0x0000002d06347220 */ /* 0x080fe20000410000 */
[----:B------:R-:W-:Y:S02]  /*a050*/  HADD2.F32 R44, -RZ, R44.H0_H0 ;  /* 0x2000002cff2c7230 */ /* 0x000fe40000004100 */
[----:B------:R-:W-:Y:S01]  /*a060*/  FFMA.FTZ R50, R5, R45, -R50 ;  /* 0x0000002d05327223 */ /* 0x000fe20000010832 */
[----:B------:R-:W-:-:S02]  /*a070*/  HADD2.F32 R3, -RZ, R3.H0_H0 ;  /* 0x20000003ff037230 */ /* 0x000fc40000004100 */
[C---:B------:R-:W-:Y:S01]  /*a080*/  FMUL.FTZ R6, R4.reuse, R46 ;  /* 0x0000002e04067220 */ /* 0x040fe20000410000 */
[----:B------:R-:W-:Y:S01]  /*a090*/  FFMA.FTZ R47, R5, R47, R52 ;  /* 0x0000002f052f7223 */ /* 0x000fe20000010034 */
[-C--:B------:R-:W-:Y:S01]  /*a0a0*/  FMUL.FTZ R49, R4, R44.reuse ;  /* 0x0000002c04317220 */ /* 0x080fe20000410000 */
[----:B------:R-:W-:Y:S02]  /*a0b0*/  HADD2.F32 R5, -RZ, R48.H1_H1 ;  /* 0x30000030ff057230 */ /* 0x000fe40000004100 */
[C---:B------:R-:W-:Y:S01]  /*a0c0*/  FFMA.FTZ R45, R3.reuse, R44, -R6 ;  /* 0x0000002c032d7223 */ /* 0x040fe20000010806 */
[----:B------:R-:W-:Y:S02]  /*a0d0*/  HADD2.F32 R4, -RZ, R37.H1_H1 ;  /* 0x30000025ff047230 */ /* 0x000fe40000004100 */
[----:B------:R-:W-:Y:S01]  /*a0e0*/  FFMA.FTZ R46, R3, R46, R49 ;  /* 0x0000002e032e7223 */ /* 0x000fe20000010031 */
[--C-:B------:R-:W-:Y:S02]  /*a0f0*/  HADD2.F32 R44, -RZ, R51.reuse.H1_H1 ;  /* 0x30000033ff2c7230 */ /* 0x100fe40000004100 */
[----:B------:R-:W-:-:S02]  /*a100*/  HADD2.F32 R6, -RZ, R51.H0_H0 ;  /* 0x20000033ff067230 */ /* 0x000fc40000004100 */
[CC--:B------:R-:W-:Y:S01]  /*a110*/  FMUL.FTZ R49, R4.reuse, R5.reuse ;  /* 0x0000000504317220 */ /* 0x0c0fe20000410000 */
[----:B------:R-:W-:Y:S02]  /*a120*/  HADD2.F32 R3, -RZ, R7.H1_H1 ;  /* 0x30000007ff037230 */ /* 0x000fe40000004100 */
[----:B------:R-:W-:Y:S01]  /*a130*/  FMUL.FTZ R52, R4, R44 ;  /* 0x0000002c04347220 */ /* 0x000fe20000410000 */
[----:B------:R-:W-:Y:S02]  /*a140*/  HADD2.F32 R48, -RZ, R48.H0_H0 ;  /* 0x20000030ff307230 */ /* 0x000fe40000004100 */
[----:B------:R-:W-:Y:S02]  /*a150*/  HADD2.F32 R37, -RZ, R37.H0_H0 ;  /* 0x20000025ff257230 */ /* 0x000fe40000004100 */
[C---:B------:R-:W-:Y:S01]  /*a160*/  FMUL.FTZ R4, R3.reuse, R6 ;  /* 0x0000000603047220 */ /* 0x040fe20000410000 */
[----:B------:R-:W-:Y:S02]  /*a170*/  HADD2.F32 R7, -RZ, R7.H0_H0 ;  /* 0x20000007ff077230 */ /* 0x000fe40000004100 */
[----:B------:R-:W-:Y:S01]  /*a180*/  FMUL.FTZ R3, R3, R48 ;  /* 0x0000003003037220 */ /* 0x000fe20000410000 */
[C---:B------:R-:W-:Y:S01]  /*a190*/  FFMA.FTZ R52, R37.reuse, R5, -R52 ;  /* 0x0000000525347223 */ /* 0x040fe20000010834 */
[----:B------:R-:W-:Y:S01]  /*a1a0*/  FFMA.FTZ R49, R37, R44, R49 ;  /* 0x0000002c25317223 */ /* 0x000fe20000010031 */
[C---:B------:R-:W-:Y:S01]  /*a1b0*/  FFMA.FTZ R5, R7.reuse, R48, -R4 ;  /* 0x0000003007057223 */ /* 0x040fe20000010804 */
[----:B------:R-:W-:Y:S01]  /*a1c0*/  FFMA.FTZ R44, R7, R6, R3 ;  /* 0x00000006072c7223 */ /* 0x000fe20000010003 */
[----:B------:R-:W-:-:S02]  /*a1d0*/  F2FP.SATFINITE.E4M3.F32.PACK_AB_MERGE_C R6, R59, R56, RZ ;  /* 0x000000383b06723e */ /* 0x000fc400048070ff */
[----:B------:R-:W-:Y:S02]  /*a1e0*/  F2FP.SATFINITE.E4M3.F32.PACK_AB_MERGE_C R7, R53, R60, RZ ;  /* 0x0000003c3507723e */ /* 0x000fe400048070ff */
[----:B------:R-:W-:Y:S02]  /*a1f0*/  F2FP.SATFINITE.E4M3.F32.PACK_AB_MERGE_C R4, R47, R50, RZ ;  /* 0x000000322f04723e */ /* 0x000fe400048070ff */
[----:B------:R-:W-:Y:S02]  /*a200*/  F2FP.SATFINITE.E4M3.F32.PACK_AB_MERGE_C R49, R49, R52, RZ ;  /* 0x000000343131723e */ /* 0x000fe400048070ff */
[----:B------:R-:W-:Y:S02]  /*a210*/  F2FP.SATFINITE.E4M3.F32.PACK_AB_MERGE_C R6, R54, R55, R6 ;  /* 0x000000373606723e */ /* 0x000fe40004807006 */
[----:B------:R-:W-:Y:S02]  /*a220*/  F2FP.SATFINITE.E4M3.F32.PACK_AB_MERGE_C R7, R58, R57, R7 ;  /* 0x000000393a07723e */ /* 0x000fe40004807007 */
[----:B------:R-:W-:-:S02]  /*a230*/  F2FP.SATFINITE.E4M3.F32.PACK_AB_MERGE_C R4, R46, R45, R4 ;  /* 0x0000002d2e04723e */ /* 0x000fc40004807004 */
[----:B------:R-:W-:-:S05]  /*a240*/  F2FP.SATFINITE.E4M3.F32.PACK_AB_MERGE_C R5, R44, R5, R49 ;  /* 0x000000052c05723e */ /* 0x000fca0004807031 */
[----:B------:R0:W-:Y:S02]  /*a250*/  STS.128 [R213+0x18000], R4 ;  /* 0x01800004d5007388 */ /* 0x0001e40000000c00 */
.L_x_1884:
[----:B------:R-:W-:Y:S05]  /*a260*/  BSYNC B2 ;  /* 0x0000000000027941 */ /* 0x000fea0003800000 */
.L_x_1883:
[----:B------:R-:W-:Y:S05]  /*a270*/  @P1 BRA `(.L_x_1882) ;  /* 0x0000000400e81947 */ /* 0x000fea0003800000 */
[----:B01----:R-:W0:Y:S01]  /*a280*/  LDS.128 R4, [R213+0x1c000] ;  /* 0x01c00000d5047984 */ /* 0x003e220000000c00 */
[----:B-----5:R-:W-:Y:S02]  /*a290*/  SHF.R.U32.HI R45, RZ, 0x8, R42 ;  /* 0x00000008ff2d7819 */ /* 0x020fe4000001162a */
[----:B------:R-:W-:Y:S02]  /*a2a0*/  LOP3.LUT R48, R42, 0xff, RZ, 0xc0, !PT ;  /* 0x000000ff2a307812 */ /* 0x000fe400078ec0ff */
[----:B------:R-:W-:Y:S02]  /*a2b0*/  LOP3.LUT R45, R45, 0xff, RZ, 0xc0, !PT ;  /* 0x000000ff2d2d7812 */ /* 0x000fe400078ec0ff */
[----:B--2---:R-:W-:Y:S02]  /*a2c0*/  SHF.R.U32.HI R37, RZ, 0x8, R41 ;  /* 0x00000008ff257819 */ /* 0x004fe40000011629 */
[----:B------:R-:W-:Y:S02]  /*a2d0*/  SHF.R.U32.HI R47, RZ, 0x8, R43 ;  /* 0x00000008ff2f7819 */ /* 0x000fe4000001162b */
[----:B------:R-:W-:-:S02]  /*a2e0*/  SHF.R.U32.HI R3, RZ, 0x8, R40 ;  /* 0x00000008ff037819 */ /* 0x000fc40000011628 */
[----:B------:R-:W-:Y:S02]  /*a2f0*/  PRMT R48, R45, 0x7604, R48 ;  /* 0x000076042d307816 */ /* 0x000fe40000000030 */
[----:B------:R-:W-:Y:S02]  /*a300*/  LOP3.LUT R46, R41, 0xff, RZ, 0xc0, !PT ;  /* 0x000000ff292e7812 */ /* 0x000fe400078ec0ff */
[----:B------:R-:W-:Y:S02]  /*a310*/  LOP3.LUT R50, R43, 0xff, RZ, 0xc0, !PT ;  /* 0x000000ff2b327812 */ /* 0x000fe400078ec0ff */
[----:B------:R-:W-:Y:S02]  /*a320*/  LOP3.LUT R37, R37, 0xff, RZ, 0xc0, !PT ;  /* 0x000000ff25257812 */ /* 0x000fe400078ec0ff */
[----:B------:R-:W-:Y:S02]  /*a330*/  LOP3.LUT R47, R47, 0xff, RZ, 0xc0, !PT ;  /* 0x000000ff2f2f7812 */ /* 0x000fe400078ec0ff */
[----:B------:R-:W-:-:S02]  /*a340*/  SHF.R.U32.HI R45, RZ, 0x10, R41 ;  /* 0x00000010ff2d7819 */ /* 0x000fc40000011629 */
[----:B---3--:R-:W-:Y:S02]  /*a350*/  SHF.R.U32.HI R49, RZ, 0x10, R43 ;  /* 0x00000010ff317819 */ /* 0x008fe4000001162b */
[----:B------:R-:W-:Y:S02]  /*a360*/  LOP3.LUT R44, R40, 0xff, RZ, 0xc0, !PT ;  /* 0x000000ff282c7812 */ /* 0x000fe400078ec0ff */
[----:B------:R-:W-:Y:S02]  /*a370*/  LOP3.LUT R3, R3, 0xff, RZ, 0xc0, !PT ;  /* 0x000000ff03037812 */ /* 0x000fe400078ec0ff */
[----:B------:R-:W-:Y:S02]  /*a380*/  PRMT R46, R37, 0x7604, R46 ;  /* 0x00007604252e7816 */ /* 0x000fe4000000002e */
[----:B------:R-:W-:Y:S02]  /*a390*/  PRMT R50, R47, 0x7604, R50 ;  /* 0x000076042f327816 */ /* 0x000fe40000000032 */
[----:B------:R-:W-:-:S02]  /*a3a0*/  LOP3.LUT R45, R45, 0xff, RZ, 0xc0, !PT ;  /* 0x000000ff2d2d7812 */ /* 0x000fc400078ec0ff */
[----:B------:R-:W-:Y:S02]  /*a3b0*/  LOP3.LUT R49, R49, 0xff, RZ, 0xc0, !PT ;  /* 0x000000ff31317812 */ /* 0x000fe400078ec0ff */
[----:B------:R-:W-:Y:S02]  /*a3c0*/  PRMT R44, R3, 0x7604, R44 ;  /* 0x00007604032c7816 */ /* 0x000fe4000000002c */
[----:B------:R-:W-:Y:S02]  /*a3d0*/  SHF.R.U32.HI R3, RZ, 0x10, R40 ;  /* 0x00000010ff037819 */ /* 0x000fe40000011628 */
[----:B------:R-:W-:Y:S02]  /*a3e0*/  SHF.R.U32.HI R37, RZ, 0x10, R42 ;  /* 0x00000010ff257819 */ /* 0x000fe4000001162a */
[----:B------:R-:W-:Y:S02]  /*a3f0*/  PRMT R45, R45, 0x7054, R46 ;  /* 0x000070542d2d7816 */ /* 0x000fe4000000002e */
[----:B------:R-:W-:-:S02]  /*a400*/  PRMT R49, R49, 0x7054, R50 ;  /* 0x0000705431317816 */ /* 0x000fc40000000032 */
[----:B------:R-:W-:Y:S02]  /*a410*/  LOP3.LUT R3, R3, 0xff, RZ, 0xc0, !PT ;  /* 0x000000ff03037812 */ /* 0x000fe400078ec0ff */
[----:B------:R-:W-:Y:S02]  /*a420*/  LOP3.LUT R47, R37, 0xff, RZ, 0xc0, !PT ;  /* 0x000000ff252f7812 */ /* 0x000fe400078ec0ff */
[----:B------:R-:W-:Y:S02]  /*a430*/  LOP3.LUT R49, R49, 0xff000000, R43, 0xf8, !PT ;  /* 0xff00000031317812 */ /* 0x000fe400078ef82b */
[----:B------:R-:W-:Y:S02]  /*a440*/  LOP3.LUT R45, R45, 0xff000000, R41, 0xf8, !PT ;  /* 0xff0000002d2d7812 */ /* 0x000fe400078ef829 */
[----:B------:R-:W-:Y:S02]  /*a450*/  PRMT R37, R3, 0x7054, R44 ;  /* 0x0000705403257816 */ /* 0x000fe4000000002c */
[----:B------:R-:W-:-:S02]  /*a460*/  PRMT R47, R47, 0x7054, R48 ;  /* 0x000070542f2f7816 */ /* 0x000fc40000000030 */
[-C--:B0-----:R-:W-:Y:S02]  /*a470*/  F2FP.F16.E4M3.UNPACK_B R3, R6.reuse.H1 ;  /* 0x00000006ff03723e */ /* 0x081fe400030006ff */
[----:B------:R-:W-:Y:S02]  /*a480*/  F2FP.F16.E4M3.UNPACK_B R48, R49 ;  /* 0x00000031ff30723e */ /* 0x000fe400020006ff */
[----:B------:R-:W-:Y:S02]  /*a490*/  F2FP.F16.E4M3.UNPACK_B R43, R45 ;  /* 0x0000002dff2b723e */ /* 0x000fe400020006ff */
[----:B------:R-:W-:Y:S01]  /*a4a0*/  LOP3.LUT R44, R37, 0xff000000, R40, 0xf8, !PT ;  /* 0xff000000252c7812 */ /* 0x000fe200078ef828 */
[----:B------:R-:W-:Y:S01]  /*a4b0*/  HADD2.F32 R37, -RZ, R3.H1_H1 ;  /* 0x30000003ff257230 */ /* 0x000fe20000004100 */
[----:B------:R-:W-:Y:S01]  /*a4c0*/  F2FP.F16.E4M3.UNPACK_B R6, R6 ;  /* 0x00000006ff06723e */ /* 0x000fe200020006ff */
[--C-:B------:R-:W-:Y:S01]  /*a4d0*/  HADD2.F32 R50, -RZ, R48.reuse.H1_H1 ;  /* 0x30000030ff327230 */ /* 0x100fe20000004100 */
[----:B------:R-:W-:Y:S01]  /*a4e0*/  LOP3.LUT R47, R47, 0xff000000, R42, 0xf8, !PT ;  /* 0xff0000002f2f7812 */ /* 0x000fe200078ef82a */
[----:B------:R-:W-:Y:S01]  /*a4f0*/  HADD2.F32 R46, -RZ, R43.H1_H1 ;  /* 0x3000002bff2e7230 */ /* 0x000fe20000004100 */
[-C--:B------:R-:W-:Y:S01]  /*a500*/  F2FP.F16.E4M3.UNPACK_B R41, R7.reuse ;  /* 0x00000007ff29723e */ /* 0x080fe200020006ff */
[----:B------:R-:W-:Y:S01]  /*a510*/  HADD2.F32 R40, -RZ, R3.H0_H0 ;  /* 0x20000003ff287230 */ /* 0x000fe20000004100 */
[----:B------:R-:W-:Y:S01]  /*a520*/  F2FP.F16.E4M3.UNPACK_B R42, R7.H1 ;  /* 0x00000007ff2a723e */ /* 0x000fe200030006ff */
[C---:B------:R-:W-:Y:S01]  /*a530*/  FMUL.FTZ R51, R37.reuse, R50 ;  /* 0x0000003225337220 */ /* 0x040fe20000410000 */
        /* <DEDUP_REMOVED lines=78> */
.L_x_1882:
[----:B------:R-:W-:Y:S05]  /*aa20*/  BSYNC B1 ;  /* 0x0000000000017941 */ /* 0x000fea0003800000 */
.L_x_1881:
[----:B----4-:R-:W-:Y:S01]  /*aa30*/  VIADD R3, R187, 0x20 ;  /* 0x00000020bb037836 */ /* 0x010fe20000000000 */
[----:B------:R-:W-:Y:S04]  /*aa40*/  BSSY B1, `(.L_x_1885) ;  /* 0x00000fa000017945 */ /* 0x000fe80003800000 */
[----:B------:R-:W-:-:S13]  /*aa50*/  ISETP.GE.AND P0, PT, R3, R0, PT ;  /* 0x000000000300720c */ /* 0x000fda0003f06270 */
[----:B------:R-:W-:Y:S05]  /*aa60*/  @P0 BRA `(.L_x_1886) ;  /* 0x0000000c00dc0947 */ /* 0x000fea0003800000 */
[----:B------:R-:W4:Y:S01]  /*aa70*/  LDC R3, c[0x0][0x3f4] ;  /* 0x0000fd00ff037b82 */ /* 0x000f220000000800 */
[----:B------:R-:W-:Y:S01]  /*aa80*/  BSSY B2, `(.L_x_1887) ;  /* 0x000007e000027945 */ /* 0x000fe20003800000 */
[-C--:B----4-:R-:W-:Y:S02]  /*aa90*/  ISETP.GE.AND P0, PT, R18, R3.reuse, PT ;  /* 0x000000031200720c */ /* 0x090fe40003f06270 */
[----:B------:R-:W-:-:S11]  /*aaa0*/  ISETP.GE.AND P1, PT, R190, R3, PT ;  /* 0x00000003be00720c */ /* 0x000fd60003f26270 */
        /* <DEDUP_REMOVED lines=14> */
[----:B------:R-:W-:Y:S02]  /*ab90*/  SHF.R.U32.HI R45, RZ, 0x10, R39 ;  /* 0x00000010ff2d7819 */ /* 0x000fe40000011627 */
        /* <DEDUP_REMOVED lines=19> */
[----:B------:R-:W-:Y:S01]  /*acd0*/  F2FP.F16.E4M3.UNPACK_B R39, R41 ;  /* 0x00000029ff27723e */ /* 0x000fe200020006ff */
[--C-:B------:R-:W-:Y:S01]  /*ace0*/  HADD2.F32 R35, -RZ, R3.reuse.H0_H0 ;  /* 0x20000003ff237230 */ /* 0x100fe20000004100 */
[----:B------:R-:W-:Y:S01]  /*acf0*/  LOP3.LUT R40, R37, 0xff000000, R34, 0xf8, !PT ;  /* 0xff00000025287812 */ /* 0x000fe200078ef822 */
[----:B------:R-:W-:Y:S01]  /*ad00*/  HADD2.F32 R34, -RZ, R3.H1_H1 ;  /* 0x30000003ff227230 */ /* 0x000fe20000004100 */
[----:B------:R-:W-:Y:S01]  /*ad10*/  F2FP.F16.E4M3.UNPACK_B R6, R6 ;  /* 0x00000006ff06723e */ /* 0x000fe200020006ff */
[--C-:B------:R-:W-:Y:S01]  /*ad20*/  HADD2.F32 R46, -RZ, R44.reuse.H1_H1 ;  /* 0x3000002cff2e7230 */ /* 0x100fe20000004100 */
[----:B------:R-:W-:Y:S01]  /*ad30*/  LOP3.LUT R43, R43, 0xff000000, R38, 0xf8, !PT ;  /* 0xff0000002b2b7812 */ /* 0x000fe200078ef826 */
[--C-:B------:R-:W-:Y:S01]  /*ad40*/  HADD2.F32 R42, -RZ, R39.reuse.H1_H1 ;  /* 0x30000027ff2a7230 */ /* 0x100fe20000004100 */
[-C--:B------:R-:W-:Y:S01]  /*ad50*/  F2FP.F16.E4M3.UNPACK_B R37, R7.reuse ;  /* 0x00000007ff25723e */ /* 0x080fe200020006ff */
[----:B------:R-:W-:Y:S01]  /*ad60*/  HADD2.F32 R44, -RZ, R44.H0_H0 ;  /* 0x2000002cff2c7230 */ /* 0x000fe20000004100 */
[----:B------:R-:W-:Y:S01]  /*ad70*/  F2FP.F16.E4M3.UNPACK_B R38, R7.H1 ;  /* 0x00000007ff26723e */ /* 0x000fe200030006ff */
[C---:B------:R-:W-:Y:S01]  /*ad80*/  FMUL.FTZ R48, R34.reuse, R46 ;  /* 0x0000002e22307220 */ /* 0x040fe20000410000 */
[----:B------:R-:W-:Y:S01]  /*ad90*/  FMUL.FTZ R47, R34, R42 ;  /* 0x0000002a222f7220 */ /* 0x000fe20000410000 */
[-C--:B------:R-:W-:Y:S01]  /*ada0*/  F2FP.F16.E4M3.UNPACK_B R7, R5.reuse ;  /* 0x00000005ff07723e */ /* 0x080fe200020006ff */
[----:B------:R-:W-:Y:S01]  /*adb0*/  HADD2.F32 R39, -RZ, R39.H0_H0 ;  /* 0x20000027ff277230 */ /* 0x000fe20000004100 */
[----:B------:R-:W-:Y:S01]  /*adc0*/  F2FP.F16.E4M3.UNPACK_B R34, R5.H1 ;  /* 0x00000005ff22723e */ /* 0x000fe200030006ff */
[----:B------:R-:W-:-:S02]  /*add0*/  HADD2.F32 R5, -RZ, R6.H1_H1 ;  /* 0x30000006ff057230 */ /* 0x000fc40000004100 */
[C---:B------:R-:W-:Y:S01]  /*ade0*/  FFMA.FTZ R50, R35.reuse, R42, -R48 ;  /* 0x0000002a23327223 */ /* 0x040fe20000010830 */
[----:B------:R-:W-:Y:S01]  /*adf0*/  FFMA.FTZ R51, R35, R46, R47 ;  /* 0x0000002e23337223 */ /* 0x000fe2000001002f */
[----:B------:R-:W-:Y:S01]  /*ae00*/  HADD2.F32 R6, -RZ, R6.H0_H0 ;  /* 0x20000006ff067230 */ /* 0x000fe20000004100 */
[----:B------:R-:W-:Y:S01]  /*ae10*/  F2FP.F16.E4M3.UNPACK_B R45, R45.H1 ;  /* 0x0000002dff2d723e */ /* 0x000fe200030006ff */
[C---:B------:R-:W-:Y:S01]  /*ae20*/  FMUL.FTZ R35, R5.reuse, R44 ;  /* 0x0000002c05237220 */ /* 0x040fe20000410000 */
[----:B------:R-:W-:Y:S01]  /*ae30*/  F2FP.F16.E4M3.UNPACK_B R41, R41.H1 ;  /* 0x00000029ff29723e */ /* 0x000fe200030006ff */
[-C--:B---3--:R-:W-:Y:S01]  /*ae40*/  FMUL.FTZ R49, R5, R39.reuse ;  /* 0x0000002705317220 */ /* 0x088fe20000410000 */
[----:B------:R-:W-:Y:S02]  /*ae50*/  HADD2.F32 R5, -RZ, R37.H1_H1 ;  /* 0x30000025ff057230 */ /* 0x000fe40000004100 */
[----:B------:R-:W-:Y:S01]  /*ae60*/  FFMA.FTZ R47, R6, R39, -R35 ;  /* 0x00000027062f7223 */ /* 0x000fe20000010823 */
[----:B------:R-:W-:-:S02]  /*ae70*/  HADD2.F32 R46, -RZ, R45.H0_H0 ;  /* 0x2000002dff2e7230 */ /* 0x000fc40000004100 */
[----:B------:R-:W-:Y:S01]  /*ae80*/  FFMA.FTZ R48, R6, R44, R49 ;  /* 0x0000002c06307223 */ /* 0x000fe20000010031 */
[----:B------:R-:W-:Y:S01]  /*ae90*/  HADD2.F32 R42, -RZ, R41.H0_H0 ;  /* 0x20000029ff2a7230 */ /* 0x000fe20000004100 */
[----:B------:R-:W-:Y:S01]  /*aea0*/  F2FP.F16.E4M3.UNPACK_B R3, R4 ;  /* 0x00000004ff03723e */ /* 0x000fe200020006ff */
[----:B------:R-:W-:Y:S02]  /*aeb0*/  HADD2.F32 R45, -RZ, R45.H1_H1 ;  /* 0x3000002dff2d7230 */ /* 0x000fe40000004100 */
[C---:B------:R-:W-:Y:S01]  /*aec0*/  FMUL.FTZ R44, R5.reuse, R46 ;  /* 0x0000002e052c7220 */ /* 0x040fe20000410000 */
[----:B------:R-:W-:Y:S02]  /*aed0*/  HADD2.F32 R6, -RZ, R38.H1_H1 ;  /* 0x30000026ff067230 */ /* 0x000fe40000004100 */
[----:B------:R-:W-:Y:S01]  /*aee0*/  FMUL.FTZ R52, R5, R42 ;  /* 0x0000002a05347220 */ /* 0x000fe20000410000 */
[----:B------:R-:W-:Y:S01]  /*aef0*/  HADD2.F32 R37, -RZ, R37.H0_H0 ;  /* 0x20000025ff257230 */ /* 0x000fe20000004100 */
[----:B------:R-:W-:Y:S01]  /*af00*/  F2FP.F16.E4M3.UNPACK_B R5, R43 ;  /* 0x0000002bff05723e */ /* 0x000fe200020006ff */
[----:B------:R-:W-:-:S02]  /*af10*/  HADD2.F32 R41, -RZ, R41.H1_H1 ;  /* 0x30000029ff297230 */ /* 0x000fc40000004100 */
[C---:B------:R-:W-:Y:S01]  /*af20*/  FMUL.FTZ R35, R6.reuse, R45 ;  /* 0x0000002d06237220 */ /* 0x040fe20000410000 */
[----:B------:R-:W-:Y:S02]  /*af30*/  HADD2.F32 R38, -RZ, R38.H0_H0 ;  /* 0x20000026ff267230 */ /* 0x000fe40000004100 */
[C---:B------:R-:W-:Y:S01]  /*af40*/  FFMA.FTZ R49, R37.reuse, R42, -R44 ;  /* 0x0000002a25317223 */ /* 0x040fe2000001082c */
[----:B------:R-:W-:Y:S01]  /*af50*/  FFMA.FTZ R52, R37, R46, R52 ;  /* 0x0000002e25347223 */ /* 0x000fe20000010034 */
        /* <DEDUP_REMOVED lines=13> */
[----:B------:R-:W-:Y:S02]  /*b030*/  HADD2.F32 R4, -RZ, R3.H1_H1 ;  /* 0x30000003ff047230 */ /* 0x000fe40000004100 */
[-C--:B------:R-:W-:Y:S01]  /*b040*/  FMUL.FTZ R44, R6, R37.reuse ;  /* 0x00000025062c7220 */ /* 0x080fe20000410000 */
[----:B------:R-:W-:Y:S02]  /*b050*/  HADD2.F32 R35, -RZ, R35.H0_H0 ;  /* 0x20000023ff237230 */ /* 0x000fe40000004100 */
[----:B------:R-:W-:Y:S01]  /*b060*/  FFMA.FTZ R42, R5, R37, -R42 ;  /* 0x00000025052a7223 */ /* 0x000fe2000001082a */
[----:B------:R-:W-:-:S02]  /*b070*/  HADD2.F32 R3, -RZ, R3.H0_H0 ;  /* 0x20000003ff037230 */ /* 0x000fc40000004100 */
[CC--:B------:R-:W-:Y:S01]  /*b080*/  FMUL.FTZ R6, R4.reuse, R38.reuse ;  /* 0x0000002604067220 */ /* 0x0c0fe20000410000 */
        /* <DEDUP_REMOVED lines=8> */
[C---:B------:R-:W-:Y:S01]  /*b110*/  FMUL.FTZ R44, R4.reuse, R5 ;  /* 0x00000005042c7220 */ /* 0x040fe20000410000 */
[--C-:B------:R-:W-:Y:S02]  /*b120*/  HADD2.F32 R3, -RZ, R7.reuse.H1_H1 ;  /* 0x30000007ff037230 */ /* 0x100fe40000004100 */
[----:B------:R-:W-:Y:S01]  /*b130*/  FMUL.FTZ R41, R4, R35 ;  /* 0x0000002304297220 */ /* 0x000fe20000410000 */
[----:B------:R-:W-:Y:S02]  /*b140*/  HADD2.F32 R40, -RZ, R40.H0_H0 ;  /* 0x20000028ff287230 */ /* 0x000fe40000004100 */
[----:B------:R-:W-:Y:S02]  /*b150*/  HADD2.F32 R34, -RZ, R34.H0_H0 ;  /* 0x20000022ff227230 */ /* 0x000fe40000004100 */
[C---:B------:R-:W-:Y:S01]  /*b160*/  FMUL.FTZ R4, R3.reuse, R6 ;  /* 0x0000000603047220 */ /* 0x040fe20000410000 */
[----:B------:R-:W-:Y:S02]  /*b170*/  HADD2.F32 R7, -RZ, R7.H0_H0 ;  /* 0x20000007ff077230 */ /* 0x000fe40000004100 */
[-C--:B------:R-:W-:Y:S01]  /*b180*/  FMUL.FTZ R3, R3, R40.reuse ;  /* 0x0000002803037220 */ /* 0x080fe20000410000 */
        /* <DEDUP_REMOVED lines=13> */
.L_x_1888:
[----:B------:R-:W-:Y:S05]  /*b260*/  BSYNC B2 ;  /* 0x0000000000027941 */ /* 0x000fea0003800000 */
.L_x_1887:
[----:B------:R-:W-:Y:S05]  /*b270*/  @P1 BRA `(.L_x_1886) ;  /* 0x0000000400d81947 */ /* 0x000fea0003800000 */
[----:B01--4-:R-:W0:Y:S01]  /*b280*/  LDS.128 R4, [R213+0x1d000] ;  /* 0x01d00000d5047984 */ /* 0x013e220000000c00 */
[----:B-----5:R-:W-:Y:S02]  /*b290*/  SHF.R.U32.HI R34, RZ, 0x8, R30 ;  /* 0x00000008ff227819 */ /* 0x020fe4000001161e */
[----:B------:R-:W-:Y:S02]  /*b2a0*/  SHF.R.U32.HI R38, RZ, 0x8, R31 ;  /* 0x00000008ff267819 */ /* 0x000fe4000001161f */
[----:B------:R-:W-:Y:S02]  /*b2b0*/  LOP3.LUT R3, R30, 0xff, RZ, 0xc0, !PT ;  /* 0x000000ff1e037812 */ /* 0x000fe400078ec0ff */
[----:B------:R-:W-:Y:S02]  /*b2c0*/  LOP3.LUT R34, R34, 0xff, RZ, 0xc0, !PT ;  /* 0x000000ff22227812 */ /* 0x000fe400078ec0ff */
[----:B------:R-:W-:Y:S02]  /*b2d0*/  SHF.R.U32.HI R40, RZ, 0x8, R33 ;  /* 0x00000008ff287819 */ /* 0x000fe40000011621 */
[----:B------:R-:W-:-:S02]  /*b2e0*/  LOP3.LUT R35, R31, 0xff, RZ, 0xc0, !PT ;  /* 0x000000ff1f237812 */ /* 0x000fc400078ec0ff */
[----:B------:R-:W-:Y:S02]  /*b2f0*/  LOP3.LUT R38, R38, 0xff, RZ, 0xc0, !PT ;  /* 0x000000ff26267812 */ /* 0x000fe400078ec0ff */
[----:B------:R-:W-:Y:S02]  /*b300*/  PRMT R3, R34, 0x7604, R3 ;  /* 0x0000760422037816 */ /* 0x000fe40000000003 */
[----:B------:R-:W-:Y:S02]  /*b310*/  SHF.R.U32.HI R42, RZ, 0x10, R31 ;  /* 0x00000010ff2a7819 */ /* 0x000fe4000001161f */
[----:B------:R-:W-:Y:S02]  /*b320*/  SHF.R.U32.HI R34, RZ, 0x8, R32 ;  /* 0x00000008ff227819 */ /* 0x000fe40000011620 */
[----:B------:R-:W-:Y:S02]  /*b330*/  SHF.R.U32.HI R41, RZ, 0x10, R33 ;  /* 0x00000010ff297819 */ /* 0x000fe40000011621 */
[----:B------:R-:W-:-:S02]  /*b340*/  LOP3.LUT R39, R33, 0xff, RZ, 0xc0, !PT ;  /* 0x000000ff21277812 */ /* 0x000fc400078ec0ff */
[----:B------:R-:W-:Y:S01]  /*b350*/  LOP3.LUT R40, R40, 0xff, RZ, 0xc0, !PT ;  /* 0x000000ff28287812 */ /* 0x000fe200078ec0ff */
[----:B------:R-:W-:Y:S01]  /*b360*/  IMAD.U32 R41, R41, 0x10000, RZ ;  /* 0x0001000029297824 */ /* 0x000fe200078e00ff */
[----:B------:R-:W-:Y:S02]  /*b370*/  PRMT R35, R38, 0x7604, R35 ;  /* 0x0000760426237816 */ /* 0x000fe40000000023 */
[----:B------:R-:W-:Y:S01]  /*b380*/  LOP3.LUT R38, R34, 0xff, RZ, 0xc0, !PT ;  /* 0x000000ff22267812 */ /* 0x000fe200078ec0ff */
[----:B------:R-:W-:Y:S01]  /*b390*/  IMAD.U32 R34, R42, 0x10000, RZ ;  /* 0x000100002a227824 */ /* 0x000fe200078e00ff */
[----:B--2---:R-:W-:Y:S02]  /*b3a0*/  LOP3.LUT R37, R32, 0xff, RZ, 0xc0, !PT ;  /* 0x000000ff20257812 */ /* 0x004fe400078ec0ff */
[----:B------:R-:W-:Y:S02]  /*b3b0*/  PRMT R40, R40, 0x7604, R39 ;  /* 0x0000760428287816 */ /* 0x000fe40000000027 */
[----:B------:R-:W-:-:S02]  /*b3c0*/  PRMT R39, R38, 0x7604, R37 ;  /* 0x0000760426277816 */ /* 0x000fc40000000025 */
[----:B------:R-:W-:Y:S02]  /*b3d0*/  LOP3.LUT R37, R35, 0xff0000, R34, 0xf8, !PT ;  /* 0x00ff000023257812 */ /* 0x000fe400078ef822 */
[----:B------:R-:W-:Y:S02]  /*b3e0*/  LOP3.LUT R41, R40, 0xff0000, R41, 0xf8, !PT ;  /* 0x00ff000028297812 */ /* 0x000fe400078ef829 */
[----:B------:R-:W-:Y:S02]  /*b3f0*/  LOP3.LUT R37, R37, 0xff000000, R31, 0xf8, !PT ;  /* 0xff00000025257812 */ /* 0x000fe400078ef81f */
[----:B------:R-:W-:Y:S02]  /*b400*/  LOP3.LUT R41, R41, 0xff000000, R33, 0xf8, !PT ;  /* 0xff00000029297812 */ /* 0x000fe400078ef821 */
[----:B------:R-:W-:Y:S02]  /*b410*/  LOP3.LUT R35, R3, 0xff0000, R30, 0xf8, !PT ;  /* 0x00ff000003237812 */ /* 0x000fe400078ef81e */
[----:B0-----:R-:W-:-:S02]  /*b420*/  F2FP.F16.E4M3.UNPACK_B R3, R6.H1 ;  /* 0x00000006ff03723e */ /* 0x001fc400030006ff */
[----:B------:R-:W-:Y:S02]  /*b430*/  F2FP.F16.E4M3.UNPACK_B R40, R41 ;  /* 0x00000029ff28723e */ /* 0x000fe400020006ff */
[----:B------:R-:W-:Y:S01]  /*b440*/  F2FP.F16.E4M3.UNPACK_B R34, R37 ;  /* 0x00000025ff22723e */ /* 0x000fe200020006ff */
[--C-:B------:R-:W-:Y:S01]  /*b450*/  HADD2.F32 R31, -RZ, R3.reuse.H0_H0 ;  /* 0x20000003ff1f7230 */ /* 0x100fe20000004100 */
[----:B------:R-:W-:Y:S01]  /*b460*/  LOP3.LUT R35, R35, 0xff000000, R30, 0xf8, !PT ;  /* 0xff00000023237812 */ /* 0x000fe200078ef81e */
[----:B------:R-:W-:Y:S01]  /*b470*/  HADD2.F32 R30, -RZ, R3.H1_H1 ;  /* 0x30000003ff1e7230 */ /* 0x000fe20000004100 */
[--C-:B------:R-:W-:Y:S01]  /*b480*/  LOP3.LUT R39, R39, 0xff0000, R32.reuse, 0xf8, !PT ;  /* 0x00ff000027277812 */ /* 0x100fe200078ef820 */
[----:B------:R-:W-:Y:S01]  /*b490*/  HADD2.F32 R42, -RZ, R40.H1_H1 ;  /* 0x30000028ff2a7230 */ /* 0x000fe20000004100 */
[----:B------:R-:W-:Y:S01]  /*b4a0*/  F2FP.F16.E4M3.UNPACK_B R6, R6 ;  /* 0x00000006ff06723e */ /* 0x000fe200020006ff */
[----:B------:R-:W-:Y:S01]  /*b4b0*/  HADD2.F32 R38, -RZ, R34.H1_H1 ;  /* 0x30000022ff267230 */ /* 0x000fe20000004100 */
[----:B------:R-:W-:Y:S01]  /*b4c0*/  LOP3.LUT R39, R39, 0xff000000, R32, 0xf8, !PT ;  /* 0xff00000027277812 */ /* 0x000fe200078ef820 */
[----:B------:R-:W-:Y:S01]  /*b4d0*/  HADD2.F32 R40, -RZ, R40.H0_H0 ;  /* 0x20000028ff287230 */ /* 0x000fe20000004100 */
[-C--:B------:R-:W-:Y:S01]  /*b4e0*/  F2FP.F16.E4M3.UNPACK_B R32, R7.reuse ;  /* 0x00000007ff20723e */ /* 0x080fe200020006ff */
[C---:B------:R-:W-:Y:S01]  /*b4f0*/  FMUL.FTZ R44, R30.reuse, R42 ;  /* 0x0000002a1e2c7220 */ /* 0x040fe20000410000 */
[----:B------:R-:W-:Y:S01]  /*b500*/  F2FP.F16.E4M3.UNPACK_B R33, R7.H1 ;  /* 0x00000007ff21723e */ /* 0x000fe200030006ff */
        /* <DEDUP_REMOVED lines=11> */
[-C--:B------:R-:W-:Y:S01]  /*b5c0*/  FMUL.FTZ R43, R5, R34.reuse ;  /* 0x00000022052b7220 */ /* 0x080fe20000410000 */
[----:B------:R-:W-:Y:S02]  /*b5d0*/  HADD2.F32 R5, -RZ, R32.H1_H1 ;  /* 0x30000020ff057230 */ /* 0x000fe40000004100 */
[----:B------:R-:W-:Y:S01]  /*b5e0*/  FFMA.FTZ R42, R6, R34, -R31 ;  /* 0x00000022062a7223 */ /* 0x000fe2000001081f */
[----:B------:R-:W-:-:S02]  /*b5f0*/  HADD2.F32 R38, -RZ, R41.H0_H0 ;  /* 0x20000029ff267230 */ /* 0x000fc40000004100 */
[----:B------:R-:W-:Y:S01]  /*b600*/  FFMA.FTZ R43, R6, R40, R43 ;  /* 0x00000028062b7223 */ /* 0x000fe2000001002b */
[----:B------:R-:W-:Y:S01]  /*b610*/  HADD2.F32 R31, -RZ, R37.H0_H0 ;  /* 0x20000025ff1f7230 */ /* 0x000fe20000004100 */
[----:B------:R-:W-:Y:S01]  /*b620*/  F2FP.F16.E4M3.UNPACK_B R3, R4 ;  /* 0x00000004ff03723e */ /* 0x000fe200020006ff */
        /* <DEDUP_REMOVED lines=8> */
[----:B------:R-:W-:Y:S02]  /*b6b0*/  HADD2.F32 R33, -RZ, R33.H0_H0 ;  /* 0x20000021ff217230 */ /* 0x000fe40000004100 */
[C---:B------:R-:W-:Y:S01]  /*b6c0*/  FMUL.FTZ R34, R6.reuse, R41 ;  /* 0x0000002906227220 */ /* 0x040fe20000410000 */
[----:B------:R-:W-:Y:S01]  /*b6d0*/  F2FP.F16.E4M3.UNPACK_B R5, R39 ;  /* 0x00000027ff05723e */ /* 0x000fe200020006ff */
[-C--:B------:R-:W-:Y:S01]  /*b6e0*/  FMUL.FTZ R32, R6, R37.reuse ;  /* 0x0000002506207220 */ /* 0x080fe20000410000 */
[----:B------:R-:W-:Y:S01]  /*b6f0*/  F2FP.F16.E4M3.UNPACK_B R4, R4.H1 ;  /* 0x00000004ff04723e */ /* 0x000fe200030006ff */
[C---:B------:R-:W-:Y:S01]  /*b700*/  FFMA.FTZ R48, R33.reuse, R37, -R34 ;  /* 0x0000002521307223 */ /* 0x040fe20000010822 */
[----:B------:R-:W-:Y:S01]  /*b710*/  F2FP.F16.E4M3.UNPACK_B R31, R35 ;  /* 0x00000023ff1f723e */ /* 0x000fe200020006ff */
        /* <DEDUP_REMOVED lines=19> */
[--C-:B------:R-:W-:Y:S02]  /*b850*/  HADD2.F32 R31, -RZ, R39.reuse.H1_H1 ;  /* 0x30000027ff1f7230 */ /* 0x100fe40000004100 */
[----:B------:R-:W-:Y:S01]  /*b860*/  FFMA.FTZ R33, R3, R33, R4 ;  /* 0x0000002103217223 */ /* 0x000fe20000010004 */
[----:B------:R-:W-:Y:S02]  /*b870*/  HADD2.F32 R4, -RZ, R30.H1_H1 ;  /* 0x3000001eff047230 */ /* 0x000fe40000004100 */
[----:B------:R-:W-:-:S02]  /*b880*/  HADD2.F32 R32, -RZ, R39.H0_H0 ;  /* 0x20000027ff207230 */ /* 0x000fc40000004100 */
[----:B------:R-:W-:Y:S02]  /*b890*/  HADD2.F32 R3, -RZ, R7.H1_H1 ;  /* 0x30000007ff037230 */ /* 0x000fe40000004100 */
[C---:B------:R-:W-:Y:S01]  /*b8a0*/  FMUL.FTZ R40, R4.reuse, R5 ;  /* 0x0000000504287220 */ /* 0x040fe20000410000 */
[----:B------:R-:W-:Y:S02]  /*b8b0*/  HADD2.F32 R6, -RZ, R35.H0_H0 ;  /* 0x20000023ff067230 */ /* 0x000fe40000004100 */
[----:B------:R-:W-:Y:S01]  /*b8c0*/  FMUL.FTZ R35, R4, R31 ;  /* 0x0000001f04237220 */ /* 0x000fe20000410000 */
        /* <DEDUP_REMOVED lines=17> */
.L_x_1886:
[----:B------:R-:W-:Y:S05]  /*b9e0*/  BSYNC B1 ;  /* 0x0000000000017941 */ /* 0x000fea0003800000 */
.L_x_1885:
[----:B------:R-:W-:Y:S01]  /*b9f0*/  VIADD R3, R187, 0x40 ;  /* 0x00000040bb037836 */ /* 0x000fe20000000000 */
[----:B------:R-:W-:Y:S04]  /*ba00*/  BSSY B1, `(.L_x_1889) ;  /* 0x00000fa000017945 */ /* 0x000fe80003800000 */
[----:B------:R-:W-:-:S13]  /*ba10*/  ISETP.GE.AND P0, PT, R3, R0, PT ;  /* 0x000000000300720c */ /* 0x000fda0003f06270 */
[----:B------:R-:W-:Y:S05]  /*ba20*/  @P0 BRA `(.L_x_1890) ;  /* 0x0000000c00dc0947 */ /* 0x000fea0003800000 */
[----:B------:R-:W0:Y:S01]  /*ba30*/  LDC R3, c[0x0][0x3f4] ;  /* 0x0000fd00ff037b82 */ /* 0x000e220000000800 */
[----:B------:R-:W-:Y:S01]  /*ba40*/  BSSY B2, `(.L_x_1891) ;  /* 0x000007a000027945 */ /* 0x000fe20003800000 */
[-C--:B0-----:R-:W-:Y:S02]  /*ba50*/  ISETP.GE.AND P0, PT, R18, R3.reuse, PT ;  /* 0x000000031200720c */ /* 0x081fe40003f06270 */
[----:B------:R-:W-:-:S11]  /*ba60*/  ISETP.GE.AND P1, PT, R190, R3, PT ;  /* 0x00000003be00720c */ /* 0x000fd60003f26270 */
[----:B------:R-:W-:Y:S05]  /*ba70*/  @P0 BRA `(.L_x_1892) ;  /* 0x0000000400d80947 */ /* 0x000fea0003800000 */
[----:B-1--4-:R-:W0:Y:S01]  /*ba80*/  LDS.128 R4, [R213+0x1a000] ;  /* 0x01a00000d5047984 */ /* 0x012e220000000c00 */
[----:B-----5:R-:W-:Y:S02]  /*ba90*/  SHF.R.U32.HI R30, RZ, 0x8, R26 ;  /* 0x00000008ff1e7819 */ /* 0x020fe4000001161a */
[----:B------:R-:W-:Y:S02]  /*baa0*/  LOP3.LUT R3, R26, 0xff, RZ, 0xc0, !PT ;  /* 0x000000ff1a037812 */ /* 0x000fe400078ec0ff */
[----:B------:R-:W-:Y:S02]  /*bab0*/  LOP3.LUT R30, R30, 0xff, RZ, 0xc0, !PT ;  /* 0x000000ff1e1e7812 */ /* 0x000fe400078ec0ff */
[----:B------:R-:W-:Y:S02]  /*bac0*/  SHF.R.U32.HI R32, RZ, 0x8, R27 ;  /* 0x00000008ff207819 */ /* 0x000fe4000001161b */
[----:B------:R-:W-:Y:S02]  /*bad0*/  SHF.R.U32.HI R35, RZ, 0x8, R29 ;  /* 0x00000008ff237819 */ /* 0x000fe4000001161d */
[----:B------:R-:W-:-:S02]  /*bae0*/  PRMT R3, R30, 0x7604, R3 ;  /* 0x000076041e037816 */ /* 0x000fc40000000003 */
[----:B------:R-:W-:Y:S02]  /*baf0*/  LOP3.LUT R31, R27, 0xff, RZ, 0xc0, !PT ;  /* 0x000000ff1b1f7812 */ /* 0x000fe400078ec0ff */
[----:B------:R-:W-:Y:S02]  /*bb00*/  LOP3.LUT R32, R32, 0xff, RZ, 0xc0, !PT ;  /* 0x000000ff20207812 */ /* 0x000fe400078ec0ff */
[----:B------:R-:W-:Y:S02]  /*bb10*/  SHF.R.U32.HI R38, RZ, 0x10, R27 ;  /* 0x00000010ff267819 */ /* 0x000fe4000001161b */
[----:B------:R-:W-:Y:S02]  /*bb20*/  SHF.R.U32.HI R30, RZ, 0x8, R28 ;  /* 0x00000008ff1e7819 */ /* 0x000fe4000001161c */
[----:B--2---:R-:W-:Y:S02]  /*bb30*/  SHF.R.U32.HI R37, RZ, 0x10, R29 ;  /* 0x00000010ff257819 */ /* 0x004fe4000001161d */
[----:B------:R-:W-:-:S02]  /*bb40*/  LOP3.LUT R34, R29, 0xff, RZ, 0xc0, !PT ;  /* 0x000000ff1d227812 */ /* 0x000fc400078ec0ff */
[----:B------:R-:W-:Y:S01]  /*bb50*/  LOP3.LUT R35, R35, 0xff, RZ, 0xc0, !PT ;  /* 0x000000ff23237812 */ /* 0x000fe200078ec0ff */
[----:B------:R-:W-:Y:S01]  /*bb60*/  IMAD.U32 R37, R37, 0x10000, RZ ;  /* 0x0001000025257824 */ /* 0x000fe200078e00ff */
[----:B------:R-:W-:Y:S02]  /*bb70*/  PRMT R31, R32, 0x7604, R31 ;  /* 0x00007604201f7816 */ /* 0x000fe4000000001f */
[----:B------:R-:W-:Y:S01]  /*bb80*/  LOP3.LUT R33, R30, 0xff, RZ, 0xc0, !PT ;  /* 0x000000ff1e217812 */ /* 0x000fe200078ec0ff */
[----:B------:R-:W-:Y:S01]  /*bb90*/  IMAD.U32 R30, R38, 0x10000, RZ ;  /* 0x00010000261e7824 */ /* 0x000fe200078e00ff */
[----:B------:R-:W-:Y:S02]  /*bba0*/  LOP3.LUT R32, R28, 0xff, RZ, 0xc0, !PT ;  /* 0x000000ff1c207812 */ /* 0x000fe400078ec0ff */
        /* <DEDUP_REMOVED lines=99> */
.L_x_1892:
[----:B------:R-:W-:Y:S05]  /*c1e0*/  BSYNC B2 ;  /* 0x0000000000027941 */ /* 0x000fea0003800000 */
.L_x_1891:
[----:B------:R-:W-:Y:S05]  /*c1f0*/  @P1 BRA `(.L_x_1890) ;  /* 0x0000000400e81947 */ /* 0x000fea0003800000 */
[----:B01--4-:R-:W0:Y:S01]  /*c200*/  LDS.128 R4, [R213+0x1e000] ;  /* 0x01e00000d5047984 */ /* 0x013e220000000c00 */
[----:B-----5:R-:W-:Y:S02]  /*c210*/  SHF.R.U32.HI R27, RZ, 0x8, R25 ;  /* 0x00000008ff1b7819 */ /* 0x020fe40000011619 */
[----:B------:R-:W-:Y:S02]  /*c220*/  SHF.R.U32.HI R32, RZ, 0x8, R21 ;  /* 0x00000008ff207819 */ /* 0x000fe40000011615 */
[----:B------:R-:W-:Y:S02]  /*c230*/  SHF.R.U32.HI R29, RZ, 0x8, R20 ;  /* 0x00000008ff1d7819 */ /* 0x000fe40000011614 */
[----:B------:R-:W-:Y:S02]  /*c240*/  LOP3.LUT R28, R25, 0xff, RZ, 0xc0, !PT ;  /* 0x000000ff191c7812 */ /* 0x000fe400078ec0ff */
[----:B------:R-:W-:Y:S02]  /*c250*/  LOP3.LUT R33, R21, 0xff, RZ, 0xc0, !PT ;  /* 0x000000ff15217812 */ /* 0x000fe400078ec0ff */
[----:B------:R-:W-:-:S02]  /*c260*/  LOP3.LUT R27, R27, 0xff, RZ, 0xc0, !PT ;  /* 0x000000ff1b1b7812 */ /* 0x000fc400078ec0ff */
[----:B------:R-:W-:Y:S02]  /*c270*/  LOP3.LUT R32, R32, 0xff, RZ, 0xc0, !PT ;  /* 0x000000ff20207812 */ /* 0x000fe400078ec0ff */
[----:B------:R-:W-:Y:S02]  /*c280*/  SHF.R.U32.HI R3, RZ, 0x8, R24 ;  /* 0x00000008ff037819 */ /* 0x000fe40000011618 */
[----:B------:R-:W-:Y:S02]  /*c290*/  LOP3.LUT R30, R29, 0xff, RZ, 0xc0, !PT ;  /* 0x000000ff1d1e7812 */ /* 0x000fe400078ec0ff */
[----:B------:R-:W-:Y:S02]  /*c2a0*/  PRMT R29, R27, 0x7604, R28 ;  /* 0x000076041b1d7816 */ /* 0x000fe4000000001c */
[----:B------:R-:W-:Y:S02]  /*c2b0*/  PRMT R33, R32, 0x7604, R33 ;  /* 0x0000760420217816 */ /* 0x000fe40000000021 */
[----:B------:R-:W-:-:S02]  /*c2c0*/  SHF.R.U32.HI R28, RZ, 0x10, R25 ;  /* 0x00000010ff1c7819 */ /* 0x000fc40000011619 */
[----:B------:R-:W-:Y:S02]  /*c2d0*/  SHF.R.U32.HI R32, RZ, 0x10, R21 ;  /* 0x00000010ff207819 */ /* 0x000fe40000011615 */
[----:B------:R-:W-:Y:S02]  /*c2e0*/  LOP3.LUT R26, R24, 0xff, RZ, 0xc0, !PT ;  /* 0x000000ff181a7812 */ /* 0x000fe400078ec0ff */
[----:B------:R-:W-:Y:S02]  /*c2f0*/  LOP3.LUT R3, R3, 0xff, RZ, 0xc0, !PT ;  /* 0x000000ff03037812 */ /* 0x000fe400078ec0ff */
[----:B------:R-:W-:Y:S02]  /*c300*/  LOP3.LUT R28, R28, 0xff, RZ, 0xc0, !PT ;  /* 0x000000ff1c1c7812 */ /* 0x000fe400078ec0ff */
[----:B------:R-:W-:Y:S02]  /*c310*/  LOP3.LUT R32, R32, 0xff, RZ, 0xc0, !PT ;  /* 0x000000ff20207812 */ /* 0x000fe400078ec0ff */
[----:B------:R-:W-:-:S02]  /*c320*/  LOP3.LUT R31, R20, 0xff, RZ, 0xc0, !PT ;  /* 0x000000ff141f7812 */ /* 0x000fc400078ec0ff */
[----:B------:R-:W-:Y:S02]  /*c330*/  PRMT R26, R3, 0x7604, R26 ;  /* 0x00007604031a7816 */ /* 0x000fe4000000001a */
[----:B------:R-:W-:Y:S02]  /*c340*/  SHF.R.U32.HI R3, RZ, 0x10, R24 ;  /* 0x00000010ff037819 */ /* 0x000fe40000011618 */
[----:B------:R-:W-:Y:S02]  /*c350*/  SHF.R.U32.HI R27, RZ, 0x10, R20 ;  /* 0x00000010ff1b7819 */ /* 0x000fe40000011614 */
[----:B------:R-:W-:Y:S02]  /*c360*/  PRMT R29, R28, 0x7054, R29 ;  /* 0x000070541c1d7816 */ /* 0x000fe4000000001d */
        /* <DEDUP_REMOVED lines=15> */
[----:B------:R-:W-:Y:S01]  /*c460*/  HADD2.F32 R32, -RZ, R30.H1_H1 ;  /* 0x3000001eff207230 */ /* 0x000fe20000004100 */
[----:B------:R-:W-:Y:S01]  /*c470*/  LOP3.LUT R27, R27, 0xff000000, R24, 0xf8, !PT ;  /* 0xff0000001b1b7812 */ /* 0x000fe200078ef818 */
[----:B------:R-:W-:Y:S01]  /*c480*/  HADD2.F32 R28, -RZ, R26.H1_H1 ;  /* 0x3000001aff1c7230 */ /* 0x000fe20000004100 */
        /* <DEDUP_REMOVED lines=10> */
[----:B--2---:R-:W-:Y:S01]  /*c530*/  FFMA.FTZ R37, R21, R32, R35 ;  /* 0x0000002015257223 */ /* 0x004fe20000010023 */
        /* <DEDUP_REMOVED lines=70> */
.L_x_1890:
[----:B------:R-:W-:Y:S05]  /*c9a0*/  BSYNC B1 ;  /* 0x0000000000017941 */ /* 0x000fea0003800000 */
.L_x_1889:
[----:B------:R-:W-:-:S05]  /*c9b0*/  VIADD R3, R187, 0x60 ;  /* 0x00000060bb037836 */ /* 0x000fca0000000000 */
        /* <DEDUP_REMOVED lines=9> */
[----:B------:R-:W-:Y:S02]  /*ca50*/  SHF.R.U32.HI R26, RZ, 0x8, R15 ;  /* 0x00000008ff1a7819 */ /* 0x000fe4000001160f */
[----:B------:R-:W-:Y:S02]  /*ca60*/  LOP3.LUT R21, R13, 0xff, RZ, 0xc0, !PT ;  /* 0x000000ff0d157812 */ /* 0x000fe400078ec0ff */
[----:B------:R-:W-:Y:S02]  /*ca70*/  LOP3.LUT R27, R15, 0xff, RZ, 0xc0, !PT ;  /* 0x000000ff0f1b7812 */ /* 0x000fe400078ec0ff */
[----:B------:R-:W-:Y:S02]  /*ca80*/  LOP3.LUT R20, R20, 0xff, RZ, 0xc0, !PT ;  /* 0x000000ff14147812 */ /* 0x000fe400078ec0ff */
[----:B------:R-:W-:-:S02]  /*ca90*/  LOP3.LUT R26, R26, 0xff, RZ, 0xc0, !PT ;  /* 0x000000ff1a1a7812 */ /* 0x000fc400078ec0ff */
[----:B------:R-:W-:Y:S02]  /*caa0*/  SHF.R.U32.HI R0, RZ, 0x8, R12 ;  /* 0x00000008ff007819 */ /* 0x000fe4000001160c */
[----:B------:R-:W-:Y:S02]  /*cab0*/  SHF.R.U32.HI R24, RZ, 0x8, R14 ;  /* 0x00000008ff187819 */ /* 0x000fe4000001160e */
[----:B------:R-:W-:Y:S02]  /*cac0*/  PRMT R21, R20, 0x7604, R21 ;  /* 0x0000760414157816 */ /* 0x000fe40000000015 */
[----:B------:R-:W-:Y:S02]  /*cad0*/  PRMT R27, R26, 0x7604, R27 ;  /* 0x000076041a1b7816 */ /* 0x000fe4000000001b */
[----:B------:R-:W-:Y:S02]  /*cae0*/  SHF.R.U32.HI R20, RZ, 0x10, R13 ;  /* 0x00000010ff147819 */ /* 0x000fe4000001160d */
[----:B------:R-:W-:-:S02]  /*caf0*/  SHF.R.U32.HI R26, RZ, 0x10, R15 ;  /* 0x00000010ff1a7819 */ /* 0x000fc4000001160f */
[----:B------:R-:W-:Y:S02]  /*cb00*/  LOP3.LUT R3, R12, 0xff, RZ, 0xc0, !PT ;  /* 0x000000ff0c037812 */ /* 0x000fe400078ec0ff */
[----:B------:R-:W-:Y:S02]  /*cb10*/  LOP3.LUT R25, R14, 0xff, RZ, 0xc0, !PT ;  /* 0x000000ff0e197812 */ /* 0x000fe400078ec0ff */
        /* <DEDUP_REMOVED lines=19> */
[----:B------:R-:W-:Y:S01]  /*cc50*/  HADD2.F32 R13, -RZ, R0.H1_H1 ;  /* 0x30000000ff0d7230 */ /* 0x000fe20000004100 */
[----:B------:R-:W-:Y:S01]  /*cc60*/  LOP3.LUT R20, R3, 0xff000000, R12, 0xf8, !PT ;  /* 0xff00000003147812 */ /* 0x000fe200078ef80c */
[----:B------:R-:W-:Y:S01]  /*cc70*/  HADD2.F32 R29, -RZ, R28.H1_H1 ;  /* 0x3000001cff1d7230 */ /* 0x000fe20000004100 */
[----:B------:R-:W-:Y:S01]  /*cc80*/  LOP3.LUT R26, R25, 0xff000000, R14, 0xf8, !PT ;  /* 0xff000000191a7812 */ /* 0x000fe200078ef80e */
[----:B------:R-:W-:Y:S01]  /*cc90*/  HADD2.F32 R25, -RZ, R24.H1_H1 ;  /* 0x30000018ff197230 */ /* 0x000fe20000004100 */
[----:B------:R-:W-:Y:S01]  /*cca0*/  F2FP.F16.E4M3.UNPACK_B R3, R6 ;  /* 0x00000006ff03723e */ /* 0x000fe200020006ff */
[----:B------:R-:W-:Y:S01]  /*ccb0*/  HADD2.F32 R12, -RZ, R0.H0_H0 ;  /* 0x20000000ff0c7230 */ /* 0x000fe20000004100 */
[----:B------:R-:W-:Y:S01]  /*ccc0*/  F2FP.F16.E4M3.UNPACK_B R14, R7 ;  /* 0x00000007ff0e723e */ /* 0x000fe200020006ff */
[C---:B------:R-:W-:Y:S01]  /*ccd0*/  FMUL.FTZ R31, R13.reuse, R29 ;  /* 0x0000001d0d1f7220 */ /* 0x040fe20000410000 */
[----:B------:R-:W-:Y:S01]  /*cce0*/  F2FP.F16.E4M3.UNPACK_B R15, R7.H1 ;  /* 0x00000007ff0f723e */ /* 0x000fe200030006ff */
[----:B------:R-:W-:Y:S01]  /*ccf0*/  FMUL.FTZ R30, R13, R25 ;  /* 0x000000190d1e7220 */ /* 0x000fe20000410000 */
[-C--:B------:R-:W-:Y:S01]  /*cd00*/  F2FP.F16.E4M3.UNPACK_B R6, R5.reuse ;  /* 0x00000005ff06723e */ /* 0x080fe200020006ff */
[----:B------:R-:W-:Y:S01]  /*cd10*/  HADD2.F32 R28, -RZ, R28.H0_H0 ;  /* 0x2000001cff1c7230 */ /* 0x000fe20000004100 */
[----:B------:R-:W-:Y:S01]  /*cd20*/  F2FP.F16.E4M3.UNPACK_B R7, R5.H1 ;  /* 0x00000005ff07723e */ /* 0x000fe200030006ff */
[----:B------:R-:W-:Y:S01]  /*cd30*/  HADD2.F32 R5, -RZ, R3.H1_H1 ;  /* 0x30000003ff057230 */ /* 0x000fe20000004100 */
[----:B------:R-:W-:Y:S01]  /*cd40*/  F2FP.F16.E4M3.UNPACK_B R27, R27.H1 ;  /* 0x0000001bff1b723e */ /* 0x000fe200030006ff */
[----:B------:R-:W-:-:S02]  /*cd50*/  HADD2.F32 R24, -RZ, R24.H0_H0 ;  /* 0x20000018ff187230 */ /* 0x000fc40000004100 */
[C---:B------:R-:W-:Y:S01]  /*cd60*/  FFMA.FTZ R31, R12.reuse, R25, -R31 ;  /* 0x000000190c1f7223 */ /* 0x040fe2000001081f */
[----:B------:R-:W-:Y:S01]  /*cd70*/  FFMA.FTZ R30, R12, R29, R30 ;  /* 0x0000001d0c1e7223 */ /* 0x000fe2000001001e */
[----:B------:R-:W-:Y:S01]  /*cd80*/  HADD2.F32 R3, -RZ, R3.H0_H0 ;  /* 0x20000003ff037230 */ /* 0x000fe20000004100 */
[----:B------:R-:W-:Y:S01]  /*cd90*/  F2FP.F16.E4M3.UNPACK_B R21, R21.H1 ;  /* 0x00000015ff15723e */ /* 0x000fe200030006ff */
[C---:B------:R-:W-:Y:S01]  /*cda0*/  FMUL.FTZ R12, R5.reuse, R28 ;  /* 0x0000001c050c7220 */ /* 0x040fe20000410000 */
[----:B------:R-:W-:Y:S01]  /*cdb0*/  FMUL.FTZ R25, R5, R24 ;  /* 0x0000001805197220 */ /* 0x000fe20000410000 */
[--C-:B------:R-:W-:Y:S01]  /*cdc0*/  HADD2.F32 R5, -RZ, R14.reuse.H1_H1 ;  /* 0x3000000eff057230 */ /* 0x100fe20000004100 */
[----:B------:R-:W-:Y:S01]  /*cdd0*/  F2FP.F16.E4M3.UNPACK_B R0, R4 ;  /* 0x00000004ff00723e */ /* 0x000fe200020006ff */
[----:B------:R-:W-:Y:S02]  /*cde0*/  HADD2.F32 R13, -RZ, R27.H0_H0 ;  /* 0x2000001bff0d7230 */ /* 0x000fe40000004100 */
[C---:B------:R-:W-:Y:S01]  /*cdf0*/  FFMA.FTZ R29, R3.reuse, R24, -R12 ;  /* 0x00000018031d7223 */ /* 0x040fe2000001080c */
[----:B------:R-:W-:Y:S01]  /*ce00*/  FFMA.FTZ R28, R3, R28, R25 ;  /* 0x0000001c031c7223 */ /* 0x000fe20000010019 */
[----:B------:R-:W-:Y:S01]  /*ce10*/  HADD2.F32 R12, -RZ, R21.H0_H0 ;  /* 0x20000015ff0c7230 */ /* 0x000fe20000004100 */
[----:B------:R-:W-:Y:S01]  /*ce20*/  F2FP.F16.E4M3.UNPACK_B R4, R4.H1 ;  /* 0x00000004ff04723e */ /* 0x000fe200030006ff */
[----:B------:R-:W-:-:S02]  /*ce30*/  HADD2.F32 R14, -RZ, R14.H0_H0 ;  /* 0x2000000eff0e7230 */ /* 0x000fc40000004100 */
[CC--:B------:R-:W-:Y:S01]  /*ce40*/  FMUL.FTZ R25, R5.reuse, R13.reuse ;  /* 0x0000000d05197220 */ /* 0x0c0fe20000410000 */
[----:B------:R-:W-:Y:S02]  /*ce50*/  HADD2.F32 R24, -RZ, R27.H1_H1 ;  /* 0x3000001bff187230 */ /* 0x000fe40000004100 */
[-C--:B------:R-:W-:Y:S01]  /*ce60*/  FMUL.FTZ R5, R5, R12.reuse ;  /* 0x0000000c05057220 */ /* 0x080fe20000410000 */
[----:B------:R-:W-:Y:S02]  /*ce70*/  HADD2.F32 R3, -RZ, R15.H1_H1 ;  /* 0x3000000fff037230 */ /* 0x000fe40000004100 */
[C---:B------:R-:W-:Y:S01]  /*ce80*/  FFMA.FTZ R27, R14.reuse, R12, -R25 ;  /* 0x0000000c0e1b7223 */ /* 0x040fe20000010819 */
[----:B------:R-:W-:Y:S02]  /*ce90*/  HADD2.F32 R12, -RZ, R21.H1_H1 ;  /* 0x30000015ff0c7230 */ /* 0x000fe40000004100 */
[----:B------:R-:W-:Y:S01]  /*cea0*/  FFMA.FTZ R32, R14, R13, R5 ;  /* 0x0000000d0e207223 */ /* 0x000fe20000010005 */
[----:B------:R-:W-:-:S02]  /*ceb0*/  HADD2.F32 R15, -RZ, R15.H0_H0 ;  /* 0x2000000fff0f7230 */ /* 0x000fc40000004100 */
[C---:B------:R-:W-:Y:S01]  /*cec0*/  FMUL.FTZ R34, R3.reuse, R24 ;  /* 0x0000001803227220 */ /* 0x040fe20000410000 */
[----:B------:R-:W-:Y:S01]  /*ced0*/  F2FP.F16.E4M3.UNPACK_B R13, R26 ;  /* 0x0000001aff0d723e */ /* 0x000fe200020006ff */
[-C--:B------:R-:W-:Y:S01]  /*cee0*/  FMUL.FTZ R14, R3, R12.reuse ;  /* 0x0000000c030e7220 */ /* 0x080fe20000410000 */
[----:B------:R-:W-:Y:S02]  /*cef0*/  HADD2.F32 R5, -RZ, R4.H1_H1 ;  /* 0x30000004ff057230 */ /* 0x000fe40000004100 */
        /* <DEDUP_REMOVED lines=8> */
[C---:B------:R-:W-:Y:S01]  /*cf80*/  FMUL.FTZ R15, R5.reuse, R21 ;  /* 0x00000015050f7220 */ /* 0x040fe20000410000 */
[----:B------:R-:W-:Y:S02]  /*cf90*/  HADD2.F32 R3, -RZ, R0.H1_H1 ;  /* 0x30000000ff037230 */ /* 0x000fe40000004100 */
[----:B------:R-:W-:Y:S02]  /*cfa0*/  HADD2.F32 R12, -RZ, R12.H0_H0 ;  /* 0x2000000cff0c7230 */ /* 0x000fe40000004100 */
[-C--:B------:R-:W-:Y:S01]  /*cfb0*/  FMUL.FTZ R25, R5, R13.reuse ;  /* 0x0000000d05197220 */ /* 0x080fe20000410000 */
        /* <DEDUP_REMOVED lines=8> */
[----:B------:R-:W-:-:S02]  /*d040*/  HADD2.F32 R4, -RZ, R20.H1_H1 ;  /* 0x30000014ff047230 */ /* 0x000fc40000004100 */
[--C-:B------:R-:W-:Y:S02]  /*d050*/  HADD2.F32 R3, -RZ, R7.reuse.H1_H1 ;  /* 0x30000007ff037230 */ /* 0x100fe40000004100 */
[--C-:B------:R-:W-:Y:S02]  /*d060*/  HADD2.F32 R12, -RZ, R26.reuse.H1_H1 ;  /* 0x3000001aff0c7230 */ /* 0x100fe40000004100 */
[----:B------:R-:W-:Y:S02]  /*d070*/  HADD2.F32 R13, -RZ, R26.H0_H0 ;  /* 0x2000001aff0d7230 */ /* 0x000fe40000004100 */
[C---:B------:R-:W-:Y:S01]  /*d080*/  FMUL.FTZ R21, R3.reuse, R4 ;  /* 0x0000000403157220 */ /* 0x040fe20000410000 */
[----:B------:R-:W-:Y:S02]  /*d090*/  HADD2.F32 R0, -RZ, R6.H1_H1 ;  /* 0x30000006ff007230 */ /* 0x000fe40000004100 */
[----:B------:R-:W-:Y:S02]  /*d0a0*/  HADD2.F32 R5, -RZ, R20.H0_H0 ;  /* 0x20000014ff057230 */ /* 0x000fe40000004100 */
[----:B------:R-:W-:Y:S01]  /*d0b0*/  FMUL.FTZ R20, R3, R12 ;  /* 0x0000000c03147220 */ /* 0x000fe20000410000 */
[----:B------:R-:W-:-:S02]  /*d0c0*/  HADD2.F32 R7, -RZ, R7.H0_H0 ;  /* 0x20000007ff077230 */ /* 0x000fc40000004100 */
[C---:B------:R-:W-:Y:S01]  /*d0d0*/  FMUL.FTZ R3, R0.reuse, R13 ;  /* 0x0000000d00037220 */ /* 0x040fe20000410000 */
[----:B------:R-:W-:Y:S02]  /*d0e0*/  HADD2.F32 R6, -RZ, R6.H0_H0 ;  /* 0x20000006ff067230 */ /* 0x000fe40000004100 */
[-C--:B------:R-:W-:Y:S01]  /*d0f0*/  FMUL.FTZ R0, R0, R5.reuse ;  /* 0x0000000500007220 */ /* 0x080fe20000410000 */
[C---:B------:R-:W-:Y:S01]  /*d100*/  FFMA.FTZ R20, R7.reuse, R4, -R20 ;  /* 0x0000000407147223 */ /* 0x040fe20000010814 */
[----:B------:R-:W-:Y:S01]  /*d110*/  FFMA.FTZ R21, R7, R12, R21 ;  /* 0x0000000c07157223 */ /* 0x000fe20000010015 */
[C---:B------:R-:W-:Y:S01]  /*d120*/  FFMA.FTZ R5, R6.reuse, R5, -R3 ;  /* 0x0000000506057223 */ /* 0x040fe20000010803 */
[----:B------:R-:W-:Y:S01]  /*d130*/  FFMA.FTZ R0, R6, R13, R0 ;  /* 0x0000000d06007223 */ /* 0x000fe20000010000 */
[----:B------:R-:W-:Y:S02]  /*d140*/  F2FP.SATFINITE.E4M3.F32.PACK_AB_MERGE_C R6, R30, R31, RZ ;  /* 0x0000001f1e06723e */ /* 0x000fe400048070ff */
[----:B------:R-:W-:-:S02]  /*d150*/  F2FP.SATFINITE.E4M3.F32.PACK_AB_MERGE_C R7, R33, R34, RZ ;  /* 0x000000222107723e */ /* 0x000fc400048070ff */
[----:B------:R-:W-:Y:S02]  /*d160*/  F2FP.SATFINITE.E4M3.F32.PACK_AB_MERGE_C R4, R25, R24, RZ ;  /* 0x000000181904723e */ /* 0x000fe400048070ff */
[----:B------:R-:W-:Y:S02]  /*d170*/  F2FP.SATFINITE.E4M3.F32.PACK_AB_MERGE_C R20, R21, R20, RZ ;  /* 0x000000141514723e */ /* 0x000fe400048070ff */
[----:B------:R-:W-:Y:S02]  /*d180*/  F2FP.SATFINITE.E4M3.F32.PACK_AB_MERGE_C R6, R28, R29, R6 ;  /* 0x0000001d1c06723e */ /* 0x000fe40004807006 */
[----:B------:R-:W-:Y:S02]  /*d190*/  F2FP.SATFINITE.E4M3.F32.PACK_AB_MERGE_C R7, R32, R27, R7 ;  /* 0x0000001b2007723e */ /* 0x000fe40004807007 */
[----:B------:R-:W-:Y:S02]  /*d1a0*/  F2FP.SATFINITE.E4M3.F32.PACK_AB_MERGE_C R4, R14, R15, R4 ;  /* 0x0000000f0e04723e */ /* 0x000fe40004807004 */
[----:B------:R-:W-:-:S05]  /*d1b0*/  F2FP.SATFINITE.E4M3.F32.PACK_AB_MERGE_C R5, R0, R5, R20 ;  /* 0x000000050005723e */ /* 0x000fca0004807014 */
[----:B------:R0:W-:Y:S02]  /*d1c0*/  STS.128 [R213+0x1b000], R4 ;  /* 0x01b00004d5007388 */ /* 0x0001e40000000c00 */
.L_x_1895:
[----:B------:R-:W-:Y:S05]  /*d1d0*/  BSYNC B1 ;  /* 0x0000000000017941 */ /* 0x000fea0003800000 */
.L_x_1894:
[----:B------:R-:W-:Y:S05]  /*d1e0*/  @P1 BRA `(.L_x_1893) ;  /* 0x0000005000201947 */ /* 0x000fea0003800000 */
[----:B01--4-:R-:W0:Y:S01]  /*d1f0*/  LDS.128 R4, [R213+0x1f000] ;  /* 0x01f00000d5047984 */ /* 0x013e220000000c00 */
[----:B-----5:R-:W-:Y:S02]  /*d200*/  SHF.R.U32.HI R13, RZ, 0x8, R9 ;  /* 0x00000008ff0d7819 */ /* 0x020fe40000011609 */
[----:B------:R-:W-:Y:S02]  /*d210*/  LOP3.LUT R12, R9, 0xff, RZ, 0xc0, !PT ;  /* 0x000000ff090c7812 */ /* 0x000fe400078ec0ff */
[----:B------:R-:W-:Y:S02]  /*d220*/  LOP3.LUT R13, R13, 0xff, RZ, 0xc0, !PT ;  /* 0x000000ff0d0d7812 */ /* 0x000fe400078ec0ff */
[----:B------:R-:W-:Y:S02]  /*d230*/  SHF.R.U32.HI R21, RZ, 0x8, R11 ;  /* 0x00000008ff157819 */ /* 0x000fe4000001160b */
[----:B------:R-:W-:Y:S02]  /*d240*/  PRMT R12, R13, 0x7604, R12 ;  /* 0x000076040d0c7816 */ /* 0x000fe4000000000c */
[----:B------:R-:W-:-:S02]  /*d250*/  SHF.R.U32.HI R24, RZ, 0x10, R9 ;  /* 0x00000010ff187819 */ /* 0x000fc40000011609 */
[----:B------:R-:W-:Y:S02]  /*d260*/  SHF.R.U32.HI R13, RZ, 0x8, R10 ;  /* 0x00000008ff0d7819 */ /* 0x000fe4000001160a */
[----:B------:R-:W-:Y:S02]  /*d270*/  LOP3.LUT R14, R11, 0xff, RZ, 0xc0, !PT ;  /* 0x000000ff0b0e7812 */ /* 0x000fe400078ec0ff */
[----:B------:R-:W-:Y:S02]  /*d280*/  LOP3.LUT R21, R21, 0xff, RZ, 0xc0, !PT ;  /* 0x000000ff15157812 */ /* 0x000fe400078ec0ff */
[----:B------:R-:W-:Y:S02]  /*d290*/  SHF.R.U32.HI R20, RZ, 0x10, R11 ;  /* 0x00000010ff147819 */ /* 0x000fe4000001160b */
[----:B------:R-:W-:Y:S02]  /*d2a0*/  SHF.R.U32.HI R3, RZ, 0x8, R8 ;  /* 0x00000008ff037819 */ /* 0x000fe40000011608 */
[----:B------:R-:W-:Y:S01]  /*d2b0*/  LOP3.LUT R15, R13, 0xff, RZ, 0xc0, !PT ;  /* 0x000000ff0d0f7812 */ /* 0x000fe200078ec0ff */
[----:B------:R-:W-:Y:S01]  /*d2c0*/  IMAD.U32 R13, R24, 0x10000, RZ ;  /* 0x00010000180d7824 */ /* 0x000fe200078e00ff */
[----:B------:R-:W-:Y:S01]  /*d2d0*/  PRMT R14, R21, 0x7604, R14 ;  /* 0x00007604150e7816 */ /* 0x000fe2000000000e */
[----:B------:R-:W-:Y:S01]  /*d2e0*/  IMAD.U32 R21, R20, 0x10000, RZ ;  /* 0x0001000014157824 */ /* 0x000fe200078e00ff */
[----:B------:R-:W-:-:S02]  /*d2f0*/  LOP3.LUT R0, R8, 0xff, RZ, 0xc0, !PT ;  /* 0x000000ff08007812 */ /* 0x000fc400078ec0ff */
[----:B------:R-:W-:Y:S02]  /*d300*/  LOP3.LUT R3, R3, 0xff, RZ, 0xc0, !PT ;  /* 0x000000ff03037812 */ /* 0x000fe400078ec0ff */
[----:B------:R-:W-:Y:S02]  /*d310*/  LOP3.LUT R13, R12, 0xff0000, R13, 0xf8, !PT ;  /* 0x00ff00000c0d7812 */ /* 0x000fe400078ef80d */
[----:B------:R-:W-:Y:S02]  /*d320*/  PRMT R3, R3, 0x7604, R0 ;  /* 0x0000760403037816 */ /* 0x000fe40000000000 */
[----:B------:R-:W-:Y:S02]  /*d330*/  LOP3.LUT R0, R10, 0xff, RZ, 0xc0, !PT ;  /* 0x000000ff0a007812 */ /* 0x000fe400078ec0ff */
[----:B------:R-:W-:Y:S02]  /*d340*/  LOP3.LUT R21, R14, 0xff0000, R21, 0xf8, !PT ;  /* 0x00ff00000e157812 */ /* 0x000fe400078ef815 */
[----:B------:R-:W-:-:S02]  /*d350*/  PRMT R15, R15, 0x7604, R0 ;  /* 0x000076040f0f7816 */ /* 0x000fc40000000000 */
[----:B------:R-:W-:Y:S02]  /*d360*/  LOP3.LUT R21, R21, 0xff000000, R11, 0xf8, !PT ;  /* 0xff00000015157812 */ /* 0x000fe400078ef80b */
[----:B------:R-:W-:Y:S02]  /*d370*/  LOP3.LUT R13, R13, 0xff000000, R9, 0xf8, !PT ;  /* 0xff0000000d0d7812 */ /* 0x000fe400078ef809 */
[----:B------:R-:W-:Y:S02]  /*d380*/  LOP3.LUT R3, R3, 0xff0000, R8, 0xf8, !PT ;  /* 0x00ff000003037812 */ /* 0x000fe400078ef808 */
[----:B0-----:R-:W-:Y:S02]  /*d390*/  F2FP.F16.E4M3.UNPACK_B R0, R6.H1 ;  /* 0x00000006ff00723e */ /* 0x001fe400030006ff */
[----:B------:R-:W-:Y:S02]  /*d3a0*/  LOP3.LUT R15, R15, 0xff0000, R10, 0xf8, !PT ;  /* 0x00ff00000f0f7812 */ /* 0x000fe400078ef80a */
[----:B------:R-:W-:Y:S01]  /*d3b0*/  F2FP.F16.E4M3.UNPACK_B R24, R21 ;  /* 0x00000015ff18723e */ /* 0x000fe200020006ff */
[----:B------:R-:W-:Y:S01]  /*d3c0*/  HADD2.F32 R9, -RZ, R0.H1_H1 ;  /* 0x30000000ff097230 */ /* 0x000fe20000004100 */
[----:B------:R-:W-:-:S02]  /*d3d0*/  F2FP.F16.E4M3.UNPACK_B R14, R13 ;  /* 0x0000000dff0e723e */ /* 0x000fc400020006ff */
        /* <DEDUP_REMOVED lines=86> */
[----:B------:R0:W-:Y:S01]  /*d940*/  STS.128 [R213+0x1f000], R4 ;  /* 0x01f00004d5007388 */ /* 0x0001e20000000c00 */
[----:B------:R-:W-:Y:S05]  /*d950*/  BRA `(.L_x_1893) ;  /* 0x0000004800447947 */ /* 0x000fea0003800000 */
.L_x_1866:
        /* <DEDUP_REMOVED lines=15> */
[----:B------:R-:W-:Y:S01]  /*da50*/  IMAD R37, R3, UR5, R6 ;  /* 0x0000000503257c24 */ /* 0x000fe2000f8e0206 */
        /* <DEDUP_REMOVED lines=9> */
[----:B------:R-:W1:Y:S01]  /*daf0*/  LDC R3, c[0x0][0x3f4] ;  /* 0x0000fd00ff037b82 */ /* 0x000e620000000800 */
[----:B------:R-:W2:Y:S01]  /*db00*/  SHFL.IDX PT, R7, R53, RZ, 0x181f ;  /* 0x00181fff35077589 */ /* 0x000ea200000e0000 */
[----:B------:R-:W-:-:S03]  /*db10*/  IMAD R59, R189, R4, RZ ;  /* 0x00000004bd3b7224 */ /* 0x000fc600078e02ff */
[----:B------:R-:W3:Y:S04]  /*db20*/  SHFL.IDX PT, R14, R57, RZ, 0x181f ;  /* 0x00181fff390e7589 */ /* 0x000ee800000e0000 */
[----:B------:R-:W4:Y:S04]  /*db30*/  SHFL.IDX PT, R5, R37, RZ, 0x181f ;  /* 0x00181fff25057589 */ /* 0x000f2800000e0000 */
[----:B------:R-:W5:Y:S01]  /*db40*/  SHFL.IDX PT, R9, R55, RZ, 0x181f ;  /* 0x00181fff37097589 */ /* 0x000f6200000e0000 */
[----:B-1----:R-:W-:-:S04]  /*db50*/  ISETP.GE.AND P0, PT, R16, R3, PT ;  /* 0x000000031000720c */ /* 0x002fc80003f06270 */
[----:B------:R-:W-:-:S13]  /*db60*/  ISETP.GE.OR P1, PT, R10, R59, P0 ;  /* 0x0000003b0a00720c */ /* 0x000fda0000726670 */
[C---:B--2---:R-:W-:Y:S02]  /*db70*/  @!P1 IADD3 R4, P2, R16.reuse, R7, RZ ;  /* 0x0000000710049210 */ /* 0x044fe40007f5e0ff */
[----:B---3--:R-:W-:-:S03]  /*db80*/  @!P1 IADD3 R24, P3, R16, R14, RZ ;  /* 0x0000000e10189210 */ /* 0x008fc60007f7e0ff */
[--C-:B----4-:R-:W-:Y:S02]  /*db90*/  @!P1 IMAD.X R5, R5, 0x1, R17.reuse, P2 ;  /* 0x0000000105059824 */ /* 0x110fe400010e0611 */
[----:B-----5:R-:W-:-:S04]  /*dba0*/  @!P1 IMAD.X R25, R9, 0x1, R17, P3 ;  /* 0x0000000109199824 */ /* 0x020fc800018e0611 */
[----:B------:R-:W2:Y:S04]  /*dbb0*/  @!P1 LD.E.128 R4, desc[UR36][R4.64] ;  /* 0x0000002404049980 */ /* 0x000ea8000c101d00 */
[----:B------:R-:W3:Y:S01]  /*dbc0*/  @!P1 LD.E.128 R24, desc[UR36][R24.64] ;  /* 0x0000002418189980 */ /* 0x000ee2000c101d00 */
[----:B------:R-:W-:Y:S02]  /*dbd0*/  CS2R R44, SRZ ;  /* 0x00000000002c7805 */ /* 0x000fe4000001ff00 */
[----:B------:R-:W-:Y:S02]  /*dbe0*/  CS2R R46, SRZ ;  /* 0x00000000002e7805 */ /* 0x000fe4000001ff00 */
[----:B------:R-:W-:Y:S01]  /*dbf0*/  CS2R R48, SRZ ;  /* 0x0000000000307805 */ /* 0x000fe2000001ff00 */
[----:B------:R1:W4:Y:S01]  /*dc00*/  SHFL.IDX PT, R9, R37, 0x1, 0x181f ;  /* 0x00381f0025097f89 */ /* 0x00032200000e0000 */
[----:B------:R-:W-:-:S03]  /*dc10*/  CS2R R50, SRZ ;  /* 0x0000000000327805 */ /* 0x000fc6000001ff00 */
[----:B------:R1:W0:Y:S04]  /*dc20*/  SHFL.IDX PT, R21, R53, 0x1, 0x181f ;  /* 0x00381f0035157f89 */ /* 0x00022800000e0000 */
[----:B------:R1:W0:Y:S04]  /*dc30*/  SHFL.IDX PT, R33, R55, 0x1, 0x181f ;  /* 0x00381f0037217f89 */ /* 0x00022800000e0000 */
[----:B------:R1:W0:Y:S01]  /*dc40*/  SHFL.IDX PT, R14, R57, 0x1, 0x181f ;  /* 0x00381f00390e7f89 */ /* 0x00022200000e0000 */
[----:B--2---:R-:W-:Y:S01]  /*dc50*/  @!P1 IMAD.MOV.U32 R44, RZ, RZ, R4 ;  /* 0x000000ffff2c9224 */ /* 0x004fe200078e0004 */
[----:B------:R-:W-:Y:S01]  /*dc60*/  @!P1 MOV R47, R7 ;  /* 0x00000007002f9202 */ /* 0x000fe20000000f00 */
[----:B------:R-:W-:Y:S01]  /*dc70*/  @!P1 IMAD.MOV.U32 R45, RZ, RZ, R5 ;  /* 0x000000ffff2d9224 */ /* 0x000fe200078e0005 */
[----:B------:R-:W-:Y:S01]  /*dc80*/  CS2R R4, SRZ ;  /* 0x0000000000047805 */ /* 0x000fe2000001ff00 */
[----:B------:R-:W-:-:S02]  /*dc90*/  @!P1 IMAD.MOV.U32 R46, RZ, RZ, R6 ;  /* 0x000000ffff2e9224 */ /* 0x000fc400078e0006 */
[----:B---3--:R-:W-:Y:S02]  /*dca0*/  @!P1 IMAD.MOV.U32 R48, RZ, RZ, R24 ;  /* 0x000000ffff309224 */ /* 0x008fe400078e0018 */
[----:B------:R-:W-:Y:S02]  /*dcb0*/  @!P1 IMAD.MOV.U32 R49, RZ, RZ, R25 ;  /* 0x000000ffff319224 */ /* 0x000fe400078e0019 */
[----:B------:R-:W-:Y:S02]  /*dcc0*/  @!P1 IMAD.MOV.U32 R50, RZ, RZ, R26 ;  /* 0x000000ffff329224 */ /* 0x000fe400078e001a */
[----:B01--4-:R-:W-:-:S07]  /*dcd0*/  @!P1 IMAD.MOV.U32 R51, RZ, RZ, R27 ;  /* 0x000000ffff339224 */ /* 0x013fce00078e001b */
.L_x_2249:
[----:B------:R-:W-:Y:S01]  /*dce0*/  VIADD R6, R10, 0x20 ;  /* 0x000000200a067836 */ /* 0x000fe20000000000 */
[----:B------:R-:W-:Y:S01]  /*dcf0*/  BSSY B1, `(.L_x_1897) ;  /* 0x0000010000017945 */ /* 0x000fe20003800000 */
[----:B------:R-:W-:Y:S02]  /*dd00*/  CS2R R28, SRZ ;  /* 0x00000000001c7805 */ /* 0x000fe4000001ff00 */
[----:B------:R-:W-:Y:S02]  /*dd10*/  CS2R R30, SRZ ;  /* 0x00000000001e7805 */ /* 0x000fe4000001ff00 */
[----:B------:R-:W-:Y:S02]  /*dd20*/  ISETP.GE.AND P1, PT, R6, R59, PT ;  /* 0x0000003b0600720c */ /* 0x000fe40003f26270 */
[----:B------:R-:W-:-:S11]  /*dd30*/  CS2R R6, SRZ ;  /* 0x0000000000067805 */ /* 0x000fd6000001ff00 */
[----:B------:R-:W-:Y:S05]  /*dd40*/  @P1 BRA `(.L_x_1898) ;  /* 0x0000000000281947 */ /* 0x000fea0003800000 */
[----:B------:R-:W-:Y:S02]  /*dd50*/  CS2R R6, SRZ ;  /* 0x0000000000067805 */ /* 0x000fe4000001ff00 */
[----:B------:R-:W-:Y:S02]  /*dd60*/  CS2R R28, SRZ ;  /* 0x00000000001c7805 */ /* 0x000fe4000001ff00 */
[----:B------:R-:W-:Y:S01]  /*dd70*/  CS2R R30, SRZ ;  /* 0x00000000001e7805 */ /* 0x000fe2000001ff00 */
[----:B------:R-:W-:Y:S06]  /*dd80*/  @P0 BRA `(.L_x_1898) ;  /* 0x0000000000180947 */ /* 0x000fec0003800000 */
[C---:B------:R-:W-:Y:S02]  /*dd90*/  IADD3 R28, P1, R16.reuse, R21, RZ ;  /* 0x00000015101c7210 */ /* 0x040fe40007f3e0ff */
[----:B------:R-:W-:-:S03]  /*dda0*/  IADD3 R4, P2, R16, R14, RZ ;  /* 0x0000000e10047210 */ /* 0x000fc60007f5e0ff */
[--C-:B------:R-:W-:Y:S02]  /*ddb0*/  IMAD.X R29, R9, 0x1, R17.reuse, P1 ;  /* 0x00000001091d7824 */ /* 0x100fe400008e0611 */
[----:B------:R-:W-:-:S04]  /*ddc0*/  IMAD.X R5, R33, 0x1, R17, P2 ;  /* 0x0000000121057824 */ /* 0x000fc800010e0611 */
[----:B------:R-:W5:Y:S04]  /*ddd0*/  LD.E.128 R28, desc[UR36][R28.64] ;  /* 0x000000241c1c7980 */ /* 0x000f68000c101d00 */
[----:B------:R-:W5:Y:S02]  /*dde0*/  LD.E.128 R4, desc[UR36][R4.64] ;  /* 0x0000002404047980 */ /* 0x000f64000c101d00 */
.L_x_1898:
[----:B------:R-:W-:Y:S05]  /*ddf0*/  BSYNC B1 ;  /* 0x0000000000017941 */ /* 0x000fea0003800000 */
.L_x_1897:
[----:B------:R-:W-:-:S03]  /*de00*/  UMOV UR4, 0xffffffff ;  /* 0xffffffff00047882 */ /* 0x000fc60000000000 */
[----:B------:R-:W-:Y:S05]  /*de10*/  BRA.DIV UR4, `(.L_x_1899) ;  /* 0x000001e6043c7947 */ /* 0x000fea000b800000 */
[----:B------:R-:W0:Y:S01]  /*de20*/  SHFL.IDX PT, R21, R53, 0x2, 0x181f ;  /* 0x00581f0035157f89 */ /* 0x000e2200000e0000 */
[----:B------:R-:W-:-:S03]  /*de30*/  VIADD R8, R10, 0x40 ;  /* 0x000000400a087836 */ /* 0x000fc60000000000 */
[----:B------:R-:W1:Y:S02]  /*de40*/  SHFL.IDX PT, R14, R57, 0x2, 0x181f ;  /* 0x00581f00390e7f89 */ /* 0x000e6400000e0000 */
[----:B------:R-:W-:Y:S02]  /*de50*/  ISETP.GE.OR P1, PT, R8, R59, P0 ;  /* 0x0000003b0800720c */ /* 0x000fe40000726670 */
[----:B------:R-:W2:Y:S04]  /*de60*/  SHFL.IDX PT, R9, R37, 0x2, 0x181f ;  /* 0x00581f0025097f89 */ /* 0x000ea800000e0000 */
[----:B------:R-:W3:Y:S07]  /*de70*/  SHFL.IDX PT, R25, R55, 0x2, 0x181f ;  /* 0x00581f0037197f89 */ /* 0x000eee00000e0000 */
[----:B0-----:R-:W-:-:S02]  /*de80*/  @!P1 IADD3 R24, P2, R16, R21, RZ ;  /* 0x0000001510189210 */ /* 0x001fc40007f5e0ff */
[----:B-1----:R-:W-:-:S03]  /*de90*/  @!P1 IADD3 R32, P3, R16, R14, RZ ;  /* 0x0000000e10209210 */ /* 0x002fc60007f7e0ff */
[--C-:B--2---:R-:W-:Y:S02]  /*dea0*/  @!P1 IMAD.X R9, R9, 0x1, R17.reuse, P2 ;  /* 0x0000000109099824 */ /* 0x104fe400010e0611 */
[----:B---3--:R-:W-:Y:S02]  /*deb0*/  @!P1 IMAD.X R33, R25, 0x1, R17, P3 ;  /* 0x0000000119219824 */ /* 0x008fe400018e0611 */
[----:B------:R-:W-:-:S04]  /*dec0*/  @!P1 IMAD.MOV.U32 R25, RZ, RZ, R9 ;  /* 0x000000ffff199224 */ /* 0x000fc800078e0009 */
[----:B------:R-:W2:Y:S04]  /*ded0*/  @!P1 LD.E.128 R32, desc[UR36][R32.64] ;  /* 0x0000002420209980 */ /* 0x000ea8000c101d00 */
[----:B------:R-:W3:Y:S04]  /*dee0*/  @!P1 LD.E.128 R24, desc[UR36][R24.64] ;  /* 0x0000002418189980 */ /* 0x000ee8000c101d00 */
[----:B------:R-:W0:Y:S04]  /*def0*/  SHFL.IDX PT, R53, R53, 0x3, 0x181f ;  /* 0x00781f0035357f89 */ /* 0x000e2800000e0000 */
[----:B------:R-:W1:Y:S04]  /*df00*/  SHFL.IDX PT, R37, R37, 0x3, 0x181f ;  /* 0x00781f0025257f89 */ /* 0x000e6800000e0000 */
[----:B------:R-:W4:Y:S04]  /*df10*/  SHFL.IDX PT, R57, R57, 0x3, 0x181f ;  /* 0x00781f0039397f89 */ /* 0x000f2800000e0000 */
[----:B------:R-:W0:Y:S01]  /*df20*/  SHFL.IDX PT, R55, R55, 0x3, 0x181f ;  /* 0x00781f0037377f89 */ /* 0x000e2200000e0000 */
[----:B------:R-:W-:-:S02]  /*df30*/  CS2R R20, SRZ ;  /* 0x0000000000147805 */ /* 0x000fc4000001ff00 */
[----:B------:R-:W-:Y:S02]  /*df40*/  CS2R R38, SRZ ;  /* 0x0000000000267805 */ /* 0x000fe4000001ff00 */
[----:B------:R-:W-:Y:S02]  /*df50*/  CS2R R40, SRZ ;  /* 0x0000000000287805 */ /* 0x000fe4000001ff00 */
[----:B------:R-:W-:Y:S02]  /*df60*/  CS2R R42, SRZ ;  /* 0x00000000002a7805 */ /* 0x000fe4000001ff00 */
[----:B------:R-:W-:Y:S01]  /*df70*/  CS2R R8, SRZ ;  /* 0x0000000000087805 */ /* 0x000fe2000001ff00 */
[----:B--2---:R-:W-:Y:S01]  /*df80*/  @!P1 IMAD.MOV.U32 R40, RZ, RZ, R32 ;  /* 0x000000ffff289224 */ /* 0x004fe200078e0020 */
[----:B------:R-:W-:Y:S01]  /*df90*/  @!P1 MOV R41, R33 ;  /* 0x0000002100299202 */ /* 0x000fe20000000f00 */
[----:B------:R-:W-:Y:S02]  /*dfa0*/  @!P1 IMAD.MOV.U32 R42, RZ, RZ, R34 ;  /* 0x000000ffff2a9224 */ /* 0x000fe400078e0022 */
[----:B---3--:R-:W-:-:S02]  /*dfb0*/  @!P1 IMAD.MOV.U32 R20, RZ, RZ, R24 ;  /* 0x000000ffff149224 */ /* 0x008fc400078e0018 */
[----:B------:R-:W-:Y:S02]  /*dfc0*/  @!P1 IMAD.MOV.U32 R21, RZ, RZ, R25 ;  /* 0x000000ffff159224 */ /* 0x000fe400078e0019 */
[----:B------:R-:W-:Y:S02]  /*dfd0*/  @!P1 IMAD.MOV.U32 R38, RZ, RZ, R26 ;  /* 0x000000ffff269224 */ /* 0x000fe400078e001a */
[----:B------:R-:W-:Y:S02]  /*dfe0*/  @!P1 IMAD.MOV.U32 R39, RZ, RZ, R27 ;  /* 0x000000ffff279224 */ /* 0x000fe400078e001b */
[----:B01--4-:R-:W-:-:S07]  /*dff0*/  @!P1 IMAD.MOV.U32 R43, RZ, RZ, R35 ;  /* 0x000000ffff2b9224 */ /* 0x013fce00078e0023 */
.L_x_2259:
[----:B------:R-:W-:Y:S01]  /*e000*/  VIADD R10, R10, 0x60 ;  /* 0x000000600a0a7836 */ /* 0x000fe20000000000 */
[----:B------:R-:W-:Y:S01]  /*e010*/  LEA.HI R11, R217, R217, RZ, 0x1 ;  /* 0x000000d9d90b7211 */ /* 0x000fe200078f08ff */
[----:B------:R-:W-:Y:S01]  /*e020*/  BSSY B1, `(.L_x_1900) ;  /* 0x0000013000017945 */ /* 0x000fe20003800000 */
[----:B------:R-:W-:Y:S02]  /*e030*/  CS2R R14, SRZ ;  /* 0x00000000000e7805 */ /* 0x000fe4000001ff00 */
[----:B------:R-:W-:Y:S02]  /*e040*/  ISETP.GE.AND P1, PT, R10, R59, PT ;  /* 0x0000003b0a00720c */ /* 0x000fe40003f26270 */
[----:B------:R-:W-:Y:S02]  /*e050*/  LOP3.LUT R12, R11, 0xfffffffe, RZ, 0xc0, !PT ;  /* 0xfffffffe0b0c7812 */ /* 0x000fe400078ec0ff */
[----:B------:R-:W-:-:S03]  /*e060*/  CS2R R10, SRZ ;  /* 0x00000000000a7805 */ /* 0x000fc6000001ff00 */
[----:B------:R-:W-:Y:S01]  /*e070*/  IMAD.IADD R25, R217, 0x1, -R12 ;  /* 0x00000001d9197824 */ /* 0x000fe200078e0a0c */
[----:B------:R-:W-:-:S04]  /*e080*/  CS2R R12, SRZ ;  /* 0x00000000000c7805 */ /* 0x000fc8000001ff00 */
[----:B------:R-:W-:Y:S01]  /*e090*/  SHF.L.U32 R25, R25, 0x1f, RZ ;  /* 0x0000001f19197819 */ /* 0x000fe200000006ff */
[----:B------:R-:W-:Y:S06]  /*e0a0*/  @P1 BRA `(.L_x_1901) ;  /* 0x0000000000281947 */ /* 0x000fec0003800000 */
        /* <DEDUP_REMOVED lines=10> */
.L_x_1901:
[----:B------:R-:W-:Y:S05]  /*e150*/  BSYNC B1 ;  /* 0x0000000000017941 */ /* 0x000fea0003800000 */
.L_x_1900:
[----:B------:R-:W0:Y:S01]  /*e160*/  SYNCS.PHASECHK.TRANS64.TRYWAIT P4, [R22+URZ+0x28400], R25 ;  /* 0x02840019160075a7 */ /* 0x000e22000808017f */
[----:B------:R-:W-:Y:S01]  /*e170*/  VIADD R26, R187, 0x20 ;  /* 0x00000020bb1a7836 */ /* 0x000fe20000000000 */
[----:B------:R-:W-:Y:S01]  /*e180*/  VIADDMNMX R24, R59, -R201, 0x80, PT ;  /* 0x000000803b187446 */ /* 0x000fe200038009c9 */
[C---:B------:R-:W-:Y:S01]  /*e190*/  VIADD R52, R187.reuse, 0x40 ;  /* 0x00000040bb347836 */ /* 0x040fe20000000000 */
[----:B------:R-:W-:Y:S01]  /*e1a0*/  BSSY B1, `(.L_x_1902) ;  /* 0x0000007000017945 */ /* 0x000fe20003800000 */
[C---:B------:R-:W-:Y:S01]  /*e1b0*/  VIADD R37, R187.reuse, 0x60 ;  /* 0x00000060bb257836 */ /* 0x040fe20000000000 */
[-C--:B------:R-:W-:Y:S02]  /*e1c0*/  ISETP.GE.OR P3, PT, R187, R24.reuse, P0 ;  /* 0x00000018bb00720c */ /* 0x080fe40000766670 */
[-C--:B------:R-:W-:Y:S02]  /*e1d0*/  ISETP.GE.OR P2, PT, R26, R24.reuse, P0 ;  /* 0x000000181a00720c */ /* 0x080fe40000746670 */
[----:B------:R-:W-:-:S02]  /*e1e0*/  ISETP.GE.OR P1, PT, R52, R24, P0 ;  /* 0x000000183400720c */ /* 0x000fc40000726670 */
[----:B------:R-:W-:Y:S01]  /*e1f0*/  ISETP.GE.OR P0, PT, R37, R24, P0 ;  /* 0x000000182500720c */ /* 0x000fe20000706670 */
[----:B0-----:R-:W-:-:S12]  /*e200*/  @!P4 BRA `(.L_x_1903) ;  /* 0x000001e4005cc947 */ /* 0x001fd80003800000 */
.L_x_2260:
[----:B------:R-:W-:Y:S05]  /*e210*/  BSYNC B1 ;  /* 0x0000000000017941 */ /* 0x000fea0003800000 */
.L_x_1902:
[----:B------:R-:W-:Y:S04]  /*e220*/  BSSY B1, `(.L_x_1904) ;  /* 0x0000101000017945 */ /* 0x000fe80003800000 */
[----:B------:R-:W-:Y:S05]  /*e230*/  @P3 BRA `(.L_x_1905) ;  /* 0x0000000c00fc3947 */ /* 0x000fea0003800000 */
[----:B------:R-:W-:Y:S02]  /*e240*/  SHF.R.U32.HI R24, RZ, 0x8, R44 ;  /* 0x00000008ff187819 */ /* 0x000fe4000001162c */
[----:B------:R-:W-:Y:S02]  /*e250*/  LOP3.LUT R26, R44, 0xff, RZ, 0xc0, !PT ;  /* 0x000000ff2c1a7812 */ /* 0x000fe400078ec0ff */
[----:B0-----:R-:W-:Y:S02]  /*e260*/  LOP3.LUT R25, R24, 0xff, RZ, 0xc0, !PT ;  /* 0x000000ff18197812 */ /* 0x001fe400078ec0ff */
[----:B------:R-:W-:Y:S02]  /*e270*/  LEA.HI R24, R3, R0, RZ, 0x1c ;  /* 0x0000000003187211 */ /* 0x000fe400078fe0ff */
[----:B------:R-:W-:Y:S02]  /*e280*/  PRMT R55, R25, 0x7604, R26 ;  /* 0x0000760419377816 */ /* 0x000fe4000000001a */
[----:B------:R-:W-:-:S02]  /*e290*/  SHF.R.U32.HI R27, RZ, 0x8, R45 ;  /* 0x00000008ff1b7819 */ /* 0x000fc4000001162d */
[----:B------:R-:W-:Y:S02]  /*e2a0*/  SHF.R.S32.HI R25, RZ, 0x1f, R24 ;  /* 0x0000001fff197819 */ /* 0x000fe40000011418 */
[----:B------:R-:W-:Y:S02]  /*e2b0*/  LOP3.LUT R32, R45, 0xff, RZ, 0xc0, !PT ;  /* 0x000000ff2d207812 */ /* 0x000fe400078ec0ff */
[----:B------:R-:W-:Y:S02]  /*e2c0*/  LOP3.LUT R27, R27, 0xff, RZ, 0xc0, !PT ;  /* 0x000000ff1b1b7812 */ /* 0x000fe400078ec0ff */
[----:B------:R-:W-:Y:S01]  /*e2d0*/  LEA.HI R26, R25, R24, RZ, 0x3 ;  /* 0x00000018191a7211 */ /* 0x000fe200078f18ff */
[----:B------:R-:W-:Y:S01]  /*e2e0*/  IMAD.SHL.U32 R25, R24, 0x10, RZ ;  /* 0x0000001018197824 */ /* 0x000fe200078e00ff */
[----:B------:R-:W-:Y:S02]  /*e2f0*/  PRMT R57, R27, 0x7604, R32 ;  /* 0x000076041b397816 */ /* 0x000fe40000000020 */
[----:B------:R-:W-:Y:S01]  /*e300*/  SHF.R.U32.HI R27, RZ, 0x8, R46 ;  /* 0x00000008ff1b7819 */ /* 0x000fe2000001162e */
[----:B------:R-:W-:Y:S01]  /*e310*/  IMAD.SHL.U32 R26, R26, 0x800, RZ ;  /* 0x000008001a1a7824 */ /* 0x000fe200078e00ff */
[----:B------:R-:W-:-:S02]  /*e320*/  SHF.R.U32.HI R34, RZ, 0x8, R48 ;  /* 0x00000008ff227819 */ /* 0x000fc40000011630 */
[----:B------:R-:W-:Y:S02]  /*e330*/  LOP3.LUT R25, R202, 0x70, R25, 0xf8, !PT ;  /* 0x00000070ca197812 */ /* 0x000fe400078ef819 */
[----:B------:R-:W-:Y:S02]  /*e340*/  SHF.R.U32.HI R54, RZ, 0x3, R202 ;  /* 0x00000003ff367819 */ /* 0x000fe400000116ca */
[----:B------:R-:W-:Y:S02]  /*e350*/  LOP3.LUT R32, R46, 0xff, RZ, 0xc0, !PT ;  /* 0x000000ff2e207812 */ /* 0x000fe400078ec0ff */
[----:B------:R-:W-:Y:S02]  /*e360*/  SHF.R.U32.HI R53, RZ, 0x8, R47 ;  /* 0x00000008ff357819 */ /* 0x000fe4000001162f */
[----:B------:R-:W-:Y:S02]  /*e370*/  LOP3.LUT R35, R48, 0xff, RZ, 0xc0, !PT ;  /* 0x000000ff30237812 */ /* 0x000fe400078ec0ff */
[----:B------:R-:W-:-:S02]  /*e380*/  LOP3.LUT R27, R27, 0xff, RZ, 0xc0, !PT ;  /* 0x000000ff1b1b7812 */ /* 0x000fc400078ec0ff */
[----:B------:R-:W-:Y:S02]  /*e390*/  LOP3.LUT R34, R34, 0xff, RZ, 0xc0, !PT ;  /* 0x000000ff22227812 */ /* 0x000fe400078ec0ff */
[----:B------:R-:W-:Y:S02]  /*e3a0*/  LOP3.LUT R25, R25, R54, RZ, 0x3c, !PT ;  /* 0x0000003619197212 */ /* 0x000fe400078e3cff */
[----:B------:R-:W-:Y:S02]  /*e3b0*/  LOP3.LUT R26, R26, 0xffffc000, RZ, 0xc0, !PT ;  /* 0xffffc0001a1a7812 */ /* 0x000fe400078ec0ff */
[----:B------:R-:W-:Y:S02]  /*e3c0*/  LOP3.LUT R33, R47, 0xff, RZ, 0xc0, !PT ;  /* 0x000000ff2f217812 */ /* 0x000fe400078ec0ff */
[----:B------:R-:W-:Y:S02]  /*e3d0*/  LOP3.LUT R24, R53, 0xff, RZ, 0xc0, !PT ;  /* 0x000000ff35187812 */ /* 0x000fe400078ec0ff */
[----:B------:R-:W-:-:S02]  /*e3e0*/  PRMT R59, R27, 0x7604, R32 ;  /* 0x000076041b3b7816 */ /* 0x000fc40000000020 */
[----:B------:R-:W-:Y:S02]  /*e3f0*/  PRMT R65, R34, 0x7604, R35 ;  /* 0x0000760422417816 */ /* 0x000fe40000000023 */
[----:B------:R-:W-:Y:S02]  /*e400*/  IADD3 R53, R25, R26, R203 ;  /* 0x0000001a19357210 */ /* 0x000fe40007ffe0cb */
[----:B------:R-:W-:Y:S02]  /*e410*/  SHF.R.U32.HI R32, RZ, 0x8, R49 ;  /* 0x00000008ff207819 */ /* 0x000fe40000011631 */
[----:B------:R-:W-:Y:S01]  /*e420*/  SHF.R.U32.HI R34, RZ, 0x8, R50 ;  /* 0x00000008ff227819 */ /* 0x000fe20000011632 */
[----:B------:R-:W-:Y:S01]  /*e430*/  IMAD.IADD R53, R22, 0x1, R53 ;  /* 0x0000000116357824 */ /* 0x000fe200078e0235 */
[----:B------:R-:W-:Y:S02]  /*e440*/  PRMT R63, R24, 0x7604, R33 ;  /* 0x00007604183f7816 */ /* 0x000fe40000000021 */
[----:B------:R-:W-:Y:S01]  /*e450*/  LOP3.LUT R33, R49, 0xff, RZ, 0xc0, !PT ;  /* 0x000000ff31217812 */ /* 0x000fe200078ec0ff */
[----:B------:R-:W-:Y:S01]  /*e460*/  LDS.128 R24, [R213+0x18000] ;  /* 0x01800000d5187984 */ /* 0x000fe20000000c00 */
[----:B------:R-:W-:-:S02]  /*e470*/  LOP3.LUT R35, R50, 0xff, RZ, 0xc0, !PT ;  /* 0x000000ff32237812 */ /* 0x000fc400078ec0ff */
[----:B------:R-:W-:Y:S02]  /*e480*/  LOP3.LUT R32, R32, 0xff, RZ, 0xc0, !PT ;  /* 0x000000ff20207812 */ /* 0x000fe400078ec0ff */
[----:B------:R-:W-:Y:S02]  /*e490*/  LOP3.LUT R34, R34, 0xff, RZ, 0xc0, !PT ;  /* 0x000000ff22227812 */ /* 0x000fe400078ec0ff */
[----:B------:R-:W-:Y:S02]  /*e4a0*/  PRMT R67, R32, 0x7604, R33 ;  /* 0x0000760420437816 */ /* 0x000fe40000000021 */
[----:B------:R-:W-:Y:S02]  /*e4b0*/  PRMT R69, R34, 0x7604, R35 ;  /* 0x0000760422457816 */ /* 0x000fe40000000023 */
[----:B------:R-:W0:Y:S01]  /*e4c0*/  LDS.128 R32, [R53+0x18000] ;  /* 0x0180000035207984 */ /* 0x000e220000000c00 */
[----:B------:R-:W-:Y:S02]  /*e4d0*/  SHF.R.U32.HI R56, RZ, 0x10, R45 ;  /* 0x00000010ff387819 */ /* 0x000fe4000001162d */
[----:B------:R-:W-:-:S02]  /*e4e0*/  SHF.R.U32.HI R54, RZ, 0x8, R51 ;  /* 0x00000008ff367819 */ /* 0x000fc40000011633 */
[----:B------:R-:W-:Y:S02]  /*e4f0*/  LOP3.LUT R56, R56, 0xff, RZ, 0xc0, !PT ;  /* 0x000000ff38387812 */ /* 0x000fe400078ec0ff */
[----:B------:R-:W-:Y:S02]  /*e500*/  SHF.R.U32.HI R58, RZ, 0x10, R46 ;  /* 0x00000010ff3a7819 */ /* 0x000fe4000001162e */
[----:B------:R-:W-:Y:S02]  /*e510*/  LOP3.LUT R61, R51, 0xff, RZ, 0xc0, !PT ;  /* 0x000000ff333d7812 */ /* 0x000fe400078ec0ff */
[----:B------:R-:W-:Y:S02]  /*e520*/  LOP3.LUT R54, R54, 0xff, RZ, 0xc0, !PT ;  /* 0x000000ff36367812 */ /* 0x000fe400078ec0ff */
[----:B------:R-:W-:Y:S02]  /*e530*/  PRMT R57, R56, 0x7054, R57 ;  /* 0x0000705438397816 */ /* 0x000fe40000000039 */
[----:B------:R-:W-:-:S02]  /*e540*/  SHF.R.U32.HI R56, RZ, 0x10, R49 ;  /* 0x00000010ff387819 */ /* 0x000fc40000011631 */
[----:B------:R-:W-:Y:S02]  /*e550*/  LOP3.LUT R58, R58, 0xff, RZ, 0xc0, !PT ;  /* 0x000000ff3a3a7812 */ /* 0x000fe400078ec0ff */
[----:B------:R-:W-:Y:S02]  /*e560*/  PRMT R62, R54, 0x7604, R61 ;  /* 0x00007604363e7816 */ /* 0x000fe4000000003d */
[----:B------:R-:W-:Y:S02]  /*e570*/  SHF.R.U32.HI R54, RZ, 0x10, R44 ;  /* 0x00000010ff367819 */ /* 0x000fe4000001162c */
[----:B------:R-:W-:Y:S02]  /*e580*/  LOP3.LUT R56, R56, 0xff, RZ, 0xc0, !PT ;  /* 0x000000ff38387812 */ /* 0x000fe400078ec0ff */
[----:B------:R-:W-:Y:S02]  /*e590*/  PRMT R61, R58, 0x7054, R59 ;  /* 0x000070543a3d7816 */ /* 0x000fe4000000003b */
[----:B------:R-:W-:-:S02]  /*e5a0*/  SHF.R.U32.HI R59, RZ, 0x10, R51 ;  /* 0x00000010ff3b7819 */ /* 0x000fc40000011633 */
[----:B------:R-:W-:Y:S02]  /*e5b0*/  SHF.R.U32.HI R60, RZ, 0x10, R47 ;  /* 0x00000010ff3c7819 */ /* 0x000fe4000001162f */
[----:B------:R-:W-:Y:S02]  /*e5c0*/  LOP3.LUT R54, R54, 0xff, RZ, 0xc0, !PT ;  /* 0x000000ff36367812 */ /* 0x000fe400078ec0ff */
[----:B------:R-:W-:Y:S02]  /*e5d0*/  SHF.R.U32.HI R58, RZ, 0x10, R50 ;  /* 0x00000010ff3a7819 */ /* 0x000fe40000011632 */
[----:B------:R-:W-:Y:S02]  /*e5e0*/  PRMT R67, R56, 0x7054, R67 ;  /* 0x0000705438437816 */ /* 0x000fe40000000043 */
[----:B------:R-:W-:Y:S02]  /*e5f0*/  LOP3.LUT R59, R59, 0xff, RZ, 0xc0, !PT ;  /* 0x000000ff3b3b7812 */ /* 0x000fe400078ec0ff */
[----:B------:R-:W-:-:S02]  /*e600*/  LOP3.LUT R60, R60, 0xff, RZ, 0xc0, !PT ;  /* 0x000000ff3c3c7812 */ /* 0x000fc400078ec0ff */
[----:B------:R-:W-:Y:S02]  /*e610*/  PRMT R55, R54, 0x7054, R55 ;  /* 0x0000705436377816 */ /* 0x000fe40000000037 */
[----:B------:R-:W-:Y:S02]  /*e620*/  LOP3.LUT R58, R58, 0xff, RZ, 0xc0, !PT ;  /* 0x000000ff3a3a7812 */ /* 0x000fe400078ec0ff */
[----:B------:R-:W-:Y:S02]  /*e630*/  SHF.R.U32.HI R54, RZ, 0x10, R48 ;  /* 0x00000010ff367819 */ /* 0x000fe40000011630 */
[----:B------:R-:W-:Y:S02]  /*e640*/  LOP3.LUT R67, R67, 0xff000000, R49, 0xf8, !PT ;  /* 0xff00000043437812 */ /* 0x000fe400078ef831 */
[----:B------:R-:W-:Y:S02]  /*e650*/  PRMT R71, R59, 0x7054, R62 ;  /* 0x000070543b477816 */ /* 0x000fe4000000003e */
[----:B------:R-:W-:-:S02]  /*e660*/  PRMT R63, R60, 0x7054, R63 ;  /* 0x000070543c3f7816 */ /* 0x000fc4000000003f */
[----:B------:R-:W-:Y:S02]  /*e670*/  PRMT R69, R58, 0x7054, R69 ;  /* 0x000070543a457816 */ /* 0x000fe40000000045 */
[----:B------:R-:W-:Y:S02]  /*e680*/  LOP3.LUT R59, R57, 0xff000000, R45, 0xf8, !PT ;  /* 0xff000000393b7812 */ /* 0x000fe400078ef82d */
[----:B------:R-:W-:Y:S02]  /*e690*/  LOP3.LUT R54, R54, 0xff, RZ, 0xc0, !PT ;  /* 0x000000ff36367812 */ /* 0x000fe400078ec0ff */
[----:B------:R-:W-:Y:S02]  /*e6a0*/  F2FP.F16.E4M3.UNPACK_B R68, R67 ;  /* 0x00000043ff44723e */ /* 0x000fe400020006ff */
[----:B0-----:R-:W-:Y:S02]  /*e6b0*/  F2FP.F16.E4M3.UNPACK_B R56, R33 ;  /* 0x00000021ff38723e */ /* 0x001fe400020006ff */
[----:B------:R-:W-:-:S02]  /*e6c0*/  LOP3.LUT R60, R63, 0xff000000, R47, 0xf8, !PT ;  /* 0xff0000003f3c7812 */ /* 0x000fc400078ef82f */
[----:B------:R-:W-:Y:S01]  /*e6d0*/  LOP3.LUT R45, R69, 0xff000000, R50, 0xf8, !PT ;  /* 0xff000000452d7812 */ /* 0x000fe200078ef832 */
[--C-:B------:R-:W-:Y:S01]  /*e6e0*/  HADD2.F32 R69, -RZ, R68.reuse.H0_H0 ;  /* 0x20000044ff457230 */ /* 0x100fe20000004100 */
[----:B------:R-:W-:Y:S01]  /*e6f0*/  F2FP.F16.E4M3.UNPACK_B R62, R59 ;  /* 0x0000003bff3e723e */ /* 0x000fe200020006ff */
[----:B------:R-:W-:Y:S01]  /*e700*/  HADD2.F32 R68, -RZ, R68.H1_H1 ;  /* 0x30000044ff447230 */ /* 0x000fe20000004100 */
[----:B------:R-:W-:Y:S02]  /*e710*/  PRMT R65, R54, 0x7054, R65 ;  /* 0x0000705436417816 */ /* 0x000fe40000000041 */
[-C--:B------:R-:W-:Y:S01]  /*e720*/  F2FP.F16.E4M3.UNPACK_B R47, R25.reuse ;  /* 0x00000019ff2f723e */ /* 0x080fe200020006ff */
[----:B------:R-:W-:Y:S01]  /*e730*/  HADD2.F32 R66, -RZ, R62.H0_H0 ;  /* 0x2000003eff427230 */ /* 0x000fe20000004100 */
[----:B------:R-:W-:Y:S01]  /*e740*/  F2FP.F16.E4M3.UNPACK_B R50, R25.H1 ;  /* 0x00000019ff32723e */ /* 0x000fe200030006ff */
[----:B------:R-:W-:Y:S01]  /*e750*/  HADD2.F32 R25, -RZ, R56.H0_H0 ;  /* 0x20000038ff197230 */ /* 0x000fe20000004100 */
[----:B------:R-:W-:Y:S01]  /*e760*/  LOP3.LUT R54, R55, 0xff000000, R44, 0xf8, !PT ;  /* 0xff00000037367812 */ /* 0x000fe200078ef82c */
[----:B------:R-:W-:Y:S01]  /*e770*/  HADD2.F32 R62, -RZ, R62.H1_H1 ;  /* 0x3000003eff3e7230 */ /* 0x000fe20000004100 */
[----:B------:R-:W-:Y:S01]  /*e780*/  LOP3.LUT R55, R65, 0xff000000, R48, 0xf8, !PT ;  /* 0xff00000041377812 */ /* 0x000fe200078ef830 */
[--C-:B------:R-:W-:Y:S01]  /*e790*/  HADD2.F32 R48, -RZ, R47.reuse.H0_H0 ;  /* 0x2000002fff307230 */ /* 0x100fe20000004100 */
[----:B------:R-:W-:Y:S01]  /*e7a0*/  F2FP.F16.E4M3.UNPACK_B R57, R33.H1 ;  /* 0x00000021ff39723e */ /* 0x000fe200030006ff */
[C---:B------:R-:W-:Y:S01]  /*e7b0*/  FMUL.FTZ R33, R25.reuse, R69 ;  /* 0x0000004519217220 */ /* 0x040fe20000410000 */
[-C--:B------:R-:W-:Y:S01]  /*e7c0*/  F2FP.F16.E4M3.UNPACK_B R49, R32.reuse ;  /* 0x00000020ff31723e */ /* 0x080fe200020006ff */
[----:B------:R-:W-:Y:S01]  /*e7d0*/  HADD2.F32 R56, -RZ, R56.H1_H1 ;  /* 0x30000038ff387230 */ /* 0x000fe20000004100 */
[----:B------:R-:W-:Y:S01]  /*e7e0*/  F2FP.F16.E4M3.UNPACK_B R58, R32.H1 ;  /* 0x00000020ff3a723e */ /* 0x000fe200030006ff */
[-C--:B------:R-:W-:Y:S01]  /*e7f0*/  FMUL.FTZ R32, R25, R66.reuse ;  /* 0x0000004219207220 */ /* 0x080fe20000410000 */
[C---:B------:R-:W-:Y:S01]  /*e800*/  FFMA.FTZ R25, R48.reuse, R66, -R33 ;  /* 0x0000004230197223 */ /* 0x040fe20000010821 */
[----:B------:R-:W-:Y:S01]  /*e810*/  F2FP.F16.E4M3.UNPACK_B R66, R67.H1 ;  /* 0x00000043ff42723e */ /* 0x000fe200030006ff */
[----:B------:R-:W-:Y:S01]  /*e820*/  HADD2.F32 R47, -RZ, R47.H1_H1 ;  /* 0x3000002fff2f7230 */ /* 0x000fe20000004100 */
[----:B------:R-:W-:Y:S01]  /*e830*/  F2FP.F16.E4M3.UNPACK_B R59, R59.H1 ;  /* 0x0000003bff3b723e */ /* 0x000fe200030006ff */
[----:B------:R-:W-:Y:S01]  /*e840*/  FFMA.FTZ R33, R48, R69, R32 ;  /* 0x0000004530217223 */ /* 0x000fe20000010020 */
[----:B------:R-:W-:Y:S01]  /*e850*/  HADD2.F32 R32, -RZ, R57.H0_H0 ;  /* 0x20000039ff207230 */ /* 0x000fe20000004100 */
[----:B------:R-:W-:Y:S01]  /*e860*/  LOP3.LUT R44, R61, 0xff000000, R46, 0xf8, !PT ;  /* 0xff0000003d2c7812 */ /* 0x000fe200078ef82e */
[----:B------:R-:W-:Y:S01]  /*e870*/  HADD2.F32 R69, -RZ, R66.H0_H0 ;  /* 0x20000042ff457230 */ /* 0x000fe20000004100 */
[-C--:B------:R-:W-:Y:S01]  /*e880*/  F2FP.F16.E4M3.UNPACK_B R61, R27.reuse ;  /* 0x0000001bff3d723e */ /* 0x080fe200020006ff */
[----:B------:R-:W-:Y:S01]  /*e890*/  HADD2.F32 R67, -RZ, R59.H0_H0 ;  /* 0x2000003bff437230 */ /* 0x000fe20000004100 */
[----:B------:R-:W-:Y:S01]  /*e8a0*/  F2FP.F16.E4M3.UNPACK_B R64, R27.H1 ;  /* 0x0000001bff40723e */ /* 0x000fe200030006ff */
[----:B------:R-:W-:Y:S01]  /*e8b0*/  HADD2.F32 R48, -RZ, R50.H0_H0 ;  /* 0x20000032ff307230 */ /* 0x000fe20000004100 */
[-C--:B------:R-:W-:Y:S01]  /*e8c0*/  F2FP.F16.E4M3.UNPACK_B R63, R35.reuse ;  /* 0x00000023ff3f723e */ /* 0x080fe200020006ff */
[----:B------:R-:W-:Y:S01]  /*e8d0*/  FMUL.FTZ R73, R56, R62 ;  /* 0x0000003e38497220 */ /* 0x000fe20000410000 */
[----:B------:R-:W-:Y:S01]  /*e8e0*/  F2FP.F16.E4M3.UNPACK_B R65, R35.H1 ;  /* 0x00000023ff41723e */ /* 0x000fe200030006ff */
[----:B------:R-:W-:Y:S01]  /*e8f0*/  FMUL.FTZ R75, R32, R69 ;  /* 0x00000045204b7220 */ /* 0x000fe20000410000 */
[-C--:B------:R-:W-:Y:S01]  /*e900*/  F2FP.F16.E4M3.UNPACK_B R27, R34.reuse ;  /* 0x00000022ff1b723e */ /* 0x080fe200020006ff */
[----:B------:R-:W-:Y:S01]  /*e910*/  HADD2.F32 R57, -RZ, R57.H1_H1 ;  /* 0x30000039ff397230 */ /* 0x000fe20000004100 */
[----:B------:R-:W-:Y:S01]  /*e920*/  F2FP.F16.E4M3.UNPACK_B R35, R34.H1 ;  /* 0x00000022ff23723e */ /* 0x000fe200030006ff */
[-C--:B------:R-:W-:Y:S01]  /*e930*/  FMUL.FTZ R34, R56, R68.reuse ;  /* 0x0000004438227220 */ /* 0x080fe20000410000 */
[-C--:B------:R-:W-:Y:S01]  /*e940*/  FMUL.FTZ R56, R32, R67.reuse ;  /* 0x0000004320387220 */ /* 0x080fe20000410000 */
[----:B------:R-:W-:Y:S01]  /*e950*/  LOP3.LUT R71, R71, 0xff000000, R51, 0xf8, !PT ;  /* 0xff00000047477812 */ /* 0x000fe200078ef833 */
[C---:B------:R-:W-:Y:S01]  /*e960*/  FFMA.FTZ R32, R47.reuse, R68, R73 ;  /* 0x000000442f207223 */ /* 0x040fe20000010049 */
[----:B------:R-:W-:Y:S01]  /*e970*/  FFMA.FTZ R34, R47, R62, -R34 ;  /* 0x0000003e2f227223 */ /* 0x000fe20000010822 */
[C---:B------:R-:W-:Y:S01]  /*e980*/  FFMA.FTZ R47, R48.reuse, R67, -R75 ;  /* 0x00000043302f7223 */ /* 0x040fe2000001084b */
[----:B------:R-:W-:Y:S01]  /*e990*/  FFMA.FTZ R48, R48, R69, R56 ;  /* 0x0000004530307223 */ /* 0x000fe20000010038 */
[----:B------:R-:W-:Y:S01]  /*e9a0*/  HADD2.F32 R68, -RZ, R66.H1_H1 ;  /* 0x30000042ff447230 */ /* 0x000fe20000004100 */
[----:B------:R-:W-:Y:S01]  /*e9b0*/  F2FP.F16.E4M3.UNPACK_B R69, R71 ;  /* 0x00000047ff45723e */ /* 0x000fe200020006ff */
[----:B------:R-:W-:Y:S01]  /*e9c0*/  HADD2.F32 R59, -RZ, R59.H1_H1 ;  /* 0x3000003bff3b7230 */ /* 0x000fe20000004100 */
[----:B------:R-:W-:Y:S01]  /*e9d0*/  F2FP.F16.E4M3.UNPACK_B R66, R60 ;  /* 0x0000003cff42723e */ /* 0x000fe200020006ff */
[----:B------:R-:W-:-:S02]  /*e9e0*/  HADD2.F32 R56, -RZ, R63.H0_H0 ;  /* 0x2000003fff387230 */ /* 0x000fc40000004100 */
[C---:B------:R-:W-:Y:S01]  /*e9f0*/  FMUL.FTZ R75, R57.reuse, R68 ;  /* 0x00000044394b7220 */ /* 0x040fe20000410000 */
[----:B------:R-:W-:Y:S02]  /*ea00*/  HADD2.F32 R73, -RZ, R69.H0_H0 ;  /* 0x20000045ff497230 */ /* 0x000fe40000004100 */
[----:B------:R-:W-:Y:S01]  /*ea10*/  FMUL.FTZ R57, R57, R59 ;  /* 0x0000003b39397220 */ /* 0x000fe20000410000 */
[----:B------:R-:W-:Y:S01]  /*ea20*/  HADD2.F32 R67, -RZ, R66.H0_H0 ;  /* 0x20000042ff437230 */ /* 0x000fe20000004100 */
[----:B------:R-:W-:Y:S01]  /*ea30*/  F2FP.F16.E4M3.UNPACK_B R51, R24.H1 ;  /* 0x00000018ff33723e */ /* 0x000fe200030006ff */
        /* <DEDUP_REMOVED lines=8> */
[----:B------:R-:W-:Y:S01]  /*eac0*/  FFMA.FTZ R50, R62, R73, R70 ;  /* 0x000000493e327223 */ /* 0x000fe20000010046 */
[----:B------:R-:W-:Y:S01]  /*ead0*/  HADD2.F32 R67, -RZ, R66.H1_H1 ;  /* 0x30000042ff437230 */ /* 0x000fe20000004100 */
[----:B------:R-:W-:Y:S01]  /*eae0*/  F2FP.F16.E4M3.UNPACK_B R70, R71.H1 ;  /* 0x00000047ff46723e */ /* 0x000fe200030006ff */
[----:B------:R-:W-:Y:S01]  /*eaf0*/  HADD2.F32 R62, -RZ, R65.H0_H0 ;  /* 0x20000041ff3e7230 */ /* 0x000fe20000004100 */
[----:B------:R-:W-:Y:S01]  /*eb00*/  F2FP.F16.E4M3.UNPACK_B R66, R60.H1 ;  /* 0x0000003cff42723e */ /* 0x000fe200030006ff */
[----:B------:R-:W-:Y:S01]  /*eb10*/  HADD2.F32 R60, -RZ, R63.H1_H1 ;  /* 0x3000003fff3c7230 */ /* 0x000fe20000004100 */
[----:B------:R-:W-:Y:S01]  /*eb20*/  F2FP.F16.E4M3.UNPACK_B R46, R24 ;  /* 0x00000018ff2e723e */ /* 0x000fe200020006ff */
[----:B------:R-:W-:Y:S01]  /*eb30*/  HADD2.F32 R71, -RZ, R70.H0_H0 ;  /* 0x20000046ff477230 */ /* 0x000fe20000004100 */
[----:B------:R-:W-:Y:S01]  /*eb40*/  F2FP.F16.E4M3.UNPACK_B R24, R26 ;  /* 0x0000001aff18723e */ /* 0x000fe200020006ff */
[----:B------:R-:W-:-:S02]  /*eb50*/  HADD2.F32 R68, -RZ, R66.H0_H0 ;  /* 0x20000042ff447230 */ /* 0x000fc40000004100 */
[----:B------:R-:W-:Y:S01]  /*eb60*/  FMUL.FTZ R72, R60, R69 ;  /* 0x000000453c487220 */ /* 0x000fe20000410000 */
[----:B------:R-:W-:Y:S02]  /*eb70*/  HADD2.F32 R63, -RZ, R64.H0_H0 ;  /* 0x20000040ff3f7230 */ /* 0x000fe40000004100 */
[C---:B------:R-:W-:Y:S01]  /*eb80*/  FMUL.FTZ R76, R62.reuse, R71 ;  /* 0x000000473e4c7220 */ /* 0x040fe20000410000 */
[----:B------:R-:W-:Y:S02]  /*eb90*/  HADD2.F32 R61, -RZ, R61.H1_H1 ;  /* 0x3000003dff3d7230 */ /* 0x000fe40000004100 */
[-C--:B------:R-:W-:Y:S01]  /*eba0*/  FMUL.FTZ R78, R62, R68.reuse ;  /* 0x000000443e4e7220 */ /* 0x080fe20000410000 */
[----:B------:R-:W-:Y:S01]  /*ebb0*/  FMUL.FTZ R74, R60, R67 ;  /* 0x000000433c4a7220 */ /* 0x000fe20000410000 */
[C---:B------:R-:W-:Y:S01]  /*ebc0*/  FFMA.FTZ R62, R63.reuse, R68, -R76 ;  /* 0x000000443f3e7223 */ /* 0x040fe2000001084c */
[----:B------:R-:W-:Y:S02]  /*ebd0*/  HADD2.F32 R73, -RZ, R70.H1_H1 ;  /* 0x30000046ff497230 */ /* 0x000fe40000004100 */
[----:B------:R-:W-:Y:S01]  /*ebe0*/  FFMA.FTZ R63, R63, R71, R78 ;  /* 0x000000473f3f7223 */ /* 0x000fe2000001004e */
[----:B------:R-:W-:Y:S01]  /*ebf0*/  F2FP.F16.E4M3.UNPACK_B R71, R55.H1 ;  /* 0x00000037ff47723e */ /* 0x000fe200030006ff */
[C---:B------:R-:W-:Y:S01]  /*ec00*/  FFMA.FTZ R60, R61.reuse, R67, -R72 ;  /* 0x000000433d3c7223 */ /* 0x040fe20000010848 */
[----:B------:R-:W-:Y:S01]  /*ec10*/  FFMA.FTZ R61, R61, R69, R74 ;  /* 0x000000453d3d7223 */ /* 0x000fe2000001004a */
[----:B------:R-:W-:Y:S01]  /*ec20*/  HADD2.F32 R69, -RZ, R66.H1_H1 ;  /* 0x30000042ff457230 */ /* 0x000fe20000004100 */
[----:B------:R-:W-:Y:S01]  /*ec30*/  F2FP.F16.E4M3.UNPACK_B R68, R54.H1 ;  /* 0x00000036ff44723e */ /* 0x000fe200030006ff */
[----:B------:R-:W-:Y:S01]  /*ec40*/  HADD2.F32 R66, -RZ, R65.H1_H1 ;  /* 0x30000041ff427230 */ /* 0x000fe20000004100 */
[----:B------:R-:W-:Y:S01]  /*ec50*/  F2FP.F16.E4M3.UNPACK_B R26, R26.H1 ;  /* 0x0000001aff1a723e */ /* 0x000fe200030006ff */
[----:B------:R-:W-:Y:S01]  /*ec60*/  HADD2.F32 R72, -RZ, R71.H0_H0 ;  /* 0x20000047ff487230 */ /* 0x000fe20000004100 */
[----:B------:R-:W-:Y:S01]  /*ec70*/  F2FP.SATFINITE.E4M3.F32.PACK_AB_MERGE_C R47, R56, R47, RZ ;  /* 0x0000002f382f723e */ /* 0x000fe200048070ff */
[----:B------:R-:W-:-:S02]  /*ec80*/  HADD2.F32 R65, -RZ, R58.H0_H0 ;  /* 0x2000003aff417230 */ /* 0x000fc40000004100 */
[C---:B------:R-:W-:Y:S01]  /*ec90*/  FMUL.FTZ R77, R66.reuse, R73 ;  /* 0x00000049424d7220 */ /* 0x040fe20000410000 */
[----:B------:R-:W-:Y:S02]  /*eca0*/  HADD2.F32 R70, -RZ, R68.H0_H0 ;  /* 0x20000044ff467230 */ /* 0x000fe40000004100 */
[----:B------:R-:W-:Y:S01]  /*ecb0*/  FMUL.FTZ R74, R66, R69 ;  /* 0x00000045424a7220 */ /* 0x000fe20000410000 */
[----:B------:R-:W-:Y:S02]  /*ecc0*/  HADD2.F32 R67, -RZ, R51.H0_H0 ;  /* 0x20000033ff437230 */ /* 0x000fe40000004100 */
[C---:B------:R-:W-:Y:S01]  /*ecd0*/  FMUL.FTZ R66, R65.reuse, R72 ;  /* 0x0000004841427220 */ /* 0x040fe20000410000 */
[----:B------:R-:W-:Y:S02]  /*ece0*/  HADD2.F32 R64, -RZ, R64.H1_H1 ;  /* 0x30000040ff407230 */ /* 0x000fe40000004100 */
[----:B------:R-:W-:Y:S01]  /*ecf0*/  FMUL.FTZ R75, R65, R70 ;  /* 0x00000046414b7220 */ /* 0x000fe20000410000 */
[----:B------:R-:W-:-:S02]  /*ed00*/  HADD2.F32 R58, -RZ, R58.H1_H1 ;  /* 0x3000003aff3a7230 */ /* 0x000fc40000004100 */
[C---:B------:R-:W-:Y:S01]  /*ed10*/  FFMA.FTZ R66, R67.reuse, R70, -R66 ;  /* 0x0000004643427223 */ /* 0x040fe20000010842 */
[----:B------:R-:W-:Y:S02]  /*ed20*/  HADD2.F32 R70, -RZ, R71.H1_H1 ;  /* 0x30000047ff467230 */ /* 0x000fe40000004100 */
[C---:B------:R-:W-:Y:S01]  /*ed30*/  FFMA.FTZ R65, R64.reuse, R69, -R77 ;  /* 0x0000004540417223 */ /* 0x040fe2000001084d */
[----:B------:R-:W-:Y:S01]  /*ed40*/  HADD2.F32 R68, -RZ, R68.H1_H1 ;  /* 0x30000044ff447230 */ /* 0x000fe20000004100 */
[----:B------:R-:W-:Y:S01]  /*ed50*/  F2FP.F16.E4M3.UNPACK_B R71, R55 ;  /* 0x00000037ff47723e */ /* 0x000fe200020006ff */
[----:B------:R-:W-:Y:S01]  /*ed60*/  HADD2.F32 R55, -RZ, R51.H1_H1 ;  /* 0x30000033ff377230 */ /* 0x000fe20000004100 */
[----:B------:R-:W-:Y:S01]  /*ed70*/  F2FP.F16.E4M3.UNPACK_B R69, R54 ;  /* 0x00000036ff45723e */ /* 0x000fe200020006ff */
[----:B------:R-:W-:Y:S01]  /*ed80*/  FFMA.FTZ R64, R64, R73, R74 ;  /* 0x0000004940407223 */ /* 0x000fe2000001004a */
[C---:B------:R-:W-:Y:S01]  /*ed90*/  FMUL.FTZ R54, R58.reuse, R70 ;  /* 0x000000463a367220 */ /* 0x040fe20000410000 */
[----:B------:R-:W-:Y:S01]  /*eda0*/  FMUL.FTZ R73, R58, R68 ;  /* 0x000000443a497220 */ /* 0x000fe20000410000 */
[----:B------:R-:W-:Y:S01]  /*edb0*/  FFMA.FTZ R67, R67, R72, R75 ;  /* 0x0000004843437223 */ /* 0x000fe2000001004b */
[----:B------:R-:W-:-:S02]  /*edc0*/  HADD2.F32 R72, -RZ, R71.H0_H0 ;  /* 0x20000047ff487230 */ /* 0x000fc40000004100 */
[C---:B------:R-:W-:Y:S01]  /*edd0*/  FFMA.FTZ R51, R55.reuse, R68, -R54 ;  /* 0x0000004437337223 */ /* 0x040fe20000010836 */
[----:B------:R-:W-:Y:S02]  /*ede0*/  HADD2.F32 R58, -RZ, R49.H0_H0 ;  /* 0x20000031ff3a7230 */ /* 0x000fe40000004100 */
[----:B------:R-:W-:Y:S01]  /*edf0*/  FFMA.FTZ R54, R55, R70, R73 ;  /* 0x0000004637367223 */ /* 0x000fe20000010049 */
[----:B------:R-:W-:Y:S01]  /*ee00*/  HADD2.F32 R70, -RZ, R69.H0_H0 ;  /* 0x20000045ff467230 */ /* 0x000fe20000004100 */
[----:B------:R-:W-:Y:S01]  /*ee10*/  F2FP.SATFINITE.E4M3.F32.PACK_AB_MERGE_C R48, R59, R48, RZ ;  /* 0x000000303b30723e */ /* 0x000fe200048070ff */
[----:B------:R-:W-:Y:S02]  /*ee20*/  HADD2.F32 R55, -RZ, R46.H0_H0 ;  /* 0x2000002eff377230 */ /* 0x000fe40000004100 */
[C---:B------:R-:W-:Y:S01]  /*ee30*/  FMUL.FTZ R74, R58.reuse, R72 ;  /* 0x000000483a4a7220 */ /* 0x040fe20000410000 */
[----:B------:R-:W-:Y:S02]  /*ee40*/  HADD2.F32 R71, -RZ, R71.H1_H1 ;  /* 0x30000047ff477230 */ /* 0x000fe40000004100 */
[----:B------:R-:W-:Y:S01]  /*ee50*/  FMUL.FTZ R58, R58, R70 ;  /* 0x000000463a3a7220 */ /* 0x000fe20000410000 */
[----:B------:R-:W-:-:S02]  /*ee60*/  HADD2.F32 R68, -RZ, R49.H1_H1 ;  /* 0x30000031ff447230 */ /* 0x000fc40000004100 */
[C---:B------:R-:W-:Y:S01]  /*ee70*/  FFMA.FTZ R49, R55.reuse, R70, -R74 ;  /* 0x0000004637317223 */ /* 0x040fe2000001084a */
[----:B------:R-:W-:Y:S01]  /*ee80*/  HADD2.F32 R69, -RZ, R69.H1_H1 ;  /* 0x30000045ff457230 */ /* 0x000fe20000004100 */
[----:B------:R-:W-:Y:S01]  /*ee90*/  F2FP.F16.E4M3.UNPACK_B R70, R45.H1 ;  /* 0x0000002dff46723e */ /* 0x000fe200030006ff */
[----:B------:R-:W-:Y:S02]  /*eea0*/  HADD2.F32 R46, -RZ, R46.H1_H1 ;  /* 0x3000002eff2e7230 */ /* 0x000fe40000004100 */
[C---:B------:R-:W-:Y:S01]  /*eeb0*/  FMUL.FTZ R73, R68.reuse, R71 ;  /* 0x0000004744497220 */ /* 0x040fe20000410000 */
[----:B------:R-:W-:Y:S01]  /*eec0*/  FFMA.FTZ R72, R55, R72, R58 ;  /* 0x0000004837487223 */ /* 0x000fe2000001003a */
[-C--:B------:R-:W-:Y:S01]  /*eed0*/  F2FP.F16.E4M3.UNPACK_B R58, R44.reuse.H1 ;  /* 0x0000002cff3a723e */ /* 0x080fe200030006ff */
[-C--:B------:R-:W-:Y:S01]  /*eee0*/  FMUL.FTZ R68, R68, R69.reuse ;  /* 0x0000004544447220 */ /* 0x080fe20000410000 */
[----:B------:R-:W-:Y:S01]  /*eef0*/  FFMA.FTZ R74, R46, R69, -R73 ;  /* 0x000000452e4a7223 */ /* 0x000fe20000010849 */
[----:B------:R-:W-:Y:S01]  /*ef00*/  HADD2.F32 R69, -RZ, R70.H0_H0 ;  /* 0x20000046ff457230 */ /* 0x000fe20000004100 */
[----:B------:R-:W-:Y:S01]  /*ef10*/  F2FP.F16.E4M3.UNPACK_B R44, R44 ;  /* 0x0000002cff2c723e */ /* 0x000fe200020006ff */
[----:B------:R-:W-:-:S02]  /*ef20*/  HADD2.F32 R55, -RZ, R35.H0_H0 ;  /* 0x20000023ff377230 */ /* 0x000fc40000004100 */
[----:B------:R-:W-:Y:S01]  /*ef30*/  FFMA.FTZ R71, R46, R71, R68 ;  /* 0x000000472e477223 */ /* 0x000fe20000010044 */
[----:B------:R-:W-:Y:S01]  /*ef40*/  HADD2.F32 R68, -RZ, R58.H0_H0 ;  /* 0x2000003aff447230 */ /* 0x000fe20000004100 */
[----:B------:R-:W-:Y:S01]  /*ef50*/  F2FP.SATFINITE.E4M3.F32.PACK_AB_MERGE_C R54, R54, R67, RZ ;  /* 0x000000433636723e */ /* 0x000fe200048070ff */
        /* <DEDUP_REMOVED lines=9> */
[C---:B------:R-:W-:Y:S01]  /*eff0*/  FMUL.FTZ R75, R35.reuse, R70 ;  /* 0x00000046234b7220 */ /* 0x040fe20000410000 */
[----:B------:R-:W-:Y:S01]  /*f000*/  F2FP.F16.E4M3.UNPACK_B R46, R45 ;  /* 0x0000002dff2e723e */ /* 0x000fe200020006ff */
[-C--:B------:R-:W-:Y:S01]  /*f010*/  FMUL.FTZ R35, R35, R58.reuse ;  /* 0x0000003a23237220 */ /* 0x080fe20000410000 */
[--C-:B------:R-:W-:Y:S02]  /*f020*/  HADD2.F32 R45, -RZ, R44.reuse.H0_H0 ;  /* 0x2000002cff2d7230 */ /* 0x100fe40000004100 */
[C---:B------:R-:W-:Y:S01]  /*f030*/  FFMA.FTZ R76, R26.reuse, R58, -R75 ;  /* 0x0000003a1a4c7223 */ /* 0x040fe2000001084b */
[----:B------:R-:W-:Y:S02]  /*f040*/  HADD2.F32 R44, -RZ, R44.H1_H1 ;  /* 0x3000002cff2c7230 */ /* 0x000fe40000004100 */
[----:B------:R-:W-:Y:S01]  /*f050*/  FFMA.FTZ R75, R26, R70, R35 ;  /* 0x000000461a4b7223 */ /* 0x000fe20000010023 */
[--C-:B------:R-:W-:Y:S01]  /*f060*/  HADD2.F32 R55, -RZ, R46.reuse.H0_H0 ;  /* 0x2000002eff377230 */ /* 0x100fe20000004100 */
[----:B------:R-:W-:Y:S01]  /*f070*/  F2FP.SATFINITE.E4M3.F32.PACK_AB_MERGE_C R25, R34, R25, R47 ;  /* 0x000000192219723e */ /* 0x000fe2000480702f */
[--C-:B------:R-:W-:Y:S01]  /*f080*/  HADD2.F32 R35, -RZ, R27.reuse.H0_H0 ;  /* 0x2000001bff237230 */ /* 0x100fe20000004100 */
[----:B------:R-:W-:Y:S01]  /*f090*/  F2FP.SATFINITE.E4M3.F32.PACK_AB_MERGE_C R73, R76, R73, RZ ;  /* 0x000000494c49723e */ /* 0x000fe200048070ff */
[----:B------:R-:W-:Y:S01]  /*f0a0*/  HADD2.F32 R46, -RZ, R46.H1_H1 ;  /* 0x3000002eff2e7230 */ /* 0x000fe20000004100 */
[----:B------:R-:W-:Y:S01]  /*f0b0*/  F2FP.SATFINITE.E4M3.F32.PACK_AB_MERGE_C R68, R75, R68, RZ ;  /* 0x000000444b44723e */ /* 0x000fe200048070ff */
[----:B------:R-:W-:-:S02]  /*f0c0*/  HADD2.F32 R27, -RZ, R27.H1_H1 ;  /* 0x3000001bff1b7230 */ /* 0x000fc40000004100 */
[C---:B------:R-:W-:Y:S01]  /*f0d0*/  FMUL.FTZ R69, R35.reuse, R55 ;  /* 0x0000003723457220 */ /* 0x040fe20000410000 */
[--C-:B------:R-:W-:Y:S02]  /*f0e0*/  HADD2.F32 R26, -RZ, R24.reuse.H0_H0 ;  /* 0x20000018ff1a7230 */ /* 0x100fe40000004100 */
[-C--:B------:R-:W-:Y:S01]  /*f0f0*/  FMUL.FTZ R58, R35, R45.reuse ;  /* 0x0000002d233a7220 */ /* 0x080fe20000410000 */
[----:B------:R-:W-:Y:S02]  /*f100*/  HADD2.F32 R24, -RZ, R24.H1_H1 ;  /* 0x30000018ff187230 */ /* 0x000fe40000004100 */
[C---:B------:R-:W-:Y:S01]  /*f110*/  FMUL.FTZ R35, R27.reuse, R46 ;  /* 0x0000002e1b237220 */ /* 0x040fe20000410000 */
        /* <DEDUP_REMOVED lines=8> */
[----:B------:R-:W-:Y:S02]  /*f1a0*/  F2FP.SATFINITE.E4M3.F32.PACK_AB_MERGE_C R27, R60, R57, R27 ;  /* 0x000000393c1b723e */ /* 0x000fe4000480701b */
[----:B------:R-:W-:Y:S02]  /*f1b0*/  F2FP.SATFINITE.E4M3.F32.PACK_AB_MERGE_C R33, R32, R33, R48 ;  /* 0x000000212021723e */ /* 0x000fe40004807030 */
[----:B------:R-:W-:Y:S02]  /*f1c0*/  F2FP.SATFINITE.E4M3.F32.PACK_AB_MERGE_C R24, R74, R49, R24 ;  /* 0x000000314a18723e */ /* 0x000fe40004807018 */
[----:B------:R-:W-:-:S02]  /*f1d0*/  F2FP.SATFINITE.E4M3.F32.PACK_AB_MERGE_C R26, R26, R69, R73 ;  /* 0x000000451a1a723e */ /* 0x000fc40004807049 */
[----:B------:R-:W-:Y:S02]  /*f1e0*/  F2FP.SATFINITE.E4M3.F32.PACK_AB_MERGE_C R35, R61, R50, R35 ;  /* 0x000000323d23723e */ /* 0x000fe40004807023 */
[----:B------:R-:W-:Y:S01]  /*f1f0*/  F2FP.SATFINITE.E4M3.F32.PACK_AB_MERGE_C R32, R71, R72, R54 ;  /* 0x000000484720723e */ /* 0x000fe20004807036 */
[----:B------:R1:W-:Y:S01]  /*f200*/  STS.128 [R213+0x18000], R24 ;  /* 0x01800018d5007388 */ /* 0x0003e20000000c00 */
[----:B------:R-:W-:-:S05]  /*f210*/  F2FP.SATFINITE.E4M3.F32.PACK_AB_MERGE_C R34, R45, R58, R68 ;  /* 0x0000003a2d22723e */ /* 0x000fca0004807044 */
[----:B------:R1:W-:Y:S02]  /*f220*/  STS.128 [R53+0x18000], R32 ;  /* 0x0180002035007388 */ /* 0x0003e40000000c00 */
.L_x_1905:
[----:B------:R-:W-:Y:S05]  /*f230*/  BSYNC B1 ;  /* 0x0000000000017941 */ /* 0x000fea0003800000 */
.L_x_1904:
[----:B------:R-:W-:Y:S04]  /*f240*/  BSSY B1, `(.L_x_1906) ;  /* 0x00000fa000017945 */ /* 0x000fe80003800000 */
[----:B------:R-:W-:Y:S05]  /*f250*/  @P2 BRA `(.L_x_1907) ;  /* 0x0000000c00e02947 */ /* 0x000fea0003800000 */
[----:B------:R-:W2:Y:S01]  /*f260*/  LDL R71, [R1+0x88] ;  /* 0x0000880001477983 */ /* 0x000ea20000100800 */
[----:B01---5:R-:W-:Y:S02]  /*f270*/  SHF.R.U32.HI R25, RZ, 0x8, R28 ;  /* 0x00000008ff197819 */ /* 0x023fe4000001161c */
[----:B------:R-:W-:Y:S02]  /*f280*/  LOP3.LUT R24, R28, 0xff, RZ, 0xc0, !PT ;  /* 0x000000ff1c187812 */ /* 0x000fe400078ec0ff */
[----:B------:R-:W-:Y:S02]  /*f290*/  SHF.R.U32.HI R33, RZ, 0x8, R30 ;  /* 0x00000008ff217819 */ /* 0x000fe4000001161e */
[----:B------:R-:W-:Y:S02]  /*f2a0*/  LOP3.LUT R25, R25, 0xff, RZ, 0xc0, !PT ;  /* 0x000000ff19197812 */ /* 0x000fe400078ec0ff */
[----:B------:R-:W-:Y:S02]  /*f2b0*/  LEA.HI R34, R3, R0, RZ, 0x1c ;  /* 0x0000000003227211 */ /* 0x000fe400078fe0ff */
[----:B------:R-:W-:-:S02]  /*f2c0*/  LOP3.LUT R32, R30, 0xff, RZ, 0xc0, !PT ;  /* 0x000000ff1e207812 */ /* 0x000fc400078ec0ff */
[----:B------:R-:W-:Y:S02]  /*f2d0*/  LOP3.LUT R33, R33, 0xff, RZ, 0xc0, !PT ;  /* 0x000000ff21217812 */ /* 0x000fe400078ec0ff */
[----:B------:R-:W-:Y:S01]  /*f2e0*/  PRMT R45, R25, 0x7604, R24 ;  /* 0x00007604192d7816 */ /* 0x000fe20000000018 */
[----:B------:R-:W-:Y:S01]  /*f2f0*/  IMAD.SHL.U32 R24, R34, 0x10, RZ ;  /* 0x0000001022187824 */ /* 0x000fe200078e00ff */
[----:B------:R-:W-:Y:S02]  /*f300*/  SHF.R.S32.HI R25, RZ, 0x1f, R34 ;  /* 0x0000001fff197819 */ /* 0x000fe40000011422 */
[----:B------:R-:W-:Y:S02]  /*f310*/  PRMT R49, R33, 0x7604, R32 ;  /* 0x0000760421317816 */ /* 0x000fe40000000020 */
[----:B------:R-:W-:Y:S02]  /*f320*/  LEA.HI R33, R25, R34, RZ, 0x3 ;  /* 0x0000002219217211 */ /* 0x000fe400078f18ff */
[----:B------:R-:W-:-:S02]  /*f330*/  SHF.R.U32.HI R27, RZ, 0x8, R29 ;  /* 0x00000008ff1b7819 */ /* 0x000fc4000001161d */
[----:B------:R-:W-:Y:S01]  /*f340*/  LOP3.LUT R24, R209, 0x70, R24, 0xf8, !PT ;  /* 0x00000070d1187812 */ /* 0x000fe200078ef818 */
[----:B------:R-:W-:Y:S01]  /*f350*/  IMAD.SHL.U32 R34, R33, 0x800, RZ ;  /* 0x0000080021227824 */ /* 0x000fe200078e00ff */
[----:B------:R-:W-:Y:S02]  /*f360*/  SHF.R.U32.HI R35, RZ, 0x3, R209 ;  /* 0x00000003ff237819 */ /* 0x000fe400000116d1 */
[----:B------:R-:W-:Y:S02]  /*f370*/  LOP3.LUT R26, R29, 0xff, RZ, 0xc0, !PT ;  /* 0x000000ff1d1a7812 */ /* 0x000fe400078ec0ff */
[----:B------:R-:W-:Y:S02]  /*f380*/  LOP3.LUT R27, R27, 0xff, RZ, 0xc0, !PT ;  /* 0x000000ff1b1b7812 */ /* 0x000fe400078ec0ff */
[----:B------:R-:W-:Y:S02]  /*f390*/  LOP3.LUT R33, R24, R35, RZ, 0x3c, !PT ;  /* 0x0000002318217212 */ /* 0x000fe400078e3cff */
[----:B------:R-:W-:-:S02]  /*f3a0*/  LOP3.LUT R34, R34, 0xffffc000, RZ, 0xc0, !PT ;  /* 0xffffc00022227812 */ /* 0x000fc400078ec0ff */
[----:B------:R-:W-:Y:S02]  /*f3b0*/  PRMT R46, R27, 0x7604, R26 ;  /* 0x000076041b2e7816 */ /* 0x000fe4000000001a */
[----:B------:R-:W-:Y:S02]  /*f3c0*/  SHF.R.U32.HI R26, RZ, 0x8, R31 ;  /* 0x00000008ff1a7819 */ /* 0x000fe4000001161f */
[----:B------:R-:W-:Y:S02]  /*f3d0*/  SHF.R.U32.HI R32, RZ, 0x8, R4 ;  /* 0x00000008ff207819 */ /* 0x000fe40000011604 */
[----:B------:R-:W-:Y:S02]  /*f3e0*/  IADD3 R33, R33, R34, R212 ;  /* 0x0000002221217210 */ /* 0x000fe40007ffe0d4 */
[----:B------:R-:W-:Y:S02]  /*f3f0*/  LOP3.LUT R25, R31, 0xff, RZ, 0xc0, !PT ;  /* 0x000000ff1f197812 */ /* 0x000fe400078ec0ff */
[----:B------:R-:W-:Y:S01]  /*f400*/  LOP3.LUT R27, R4, 0xff, RZ, 0xc0, !PT ;  /* 0x000000ff041b7812 */ /* 0x000fe200078ec0ff */
[----:B------:R-:W-:Y:S01]  /*f410*/  IMAD.IADD R44, R22, 0x1, R33 ;  /* 0x00000001162c7824 */ /* 0x000fe200078e0221 */
[----:B------:R-:W-:-:S02]  /*f420*/  LOP3.LUT R26, R26, 0xff, RZ, 0xc0, !PT ;  /* 0x000000ff1a1a7812 */ /* 0x000fc400078ec0ff */
[----:B------:R-:W-:Y:S02]  /*f430*/  LOP3.LUT R32, R32, 0xff, RZ, 0xc0, !PT ;  /* 0x000000ff20207812 */ /* 0x000fe400078ec0ff */
[----:B------:R-:W-:Y:S02]  /*f440*/  PRMT R48, R26, 0x7604, R25 ;  /* 0x000076041a307816 */ /* 0x000fe40000000019 */
[----:B------:R-:W-:Y:S02]  /*f450*/  PRMT R55, R32, 0x7604, R27 ;  /* 0x0000760420377816 */ /* 0x000fe4000000001b */
[----:B------:R-:W0:Y:S01]  /*f460*/  LDS.128 R32, [R44+0x18000] ;  /* 0x018000002c207984 */ /* 0x000e220000000c00 */
[----:B------:R-:W-:Y:S02]  /*f470*/  SHF.R.U32.HI R50, RZ, 0x8, R5 ;  /* 0x00000008ff327819 */ /* 0x000fe40000011605 */
[----:B------:R-:W-:Y:S02]  /*f480*/  LOP3.LUT R47, R5, 0xff, RZ, 0xc0, !PT ;  /* 0x000000ff052f7812 */ /* 0x000fe400078ec0ff */
[----:B------:R-:W-:-:S02]  /*f490*/  LOP3.LUT R50, R50, 0xff, RZ, 0xc0, !PT ;  /* 0x000000ff32327812 */ /* 0x000fc400078ec0ff */
[----:B------:R-:W-:Y:S02]  /*f4a0*/  SHF.R.U32.HI R53, RZ, 0x8, R6 ;  /* 0x00000008ff357819 */ /* 0x000fe40000011606 */
[----:B------:R-:W-:Y:S02]  /*f4b0*/  SHF.R.U32.HI R57, RZ, 0x8, R7 ;  /* 0x00000008ff397819 */ /* 0x000fe40000011607 */
[----:B------:R-:W-:Y:S02]  /*f4c0*/  PRMT R50, R50, 0x7604, R47 ;  /* 0x0000760432327816 */ /* 0x000fe4000000002f */
[----:B------:R-:W-:Y:S02]  /*f4d0*/  LOP3.LUT R51, R6, 0xff, RZ, 0xc0, !PT ;  /* 0x000000ff06337812 */ /* 0x000fe400078ec0ff */
[----:B------:R-:W-:Y:S02]  /*f4e0*/  LOP3.LUT R54, R53, 0xff, RZ, 0xc0, !PT ;  /* 0x000000ff35367812 */ /* 0x000fe400078ec0ff */
[----:B------:R-:W-:-:S02]  /*f4f0*/  SHF.R.U32.HI R47, RZ, 0x10, R29 ;  /* 0x00000010ff2f7819 */ /* 0x000fc4000001161d */
[----:B------:R-:W-:Y:S02]  /*f500*/  LOP3.LUT R53, R57, 0xff, RZ, 0xc0, !PT ;  /* 0x000000ff39357812 */ /* 0x000fe400078ec0ff */
[----:B------:R-:W-:Y:S01]  /*f510*/  SHF.R.U32.HI R57, RZ, 0x10, R5 ;  /* 0x00000010ff397819 */ /* 0x000fe20000011605 */
[----:B------:R-:W-:Y:S01]  /*f520*/  IMAD.U32 R47, R47, 0x10000, RZ ;  /* 0x000100002f2f7824 */ /* 0x000fe200078e00ff */
[----:B------:R-:W-:Y:S02]  /*f530*/  PRMT R59, R54, 0x7604, R51 ;  /* 0x00007604363b7816 */ /* 0x000fe40000000033 */
[----:B------:R-:W-:Y:S01]  /*f540*/  SHF.R.U32.HI R51, RZ, 0x10, R31 ;  /* 0x00000010ff337819 */ /* 0x000fe2000001161f */
[----:B------:R-:W-:Y:S01]  /*f550*/  IMAD.U32 R57, R57, 0x10000, RZ ;  /* 0x0001000039397824 */ /* 0x000fe200078e00ff */
[----:B------:R-:W-:Y:S02]  /*f560*/  LOP3.LUT R56, R7, 0xff, RZ, 0xc0, !PT ;  /* 0x000000ff07387812 */ /* 0x000fe400078ec0ff */
[----:B------:R-:W-:-:S02]  /*f570*/  SHF.R.U32.HI R61, RZ, 0x10, R7 ;  /* 0x00000010ff3d7819 */ /* 0x000fc40000011607 */
[----:B------:R-:W-:Y:S02]  /*f580*/  SHF.L.U32 R51, R51, 0x10, RZ ;  /* 0x0000001033337819 */ /* 0x000fe400000006ff */
[----:B------:R-:W-:Y:S01]  /*f590*/  LOP3.LUT R47, R46, 0xff0000, R47, 0xf8, !PT ;  /* 0x00ff00002e2f7812 */ /* 0x000fe200078ef82f */
[----:B------:R-:W-:Y:S01]  /*f5a0*/  IMAD.U32 R61, R61, 0x10000, RZ ;  /* 0x000100003d3d7824 */ /* 0x000fe200078e00ff */
[----:B------:R-:W-:Y:S02]  /*f5b0*/  PRMT R56, R53, 0x7604, R56 ;  /* 0x0000760435387816 */ /* 0x000fe40000000038 */
        /* <DEDUP_REMOVED lines=9> */
[----:B------:R-:W-:Y:S02]  /*f650*/  LOP3.LUT R29, R55, 0xff0000, R4, 0xf8, !PT ;  /* 0x00ff0000371d7812 */ /* 0x000fe400078ef804 */
[----:B------:R-:W-:Y:S02]  /*f660*/  LOP3.LUT R28, R49, 0xff000000, R30, 0xf8, !PT ;  /* 0xff000000311c7812 */ /* 0x000fe400078ef81e */
[----:B------:R-:W-:Y:S02]  /*f670*/  F2FP.F16.E4M3.UNPACK_B R60, R59 ;  /* 0x0000003bff3c723e */ /* 0x000fe400020006ff */
[----:B0-----:R-:W-:Y:S02]  /*f680*/  F2FP.F16.E4M3.UNPACK_B R48, R33 ;  /* 0x00000021ff30723e */ /* 0x001fe400020006ff */
[----:B------:R-:W-:Y:S02]  /*f690*/  LOP3.LUT R58, R53, 0xff000000, R31, 0xf8, !PT ;  /* 0xff000000353a7812 */ /* 0x000fe400078ef81f */
[----:B------:R-:W-:-:S02]  /*f6a0*/  LOP3.LUT R29, R29, 0xff000000, R4, 0xf8, !PT ;  /* 0xff0000001d1d7812 */ /* 0x000fc400078ef804 */
[----:B------:R-:W-:Y:S01]  /*f6b0*/  LOP3.LUT R4, R47, 0xff000000, R6, 0xf8, !PT ;  /* 0xff0000002f047812 */ /* 0x000fe200078ef806 */
[----:B------:R-:W-:Y:S01]  /*f6c0*/  HADD2.F32 R6, -RZ, R48.H0_H0 ;  /* 0x20000030ff067230 */ /* 0x000fe20000004100 */
[----:B------:R-:W-:Y:S01]  /*f6d0*/  LOP3.LUT R62, R61, 0xff000000, R7, 0xf8, !PT ;  /* 0xff0000003d3e7812 */ /* 0x000fe200078ef807 */
[----:B------:R-:W-:Y:S01]  /*f6e0*/  HADD2.F32 R61, -RZ, R60.H0_H0 ;  /* 0x2000003cff3d7230 */ /* 0x000fe20000004100 */
[-C--:B------:R-:W-:Y:S01]  /*f6f0*/  F2FP.F16.E4M3.UNPACK_B R30, R32.reuse ;  /* 0x00000020ff1e723e */ /* 0x080fe200020006ff */
[----:B------:R-:W-:Y:S01]  /*f700*/  HADD2.F32 R48, -RZ, R48.H1_H1 ;  /* 0x30000030ff307230 */ /* 0x000fe20000004100 */
[----:B------:R-:W-:Y:S02]  /*f710*/  F2FP.F16.E4M3.UNPACK_B R53, R32.H1 ;  /* 0x00000020ff35723e */ /* 0x000fe400030006ff */
[----:B------:R-:W-:Y:S01]  /*f720*/  F2FP.F16.E4M3.UNPACK_B R50, R33.H1 ;  /* 0x00000021ff32723e */ /* 0x000fe200030006ff */
[----:B------:R-:W-:Y:S01]  /*f730*/  FMUL.FTZ R32, R6, R61 ;  /* 0x0000003d06207220 */ /* 0x000fe20000410000 */
[----:B------:R-:W-:-:S02]  /*f740*/  F2FP.F16.E4M3.UNPACK_B R59, R59.H1 ;  /* 0x0000003bff3b723e */ /* 0x000fc400030006ff */
[-C--:B------:R-:W-:Y:S02]  /*f750*/  F2FP.F16.E4M3.UNPACK_B R55, R35.reuse ;  /* 0x00000023ff37723e */ /* 0x080fe400020006ff */
[----:B------:R-:W-:Y:S02]  /*f760*/  F2FP.F16.E4M3.UNPACK_B R57, R35.H1 ;  /* 0x00000023ff39723e */ /* 0x000fe400030006ff */
[-C--:B------:R-:W-:Y:S02]  /*f770*/  F2FP.F16.E4M3.UNPACK_B R7, R34.reuse ;  /* 0x00000022ff07723e */ /* 0x080fe400020006ff */
[----:B------:R-:W-:Y:S01]  /*f780*/  F2FP.F16.E4M3.UNPACK_B R34, R34.H1 ;  /* 0x00000022ff22723e */ /* 0x000fe200030006ff */
[----:B--2---:R-:W0:Y:S02]  /*f790*/  LDS.128 R24, [R71+0x18000] ;  /* 0x0180000047187984 */ /* 0x004e240000000c00 */
[-C--:B0-----:R-:W-:Y:S02]  /*f7a0*/  F2FP.F16.E4M3.UNPACK_B R49, R27.reuse ;  /* 0x0000001bff31723e */ /* 0x081fe400020006ff */
[----:B------:R-:W-:-:S02]  /*f7b0*/  F2FP.F16.E4M3.UNPACK_B R56, R27.H1 ;  /* 0x0000001bff38723e */ /* 0x000fc400030006ff */
[-C--:B------:R-:W-:Y:S02]  /*f7c0*/  F2FP.F16.E4M3.UNPACK_B R27, R24.reuse ;  /* 0x00000018ff1b723e */ /* 0x080fe400020006ff */
[----:B------:R-:W-:Y:S02]  /*f7d0*/  F2FP.F16.E4M3.UNPACK_B R46, R24.H1 ;  /* 0x00000018ff2e723e */ /* 0x000fe400030006ff */
[----:B------:R-:W-:Y:S02]  /*f7e0*/  F2FP.F16.E4M3.UNPACK_B R24, R51 ;  /* 0x00000033ff18723e */ /* 0x000fe400020006ff */
[-C--:B------:R-:W-:Y:S02]  /*f7f0*/  F2FP.F16.E4M3.UNPACK_B R31, R25.reuse ;  /* 0x00000019ff1f723e */ /* 0x080fe400020006ff */
[----:B------:R-:W-:Y:S01]  /*f800*/  F2FP.F16.E4M3.UNPACK_B R47, R25.H1 ;  /* 0x00000019ff2f723e */ /* 0x000fe200030006ff */
[--C-:B------:R-:W-:Y:S01]  /*f810*/  HADD2.F32 R54, -RZ, R24.reuse.H0_H0 ;  /* 0x20000018ff367230 */ /* 0x100fe20000004100 */
[----:B------:R-:W-:Y:S01]  /*f820*/  F2FP.F16.E4M3.UNPACK_B R51, R51.H1 ;  /* 0x00000033ff33723e */ /* 0x000fe200030006ff */
[----:B------:R-:W-:Y:S01]  /*f830*/  HADD2.F32 R25, -RZ, R31.H0_H0 ;  /* 0x2000001fff197230 */ /* 0x000fe20000004100 */
[----:B------:R-:W-:Y:S01]  /*f840*/  F2FP.F16.E4M3.UNPACK_B R5, R26 ;  /* 0x0000001aff05723e */ /* 0x000fe200020006ff */
[----:B------:R-:W-:-:S02]  /*f850*/  HADD2.F32 R35, -RZ, R24.H1_H1 ;  /* 0x30000018ff237230 */ /* 0x000fc40000004100 */
[-C--:B------:R-:W-:Y:S01]  /*f860*/  FMUL.FTZ R64, R6, R54.reuse ;  /* 0x0000003606407220 */ /* 0x080fe20000410000 */
[----:B------:R-:W-:Y:S02]  /*f870*/  HADD2.F32 R24, -RZ, R31.H1_H1 ;  /* 0x3000001fff187230 */ /* 0x000fe40000004100 */
[C---:B------:R-:W-:Y:S01]  /*f880*/  FFMA.FTZ R6, R25.reuse, R54, -R32 ;  /* 0x0000003619067223 */ /* 0x040fe20000010820 */
[----:B------:R-:W-:Y:S02]  /*f890*/  HADD2.F32 R54, -RZ, R59.H0_H0 ;  /* 0x2000003bff367230 */ /* 0x000fe40000004100 */
[----:B------:R-:W-:Y:S01]  /*f8a0*/  FFMA.FTZ R25, R25, R61, R64 ;  /* 0x0000003d19197223 */ /* 0x000fe20000010040 */
[----:B------:R-:W-:Y:S01]  /*f8b0*/  HADD2.F32 R31, -RZ, R50.H0_H0 ;  /* 0x20000032ff1f7230 */ /* 0x000fe20000004100 */
[----:B------:R-:W-:Y:S01]  /*f8c0*/  F2FP.F16.E4M3.UNPACK_B R26, R26.H1 ;  /* 0x0000001aff1a723e */ /* 0x000fe200030006ff */
[----:B------:R-:W-:Y:S02]  /*f8d0*/  HADD2.F32 R32, -RZ, R51.H0_H0 ;  /* 0x20000033ff207230 */ /* 0x000fe40000004100 */
[----:B------:R-:W-:-:S02]  /*f8e0*/  HADD2.F32 R61, -RZ, R60.H1_H1 ;  /* 0x3000003cff3d7230 */ /* 0x000fc40000004100 */
[C---:B------:R-:W-:Y:S01]  /*f8f0*/  FMUL.FTZ R60, R31.reuse, R54 ;  /* 0x000000361f3c7220 */ /* 0x040fe20000410000 */
[----:B------:R-:W-:Y:S02]  /*f900*/  HADD2.F32 R33, -RZ, R47.H0_H0 ;  /* 0x2000002fff217230 */ /* 0x000fe40000004100 */
[-C--:B------:R-:W-:Y:S01]  /*f910*/  FMUL.FTZ R65, R31, R32.reuse ;  /* 0x000000201f417220 */ /* 0x080fe20000410000 */
[----:B------:R-:W-:Y:S02]  /*f920*/  HADD2.F32 R59, -RZ, R59.H1_H1 ;  /* 0x3000003bff3b7230 */ /* 0x000fe40000004100 */
[C---:B------:R-:W-:Y:S01]  /*f930*/  FMUL.FTZ R63, R48.reuse, R61 ;  /* 0x0000003d303f7220 */ /* 0x040fe20000410000 */
[-C--:B------:R-:W-:Y:S01]  /*f940*/  FMUL.FTZ R48, R48, R35.reuse ;  /* 0x0000002330307220 */ /* 0x080fe20000410000 */
[C---:B------:R-:W-:Y:S01]  /*f950*/  FFMA.FTZ R32, R33.reuse, R32, -R60 ;  /* 0x0000002021207223 */ /* 0x040fe2000001083c */
[----:B------:R-:W-:Y:S01]  /*f960*/  FFMA.FTZ R33, R33, R54, R65 ;  /* 0x0000003621217223 */ /* 0x000fe20000010041 */
[C---:B------:R-:W-:Y:S01]  /*f970*/  FFMA.FTZ R31, R24.reuse, R35, -R63 ;  /* 0x00000023181f7223 */ /* 0x040fe2000001083f */
[----:B------:R-:W-:Y:S01]  /*f980*/  F2FP.F16.E4M3.UNPACK_B R54, R58 ;  /* 0x0000003aff36723e */ /* 0x000fe200020006ff */
[----:B------:R-:W-:Y:S01]  /*f990*/  FFMA.FTZ R24, R24, R61, R48 ;  /* 0x0000003d18187223 */ /* 0x000fe20000010030 */
[----:B------:R-:W-:Y:S01]  /*f9a0*/  F2FP.F16.E4M3.UNPACK_B R61, R62 ;  /* 0x0000003eff3d723e */ /* 0x000fe200020006ff */
[----:B------:R-:W-:Y:S01]  /*f9b0*/  HADD2.F32 R50, -RZ, R50.H1_H1 ;  /* 0x30000032ff327230 */ /* 0x000fe20000004100 */
[----:B------:R-:W-:Y:S01]  /*f9c0*/  F2FP.F16.E4M3.UNPACK_B R58, R58.H1 ;  /* 0x0000003aff3a723e */ /* 0x000fe200030006ff */
[----:B------:R-:W-:-:S02]  /*f9d0*/  HADD2.F32 R48, -RZ, R51.H1_H1 ;  /* 0x30000033ff307230 */ /* 0x000fc40000004100 */
[----:B------:R-:W-:Y:S02]  /*f9e0*/  HADD2.F32 R35, -RZ, R55.H0_H0 ;  /* 0x20000037ff237230 */ /* 0x000fe40000004100 */
[C---:B------:R-:W-:Y:S01]  /*f9f0*/  FMUL.FTZ R66, R50.reuse, R59 ;  /* 0x0000003b32427220 */ /* 0x040fe20000410000 */
[----:B------:R-:W-:Y:S02]  /*fa00*/  HADD2.F32 R60, -RZ, R54.H0_H0 ;  /* 0x20000036ff3c7230 */ /* 0x000fe40000004100 */
[----:B------:R-:W-:Y:S01]  /*fa10*/  FMUL.FTZ R50, R50, R48 ;  /* 0x0000003032327220 */ /* 0x000fe20000410000 */
[----:B------:R-:W-:Y:S02]  /*fa20*/  HADD2.F32 R64, -RZ, R61.H0_H0 ;  /* 0x2000003dff407230 */ /* 0x000fe40000004100 */
[----:B------:R-:W-:Y:S02]  /*fa30*/  HADD2.F32 R47, -RZ, R47.H1_H1 ;  /* 0x3000002fff2f7230 */ /* 0x000fe40000004100 */
[----:B------:R-:W-:Y:S01]  /*fa40*/  FMUL.FTZ R63, R35, R60 ;  /* 0x0000003c233f7220 */ /* 0x000fe20000410000 */
[----:B------:R-:W-:-:S02]  /*fa50*/  HADD2.F32 R51, -RZ, R49.H0_H0 ;  /* 0x20000031ff337230 */ /* 0x000fc40000004100 */
[----:B------:R-:W-:Y:S01]  /*fa60*/  FMUL.FTZ R68, R35, R64 ;  /* 0x0000004023447220 */ /* 0x000fe20000410000 */
[----:B------:R-:W-:Y:S02]  /*fa70*/  HADD2.F32 R61, -RZ, R61.H1_H1 ;  /* 0x3000003dff3d7230 */ /* 0x000fe40000004100 */
[C---:B------:R-:W-:Y:S01]  /*fa80*/  FFMA.FTZ R35, R47.reuse, R48, -R66 ;  /* 0x000000302f237223 */ /* 0x040fe20000010842 */
[----:B------:R-:W-:Y:S01]  /*fa90*/  FFMA.FTZ R50, R47, R59, R50 ;  /* 0x0000003b2f327223 */ /* 0x000fe20000010032 */
[C---:B------:R-:W-:Y:S01]  /*faa0*/  FFMA.FTZ R47, R51.reuse, R64, R63 ;  /* 0x00000040332f7223 */ /* 0x040fe2000001003f */
[----:B------:R-:W-:Y:S01]  /*fab0*/  F2FP.F16.E4M3.UNPACK_B R64, R62.H1 ;  /* 0x0000003eff40723e */ /* 0x000fe200030006ff */
[----:B------:R-:W-:Y:S02]  /*fac0*/  HADD2.F32 R59, -RZ, R54.H1_H1 ;  /* 0x30000036ff3b7230 */ /* 0x000fe40000004100 */
[----:B------:R-:W-:Y:S01]  /*fad0*/  FFMA.FTZ R48, R51, R60, -R68 ;  /* 0x0000003c33307223 */ /* 0x000fe20000010844 */
[----:B------:R-:W-:Y:S01]  /*fae0*/  HADD2.F32 R54, -RZ, R49.H1_H1 ;  /* 0x30000031ff367230 */ /* 0x000fe20000004100 */
[----:B------:R-:W-:Y:S01]  /*faf0*/  F2FP.SATFINITE.E4M3.F32.PACK_AB_MERGE_C R33, R50, R33, RZ ;  /* 0x000000213221723e */ /* 0x000fe200048070ff */
[----:B------:R-:W-:-:S02]  /*fb00*/  HADD2.F32 R49, -RZ, R55.H1_H1 ;  /* 0x30000037ff317230 */ /* 0x000fc40000004100 */
[----:B------:R-:W-:Y:S01]  /*fb10*/  HADD2.F32 R62, -RZ, R64.H0_H0 ;  /* 0x20000040ff3e7230 */ /* 0x000fe20000004100 */
[----:B------:R-:W-:Y:S01]  /*fb20*/  F2FP.SATFINITE.E4M3.F32.PACK_AB_MERGE_C R25, R24, R25, R33 ;  /* 0x000000191819723e */ /* 0x000fe20004807021 */
[----:B------:R-:W-:Y:S02]  /*fb30*/  HADD2.F32 R51, -RZ, R57.H0_H0 ;  /* 0x20000039ff337230 */ /* 0x000fe40000004100 */
[C---:B------:R-:W-:Y:S01]  /*fb40*/  FMUL.FTZ R63, R49.reuse, R61 ;  /* 0x0000003d313f7220 */ /* 0x040fe20000410000 */
[----:B------:R-:W-:Y:S02]  /*fb50*/  HADD2.F32 R60, -RZ, R58.H0_H0 ;  /* 0x2000003aff3c7230 */ /* 0x000fe40000004100 */
[-C--:B------:R-:W-:Y:S01]  /*fb60*/  FMUL.FTZ R66, R49, R59.reuse ;  /* 0x0000003b31427220 */ /* 0x080fe20000410000 */
[----:B------:R-:W-:Y:S02]  /*fb70*/  HADD2.F32 R55, -RZ, R56.H0_H0 ;  /* 0x20000038ff377230 */ /* 0x000fe40000004100 */
[C---:B------:R-:W-:Y:S01]  /*fb80*/  FMUL.FTZ R68, R51.reuse, R62 ;  /* 0x0000003e33447220 */ /* 0x040fe20000410000 */
[----:B------:R-:W-:Y:S01]  /*fb90*/  FFMA.FTZ R49, R54, R59, -R63 ;  /* 0x0000003b36317223 */ /* 0x000fe2000001083f */
[-C--:B------:R-:W-:Y:S01]  /*fba0*/  FMUL.FTZ R65, R51, R60.reuse ;  /* 0x0000003c33417220 */ /* 0x080fe20000410000 */
[----:B------:R-:W-:Y:S01]  /*fbb0*/  F2FP.F16.E4M3.UNPACK_B R63, R29.H1 ;  /* 0x0000001dff3f723e */ /* 0x000fe200030006ff */
[C---:B------:R-:W-:Y:S01]  /*fbc0*/  FFMA.FTZ R51, R55.reuse, R60, -R68 ;  /* 0x0000003c37337223 */ /* 0x040fe20000010844 */
[----:B------:R-:W-:Y:S01]  /*fbd0*/  F2FP.F16.E4M3.UNPACK_B R60, R45.H1 ;  /* 0x0000002dff3c723e */ /* 0x000fe200030006ff */
[----:B------:R-:W-:Y:S01]  /*fbe0*/  FFMA.FTZ R55, R55, R62, R65 ;  /* 0x0000003e37377223 */ /* 0x000fe20000010041 */
[----:B------:R-:W-:-:S02]  /*fbf0*/  HADD2.F32 R62, -RZ, R58.H1_H1 ;  /* 0x3000003aff3e7230 */ /* 0x000fc40000004100 */
[----:B------:R-:W-:Y:S01]  /*fc00*/  FFMA.FTZ R54, R54, R61, R66 ;  /* 0x0000003d36367223 */ /* 0x000fe20000010042 */
[----:B------:R-:W-:Y:S02]  /*fc10*/  HADD2.F32 R65, -RZ, R64.H1_H1 ;  /* 0x30000040ff417230 */ /* 0x000fe40000004100 */
[----:B------:R-:W-:Y:S02]  /*fc20*/  HADD2.F32 R58, -RZ, R56.H1_H1 ;  /* 0x30000038ff3a7230 */ /* 0x000fe40000004100 */
[----:B------:R-:W-:Y:S02]  /*fc30*/  HADD2.F32 R64, -RZ, R63.H0_H0 ;  /* 0x2000003fff407230 */ /* 0x000fe40000004100 */
[----:B------:R-:W-:Y:S02]  /*fc40*/  HADD2.F32 R56, -RZ, R53.H0_H0 ;  /* 0x20000035ff387230 */ /* 0x000fe40000004100 */
[----:B------:R-:W-:Y:S02]  /*fc50*/  HADD2.F32 R57, -RZ, R57.H1_H1 ;  /* 0x30000039ff397230 */ /* 0x000fe40000004100 */
[----:B------:R-:W-:-:S02]  /*fc60*/  HADD2.F32 R61, -RZ, R60.H0_H0 ;  /* 0x2000003cff3d7230 */ /* 0x000fc40000004100 */
[C---:B------:R-:W-:Y:S01]  /*fc70*/  FMUL.FTZ R66, R56.reuse, R64 ;  /* 0x0000004038427220 */ /* 0x040fe20000410000 */
[----:B------:R-:W-:Y:S02]  /*fc80*/  HADD2.F32 R59, -RZ, R46.H0_H0 ;  /* 0x2000002eff3b7230 */ /* 0x000fe40000004100 */
[C---:B------:R-:W-:Y:S01]  /*fc90*/  FMUL.FTZ R69, R57.reuse, R65 ;  /* 0x0000004139457220 */ /* 0x040fe20000410000 */
[-C--:B------:R-:W-:Y:S01]  /*fca0*/  FMUL.FTZ R68, R57, R62.reuse ;  /* 0x0000003e39447220 */ /* 0x080fe20000410000 */
[-C--:B------:R-:W-:Y:S01]  /*fcb0*/  FMUL.FTZ R67, R56, R61.reuse ;  /* 0x0000003d38437220 */ /* 0x080fe20000410000 */
[----:B------:R-:W-:Y:S02]  /*fcc0*/  HADD2.F32 R63, -RZ, R63.H1_H1 ;  /* 0x3000003fff3f7230 */ /* 0x000fe40000004100 */
[----:B------:R-:W-:Y:S01]  /*fcd0*/  FFMA.FTZ R57, R59, R61, -R66 ;  /* 0x0000003d3b397223 */ /* 0x000fe20000010842 */
[----:B------:R-:W-:Y:S01]  /*fce0*/  FFMA.FTZ R56, R58, R62, -R69 ;  /* 0x0000003e3a387223 */ /* 0x000fe20000010845 */
[----:B------:R-:W-:Y:S01]  /*fcf0*/  HADD2.F32 R53, -RZ, R53.H1_H1 ;  /* 0x30000035ff357230 */ /* 0x000fe20000004100 */
[----:B------:R-:W-:Y:S01]  /*fd00*/  F2FP.F16.E4M3.UNPACK_B R62, R29 ;  /* 0x0000001dff3e723e */ /* 0x000fe200020006ff */
[----:B------:R-:W-:-:S02]  /*fd10*/  HADD2.F32 R61, -RZ, R60.H1_H1 ;  /* 0x3000003cff3d7230 */ /* 0x000fc40000004100 */
[----:B------:R-:W-:Y:S01]  /*fd20*/  FFMA.FTZ R59, R59, R64, R67 ;  /* 0x000000403b3b7223 */ /* 0x000fe20000010043 */
[----:B------:R-:W-:Y:S01]  /*fd30*/  HADD2.F32 R46, -RZ, R46.H1_H1 ;  /* 0x3000002eff2e7230 */ /* 0x000fe20000004100 */
[----:B------:R-:W-:Y:S01]  /*fd40*/  F2FP.F16.E4M3.UNPACK_B R60, R45 ;  /* 0x0000002dff3c723e */ /* 0x000fe200020006ff */
[C---:B------:R-:W-:Y:S01]  /*fd50*/  FMUL.FTZ R29, R53.reuse, R63 ;  /* 0x0000003f351d7220 */ /* 0x040fe20000410000 */
[----:B------:R-:W-:Y:S01]  /*fd60*/  FMUL.FTZ R66, R53, R61 ;  /* 0x0000003d35427220 */ /* 0x000fe20000410000 */
[----:B------:R-:W-:Y:S02]  /*fd70*/  HADD2.F32 R64, -RZ, R62.H0_H0 ;  /* 0x2000003eff407230 */ /* 0x000fe40000004100 */
[----:B------:R-:W-:Y:S01]  /*fd80*/  FFMA.FTZ R58, R58, R65, R68 ;  /* 0x000000413a3a7223 */ /* 0x000fe20000010044 */
[----:B------:R-:W-:Y:S02]  /*fd90*/  HADD2.F32 R45, -RZ, R30.H0_H0 ;  /* 0x2000001eff2d7230 */ /* 0x000fe40000004100 */
[C---:B------:R-:W-:Y:S01]  /*fda0*/  FFMA.FTZ R72, R46.reuse, R61, -R29 ;  /* 0x0000003d2e487223 */ /* 0x040fe2000001081d */
[----:B------:R-:W-:Y:S01]  /*fdb0*/  FFMA.FTZ R74, R46, R63, R66 ;  /* 0x0000003f2e4a7223 */ /* 0x000fe20000010042 */
[----:B------:R-:W-:-:S02]  /*fdc0*/  HADD2.F32 R46, -RZ, R60.H0_H0 ;  /* 0x2000003cff2e7230 */ /* 0x000fc40000004100 */
[--C-:B------:R-:W-:Y:S02]  /*fdd0*/  HADD2.F32 R29, -RZ, R27.reuse.H0_H0 ;  /* 0x2000001bff1d7230 */ /* 0x100fe40000004100 */
[C---:B------:R-:W-:Y:S01]  /*fde0*/  FMUL.FTZ R66, R45.reuse, R64 ;  /* 0x000000402d427220 */ /* 0x040fe20000410000 */
[----:B------:R-:W-:Y:S02]  /*fdf0*/  HADD2.F32 R62, -RZ, R62.H1_H1 ;  /* 0x3000003eff3e7230 */ /* 0x000fe40000004100 */
[-C--:B------:R-:W-:Y:S01]  /*fe00*/  FMUL.FTZ R68, R45, R46.reuse ;  /* 0x0000002e2d447220 */ /* 0x080fe20000410000 */
[----:B------:R-:W-:Y:S02]  /*fe10*/  HADD2.F32 R30, -RZ, R30.H1_H1 ;  /* 0x3000001eff1e7230 */ /* 0x000fe40000004100 */
[----:B------:R-:W-:Y:S01]  /*fe20*/  FFMA.FTZ R66, R29, R46, -R66 ;  /* 0x0000002e1d427223 */ /* 0x000fe20000010842 */
[----:B------:R-:W-:Y:S01]  /*fe30*/  HADD2.F32 R60, -RZ, R60.H1_H1 ;  /* 0x3000003cff3c7230 */ /* 0x000fe20000004100 */
[----:B------:R-:W-:Y:S01]  /*fe40*/  F2FP.F16.E4M3.UNPACK_B R46, R4.H1 ;  /* 0x00000004ff2e723e */ /* 0x000fe200030006ff */
[----:B------:R-:W-:-:S02]  /*fe50*/  HADD2.F32 R27, -RZ, R27.H1_H1 ;  /* 0x3000001bff1b7230 */ /* 0x000fc40000004100 */
[C---:B------:R-:W-:Y:S01]  /*fe60*/  FMUL.FTZ R70, R30.reuse, R62 ;  /* 0x0000003e1e467220 */ /* 0x040fe20000410000 */
[----:B------:R-:W-:Y:S01]  /*fe70*/  F2FP.F16.E4M3.UNPACK_B R45, R28.H1 ;  /* 0x0000001cff2d723e */ /* 0x000fe200030006ff */
[----:B------:R-:W-:Y:S01]  /*fe80*/  FMUL.FTZ R53, R30, R60 ;  /* 0x0000003c1e357220 */ /* 0x000fe20000410000 */
[----:B------:R-:W-:Y:S01]  /*fe90*/  FFMA.FTZ R68, R29, R64, R68 ;  /* 0x000000401d447223 */ /* 0x000fe20000010044 */
[C---:B------:R-:W-:Y:S01]  /*fea0*/  FFMA.FTZ R61, R27.reuse, R60, -R70 ;  /* 0x0000003c1b3d7223 */ /* 0x040fe20000010846 */
[----:B------:R-:W-:Y:S02]  /*feb0*/  HADD2.F32 R60, -RZ, R46.H0_H0 ;  /* 0x2000002eff3c7230 */ /* 0x000fe40000004100 */
[----:B------:R-:W-:Y:S01]  /*fec0*/  FFMA.FTZ R63, R27, R62, R53 ;  /* 0x0000003e1b3f7223 */ /* 0x000fe20000010035 */
[----:B------:R-:W-:Y:S01]  /*fed0*/  HADD2.F32 R29, -RZ, R34.H0_H0 ;  /* 0x20000022ff1d7230 */ /* 0x000fe20000004100 */
[----:B------:R-:W-:Y:S01]  /*fee0*/  F2FP.F16.E4M3.UNPACK_B R4, R4 ;  /* 0x00000004ff04723e */ /* 0x000fe200020006ff */
[----:B------:R-:W-:Y:S01]  /*fef0*/  HADD2.F32 R30, -RZ, R45.H0_H0 ;  /* 0x2000002dff1e7230 */ /* 0x000fe20000004100 */
[----:B------:R-:W-:Y:S01]  /*ff00*/  F2FP.F16.E4M3.UNPACK_B R28, R28 ;  /* 0x0000001cff1c723e */ /* 0x000fe200020006ff */
[----:B------:R-:W-:-:S02]  /*ff10*/  HADD2.F32 R53, -RZ, R46.H1_H1 ;  /* 0x3000002eff357230 */ /* 0x000fc40000004100 */
[C---:B------:R-:W-:Y:S01]  /*ff20*/  FMUL.FTZ R62, R29.reuse, R60 ;  /* 0x0000003c1d3e7220 */ /* 0x040fe20000410000 */
[----:B------:R-:W-:Y:S02]  /*ff30*/  HADD2.F32 R34, -RZ, R34.H1_H1 ;  /* 0x30000022ff227230 */ /* 0x000fe40000004100 */
[----:B------:R-:W-:Y:S01]  /*ff40*/  FMUL.FTZ R46, R29, R30 ;  /* 0x0000001e1d2e7220 */ /* 0x000fe20000410000 */
[----:B------:R-:W-:Y:S01]  /*ff50*/  HADD2.F32 R45, -RZ, R45.H1_H1 ;  /* 0x3000002dff2d7230 */ /* 0x000fe20000004100 */
[----:B------:R-:W-:Y:S01]  /*ff60*/  F2FP.SATFINITE.E4M3.F32.PACK_AB_MERGE_C R59, R74, R59, RZ ;  /* 0x0000003b4a3b723e */ /* 0x000fe200048070ff */
[--C-:B------:R-:W-:Y:S02]  /*ff70*/  HADD2.F32 R27, -RZ, R26.reuse.H0_H0 ;  /* 0x2000001aff1b7230 */ /* 0x100fe40000004100 */
[C---:B------:R-:W-:Y:S01]  /*ff80*/  FMUL.FTZ R29, R34.reuse, R53 ;  /* 0x00000035221d7220 */ /* 0x040fe20000410000 */
[----:B------:R-:W-:Y:S02]  /*ff90*/  HADD2.F32 R26, -RZ, R26.H1_H1 ;  /* 0x3000001aff1a7230 */ /* 0x000fe40000004100 */
[-C--:B------:R-:W-:Y:S01]  /*ffa0*/  FMUL.FTZ R34, R34, R45.reuse ;  /* 0x0000002d22227220 */ /* 0x080fe20000410000 */
[----:B------:R-:W-:Y:S01]  /*ffb0*/  F2FP.SATFINITE.E4M3.F32.PACK_AB_MERGE_C R24, R63, R68, R59 ;  /* 0x000000443f18723e */ /* 0x000fe2000480703b */
[C---:B------:R-:W-:Y:S01]  /*ffc0*/  FFMA.FTZ R62, R27.reuse, R30, -R62 ;  /* 0x0000001e1b3e7223 */ /* 0x040fe2000001083e */
[----:B------:R-:W-:Y:S01]  /*ffd0*/  FFMA.FTZ R46, R27, R60, R46 ;  /* 0x0000003c1b2e7223 */ /* 0x000fe2000001002e */
[C---:B------:R-:W-:Y:S01]  /*ffe0*/  FFMA.FTZ R65, R26.reuse, R45, -R29 ;  /* 0x0000002d1a417223 */ /* 0x040fe2000001081d */
[----:B------:R-:W-:Y:S01]  /*fff0*/  FFMA.FTZ R53, R26, R53, R34 ;  /* 0x000000351a357223 */ /* 0x000fe20000010022 */
[----:B------:R-:W-:-:S02]  /*10000*/  HADD2.F32 R29, -RZ, R4.H0_H0 ;  /* 0x20000004ff1d7230 */ /* 0x000fc40000004100 */
[--C-:B------:R-:W-:Y:S01]  /*10010*/  HADD2.F32 R26, -RZ, R7.reuse.H0_H0 ;  /* 0x20000007ff1a7230 */ /* 0x100fe20000004100 */
[----:B------:R-:W-:Y:S01]  /*10020*/  F2FP.SATFINITE.E4M3.F32.PACK_AB_MERGE_C R62, R65, R62, RZ ;  /* 0x0000003e413e723e */ /* 0x000fe200048070ff */
[----:B------:R-:W-:Y:S01]  /*10030*/  HADD2.F32 R27, -RZ, R28.H0_H0 ;  /* 0x2000001cff1b7230 */ /* 0x000fe20000004100 */
[----:B------:R-:W-:Y:S01]  /*10040*/  F2FP.SATFINITE.E4M3.F32.PACK_AB_MERGE_C R46, R53, R46, RZ ;  /* 0x0000002e352e723e */ /* 0x000fe200048070ff */
[----:B------:R-:W-:Y:S02]  /*10050*/  HADD2.F32 R30, -RZ, R4.H1_H1 ;  /* 0x30000004ff1e7230 */ /* 0x000fe40000004100 */
[C---:B------:R-:W-:Y:S01]  /*10060*/  FMUL.FTZ R45, R26.reuse, R29 ;  /* 0x0000001d1a2d7220 */ /* 0x040fe20000410000 */
[----:B------:R-:W-:Y:S02]  /*10070*/  HADD2.F32 R7, -RZ, R7.H1_H1 ;  /* 0x30000007ff077230 */ /* 0x000fe40000004100 */
[----:B------:R-:W-:Y:S01]  /*10080*/  FMUL.FTZ R26, R26, R27 ;  /* 0x0000001b1a1a7220 */ /* 0x000fe20000410000 */
[----:B------:R-:W-:-:S02]  /*10090*/  HADD2.F32 R28, -RZ, R28.H1_H1 ;  /* 0x3000001cff1c7230 */ /* 0x000fc40000004100 */
[--C-:B------:R-:W-:Y:S02]  /*100a0*/  HADD2.F32 R4, -RZ, R5.reuse.H0_H0 ;  /* 0x20000005ff047230 */ /* 0x100fe40000004100 */
[C---:B------:R-:W-:Y:S01]  /*100b0*/  FMUL.FTZ R34, R7.reuse, R30 ;  /* 0x0000001e07227220 */ /* 0x040fe20000410000 */
[----:B------:R-:W-:Y:S02]  /*100c0*/  HADD2.F32 R5, -RZ, R5.H1_H1 ;  /* 0x30000005ff057230 */ /* 0x000fe40000004100 */
[-C--:B------:R-:W-:Y:S01]  /*100d0*/  FMUL.FTZ R7, R7, R28.reuse ;  /* 0x0000001c07077220 */ /* 0x080fe20000410000 */
[C---:B------:R-:W-:Y:S01]  /*100e0*/  FFMA.FTZ R26, R4.reuse, R29, R26 ;  /* 0x0000001d041a7223 */ /* 0x040fe2000001001a */
[----:B------:R-:W-:Y:S01]  /*100f0*/  FFMA.FTZ R45, R4, R27, -R45 ;  /* 0x0000001b042d7223 */ /* 0x000fe2000001082d */
        /* <DEDUP_REMOVED lines=9> */
[----:B------:R-:W-:Y:S02]  /*10190*/  F2FP.SATFINITE.E4M3.F32.PACK_AB_MERGE_C R6, R34, R45, R62 ;  /* 0x0000002d2206723e */ /* 0x000fe4000480703e */
[----:B------:R-:W-:Y:S02]  /*101a0*/  F2FP.SATFINITE.E4M3.F32.PACK_AB_MERGE_C R27, R54, R47, R27 ;  /* 0x0000002f361b723e */ /* 0x000fe4000480701b */
[----:B------:R-:W-:Y:S01]  /*101b0*/  F2FP.SATFINITE.E4M3.F32.PACK_AB_MERGE_C R26, R29, R26, R46 ;  /* 0x0000001a1d1a723e */ /* 0x000fe2000480702e */
[----:B------:R2:W-:Y:S04]  /*101c0*/  STS.128 [R71+0x18000], R4 ;  /* 0x0180000447007388 */ /* 0x0005e80000000c00 */
[----:B------:R2:W-:Y:S02]  /*101d0*/  STS.128 [R44+0x18000], R24 ;  /* 0x018000182c007388 */ /* 0x0005e40000000c00 */
.L_x_1907:
[----:B------:R-:W-:Y:S05]  /*101e0*/  BSYNC B1 ;  /* 0x0000000000017941 */ /* 0x000fea0003800000 */
.L_x_1906:
[----:B------:R-:W-:Y:S04]  /*101f0*/  BSSY B1, `(.L_x_1908) ;  /* 0x0000108000017945 */ /* 0x000fe80003800000 */
[----:B------:R-:W-:Y:S05]  /*10200*/  @P1 BRA `(.L_x_1909) ;  /* 0x0000001000181947 */ /* 0x000fea0003800000 */
[----:B------:R-:W3:Y:S01]  /*10210*/  LDL R61, [R1+0x84] ;  /* 0x00008400013d7983 */ /* 0x000ee20000100800 */
[----:B--2--5:R-:W-:Y:S01]  /*10220*/  SHF.R.S32.HI R7, RZ, 0x1f, R52 ;  /* 0x0000001fff077819 */ /* 0x024fe20000011434 */
[----:B------:R-:W-:Y:S01]  /*10230*/  IMAD.SHL.U32 R5, R52, 0x80, RZ ;  /* 0x0000008034057824 */ /* 0x000fe200078e00ff */
[----:B01----:R-:W-:Y:S02]  /*10240*/  LEA.HI R25, R3, R0, RZ, 0x1c ;  /* 0x0000000003197211 */ /* 0x003fe400078fe0ff */
[----:B------:R-:W-:Y:S02]  /*10250*/  LEA.HI R52, R7, R52, RZ, 0x3 ;  /* 0x0000003407347211 */ /* 0x000fe400078f18ff */
[----:B------:R-:W-:Y:S01]  /*10260*/  SHF.R.U32.HI R7, RZ, 0x8, R21 ;  /* 0x00000008ff077819 */ /* 0x000fe20000011615 */
[----:B------:R-:W-:Y:S01]  /*10270*/  IMAD.SHL.U32 R26, R25, 0x10, RZ ;  /* 0x00000010191a7824 */ /* 0x000fe200078e00ff */
[----:B------:R-:W-:Y:S01]  /*10280*/  SHF.R.S32.HI R28, RZ, 0x1f, R25 ;  /* 0x0000001fff1c7819 */ /* 0x000fe20000011419 */
[----:B------:R-:W-:Y:S01]  /*10290*/  IMAD.SHL.U32 R52, R52, 0x80, RZ ;  /* 0x0000008034347824 */ /* 0x000fe200078e00ff */
[----:B------:R-:W-:-:S02]  /*102a0*/  SHF.R.U32.HI R4, RZ, 0x8, R20 ;  /* 0x00000008ff047819 */ /* 0x000fc40000011614 */
[----:B------:R-:W-:Y:S02]  /*102b0*/  LOP3.LUT R24, R21, 0xff, RZ, 0xc0, !PT ;  /* 0x000000ff15187812 */ /* 0x000fe400078ec0ff */
[----:B------:R-:W-:Y:S02]  /*102c0*/  LOP3.LUT R27, R5, 0x380, RZ, 0xc0, !PT ;  /* 0x00000380051b7812 */ /* 0x000fe400078ec0ff */
[----:B------:R-:W-:Y:S02]  /*102d0*/  LOP3.LUT R7, R7, 0xff, RZ, 0xc0, !PT ;  /* 0x000000ff07077812 */ /* 0x000fe400078ec0ff */
[----:B------:R-:W-:Y:S02]  /*102e0*/  LEA.HI R28, R28, R25, RZ, 0x3 ;  /* 0x000000191c1c7211 */ /* 0x000fe400078f18ff */
[----:B------:R-:W-:Y:S02]  /*102f0*/  LOP3.LUT R5, R4, 0xff, RZ, 0xc0, !PT ;  /* 0x000000ff04057812 */ /* 0x000fe400078ec0ff */
[----:B------:R-:W-:Y:S01]  /*10300*/  LOP3.LUT R4, R27, 0x70, R26, 0xf8, !PT ;  /* 0x000000701b047812 */ /* 0x000fe200078ef81a */
[----:B------:R-:W-:Y:S01]  /*10310*/  IMAD.SHL.U32 R28, R28, 0x800, RZ ;  /* 0x000008001c1c7824 */ /* 0x000fe200078e00ff */
[----:B------:R-:W-:-:S02]  /*10320*/  PRMT R32, R7, 0x7604, R24 ;  /* 0x0000760407207816 */ /* 0x000fc40000000018 */
[----:B------:R-:W-:Y:S02]  /*10330*/  SHF.R.U32.HI R27, RZ, 0x3, R27 ;  /* 0x00000003ff1b7819 */ /* 0x000fe4000001161b */
[----:B------:R-:W-:Y:S02]  /*10340*/  SHF.R.U32.HI R7, RZ, 0x8, R39 ;  /* 0x00000008ff077819 */ /* 0x000fe40000011627 */
[----:B------:R-:W-:Y:S02]  /*10350*/  SHF.R.U32.HI R25, RZ, 0x8, R40 ;  /* 0x00000008ff197819 */ /* 0x000fe40000011628 */
[----:B------:R-:W-:Y:S02]  /*10360*/  LOP3.LUT R4, R4, R27, RZ, 0x3c, !PT ;  /* 0x0000001b04047212 */ /* 0x000fe400078e3cff */
[----:B------:R-:W-:Y:S02]  /*10370*/  LOP3.LUT R24, R39, 0xff, RZ, 0xc0, !PT ;  /* 0x000000ff27187812 */ /* 0x000fe400078ec0ff */
[----:B------:R-:W-:-:S02]  /*10380*/  LOP3.LUT R26, R40, 0xff, RZ, 0xc0, !PT ;  /* 0x000000ff281a7812 */ /* 0x000fc400078ec0ff */
[----:B------:R-:W-:Y:S02]  /*10390*/  LOP3.LUT R7, R7, 0xff, RZ, 0xc0, !PT ;  /* 0x000000ff07077812 */ /* 0x000fe400078ec0ff */
[----:B------:R-:W-:Y:S02]  /*103a0*/  LOP3.LUT R25, R25, 0xff, RZ, 0xc0, !PT ;  /* 0x000000ff19197812 */ /* 0x000fe400078ec0ff */
        /* <DEDUP_REMOVED lines=19> */
[----:B------:R-:W0:Y:S01]  /*104e0*/  LDS.128 R24, [R28+0x18000] ;  /* 0x018000001c187984 */ /* 0x000e220000000c00 */
[----:B------:R-:W-:Y:S02]  /*104f0*/  PRMT R34, R5, 0x7604, R6 ;  /* 0x0000760405227816 */ /* 0x000fe40000000006 */
[----:B------:R-:W-:Y:S02]  /*10500*/  SHF.R.U32.HI R31, RZ, 0x8, R43 ;  /* 0x00000008ff1f7819 */ /* 0x000fe4000001162b */
[----:B------:R-:W-:Y:S02]  /*10510*/  LOP3.LUT R46, R43, 0xff, RZ, 0xc0, !PT ;  /* 0x000000ff2b2e7812 */ /* 0x000fe400078ec0ff */
[----:B------:R-:W-:-:S02]  /*10520*/  LOP3.LUT R31, R31, 0xff, RZ, 0xc0, !PT ;  /* 0x000000ff1f1f7812 */ /* 0x000fc400078ec0ff */
[----:B------:R-:W-:Y:S02]  /*10530*/  SHF.R.U32.HI R29, RZ, 0x10, R20 ;  /* 0x00000010ff1d7819 */ /* 0x000fe40000011614 */
[----:B------:R-:W-:Y:S02]  /*10540*/  PRMT R53, R31, 0x7604, R46 ;  /* 0x000076041f357816 */ /* 0x000fe4000000002e */
[----:B------:R-:W-:Y:S02]  /*10550*/  SHF.R.U32.HI R31, RZ, 0x10, R21 ;  /* 0x00000010ff1f7819 */ /* 0x000fe40000011615 */
[----:B------:R-:W-:Y:S02]  /*10560*/  SHF.R.U32.HI R33, RZ, 0x10, R38 ;  /* 0x00000010ff217819 */ /* 0x000fe40000011626 */
[----:B------:R-:W-:Y:S02]  /*10570*/  LOP3.LUT R29, R29, 0xff, RZ, 0xc0, !PT ;  /* 0x000000ff1d1d7812 */ /* 0x000fe400078ec0ff */
[----:B------:R-:W-:-:S02]  /*10580*/  LOP3.LUT R31, R31, 0xff, RZ, 0xc0, !PT ;  /* 0x000000ff1f1f7812 */ /* 0x000fc400078ec0ff */
[----:B------:R-:W-:Y:S02]  /*10590*/  SHF.R.U32.HI R35, RZ, 0x10, R39 ;  /* 0x00000010ff237819 */ /* 0x000fe40000011627 */
[----:B------:R-:W-:Y:S02]  /*105a0*/  LOP3.LUT R33, R33, 0xff, RZ, 0xc0, !PT ;  /* 0x000000ff21217812 */ /* 0x000fe400078ec0ff */
[----:B------:R-:W-:Y:S02]  /*105b0*/  PRMT R29, R29, 0x7054, R30 ;  /* 0x000070541d1d7816 */ /* 0x000fe4000000001e */
[----:B------:R-:W-:Y:S02]  /*105c0*/  PRMT R31, R31, 0x7054, R32 ;  /* 0x000070541f1f7816 */ /* 0x000fe40000000020 */
[----:B------:R-:W-:Y:S02]  /*105d0*/  SHF.R.U32.HI R30, RZ, 0x10, R40 ;  /* 0x00000010ff1e7819 */ /* 0x000fe40000011628 */
[----:B------:R-:W-:-:S02]  /*105e0*/  LOP3.LUT R35, R35, 0xff, RZ, 0xc0, !PT ;  /* 0x000000ff23237812 */ /* 0x000fc400078ec0ff */
[----:B------:R-:W-:Y:S02]  /*105f0*/  SHF.R.U32.HI R32, RZ, 0x10, R41 ;  /* 0x00000010ff207819 */ /* 0x000fe40000011629 */
[----:B------:R-:W-:Y:S02]  /*10600*/  PRMT R33, R33, 0x7054, R34 ;  /* 0x0000705421217816 */ /* 0x000fe40000000022 */
[----:B------:R-:W-:Y:S02]  /*10610*/  SHF.R.U32.HI R34, RZ, 0x10, R42 ;  /* 0x00000010ff227819 */ /* 0x000fe4000001162a */
[----:B------:R-:W-:Y:S02]  /*10620*/  LOP3.LUT R30, R30, 0xff, RZ, 0xc0, !PT ;  /* 0x000000ff1e1e7812 */ /* 0x000fe400078ec0ff */
[----:B------:R-:W-:Y:S02]  /*10630*/  PRMT R35, R35, 0x7054, R44 ;  /* 0x0000705423237816 */ /* 0x000fe4000000002c */
[----:B------:R-:W-:-:S02]  /*10640*/  LOP3.LUT R32, R32, 0xff, RZ, 0xc0, !PT ;  /* 0x000000ff20207812 */ /* 0x000fc400078ec0ff */
[----:B------:R-:W-:Y:S02]  /*10650*/  SHF.R.U32.HI R44, RZ, 0x10, R43 ;  /* 0x00000010ff2c7819 */ /* 0x000fe4000001162b */
[----:B------:R-:W-:Y:S02]  /*10660*/  LOP3.LUT R34, R34, 0xff, RZ, 0xc0, !PT ;  /* 0x000000ff22227812 */ /* 0x000fe400078ec0ff */
[----:B------:R-:W-:Y:S02]  /*10670*/  PRMT R45, R30, 0x7054, R45 ;  /* 0x000070541e2d7816 */ /* 0x000fe4000000002d */
[----:B------:R-:W-:Y:S02]  /*10680*/  PRMT R47, R32, 0x7054, R47 ;  /* 0x00007054202f7816 */ /* 0x000fe4000000002f */
[----:B------:R-:W-:Y:S02]  /*10690*/  LOP3.LUT R44, R44, 0xff, RZ, 0xc0, !PT ;  /* 0x000000ff2c2c7812 */ /* 0x000fe400078ec0ff */
[----:B------:R-:W-:-:S02]  /*106a0*/  PRMT R51, R34, 0x7054, R49 ;  /* 0x0000705422337816 */ /* 0x000fc40000000031 */
[----:B------:R-:W-:Y:S02]  /*106b0*/  LOP3.LUT R32, R45, 0xff000000, R40, 0xf8, !PT ;  /* 0xff0000002d207812 */ /* 0x000fe400078ef828 */
[----:B------:R-:W-:Y:S02]  /*106c0*/  LOP3.LUT R45, R47, 0xff000000, R41, 0xf8, !PT ;  /* 0xff0000002f2d7812 */ /* 0x000fe400078ef829 */
[----:B------:R-:W-:Y:S02]  /*106d0*/  PRMT R53, R44, 0x7054, R53 ;  /* 0x000070542c357816 */ /* 0x000fe40000000035 */
[----:B------:R-:W-:Y:S02]  /*106e0*/  LOP3.LUT R44, R31, 0xff000000, R21, 0xf8, !PT ;  /* 0xff0000001f2c7812 */ /* 0x000fe400078ef815 */
[----:B------:R-:W-:Y:S02]  /*106f0*/  LOP3.LUT R49, R35, 0xff000000, R39, 0xf8, !PT ;  /* 0xff00000023317812 */ /* 0x000fe400078ef827 */
[----:B------:R-:W-:-:S02]  /*10700*/  LOP3.LUT R21, R51, 0xff000000, R42, 0xf8, !PT ;  /* 0xff00000033157812 */ /* 0x000fc400078ef82a */
[----:B------:R-:W-:Y:S02]  /*10710*/  F2FP.F16.E4M3.UNPACK_B R51, R45 ;  /* 0x0000002dff33723e */ /* 0x000fe400020006ff */
[----:B0-----:R-:W-:Y:S02]  /*10720*/  F2FP.F16.E4M3.UNPACK_B R35, R25 ;  /* 0x00000019ff23723e */ /* 0x001fe400020006ff */
[----:B------:R-:W-:Y:S01]  /*10730*/  F2FP.F16.E4M3.UNPACK_B R40, R44 ;  /* 0x0000002cff28723e */ /* 0x000fe200020006ff */
[----:B------:R-:W-:Y:S01]  /*10740*/  HADD2.F32 R52, -RZ, R51.H0_H0 ;  /* 0x20000033ff347230 */ /* 0x000fe20000004100 */
[----:B------:R-:W-:Y:S02]  /*10750*/  LOP3.LUT R29, R29, 0xff000000, R20, 0xf8, !PT ;  /* 0xff0000001d1d7812 */ /* 0x000fe400078ef814 */
[----:B------:R-:W-:Y:S01]  /*10760*/  LOP3.LUT R20, R33, 0xff000000, R38, 0xf8, !PT ;  /* 0xff00000021147812 */ /* 0x000fe200078ef826 */
[--C-:B------:R-:W-:Y:S01]  /*10770*/  HADD2.F32 R50, -RZ, R40.reuse.H0_H0 ;  /* 0x20000028ff327230 */ /* 0x100fe20000004100 */
[-C--:B------:R-:W-:Y:S01]  /*10780*/  F2FP.F16.E4M3.UNPACK_B R39, R24.reuse ;  /* 0x00000018ff27723e */ /* 0x080fe200020006ff */
[----:B------:R-:W-:Y:S01]  /*10790*/  HADD2.F32 R40, -RZ, R40.H1_H1 ;  /* 0x30000028ff287230 */ /* 0x000fe20000004100 */
[----:B------:R-:W-:-:S02]  /*107a0*/  F2FP.F16.E4M3.UNPACK_B R46, R24.H1 ;  /* 0x00000018ff2e723e */ /* 0x000fc400030006ff */
[----:B------:R-:W-:Y:S02]  /*107b0*/  F2FP.F16.E4M3.UNPACK_B R38, R25.H1 ;  /* 0x00000019ff26723e */ /* 0x000fe400030006ff */
[----:B------:R-:W-:Y:S02]  /*107c0*/  F2FP.F16.E4M3.UNPACK_B R44, R44.H1 ;  /* 0x0000002cff2c723e */ /* 0x000fe400030006ff */
[----:B------:R-:W-:Y:S02]  /*107d0*/  LOP3.LUT R53, R53, 0xff000000, R43, 0xf8, !PT ;  /* 0xff00000035357812 */ /* 0x000fe400078ef82b */
[-C--:B------:R-:W-:Y:S02]  /*107e0*/  F2FP.F16.E4M3.UNPACK_B R43, R27.reuse ;  /* 0x0000001bff2b723e */ /* 0x080fe400020006ff */
[----:B------:R-:W-:Y:S02]  /*107f0*/  F2FP.F16.E4M3.UNPACK_B R48, R27.H1 ;  /* 0x0000001bff30723e */ /* 0x000fe400030006ff */
[----:B------:R-:W-:Y:S01]  /*10800*/  F2FP.F16.E4M3.UNPACK_B R27, R26.H1 ;  /* 0x0000001aff1b723e */ /* 0x000fe200030006ff */
[----:B---3--:R-:W0:Y:S02]  /*10810*/  LDS.128 R4, [R61+0x18000] ;  /* 0x018000003d047984 */ /* 0x008e240000000c00 */
[----:B0-----:R-:W-:-:S02]  /*10820*/  F2FP.F16.E4M3.UNPACK_B R31, R5 ;  /* 0x00000005ff1f723e */ /* 0x001fc400020006ff */
[----:B------:R-:W-:Y:S01]  /*10830*/  F2FP.F16.E4M3.UNPACK_B R34, R5.H1 ;  /* 0x00000005ff22723e */ /* 0x000fe200030006ff */
[----:B------:R-:W-:Y:S01]  /*10840*/  HADD2.F32 R5, -RZ, R35.H0_H0 ;  /* 0x20000023ff057230 */ /* 0x000fe20000004100 */
[-C--:B------:R-:W-:Y:S01]  /*10850*/  F2FP.F16.E4M3.UNPACK_B R42, R7.reuse ;  /* 0x00000007ff2a723e */ /* 0x080fe200020006ff */
[----:B------:R-:W-:Y:S01]  /*10860*/  HADD2.F32 R33, -RZ, R31.H0_H0 ;  /* 0x2000001fff217230 */ /* 0x000fe20000004100 */
[----:B------:R-:W-:Y:S01]  /*10870*/  F2FP.F16.E4M3.UNPACK_B R47, R7.H1 ;  /* 0x00000007ff2f723e */ /* 0x000fe200030006ff */
[----:B------:R-:W-:Y:S02]  /*10880*/  HADD2.F32 R35, -RZ, R35.H1_H1 ;  /* 0x30000023ff237230 */ /* 0x000fe40000004100 */
[C---:B------:R-:W-:Y:S01]  /*10890*/  FMUL.FTZ R24, R5.reuse, R52 ;  /* 0x0000003405187220 */ /* 0x040fe20000410000 */
[----:B------:R-:W-:Y:S01]  /*108a0*/  FMUL.FTZ R25, R5, R50 ;  /* 0x0000003205197220 */ /* 0x000fe20000410000 */
[----:B------:R-:W-:Y:S01]  /*108b0*/  F2FP.F16.E4M3.UNPACK_B R30, R4 ;  /* 0x00000004ff1e723e */ /* 0x000fe200020006ff */
[----:B------:R-:W-:-:S02]  /*108c0*/  HADD2.F32 R31, -RZ, R31.H1_H1 ;  /* 0x3000001fff1f7230 */ /* 0x000fc40000004100 */
[C---:B------:R-:W-:Y:S01]  /*108d0*/  FFMA.FTZ R5, R33.reuse, R50, -R24 ;  /* 0x0000003221057223 */ /* 0x040fe20000010818 */
[----:B------:R-:W-:Y:S01]  /*108e0*/  F2FP.F16.E4M3.UNPACK_B R50, R45.H1 ;  /* 0x0000002dff32723e */ /* 0x000fe200030006ff */
[----:B------:R-:W-:Y:S01]  /*108f0*/  FFMA.FTZ R25, R33, R52, R25 ;  /* 0x0000003421197223 */ /* 0x000fe20000010019 */
[----:B------:R-:W-:Y:S01]  /*10900*/  HADD2.F32 R52, -RZ, R51.H1_H1 ;  /* 0x30000033ff347230 */ /* 0x000fe20000004100 */
[----:B------:R-:W-:Y:S01]  /*10910*/  F2FP.F16.E4M3.UNPACK_B R41, R4.H1 ;  /* 0x00000004ff29723e */ /* 0x000fe200030006ff */
[----:B------:R-:W-:Y:S01]  /*10920*/  HADD2.F32 R24, -RZ, R38.H0_H0 ;  /* 0x20000026ff187230 */ /* 0x000fe20000004100 */
[-C--:B------:R-:W-:Y:S01]  /*10930*/  F2FP.F16.E4M3.UNPACK_B R4, R6.reuse ;  /* 0x00000006ff04723e */ /* 0x080fe200020006ff */
[----:B------:R-:W-:Y:S01]  /*10940*/  HADD2.F32 R51, -RZ, R50.H0_H0 ;  /* 0x20000032ff337230 */ /* 0x000fe20000004100 */
[----:B------:R-:W-:Y:S01]  /*10950*/  F2FP.F16.E4M3.UNPACK_B R7, R6.H1 ;  /* 0x00000006ff07723e */ /* 0x000fe200030006ff */
[----:B------:R-:W-:Y:S01]  /*10960*/  HADD2.F32 R45, -RZ, R44.H0_H0 ;  /* 0x2000002cff2d7230 */ /* 0x000fe20000004100 */
[----:B------:R-:W-:Y:S01]  /*10970*/  F2FP.F16.E4M3.UNPACK_B R6, R26 ;  /* 0x0000001aff06723e */ /* 0x000fe200020006ff */
[----:B------:R-:W-:Y:S01]  /*10980*/  FMUL.FTZ R26, R35, R52 ;  /* 0x00000034231a7220 */ /* 0x000fe20000410000 */
[----:B------:R-:W-:-:S02]  /*10990*/  HADD2.F32 R33, -RZ, R34.H0_H0 ;  /* 0x20000022ff217230 */ /* 0x000fc40000004100 */
[-C--:B------:R-:W-:Y:S01]  /*109a0*/  FMUL.FTZ R35, R35, R40.reuse ;  /* 0x0000002823237220 */ /* 0x080fe20000410000 */
[C---:B------:R-:W-:Y:S01]  /*109b0*/  FMUL.FTZ R54, R24.reuse, R51 ;  /* 0x0000003318367220 */ /* 0x040fe20000410000 */
[-C--:B------:R-:W-:Y:S01]  /*109c0*/  FMUL.FTZ R56, R24, R45.reuse ;  /* 0x0000002d18387220 */ /* 0x080fe20000410000 */
[C---:B------:R-:W-:Y:S01]  /*109d0*/  FFMA.FTZ R26, R31.reuse, R40, -R26 ;  /* 0x000000281f1a7223 */ /* 0x040fe2000001081a */
[----:B------:R-:W-:Y:S01]  /*109e0*/  FFMA.FTZ R24, R31, R52, R35 ;  /* 0x000000341f187223 */ /* 0x000fe20000010023 */
[C---:B------:R-:W-:Y:S01]  /*109f0*/  FFMA.FTZ R31, R33.reuse, R45, -R54 ;  /* 0x0000002d211f7223 */ /* 0x040fe20000010836 */
[----:B------:R-:W-:Y:S01]  /*10a00*/  HADD2.F32 R45, -RZ, R44.H1_H1 ;  /* 0x3000002cff2d7230 */ /* 0x000fe20000004100 */
[----:B------:R-:W-:Y:S01]  /*10a10*/  F2FP.F16.E4M3.UNPACK_B R52, R53 ;  /* 0x00000035ff34723e */ /* 0x000fe200020006ff */
[----:B------:R-:W-:Y:S01]  /*10a20*/  FFMA.FTZ R33, R33, R51, R56 ;  /* 0x0000003321217223 */ /* 0x000fe20000010038 */
[-C--:B------:R-:W-:Y:S01]  /*10a30*/  F2FP.F16.E4M3.UNPACK_B R44, R49.reuse ;  /* 0x00000031ff2c723e */ /* 0x080fe200020006ff */
[----:B------:R-:W-:Y:S01]  /*10a40*/  HADD2.F32 R51, -RZ, R50.H1_H1 ;  /* 0x30000032ff337230 */ /* 0x000fe20000004100 */
[----:B------:R-:W-:Y:S01]  /*10a50*/  F2FP.F16.E4M3.UNPACK_B R49, R49.H1 ;  /* 0x00000031ff31723e */ /* 0x000fe200030006ff */
[----:B------:R-:W-:-:S02]  /*10a60*/  HADD2.F32 R38, -RZ, R38.H1_H1 ;  /* 0x30000026ff267230 */ /* 0x000fc40000004100 */
[----:B------:R-:W-:Y:S02]  /*10a70*/  HADD2.F32 R40, -RZ, R34.H1_H1 ;  /* 0x30000022ff287230 */ /* 0x000fe40000004100 */
[----:B------:R-:W-:Y:S02]  /*10a80*/  HADD2.F32 R54, -RZ, R52.H0_H0 ;  /* 0x20000034ff367230 */ /* 0x000fe40000004100 */
[C---:B------:R-:W-:Y:S01]  /*10a90*/  FMUL.FTZ R55, R38.reuse, R51 ;  /* 0x0000003326377220 */ /* 0x040fe20000410000 */
[----:B------:R-:W-:Y:S02]  /*10aa0*/  HADD2.F32 R34, -RZ, R43.H0_H0 ;  /* 0x2000002bff227230 */ /* 0x000fe40000004100 */
[----:B------:R-:W-:Y:S01]  /*10ab0*/  FMUL.FTZ R38, R38, R45 ;  /* 0x0000002d26267220 */ /* 0x000fe20000410000 */
[----:B------:R-:W-:Y:S02]  /*10ac0*/  HADD2.F32 R50, -RZ, R44.H0_H0 ;  /* 0x2000002cff327230 */ /* 0x000fe40000004100 */
[----:B------:R-:W-:-:S02]  /*10ad0*/  HADD2.F32 R35, -RZ, R42.H0_H0 ;  /* 0x2000002aff237230 */ /* 0x000fc40000004100 */
[C---:B------:R-:W-:Y:S01]  /*10ae0*/  FMUL.FTZ R56, R34.reuse, R54 ;  /* 0x0000003622387220 */ /* 0x040fe20000410000 */
[----:B------:R-:W-:Y:S02]  /*10af0*/  HADD2.F32 R52, -RZ, R52.H1_H1 ;  /* 0x30000034ff347230 */ /* 0x000fe40000004100 */
[-C--:B------:R-:W-:Y:S01]  /*10b00*/  FMUL.FTZ R57, R34, R50.reuse ;  /* 0x0000003222397220 */ /* 0x080fe20000410000 */
[C---:B------:R-:W-:Y:S01]  /*10b10*/  FFMA.FTZ R34, R40.reuse, R45, -R55 ;  /* 0x0000002d28227223 */ /* 0x040fe20000010837 */
[----:B------:R-:W-:Y:S01]  /*10b20*/  F2FP.F16.E4M3.UNPACK_B R55, R53.H1 ;  /* 0x00000035ff37723e */ /* 0x000fe200030006ff */
[----:B------:R-:W-:Y:S01]  /*10b30*/  FFMA.FTZ R40, R40, R51, R38 ;  /* 0x0000003328287223 */ /* 0x000fe20000010026 */
[C---:B------:R-:W-:Y:S01]  /*10b40*/  FFMA.FTZ R38, R35.reuse, R50, -R56 ;  /* 0x0000003223267223 */ /* 0x040fe20000010838 */
[----:B------:R-:W-:Y:S02]  /*10b50*/  HADD2.F32 R50, -RZ, R44.H1_H1 ;  /* 0x3000002cff327230 */ /* 0x000fe40000004100 */
[----:B------:R-:W-:Y:S01]  /*10b60*/  FFMA.FTZ R35, R35, R54, R57 ;  /* 0x0000003623237223 */ /* 0x000fe20000010039 */
[----:B------:R-:W-:Y:S01]  /*10b70*/  HADD2.F32 R53, -RZ, R55.H0_H0 ;  /* 0x20000037ff357230 */ /* 0x000fe20000004100 */
[----:B------:R-:W-:Y:S01]  /*10b80*/  F2FP.SATFINITE.E4M3.F32.PACK_AB_MERGE_C R31, R34, R31, RZ ;  /* 0x0000001f221f723e */ /* 0x000fe200048070ff */
[----:B------:R-:W-:Y:S01]  /*10b90*/  HADD2.F32 R44, -RZ, R48.H0_H0 ;  /* 0x20000030ff2c7230 */ /* 0x000fe20000004100 */
[----:B------:R-:W-:Y:S01]  /*10ba0*/  F2FP.SATFINITE.E4M3.F32.PACK_AB_MERGE_C R33, R40, R33, RZ ;  /* 0x000000212821723e */ /* 0x000fe200048070ff */
[----:B------:R-:W-:Y:S01]  /*10bb0*/  HADD2.F32 R51, -RZ, R49.H0_H0 ;  /* 0x20000031ff337230 */ /* 0x000fe20000004100 */
[----:B------:R-:W-:Y:S01]  /*10bc0*/  F2FP.SATFINITE.E4M3.F32.PACK_AB_MERGE_C R5, R26, R5, R31 ;  /* 0x000000051a05723e */ /* 0x000fe2000480701f */
[----:B------:R-:W-:-:S02]  /*10bd0*/  HADD2.F32 R43, -RZ, R43.H1_H1 ;  /* 0x3000002bff2b7230 */ /* 0x000fc40000004100 */
[C---:B------:R-:W-:Y:S01]  /*10be0*/  FMUL.FTZ R54, R44.reuse, R53 ;  /* 0x000000352c367220 */ /* 0x040fe20000410000 */
[----:B------:R-:W-:Y:S02]  /*10bf0*/  HADD2.F32 R45, -RZ, R47.H0_H0 ;  /* 0x2000002fff2d7230 */ /* 0x000fe40000004100 */
[-C--:B------:R-:W-:Y:S01]  /*10c00*/  FMUL.FTZ R56, R44, R51.reuse ;  /* 0x000000332c387220 */ /* 0x080fe20000410000 */
[----:B------:R-:W-:Y:S02]  /*10c10*/  HADD2.F32 R42, -RZ, R42.H1_H1 ;  /* 0x3000002aff2a7230 */ /* 0x000fe40000004100 */
[C---:B------:R-:W-:Y:S01]  /*10c20*/  FMUL.FTZ R57, R43.reuse, R52 ;  /* 0x000000342b397220 */ /* 0x040fe20000410000 */
[----:B------:R-:W-:Y:S01]  /*10c30*/  FMUL.FTZ R59, R43, R50 ;  /* 0x000000322b3b7220 */ /* 0x000fe20000410000 */
[C---:B------:R-:W-:Y:S01]  /*10c40*/  FFMA.FTZ R44, R45.reuse, R51, -R54 ;  /* 0x000000332d2c7223 */ /* 0x040fe20000010836 */
[----:B------:R-:W-:Y:S01]  /*10c50*/  F2FP.F16.E4M3.UNPACK_B R54, R32.H1 ;  /* 0x00000020ff36723e */ /* 0x000fe200030006ff */
[----:B------:R-:W-:Y:S01]  /*10c60*/  FFMA.FTZ R45, R45, R53, R56 ;  /* 0x000000352d2d7223 */ /* 0x000fe20000010038 */
[----:B------:R-:W-:Y:S01]  /*10c70*/  F2FP.F16.E4M3.UNPACK_B R51, R29.H1 ;  /* 0x0000001dff33723e */ /* 0x000fe200030006ff */
[----:B------:R-:W-:Y:S01]  /*10c80*/  FFMA.FTZ R43, R42, R50, -R57 ;  /* 0x000000322a2b7223 */ /* 0x000fe20000010839 */
[----:B------:R-:W-:-:S02]  /*10c90*/  HADD2.F32 R53, -RZ, R49.H1_H1 ;  /* 0x30000031ff357230 */ /* 0x000fc40000004100 */
[----:B------:R-:W-:Y:S01]  /*10ca0*/  FFMA.FTZ R42, R42, R52, R59 ;  /* 0x000000342a2a7223 */ /* 0x000fe2000001003b */
[----:B------:R-:W-:Y:S01]  /*10cb0*/  HADD2.F32 R56, -RZ, R55.H1_H1 ;  /* 0x30000037ff387230 */ /* 0x000fe20000004100 */
[----:B------:R-:W-:Y:S01]  /*10cc0*/  F2FP.SATFINITE.E4M3.F32.PACK_AB_MERGE_C R25, R24, R25, R33 ;  /* 0x000000191819723e */ /* 0x000fe20004807021 */
[----:B------:R-:W-:Y:S02]  /*10cd0*/  HADD2.F32 R49, -RZ, R47.H1_H1 ;  /* 0x3000002fff317230 */ /* 0x000fe40000004100 */
[----:B------:R-:W-:Y:S02]  /*10ce0*/  HADD2.F32 R50, -RZ, R48.H1_H1 ;  /* 0x30000030ff327230 */ /* 0x000fe40000004100 */
[----:B------:R-:W-:Y:S02]  /*10cf0*/  HADD2.F32 R55, -RZ, R54.H0_H0 ;  /* 0x20000036ff377230 */ /* 0x000fe40000004100 */
[----:B------:R-:W-:Y:S02]  /*10d00*/  HADD2.F32 R47, -RZ, R46.H0_H0 ;  /* 0x2000002eff2f7230 */ /* 0x000fe40000004100 */
[----:B------:R-:W-:Y:S01]  /*10d10*/  FMUL.FTZ R58, R50, R56 ;  /* 0x00000038323a7220 */ /* 0x000fe20000410000 */
[----:B------:R-:W-:-:S02]  /*10d20*/  HADD2.F32 R52, -RZ, R51.H0_H0 ;  /* 0x20000033ff347230 */ /* 0x000fc40000004100 */
[----:B------:R-:W-:Y:S01]  /*10d30*/  FMUL.FTZ R59, R50, R53 ;  /* 0x00000035323b7220 */ /* 0x000fe20000410000 */
[----:B------:R-:W-:Y:S02]  /*10d40*/  HADD2.F32 R48, -RZ, R41.H0_H0 ;  /* 0x20000029ff307230 */ /* 0x000fe40000004100 */
[C---:B------:R-:W-:Y:S01]  /*10d50*/  FMUL.FTZ R57, R47.reuse, R55 ;  /* 0x000000372f397220 */ /* 0x040fe20000410000 */
[----:B------:R-:W-:Y:S02]  /*10d60*/  HADD2.F32 R54, -RZ, R54.H1_H1 ;  /* 0x30000036ff367230 */ /* 0x000fe40000004100 */
[----:B------:R-:W-:Y:S01]  /*10d70*/  FMUL.FTZ R50, R47, R52 ;  /* 0x000000342f327220 */ /* 0x000fe20000410000 */
[----:B------:R-:W-:Y:S02]  /*10d80*/  HADD2.F32 R46, -RZ, R46.H1_H1 ;  /* 0x3000002eff2e7230 */ /* 0x000fe40000004100 */
[----:B------:R-:W-:Y:S01]  /*10d90*/  FFMA.FTZ R47, R49, R53, -R58 ;  /* 0x00000035312f7223 */ /* 0x000fe2000001083a */
[----:B------:R-:W-:-:S02]  /*10da0*/  HADD2.F32 R51, -RZ, R51.H1_H1 ;  /* 0x30000033ff337230 */ /* 0x000fc40000004100 */
[----:B------:R-:W-:Y:S01]  /*10db0*/  FFMA.FTZ R60, R49, R56, R59 ;  /* 0x00000038313c7223 */ /* 0x000fe2000001003b */
[C---:B------:R-:W-:Y:S01]  /*10dc0*/  FFMA.FTZ R57, R48.reuse, R52, -R57 ;  /* 0x0000003430397223 */ /* 0x040fe20000010839 */
[----:B------:R-:W-:Y:S01]  /*10dd0*/  FFMA.FTZ R55, R48, R55, R50 ;  /* 0x0000003730377223 */ /* 0x000fe20000010032 */
[----:B------:R-:W-:Y:S01]  /*10de0*/  F2FP.F16.E4M3.UNPACK_B R49, R32 ;  /* 0x00000020ff31723e */ /* 0x000fe200020006ff */
[----:B------:R-:W-:Y:S01]  /*10df0*/  HADD2.F32 R41, -RZ, R41.H1_H1 ;  /* 0x30000029ff297230 */ /* 0x000fe20000004100 */
[----:B------:R-:W-:Y:S01]  /*10e00*/  F2FP.F16.E4M3.UNPACK_B R48, R29 ;  /* 0x0000001dff30723e */ /* 0x000fe200020006ff */
[C---:B------:R-:W-:Y:S01]  /*10e10*/  FMUL.FTZ R50, R46.reuse, R54 ;  /* 0x000000362e327220 */ /* 0x040fe20000410000 */
[----:B------:R-:W-:Y:S01]  /*10e20*/  FMUL.FTZ R29, R46, R51 ;  /* 0x000000332e1d7220 */ /* 0x000fe20000410000 */
[----:B------:R-:W-:Y:S02]  /*10e30*/  HADD2.F32 R46, -RZ, R49.H0_H0 ;  /* 0x20000031ff2e7230 */ /* 0x000fe40000004100 */
[----:B------:R-:W-:-:S02]  /*10e40*/  HADD2.F32 R32, -RZ, R39.H0_H0 ;  /* 0x20000027ff207230 */ /* 0x000fc40000004100 */
[C---:B------:R-:W-:Y:S01]  /*10e50*/  FFMA.FTZ R56, R41.reuse, R51, -R50 ;  /* 0x0000003329387223 */ /* 0x040fe20000010832 */
[----:B------:R-:W-:Y:S01]  /*10e60*/  FFMA.FTZ R54, R41, R54, R29 ;  /* 0x0000003629367223 */ /* 0x000fe2000001001d */
[----:B------:R-:W-:Y:S02]  /*10e70*/  HADD2.F32 R41, -RZ, R48.H0_H0 ;  /* 0x20000030ff297230 */ /* 0x000fe40000004100 */
        /* <DEDUP_REMOVED lines=9> */
[----:B------:R-:W-:Y:S01]  /*10f10*/  FFMA.FTZ R51, R29, R46, R32 ;  /* 0x0000002e1d337223 */ /* 0x000fe20000010020 */
[C---:B------:R-:W-:Y:S01]  /*10f20*/  FMUL.FTZ R53, R39.reuse, R49 ;  /* 0x0000003127357220 */ /* 0x040fe20000410000 */
[----:B------:R-:W-:Y:S01]  /*10f30*/  F2FP.F16.E4M3.UNPACK_B R29, R20.H1 ;  /* 0x00000014ff1d723e */ /* 0x000fe200030006ff */
[-C--:B------:R-:W-:Y:S01]  /*10f40*/  FMUL.FTZ R46, R39, R48.reuse ;  /* 0x00000030272e7220 */ /* 0x080fe20000410000 */
[----:B------:R-:W-:Y:S02]  /*10f50*/  HADD2.F32 R39, -RZ, R41.H0_H0 ;  /* 0x20000029ff277230 */ /* 0x000fe40000004100 */
[----:B------:R-:W-:Y:S01]  /*10f60*/  FFMA.FTZ R53, R30, R48, -R53 ;  /* 0x000000301e357223 */ /* 0x000fe20000010835 */
[----:B------:R-:W-:-:S02]  /*10f70*/  HADD2.F32 R32, -RZ, R27.H0_H0 ;  /* 0x2000001bff207230 */ /* 0x000fc40000004100 */
[----:B------:R-:W-:Y:S01]  /*10f80*/  FFMA.FTZ R52, R30, R49, R46 ;  /* 0x000000311e347223 */ /* 0x000fe2000001002e */
[--C-:B------:R-:W-:Y:S01]  /*10f90*/  HADD2.F32 R30, -RZ, R29.reuse.H0_H0 ;  /* 0x2000001dff1e7230 */ /* 0x100fe20000004100 */
[----:B------:R-:W-:Y:S01]  /*10fa0*/  F2FP.F16.E4M3.UNPACK_B R20, R20 ;  /* 0x00000014ff14723e */ /* 0x000fe200020006ff */
[----:B------:R-:W-:Y:S02]  /*10fb0*/  HADD2.F32 R46, -RZ, R29.H1_H1 ;  /* 0x3000001dff2e7230 */ /* 0x000fe40000004100 */
[C---:B------:R-:W-:Y:S01]  /*10fc0*/  FMUL.FTZ R58, R32.reuse, R39 ;  /* 0x00000027203a7220 */ /* 0x040fe20000410000 */
[----:B------:R-:W-:Y:S02]  /*10fd0*/  HADD2.F32 R29, -RZ, R7.H0_H0 ;  /* 0x20000007ff1d7230 */ /* 0x000fe40000004100 */
[----:B------:R-:W-:Y:S01]  /*10fe0*/  FMUL.FTZ R32, R32, R30 ;  /* 0x0000001e20207220 */ /* 0x000fe20000410000 */
[----:B------:R-:W-:Y:S01]  /*10ff0*/  HADD2.F32 R48, -RZ, R41.H1_H1 ;  /* 0x30000029ff307230 */ /* 0x000fe20000004100 */
[----:B------:R-:W-:Y:S01]  /*11000*/  F2FP.SATFINITE.E4M3.F32.PACK_AB_MERGE_C R54, R54, R55, RZ ;  /* 0x000000373636723e */ /* 0x000fe200048070ff */
[----:B------:R-:W-:-:S02]  /*11010*/  HADD2.F32 R27, -RZ, R27.H1_H1 ;  /* 0x3000001bff1b7230 */ /* 0x000fc40000004100 */
[C---:B------:R-:W-:Y:S01]  /*11020*/  FFMA.FTZ R58, R29.reuse, R30, -R58 ;  /* 0x0000001e1d3a7223 */ /* 0x040fe2000001083a */
[----:B------:R-:W-:Y:S02]  /*11030*/  HADD2.F32 R7, -RZ, R7.H1_H1 ;  /* 0x30000007ff077230 */ /* 0x000fe40000004100 */
[----:B------:R-:W-:Y:S01]  /*11040*/  FFMA.FTZ R32, R29, R39, R32 ;  /* 0x000000271d207223 */ /* 0x000fe20000010020 */
[----:B------:R-:W-:Y:S01]  /*11050*/  F2FP.F16.E4M3.UNPACK_B R29, R21 ;  /* 0x00000015ff1d723e */ /* 0x000fe200020006ff */
[C---:B------:R-:W-:Y:S01]  /*11060*/  FMUL.FTZ R30, R27.reuse, R48 ;  /* 0x000000301b1e7220 */ /* 0x040fe20000410000 */
[-C--:B------:R-:W-:Y:S01]  /*11070*/  FMUL.FTZ R27, R27, R46.reuse ;  /* 0x0000002e1b1b7220 */ /* 0x080fe20000410000 */
[--C-:B------:R-:W-:Y:S01]  /*11080*/  HADD2.F32 R21, -RZ, R20.reuse.H0_H0 ;  /* 0x20000014ff157230 */ /* 0x100fe20000004100 */
[----:B------:R-:W-:Y:S01]  /*11090*/  F2FP.SATFINITE.E4M3.F32.PACK_AB_MERGE_C R24, R52, R51, R54 ;  /* 0x000000333418723e */ /* 0x000fe20004807036 */
[C---:B------:R-:W-:Y:S01]  /*110a0*/  FFMA.FTZ R49, R7.reuse, R46, -R30 ;  /* 0x0000002e07317223 */ /* 0x040fe2000001081e */
[----:B------:R-:W-:Y:S01]  /*110b0*/  FFMA.FTZ R59, R7, R48, R27 ;  /* 0x00000030073b7223 */ /* 0x000fe2000001001b */
[----:B------:R-:W-:-:S02]  /*110c0*/  HADD2.F32 R27, -RZ, R20.H1_H1 ;  /* 0x30000014ff1b7230 */ /* 0x000fc40000004100 */
[--C-:B------:R-:W-:Y:S01]  /*110d0*/  HADD2.F32 R30, -RZ, R29.reuse.H0_H0 ;  /* 0x2000001dff1e7230 */ /* 0x100fe20000004100 */
[----:B------:R-:W-:Y:S01]  /*110e0*/  F2FP.SATFINITE.E4M3.F32.PACK_AB_MERGE_C R49, R49, R58, RZ ;  /* 0x0000003a3131723e */ /* 0x000fe200048070ff */
[--C-:B------:R-:W-:Y:S01]  /*110f0*/  HADD2.F32 R7, -RZ, R6.reuse.H0_H0 ;  /* 0x20000006ff077230 */ /* 0x100fe20000004100 */
[----:B------:R-:W-:Y:S01]  /*11100*/  F2FP.SATFINITE.E4M3.F32.PACK_AB_MERGE_C R32, R59, R32, RZ ;  /* 0x000000203b20723e */ /* 0x000fe200048070ff */
[----:B------:R-:W-:Y:S02]  /*11110*/  HADD2.F32 R29, -RZ, R29.H1_H1 ;  /* 0x3000001dff1d7230 */ /* 0x000fe40000004100 */
[----:B------:R-:W-:Y:S02]  /*11120*/  HADD2.F32 R20, -RZ, R6.H1_H1 ;  /* 0x30000006ff147230 */ /* 0x000fe40000004100 */
[C---:B------:R-:W-:Y:S01]  /*11130*/  FMUL.FTZ R39, R7.reuse, R30 ;  /* 0x0000001e07277220 */ /* 0x040fe20000410000 */
[--C-:B------:R-:W-:Y:S02]  /*11140*/  HADD2.F32 R6, -RZ, R4.reuse.H0_H0 ;  /* 0x20000004ff067230 */ /* 0x100fe40000004100 */
[----:B------:R-:W-:Y:S01]  /*11150*/  FMUL.FTZ R7, R7, R21 ;  /* 0x0000001507077220 */ /* 0x000fe20000410000 */
[----:B------:R-:W-:-:S02]  /*11160*/  HADD2.F32 R4, -RZ, R4.H1_H1 ;  /* 0x30000004ff047230 */ /* 0x000fc40000004100 */
[C---:B------:R-:W-:Y:S01]  /*11170*/  FMUL.FTZ R41, R20.reuse, R29 ;  /* 0x0000001d14297220 */ /* 0x040fe20000410000 */
[----:B------:R-:W-:Y:S01]  /*11180*/  FMUL.FTZ R20, R20, R27 ;  /* 0x0000001b14147220 */ /* 0x000fe20000410000 */
[C---:B------:R-:W-:Y:S01]  /*11190*/  FFMA.FTZ R39, R6.reuse, R21, -R39 ;  /* 0x0000001506277223 */ /* 0x040fe20000010827 */
[----:B------:R-:W-:Y:S01]  /*111a0*/  FFMA.FTZ R30, R6, R30, R7 ;  /* 0x0000001e061e7223 */ /* 0x000fe20000010007 */
[C---:B------:R-:W-:Y:S01]  /*111b0*/  FFMA.FTZ R6, R4.reuse, R27, -R41 ;  /* 0x0000001b04067223 */ /* 0x040fe20000010829 */
[----:B------:R-:W-:Y:S01]  /*111c0*/  FFMA.FTZ R29, R4, R29, R20 ;  /* 0x0000001d041d7223 */ /* 0x000fe20000010014 */
[----:B------:R-:W-:Y:S02]  /*111d0*/  F2FP.SATFINITE.E4M3.F32.PACK_AB_MERGE_C R7, R47, R44, RZ ;  /* 0x0000002c2f07723e */ /* 0x000fe400048070ff */
[----:B------:R-:W-:Y:S02]  /*111e0*/  F2FP.SATFINITE.E4M3.F32.PACK_AB_MERGE_C R4, R56, R57, RZ ;  /* 0x000000393804723e */ /* 0x000fe400048070ff */
[----:B------:R-:W-:-:S02]  /*111f0*/  F2FP.SATFINITE.E4M3.F32.PACK_AB_MERGE_C R27, R60, R45, RZ ;  /* 0x0000002d3c1b723e */ /* 0x000fc400048070ff */
[----:B------:R-:W-:Y:S02]  /*11200*/  F2FP.SATFINITE.E4M3.F32.PACK_AB_MERGE_C R7, R43, R38, R7 ;  /* 0x000000262b07723e */ /* 0x000fe40004807007 */
[----:B------:R-:W-:Y:S02]  /*11210*/  F2FP.SATFINITE.E4M3.F32.PACK_AB_MERGE_C R4, R53, R50, R4 ;  /* 0x000000323504723e */ /* 0x000fe40004807004 */
[----:B------:R-:W-:Y:S02]  /*11220*/  F2FP.SATFINITE.E4M3.F32.PACK_AB_MERGE_C R6, R6, R39, R49 ;  /* 0x000000270606723e */ /* 0x000fe40004807031 */
[----:B------:R-:W-:Y:S02]  /*11230*/  F2FP.SATFINITE.E4M3.F32.PACK_AB_MERGE_C R27, R42, R35, R27 ;  /* 0x000000232a1b723e */ /* 0x000fe4000480701b */
[----:B------:R-:W-:Y:S01]  /*11240*/  F2FP.SATFINITE.E4M3.F32.PACK_AB_MERGE_C R26, R29, R30, R32 ;  /* 0x0000001e1d1a723e */ /* 0x000fe20004807020 */
[----:B------:R3:W-:Y:S04]  /*11250*/  STS.128 [R61+0x18000], R4 ;  /* 0x018000043d007388 */ /* 0x0007e80000000c00 */
[----:B------:R3:W-:Y:S02]  /*11260*/  STS.128 [R28+0x18000], R24 ;  /* 0x018000181c007388 */ /* 0x0007e40000000c00 */
.L_x_1909:
[----:B------:R-:W-:Y:S05]  /*11270*/  BSYNC B1 ;  /* 0x0000000000017941 */ /* 0x000fea0003800000 */
.L_x_1908:
[----:B------:R-:W-:Y:S05]  /*11280*/  @P0 BRA `(.L_x_1893) ;  /* 0x0000000c00f80947 */ /* 0x000fea0003800000 */
[----:B------:R-:W4:Y:S01]  /*11290*/  LDL R51, [R1+0x80] ;  /* 0x0000800001337983 */ /* 0x000f220000100800 */
[----:B--23-5:R-:W-:Y:S01]  /*112a0*/  LEA.HI R4, R3, R0, RZ, 0x1c ;  /* 0x0000000003047211 */ /* 0x02cfe200078fe0ff */
[----:B-1----:R-:W-:Y:S01]  /*112b0*/  IMAD.SHL.U32 R24, R37, 0x80, RZ ;  /* 0x0000008025187824 */ /* 0x002fe200078e00ff */
[----:B------:R-:W-:Y:S02]  /*112c0*/  SHF.R.S32.HI R6, RZ, 0x1f, R37 ;  /* 0x0000001fff067819 */ /* 0x000fe40000011425 */
[----:B------:R-:W-:Y:S02]  /*112d0*/  SHF.R.S32.HI R21, RZ, 0x1f, R4 ;  /* 0x0000001fff157819 */ /* 0x000fe40000011404 */
[----:B------:R-:W-:Y:S02]  /*112e0*/  SHF.R.U32.HI R0, RZ, 0x8, R12 ;  /* 0x00000008ff007819 */ /* 0x000fe4000001160c */
[----:B0-----:R-:W-:Y:S01]  /*112f0*/  LEA.HI R25, R21, R4, RZ, 0x3 ;  /* 0x0000000415197211 */ /* 0x001fe200078f18ff */
[----:B------:R-:W-:Y:S01]  /*11300*/  IMAD.SHL.U32 R21, R4, 0x10, RZ ;  /* 0x0000001004157824 */ /* 0x000fe200078e00ff */
[----:B------:R-:W-:-:S02]  /*11310*/  LOP3.LUT R26, R24, 0x380, RZ, 0xc0, !PT ;  /* 0x00000380181a7812 */ /* 0x000fc400078ec0ff */
[----:B------:R-:W-:Y:S01]  /*11320*/  LEA.HI R37, R6, R37, RZ, 0x3 ;  /* 0x0000002506257211 */ /* 0x000fe200078f18ff */
[----:B------:R-:W-:Y:S01]  /*11330*/  IMAD.SHL.U32 R25, R25, 0x800, RZ ;  /* 0x0000080019197824 */ /* 0x000fe200078e00ff */
[----:B------:R-:W-:Y:S02]  /*11340*/  LOP3.LUT R3, R12, 0xff, RZ, 0xc0, !PT ;  /* 0x000000ff0c037812 */ /* 0x000fe400078ec0ff */
[----:B------:R-:W-:Y:S01]  /*11350*/  LOP3.LUT R4, R0, 0xff, RZ, 0xc0, !PT ;  /* 0x000000ff00047812 */ /* 0x000fe200078ec0ff */
[----:B------:R-:W-:Y:S01]  /*11360*/  IMAD.SHL.U32 R37, R37, 0x80, RZ ;  /* 0x0000008025257824 */ /* 0x000fe200078e00ff */
[----:B------:R-:W-:Y:S02]  /*11370*/  LOP3.LUT R0, R26, 0x70, R21, 0xf8, !PT ;  /* 0x000000701a007812 */ /* 0x000fe400078ef815 */
[----:B------:R-:W-:Y:S02]  /*11380*/  PRMT R21, R4, 0x7604, R3 ;  /* 0x0000760404157816 */ /* 0x000fe40000000003 */
[----:B------:R-:W-:-:S02]  /*11390*/  SHF.R.U32.HI R4, RZ, 0x8, R15 ;  /* 0x00000008ff047819 */ /* 0x000fc4000001160f */
[----:B------:R-:W-:Y:S02]  /*113a0*/  SHF.R.U32.HI R27, RZ, 0x3, R26 ;  /* 0x00000003ff1b7819 */ /* 0x000fe4000001161a */
[----:B------:R-:W-:Y:S02]  /*113b0*/  SHF.R.U32.HI R6, RZ, 0x8, R13 ;  /* 0x00000008ff067819 */ /* 0x000fe4000001160d */
[----:B------:R-:W-:Y:S02]  /*113c0*/  SHF.R.U32.HI R20, RZ, 0x8, R14 ;  /* 0x00000008ff147819 */ /* 0x000fe4000001160e */
[----:B------:R-:W-:Y:S02]  /*113d0*/  LOP3.LUT R3, R15, 0xff, RZ, 0xc0, !PT ;  /* 0x000000ff0f037812 */ /* 0x000fe400078ec0ff */
[----:B------:R-:W-:Y:S02]  /*113e0*/  LOP3.LUT R4, R4, 0xff, RZ, 0xc0, !PT ;  /* 0x000000ff04047812 */ /* 0x000fe400078ec0ff */
[----:B------:R-:W-:-:S02]  /*113f0*/  LOP3.LUT R0, R0, R27, RZ, 0x3c, !PT ;  /* 0x0000001b00007212 */ /* 0x000fc400078e3cff */
[----:B------:R-:W-:Y:S02]  /*11400*/  LOP3.LUT R37, R37, 0xfffffc00, RZ, 0xc0, !PT ;  /* 0xfffffc0025257812 */ /* 0x000fe400078ec0ff */
[----:B------:R-:W-:Y:S02]  /*11410*/  LOP3.LUT R25, R25, 0xffffc000, RZ, 0xc0, !PT ;  /* 0xffffc00019197812 */ /* 0x000fe400078ec0ff */
[----:B------:R-:W-:Y:S02]  /*11420*/  LOP3.LUT R5, R13, 0xff, RZ, 0xc0, !PT ;  /* 0x000000ff0d057812 */ /* 0x000fe400078ec0ff */
[----:B------:R-:W-:Y:S02]  /*11430*/  LOP3.LUT R7, R14, 0xff, RZ, 0xc0, !PT ;  /* 0x000000ff0e077812 */ /* 0x000fe400078ec0ff */
[----:B------:R-:W-:Y:S02]  /*11440*/  LOP3.LUT R6, R6, 0xff, RZ, 0xc0, !PT ;  /* 0x000000ff06067812 */ /* 0x000fe400078ec0ff */
[----:B------:R-:W-:-:S02]  /*11450*/  LOP3.LUT R24, R20, 0xff, RZ, 0xc0, !PT ;  /* 0x000000ff14187812 */ /* 0x000fc400078ec0ff */
[----:B------:R-:W-:Y:S02]  /*11460*/  PRMT R28, R4, 0x7604, R3 ;  /* 0x00007604041c7816 */ /* 0x000fe40000000003 */
[----:B------:R-:W-:Y:S02]  /*11470*/  IADD3 R3, R0, R25, R37 ;  /* 0x0000001900037210 */ /* 0x000fe40007ffe025 */
[----:B------:R-:W-:Y:S02]  /*11480*/  PRMT R20, R6, 0x7604, R5 ;  /* 0x0000760406147816 */ /* 0x000fe40000000005 */
[----:B------:R-:W-:Y:S01]  /*11490*/  PRMT R29, R24, 0x7604, R7 ;  /* 0x00007604181d7816 */ /* 0x000fe20000000007 */
[----:B------:R-:W-:Y:S01]  /*114a0*/  IMAD.IADD R0, R22, 0x1, R3 ;  /* 0x0000000116007824 */ /* 0x000fe200078e0203 */
[----:B------:R-:W-:Y:S02]  /*114b0*/  SHF.R.U32.HI R6, RZ, 0x8, R8 ;  /* 0x00000008ff067819 */ /* 0x000fe40000011608 */
[----:B------:R-:W-:-:S02]  /*114c0*/  SHF.R.U32.HI R24, RZ, 0x8, R9 ;  /* 0x00000008ff187819 */ /* 0x000fc40000011609 */
[----:B------:R-:W-:Y:S02]  /*114d0*/  LOP3.LUT R5, R8, 0xff, RZ, 0xc0, !PT ;  /* 0x000000ff08057812 */ /* 0x000fe400078ec0ff */
[----:B------:R-:W-:Y:S02]  /*114e0*/  LOP3.LUT R6, R6, 0xff, RZ, 0xc0, !PT ;  /* 0x000000ff06067812 */ /* 0x000fe400078ec0ff */
[----:B------:R-:W-:Y:S02]  /*114f0*/  LOP3.LUT R3, R24, 0xff, RZ, 0xc0, !PT ;  /* 0x000000ff18037812 */ /* 0x000fe400078ec0ff */
[----:B------:R-:W0:Y:S01]  /*11500*/  LDS.128 R24, [R0+0x18000] ;  /* 0x0180000000187984 */ /* 0x000e220000000c00 */
[----:B------:R-:W-:Y:S02]  /*11510*/  PRMT R33, R6, 0x7604, R5 ;  /* 0x0000760406217816 */ /* 0x000fe40000000005 */
[----:B------:R-:W-:Y:S02]  /*11520*/  SHF.R.U32.HI R35, RZ, 0x8, R11 ;  /* 0x00000008ff237819 */ /* 0x000fe4000001160b */
[----:B------:R-:W-:-:S02]  /*11530*/  LOP3.LUT R34, R11, 0xff, RZ, 0xc0, !PT ;  /* 0x000000ff0b227812 */ /* 0x000fc400078ec0ff */
[----:B------:R-:W-:Y:S02]  /*11540*/  LOP3.LUT R35, R35, 0xff, RZ, 0xc0, !PT ;  /* 0x000000ff23237812 */ /* 0x000fe400078ec0ff */
[----:B------:R-:W-:Y:S02]  /*11550*/  LOP3.LUT R30, R9, 0xff, RZ, 0xc0, !PT ;  /* 0x000000ff091e7812 */ /* 0x000fe400078ec0ff */
[----:B------:R-:W-:Y:S02]  /*11560*/  PRMT R34, R35, 0x7604, R34 ;  /* 0x0000760423227816 */ /* 0x000fe40000000022 */
[----:B------:R-:W-:Y:S02]  /*11570*/  SHF.R.U32.HI R35, RZ, 0x10, R9 ;  /* 0x00000010ff237819 */ /* 0x000fe40000011609 */
[----:B------:R-:W-:Y:S02]  /*11580*/  PRMT R30, R3, 0x7604, R30 ;  /* 0x00007604031e7816 */ /* 0x000fe4000000001e */
[----:B------:R-:W-:Y:S01]  /*11590*/  SHF.R.U32.HI R3, RZ, 0x10, R13 ;  /* 0x00000010ff037819 */ /* 0x000fe2000001160d */
[----:B------:R-:W-:Y:S01]  /*115a0*/  IMAD.U32 R35, R35, 0x10000, RZ ;  /* 0x0001000023237824 */ /* 0x000fe200078e00ff */
[----:B------:R-:W-:-:S02]  /*115b0*/  SHF.R.U32.HI R39, RZ, 0x10, R11 ;  /* 0x00000010ff277819 */ /* 0x000fc4000001160b */
[----:B------:R-:W-:Y:S01]  /*115c0*/  SHF.R.U32.HI R32, RZ, 0x8, R10 ;  /* 0x00000008ff207819 */ /* 0x000fe2000001160a */
[----:B------:R-:W-:Y:S01]  /*115d0*/  IMAD.U32 R3, R3, 0x10000, RZ ;  /* 0x0001000003037824 */ /* 0x000fe200078e00ff */
[----:B------:R-:W-:Y:S01]  /*115e0*/  LOP3.LUT R31, R10, 0xff, RZ, 0xc0, !PT ;  /* 0x000000ff0a1f7812 */ /* 0x000fe200078ec0ff */
[----:B------:R-:W-:Y:S01]  /*115f0*/  IMAD.U32 R39, R39, 0x10000, RZ ;  /* 0x0001000027277824 */ /* 0x000fe200078e00ff */
[----:B------:R-:W-:Y:S02]  /*11600*/  LOP3.LUT R32, R32, 0xff, RZ, 0xc0, !PT ;  /* 0x000000ff20207812 */ /* 0x000fe400078ec0ff */
[----:B------:R-:W-:Y:S02]  /*11610*/  LOP3.LUT R35, R30, 0xff0000, R35, 0xf8, !PT ;  /* 0x00ff00001e237812 */ /* 0x000fe400078ef823 */
[----:B------:R-:W-:Y:S02]  /*11620*/  PRMT R37, R32, 0x7604, R31 ;  /* 0x0000760420257816 */ /* 0x000fe4000000001f */
[----:B------:R-:W-:-:S02]  /*11630*/  LOP3.LUT R3, R20, 0xff0000, R3, 0xf8, !PT ;  /* 0x00ff000014037812 */ /* 0x000fc400078ef803 */
[----:B------:R-:W-:Y:S02]  /*11640*/  LOP3.LUT R39, R34, 0xff0000, R39, 0xf8, !PT ;  /* 0x00ff000022277812 */ /* 0x000fe400078ef827 */
[----:B------:R-:W-:Y:S02]  /*11650*/  LOP3.LUT R38, R35, 0xff000000, R9, 0xf8, !PT ;  /* 0xff00000023267812 */ /* 0x000fe400078ef809 */
[----:B------:R-:W-:Y:S02]  /*11660*/  SHF.R.U32.HI R31, RZ, 0x10, R15 ;  /* 0x00000010ff1f7819 */ /* 0x000fe4000001160f */
[----:B------:R-:W-:Y:S02]  /*11670*/  LOP3.LUT R29, R29, 0xff0000, R14, 0xf8, !PT ;  /* 0x00ff00001d1d7812 */ /* 0x000fe400078ef80e */
[----:B------:R-:W-:Y:S01]  /*11680*/  LOP3.LUT R33, R33, 0xff0000, R8, 0xf8, !PT ;  /* 0x00ff000021217812 */ /* 0x000fe200078ef808 */
[----:B------:R-:W-:Y:S01]  /*11690*/  IMAD.U32 R31, R31, 0x10000, RZ ;  /* 0x000100001f1f7824 */ /* 0x000fe200078e00ff */
[----:B------:R-:W-:-:S02]  /*116a0*/  LOP3.LUT R13, R3, 0xff000000, R13, 0xf8, !PT ;  /* 0xff000000030d7812 */ /* 0x000fc400078ef80d */
[----:B------:R-:W-:Y:S02]  /*116b0*/  LOP3.LUT R37, R37, 0xff0000, R10, 0xf8, !PT ;  /* 0x00ff000025257812 */ /* 0x000fe400078ef80a */
[----:B------:R-:W-:Y:S02]  /*116c0*/  LOP3.LUT R42, R39, 0xff000000, R11, 0xf8, !PT ;  /* 0xff000000272a7812 */ /* 0x000fe400078ef80b */
[----:B------:R-:W-:Y:S02]  /*116d0*/  F2FP.F16.E4M3.UNPACK_B R39, R38 ;  /* 0x00000026ff27723e */ /* 0x000fe400020006ff */
[----:B0-----:R-:W-:Y:S02]  /*116e0*/  F2FP.F16.E4M3.UNPACK_B R11, R25 ;  /* 0x00000019ff0b723e */ /* 0x001fe400020006ff */
[----:B------:R-:W-:Y:S01]  /*116f0*/  LOP3.LUT R3, R29, 0xff000000, R14, 0xf8, !PT ;  /* 0xff0000001d037812 */ /* 0x000fe200078ef80e */
[--C-:B------:R-:W-:Y:S01]  /*11700*/  HADD2.F32 R40, -RZ, R39.reuse.H0_H0 ;  /* 0x20000027ff287230 */ /* 0x100fe20000004100 */
[----:B------:R-:W-:Y:S01]  /*11710*/  LOP3.LUT R29, R33, 0xff000000, R8, 0xf8, !PT ;  /* 0xff000000211d7812 */ /* 0x000fe200078ef808 */
[----:B------:R-:W-:Y:S01]  /*11720*/  HADD2.F32 R39, -RZ, R39.H1_H1 ;  /* 0x30000027ff277230 */ /* 0x000fe20000004100 */
[----:B------:R-:W-:-:S02]  /*11730*/  LOP3.LUT R21, R21, 0xff0000, R12, 0xf8, !PT ;  /* 0x00ff000015157812 */ /* 0x000fc400078ef80c */
[----:B------:R-:W-:Y:S02]  /*11740*/  LOP3.LUT R8, R37, 0xff000000, R10, 0xf8, !PT ;  /* 0xff00000025087812 */ /* 0x000fe400078ef80a */
[----:B------:R-:W-:Y:S02]  /*11750*/  F2FP.F16.E4M3.UNPACK_B R14, R13 ;  /* 0x0000000dff0e723e */ /* 0x000fe400020006ff */
[----:B------:R-:W-:Y:S02]  /*11760*/  LOP3.LUT R31, R28, 0xff0000, R31, 0xf8, !PT ;  /* 0x00ff00001c1f7812 */ /* 0x000fe400078ef81f */
[----:B------:R-:W-:Y:S01]  /*11770*/  LOP3.LUT R12, R21, 0xff000000, R12, 0xf8, !PT ;  /* 0xff000000150c7812 */ /* 0x000fe200078ef80c */
[----:B------:R-:W-:Y:S01]  /*11780*/  HADD2.F32 R28, -RZ, R14.H0_H0 ;  /* 0x2000000eff1c7230 */ /* 0x000fe20000004100 */
[----:B------:R-:W-:Y:S02]  /*11790*/  F2FP.F16.E4M3.UNPACK_B R21, R25.H1 ;  /* 0x00000019ff15723e */ /* 0x000fe400030006ff */
[----:B------:R-:W-:-:S02]  /*117a0*/  F2FP.F16.E4M3.UNPACK_B R25, R24 ;  /* 0x00000018ff19723e */ /* 0x000fc400020006ff */
[----:B------:R-:W-:Y:S02]  /*117b0*/  F2FP.F16.E4M3.UNPACK_B R35, R24.H1 ;  /* 0x00000018ff23723e */ /* 0x000fe400030006ff */
[-C--:B------:R-:W-:Y:S02]  /*117c0*/  F2FP.F16.E4M3.UNPACK_B R32, R27.reuse ;  /* 0x0000001bff20723e */ /* 0x080fe400020006ff */
[----:B------:R-:W-:Y:S02]  /*117d0*/  F2FP.F16.E4M3.UNPACK_B R37, R27.H1 ;  /* 0x0000001bff25723e */ /* 0x000fe400030006ff */
[----:B------:R-:W-:Y:S02]  /*117e0*/  F2FP.F16.E4M3.UNPACK_B R38, R38.H1 ;  /* 0x00000026ff26723e */ /* 0x000fe400030006ff */
[----:B------:R-:W-:Y:S01]  /*117f0*/  LOP3.LUT R34, R31, 0xff000000, R15, 0xf8, !PT ;  /* 0xff0000001f227812 */ /* 0x000fe200078ef80f */
[----:B----4-:R-:W0:Y:S02]  /*11800*/  LDS.128 R4, [R51+0x18000] ;  /* 0x0180000033047984 */ /* 0x010e240000000c00 */
[----:B0-----:R-:W-:-:S02]  /*11810*/  F2FP.F16.E4M3.UNPACK_B R10, R5 ;  /* 0x00000005ff0a723e */ /* 0x001fc400020006ff */
[----:B------:R-:W-:Y:S01]  /*11820*/  F2FP.F16.E4M3.UNPACK_B R20, R5.H1 ;  /* 0x00000005ff14723e */ /* 0x000fe200030006ff */
[--C-:B------:R-:W-:Y:S01]  /*11830*/  HADD2.F32 R5, -RZ, R11.reuse.H0_H0 ;  /* 0x2000000bff057230 */ /* 0x100fe20000004100 */
[-C--:B------:R-:W-:Y:S01]  /*11840*/  F2FP.F16.E4M3.UNPACK_B R30, R7.reuse ;  /* 0x00000007ff1e723e */ /* 0x080fe200020006ff */
[--C-:B------:R-:W-:Y:S01]  /*11850*/  HADD2.F32 R9, -RZ, R10.reuse.H0_H0 ;  /* 0x2000000aff097230 */ /* 0x100fe20000004100 */
[----:B------:R-:W-:Y:S01]  /*11860*/  F2FP.F16.E4M3.UNPACK_B R33, R7.H1 ;  /* 0x00000007ff21723e */ /* 0x000fe200030006ff */
[----:B------:R-:W-:Y:S02]  /*11870*/  HADD2.F32 R11, -RZ, R11.H1_H1 ;  /* 0x3000000bff0b7230 */ /* 0x000fe40000004100 */
[C---:B------:R-:W-:Y:S01]  /*11880*/  FMUL.FTZ R24, R5.reuse, R40 ;  /* 0x0000002805187220 */ /* 0x040fe20000410000 */
[----:B------:R-:W-:Y:S01]  /*11890*/  FMUL.FTZ R27, R5, R28 ;  /* 0x0000001c051b7220 */ /* 0x000fe20000410000 */
[----:B------:R-:W-:Y:S01]  /*118a0*/  HADD2.F32 R10, -RZ, R10.H1_H1 ;  /* 0x3000000aff0a7230 */ /* 0x000fe20000004100 */
[----:B------:R-:W-:Y:S01]  /*118b0*/  F2FP.F16.E4M3.UNPACK_B R31, R4.H1 ;  /* 0x00000004ff1f723e */ /* 0x000fe200030006ff */
[C---:B------:R-:W-:Y:S01]  /*118c0*/  FFMA.FTZ R5, R9.reuse, R28, -R24 ;  /* 0x0000001c09057223 */ /* 0x040fe20000010818 */
[----:B------:R-:W-:Y:S01]  /*118d0*/  F2FP.F16.E4M3.UNPACK_B R24, R13.H1 ;  /* 0x0000000dff18723e */ /* 0x000fe200030006ff */
[----:B------:R-:W-:Y:S01]  /*118e0*/  FFMA.FTZ R9, R9, R40, R27 ;  /* 0x0000002809097223 */ /* 0x000fe2000001001b */
[----:B------:R-:W-:-:S02]  /*118f0*/  HADD2.F32 R27, -RZ, R14.H1_H1 ;  /* 0x3000000eff1b7230 */ /* 0x000fc40000004100 */
[C---:B------:R-:W-:Y:S01]  /*11900*/  FMUL.FTZ R41, R11.reuse, R39 ;  /* 0x000000270b297220 */ /* 0x040fe20000410000 */
[----:B------:R-:W-:Y:S01]  /*11910*/  HADD2.F32 R40, -RZ, R38.H0_H0 ;  /* 0x20000026ff287230 */ /* 0x000fe20000004100 */
[----:B------:R-:W-:Y:S01]  /*11920*/  F2FP.F16.E4M3.UNPACK_B R15, R4 ;  /* 0x00000004ff0f723e */ /* 0x000fe200020006ff */
[----:B------:R-:W-:Y:S02]  /*11930*/  HADD2.F32 R14, -RZ, R21.H0_H0 ;  /* 0x20000015ff0e7230 */ /* 0x000fe40000004100 */
[-C--:B------:R-:W-:Y:S01]  /*11940*/  FMUL.FTZ R44, R11, R27.reuse ;  /* 0x0000001b0b2c7220 */ /* 0x080fe20000410000 */
[----:B------:R-:W-:Y:S01]  /*11950*/  HADD2.F32 R28, -RZ, R24.H0_H0 ;  /* 0x20000018ff1c7230 */ /* 0x000fe20000004100 */
[----:B------:R-:W-:Y:S01]  /*11960*/  F2FP.F16.E4M3.UNPACK_B R4, R6 ;  /* 0x00000006ff04723e */ /* 0x000fe200020006ff */
[----:B------:R-:W-:Y:S02]  /*11970*/  HADD2.F32 R13, -RZ, R20.H0_H0 ;  /* 0x20000014ff0d7230 */ /* 0x000fe40000004100 */
[C---:B------:R-:W-:Y:S01]  /*11980*/  FMUL.FTZ R46, R14.reuse, R40 ;  /* 0x000000280e2e7220 */ /* 0x040fe20000410000 */
[----:B------:R-:W-:Y:S01]  /*11990*/  F2FP.F16.E4M3.UNPACK_B R7, R6.H1 ;  /* 0x00000006ff07723e */ /* 0x000fe200030006ff */
[-C--:B------:R-:W-:Y:S01]  /*119a0*/  FMUL.FTZ R43, R14, R28.reuse ;  /* 0x0000001c0e2b7220 */ /* 0x080fe20000410000 */
[----:B------:R-:W-:Y:S01]  /*119b0*/  FFMA.FTZ R14, R10, R27, -R41 ;  /* 0x0000001b0a0e7223 */ /* 0x000fe20000010829 */
[----:B------:R-:W-:Y:S01]  /*119c0*/  FFMA.FTZ R11, R13, R28, -R46 ;  /* 0x0000001c0d0b7223 */ /* 0x000fe2000001082e */
[----:B------:R-:W-:-:S02]  /*119d0*/  HADD2.F32 R41, -RZ, R38.H1_H1 ;  /* 0x30000026ff297230 */ /* 0x000fc40000004100 */
[----:B------:R-:W-:Y:S01]  /*119e0*/  FFMA.FTZ R13, R13, R40, R43 ;  /* 0x000000280d0d7223 */ /* 0x000fe2000001002b */
[----:B------:R-:W-:Y:S01]  /*119f0*/  F2FP.F16.E4M3.UNPACK_B R40, R42 ;  /* 0x0000002aff28723e */ /* 0x000fe200020006ff */
[----:B------:R-:W-:Y:S01]  /*11a00*/  HADD2.F32 R27, -RZ, R24.H1_H1 ;  /* 0x30000018ff1b7230 */ /* 0x000fe20000004100 */
[----:B------:R-:W-:Y:S01]  /*11a10*/  F2FP.F16.E4M3.UNPACK_B R38, R34 ;  /* 0x00000022ff26723e */ /* 0x000fe200020006ff */
[----:B------:R-:W-:Y:S02]  /*11a20*/  HADD2.F32 R24, -RZ, R32.H0_H0 ;  /* 0x20000020ff187230 */ /* 0x000fe40000004100 */
[----:B------:R-:W-:Y:S01]  /*11a30*/  FFMA.FTZ R10, R10, R39, R44 ;  /* 0x000000270a0a7223 */ /* 0x000fe2000001002c */
[----:B------:R-:W-:Y:S01]  /*11a40*/  HADD2.F32 R43, -RZ, R40.H0_H0 ;  /* 0x20000028ff2b7230 */ /* 0x000fe20000004100 */
[-C--:B------:R-:W-:Y:S01]  /*11a50*/  F2FP.F16.E4M3.UNPACK_B R6, R26.reuse ;  /* 0x0000001aff06723e */ /* 0x080fe200020006ff */
[----:B------:R-:W-:Y:S01]  /*11a60*/  HADD2.F32 R28, -RZ, R20.H1_H1 ;  /* 0x30000014ff1c7230 */ /* 0x000fe20000004100 */
[----:B------:R-:W-:Y:S01]  /*11a70*/  F2FP.F16.E4M3.UNPACK_B R26, R26.H1 ;  /* 0x0000001aff1a723e */ /* 0x000fe200030006ff */
[----:B------:R-:W-:-:S02]  /*11a80*/  HADD2.F32 R20, -RZ, R21.H1_H1 ;  /* 0x30000015ff147230 */ /* 0x000fc40000004100 */
[----:B------:R-:W-:Y:S01]  /*11a90*/  FMUL.FTZ R46, R24, R43 ;  /* 0x0000002b182e7220 */ /* 0x000fe20000410000 */
[----:B------:R-:W-:Y:S02]  /*11aa0*/  HADD2.F32 R39, -RZ, R38.H0_H0 ;  /* 0x20000026ff277230 */ /* 0x000fe40000004100 */
[----:B------:R-:W-:Y:S02]  /*11ab0*/  HADD2.F32 R21, -RZ, R30.H0_H0 ;  /* 0x2000001eff157230 */ /* 0x000fe40000004100 */
[C---:B------:R-:W-:Y:S01]  /*11ac0*/  FMUL.FTZ R45, R20.reuse, R41 ;  /* 0x00000029142d7220 */ /* 0x040fe20000410000 */
[----:B------:R-:W-:Y:S01]  /*11ad0*/  FMUL.FTZ R44, R20, R27 ;  /* 0x0000001b142c7220 */ /* 0x000fe20000410000 */
[-C--:B------:R-:W-:Y:S01]  /*11ae0*/  FMUL.FTZ R48, R24, R39.reuse ;  /* 0x0000002718307220 */ /* 0x080fe20000410000 */
[----:B------:R-:W-:Y:S02]  /*11af0*/  HADD2.F32 R32, -RZ, R32.H1_H1 ;  /* 0x30000020ff207230 */ /* 0x000fe40000004100 */
[C---:B------:R-:W-:Y:S01]  /*11b00*/  FFMA.FTZ R24, R21.reuse, R39, -R46 ;  /* 0x0000002715187223 */ /* 0x040fe2000001082e */
[----:B------:R-:W-:Y:S01]  /*11b10*/  HADD2.F32 R39, -RZ, R38.H1_H1 ;  /* 0x30000026ff277230 */ /* 0x000fe20000004100 */
[----:B------:R-:W-:Y:S01]  /*11b20*/  F2FP.F16.E4M3.UNPACK_B R38, R34.H1 ;  /* 0x00000022ff26723e */ /* 0x000fe200030006ff */
[C---:B------:R-:W-:Y:S01]  /*11b30*/  FFMA.FTZ R20, R28.reuse, R27, -R45 ;  /* 0x0000001b1c147223 */ /* 0x040fe2000001082d */
[----:B------:R-:W-:Y:S01]  /*11b40*/  FFMA.FTZ R21, R21, R43, R48 ;  /* 0x0000002b15157223 */ /* 0x000fe20000010030 */
[----:B------:R-:W-:Y:S01]  /*11b50*/  FFMA.FTZ R28, R28, R41, R44 ;  /* 0x000000291c1c7223 */ /* 0x000fe2000001002c */
[----:B------:R-:W-:Y:S01]  /*11b60*/  F2FP.F16.E4M3.UNPACK_B R43, R42.H1 ;  /* 0x0000002aff2b723e */ /* 0x000fe200030006ff */
[----:B------:R-:W-:Y:S01]  /*11b70*/  HADD2.F32 R41, -RZ, R40.H1_H1 ;  /* 0x30000028ff297230 */ /* 0x000fe20000004100 */
[----:B------:R-:W-:Y:S01]  /*11b80*/  F2FP.SATFINITE.E4M3.F32.PACK_AB_MERGE_C R11, R20, R11, RZ ;  /* 0x0000000b140b723e */ /* 0x000fe200048070ff */
[----:B------:R-:W-:Y:S01]  /*11b90*/  HADD2.F32 R27, -RZ, R37.H0_H0 ;  /* 0x20000025ff1b7230 */ /* 0x000fe20000004100 */
[----:B------:R-:W-:Y:S01]  /*11ba0*/  F2FP.SATFINITE.E4M3.F32.PACK_AB_MERGE_C R13, R28, R13, RZ ;  /* 0x0000000d1c0d723e */ /* 0x000fe200048070ff */
[----:B------:R-:W-:-:S02]  /*11bb0*/  HADD2.F32 R40, -RZ, R38.H0_H0 ;  /* 0x20000026ff287230 */ /* 0x000fc40000004100 */
[C---:B------:R-:W-:Y:S01]  /*11bc0*/  FMUL.FTZ R45, R32.reuse, R41 ;  /* 0x00000029202d7220 */ /* 0x040fe20000410000 */
[----:B------:R-:W-:Y:S02]  /*11bd0*/  HADD2.F32 R42, -RZ, R43.H0_H0 ;  /* 0x2000002bff2a7230 */ /* 0x000fe40000004100 */
[----:B------:R-:W-:Y:S01]  /*11be0*/  FMUL.FTZ R32, R32, R39 ;  /* 0x0000002720207220 */ /* 0x000fe20000410000 */
[----:B------:R-:W-:Y:S02]  /*11bf0*/  HADD2.F32 R30, -RZ, R30.H1_H1 ;  /* 0x3000001eff1e7230 */ /* 0x000fe40000004100 */
[C---:B------:R-:W-:Y:S01]  /*11c00*/  FMUL.FTZ R49, R27.reuse, R40 ;  /* 0x000000281b317220 */ /* 0x040fe20000410000 */
[----:B------:R-:W-:Y:S02]  /*11c10*/  HADD2.F32 R34, -RZ, R33.H0_H0 ;  /* 0x20000021ff227230 */ /* 0x000fe40000004100 */
[----:B------:R-:W-:Y:S01]  /*11c20*/  FMUL.FTZ R47, R27, R42 ;  /* 0x0000002a1b2f7220 */ /* 0x000fe20000410000 */
[----:B------:R-:W-:-:S02]  /*11c30*/  HADD2.F32 R43, -RZ, R43.H1_H1 ;  /* 0x3000002bff2b7230 */ /* 0x000fc40000004100 */
[C---:B------:R-:W-:Y:S01]  /*11c40*/  FFMA.FTZ R27, R30.reuse, R39, -R45 ;  /* 0x000000271e1b7223 */ /* 0x040fe2000001082d */
[----:B------:R-:W-:Y:S01]  /*11c50*/  FFMA.FTZ R30, R30, R41, R32 ;  /* 0x000000291e1e7223 */ /* 0x000fe20000010020 */
[C---:B------:R-:W-:Y:S01]  /*11c60*/  FFMA.FTZ R49, R34.reuse, R42, R49 ;  /* 0x0000002a22317223 */ /* 0x040fe20000010031 */
[----:B------:R-:W-:Y:S01]  /*11c70*/  F2FP.F16.E4M3.UNPACK_B R42, R29.H1 ;  /* 0x0000001dff2a723e */ /* 0x000fe200030006ff */
[----:B------:R-:W-:Y:S01]  /*11c80*/  HADD2.F32 R41, -RZ, R38.H1_H1 ;  /* 0x30000026ff297230 */ /* 0x000fe20000004100 */
[----:B------:R-:W-:Y:S01]  /*11c90*/  F2FP.F16.E4M3.UNPACK_B R39, R12.H1 ;  /* 0x0000000cff27723e */ /* 0x000fe200030006ff */
[----:B------:R-:W-:Y:S02]  /*11ca0*/  HADD2.F32 R38, -RZ, R37.H1_H1 ;  /* 0x30000025ff267230 */ /* 0x000fe40000004100 */
[----:B------:R-:W-:Y:S01]  /*11cb0*/  FFMA.FTZ R32, R34, R40, -R47 ;  /* 0x0000002822207223 */ /* 0x000fe2000001082f */
[----:B------:R-:W-:Y:S01]  /*11cc0*/  HADD2.F32 R44, -RZ, R42.H0_H0 ;  /* 0x2000002aff2c7230 */ /* 0x000fe20000004100 */
[----:B------:R-:W-:Y:S01]  /*11cd0*/  F2FP.SATFINITE.E4M3.F32.PACK_AB_MERGE_C R5, R14, R5, R11 ;  /* 0x000000050e05723e */ /* 0x000fe2000480700b */
[----:B------:R-:W-:-:S02]  /*11ce0*/  HADD2.F32 R37, -RZ, R35.H0_H0 ;  /* 0x20000023ff257230 */ /* 0x000fc40000004100 */
[C---:B------:R-:W-:Y:S01]  /*11cf0*/  FMUL.FTZ R45, R38.reuse, R43 ;  /* 0x0000002b262d7220 */ /* 0x040fe20000410000 */
[----:B------:R-:W-:Y:S02]  /*11d00*/  HADD2.F32 R34, -RZ, R33.H1_H1 ;  /* 0x30000021ff227230 */ /* 0x000fe40000004100 */
[-C--:B------:R-:W-:Y:S01]  /*11d10*/  FMUL.FTZ R46, R38, R41.reuse ;  /* 0x00000029262e7220 */ /* 0x080fe20000410000 */
[----:B------:R-:W-:Y:S02]  /*11d20*/  HADD2.F32 R40, -RZ, R39.H0_H0 ;  /* 0x20000027ff287230 */ /* 0x000fe40000004100 */
[C---:B------:R-:W-:Y:S01]  /*11d30*/  FMUL.FTZ R38, R37.reuse, R44 ;  /* 0x0000002c25267220 */ /* 0x040fe20000410000 */
[----:B------:R-:W-:Y:S02]  /*11d40*/  HADD2.F32 R33, -RZ, R31.H0_H0 ;  /* 0x2000001fff217230 */ /* 0x000fe40000004100 */
[C---:B------:R-:W-:Y:S01]  /*11d50*/  FFMA.FTZ R45, R34.reuse, R41, -R45 ;  /* 0x00000029222d7223 */ /* 0x040fe2000001082d */
[----:B------:R-:W-:Y:S01]  /*11d60*/  FFMA.FTZ R50, R34, R43, R46 ;  /* 0x0000002b22327223 */ /* 0x000fe2000001002e */
[----:B------:R-:W-:Y:S01]  /*11d70*/  FMUL.FTZ R37, R37, R40 ;  /* 0x0000002825257220 */ /* 0x000fe20000410000 */
[----:B------:R-:W-:-:S02]  /*11d80*/  HADD2.F32 R42, -RZ, R42.H1_H1 ;  /* 0x3000002aff2a7230 */ /* 0x000fc40000004100 */
[C---:B------:R-:W-:Y:S01]  /*11d90*/  FFMA.FTZ R41, R33.reuse, R40, -R38 ;  /* 0x0000002821297223 */ /* 0x040fe20000010826 */
[----:B------:R-:W-:Y:S02]  /*11da0*/  HADD2.F32 R35, -RZ, R35.H1_H1 ;  /* 0x30000023ff237230 */ /* 0x000fe40000004100 */
[----:B------:R-:W-:Y:S01]  /*11db0*/  FFMA.FTZ R44, R33, R44, R37 ;  /* 0x0000002c212c7223 */ /* 0x000fe20000010025 */
[----:B------:R-:W-:Y:S01]  /*11dc0*/  HADD2.F32 R34, -RZ, R39.H1_H1 ;  /* 0x30000027ff227230 */ /* 0x000fe20000004100 */
[----:B------:R-:W-:Y:S01]  /*11dd0*/  F2FP.F16.E4M3.UNPACK_B R37, R29 ;  /* 0x0000001dff25723e */ /* 0x000fe200020006ff */
[----:B------:R-:W-:Y:S01]  /*11de0*/  HADD2.F32 R31, -RZ, R31.H1_H1 ;  /* 0x3000001fff1f7230 */ /* 0x000fe20000004100 */
[----:B------:R-:W-:Y:S01]  /*11df0*/  F2FP.F16.E4M3.UNPACK_B R33, R12 ;  /* 0x0000000cff21723e */ /* 0x000fe200020006ff */
[C---:B------:R-:W-:Y:S01]  /*11e00*/  FMUL.FTZ R12, R35.reuse, R42 ;  /* 0x0000002a230c7220 */ /* 0x040fe20000410000 */
[----:B------:R-:W-:Y:S01]  /*11e10*/  FMUL.FTZ R39, R35, R34 ;  /* 0x0000002223277220 */ /* 0x000fe20000410000 */
[----:B------:R-:W-:Y:S01]  /*11e20*/  HADD2.F32 R35, -RZ, R37.H0_H0 ;  /* 0x20000025ff237230 */ /* 0x000fe20000004100 */
[----:B------:R-:W-:Y:S01]  /*11e30*/  F2FP.SATFINITE.E4M3.F32.PACK_AB_MERGE_C R49, R50, R49, RZ ;  /* 0x000000313231723e */ /* 0x000fe200048070ff */
[----:B------:R-:W-:-:S02]  /*11e40*/  HADD2.F32 R29, -RZ, R25.H0_H0 ;  /* 0x20000019ff1d7230 */ /* 0x000fc40000004100 */
[C---:B------:R-:W-:Y:S01]  /*11e50*/  FFMA.FTZ R46, R31.reuse, R34, -R12 ;  /* 0x000000221f2e7223 */ /* 0x040fe2000001080c */
[----:B------:R-:W-:Y:S01]  /*11e60*/  FFMA.FTZ R43, R31, R42, R39 ;  /* 0x0000002a1f2b7223 */ /* 0x000fe20000010027 */
[----:B------:R-:W-:Y:S01]  /*11e70*/  HADD2.F32 R31, -RZ, R33.H0_H0 ;  /* 0x20000021ff1f7230 */ /* 0x000fe20000004100 */
[----:B------:R-:W-:Y:S01]  /*11e80*/  F2FP.SATFINITE.E4M3.F32.PACK_AB_MERGE_C R9, R10, R9, R13 ;  /* 0x000000090a09723e */ /* 0x000fe2000480700d */
        /* <DEDUP_REMOVED lines=24> */
[----:B------:R-:W-:Y:S01]  /*12010*/  F2FP.SATFINITE.E4M3.F32.PACK_AB_MERGE_C R11, R30, R21, R49 ;  /* 0x000000151e0b723e */ /* 0x000fe20004807031 */
[----:B------:R-:W-:-:S02]  /*12020*/  HADD2.F32 R26, -RZ, R26.H1_H1 ;  /* 0x3000001aff1a7230 */ /* 0x000fc40000004100 */
[C---:B------:R-:W-:Y:S01]  /*12030*/  FFMA.FTZ R37, R12.reuse, R15, -R37 ;  /* 0x0000000f0c257223 */ /* 0x040fe20000010825 */
[----:B------:R-:W-:Y:S02]  /*12040*/  HADD2.F32 R7, -RZ, R7.H1_H1 ;  /* 0x30000007ff077230 */ /* 0x000fe40000004100 */
[----:B------:R-:W-:Y:S01]  /*12050*/  FFMA.FTZ R33, R12, R33, R25 ;  /* 0x000000210c217223 */ /* 0x000fe20000010019 */
[----:B------:R-:W-:Y:S01]  /*12060*/  F2FP.F16.E4M3.UNPACK_B R12, R8 ;  /* 0x00000008ff0c723e */ /* 0x000fe200020006ff */
[C---:B------:R-:W-:Y:S01]  /*12070*/  FMUL.FTZ R34, R26.reuse, R31 ;  /* 0x0000001f1a227220 */ /* 0x040fe20000410000 */
[-C--:B------:R-:W-:Y:S01]  /*12080*/  FMUL.FTZ R26, R26, R29.reuse ;  /* 0x0000001d1a1a7220 */ /* 0x080fe20000410000 */
[----:B------:R-:W-:Y:S02]  /*12090*/  HADD2.F32 R8, -RZ, R3.H0_H0 ;  /* 0x20000003ff087230 */ /* 0x000fe40000004100 */
[C---:B------:R-:W-:Y:S01]  /*120a0*/  FFMA.FTZ R42, R7.reuse, R29, -R34 ;  /* 0x0000001d072a7223 */ /* 0x040fe20000010822 */
[----:B------:R-:W-:Y:S01]  /*120b0*/  FFMA.FTZ R48, R7, R31, R26 ;  /* 0x0000001f07307223 */ /* 0x000fe2000001001a */
[----:B------:R-:W-:-:S02]  /*120c0*/  HADD2.F32 R26, -RZ, R12.H0_H0 ;  /* 0x2000000cff1a7230 */ /* 0x000fc40000004100 */
[----:B------:R-:W-:Y:S01]  /*120d0*/  HADD2.F32 R7, -RZ, R6.H0_H0 ;  /* 0x20000006ff077230 */ /* 0x000fe20000004100 */
[----:B------:R-:W-:Y:S01]  /*120e0*/  F2FP.SATFINITE.E4M3.F32.PACK_AB_MERGE_C R37, R42, R37, RZ ;  /* 0x000000252a25723e */ /* 0x000fe200048070ff */
[----:B------:R-:W-:Y:S01]  /*120f0*/  HADD2.F32 R15, -RZ, R3.H1_H1 ;  /* 0x30000003ff0f7230 */ /* 0x000fe20000004100 */
[----:B------:R-:W-:Y:S01]  /*12100*/  F2FP.SATFINITE.E4M3.F32.PACK_AB_MERGE_C R33, R48, R33, RZ ;  /* 0x000000213021723e */ /* 0x000fe200048070ff */
[----:B------:R-:W-:Y:S02]  /*12110*/  HADD2.F32 R25, -RZ, R12.H1_H1 ;  /* 0x3000000cff197230 */ /* 0x000fe40000004100 */
[C---:B------:R-:W-:Y:S01]  /*12120*/  FMUL.FTZ R12, R7.reuse, R26 ;  /* 0x0000001a070c7220 */ /* 0x040fe20000410000 */
[----:B------:R-:W-:Y:S02]  /*12130*/  HADD2.F32 R6, -RZ, R6.H1_H1 ;  /* 0x30000006ff067230 */ /* 0x000fe40000004100 */
[----:B------:R-:W-:Y:S01]  /*12140*/  FMUL.FTZ R7, R7, R8 ;  /* 0x0000000807077220 */ /* 0x000fe20000410000 */
[----:B------:R-:W-:-:S02]  /*12150*/  HADD2.F32 R3, -RZ, R4.H0_H0 ;  /* 0x20000004ff037230 */ /* 0x000fc40000004100 */
[----:B------:R-:W-:Y:S02]  /*12160*/  HADD2.F32 R4, -RZ, R4.H1_H1 ;  /* 0x30000004ff047230 */ /* 0x000fe40000004100 */
[C---:B------:R-:W-:Y:S01]  /*12170*/  FMUL.FTZ R29, R6.reuse, R25 ;  /* 0x00000019061d7220 */ /* 0x040fe20000410000 */
        /* <DEDUP_REMOVED lines=11> */
[----:B------:R-:W-:Y:S02]  /*12230*/  F2FP.SATFINITE.E4M3.F32.PACK_AB_MERGE_C R8, R38, R35, R8 ;  /* 0x000000232608723e */ /* 0x000fe40004807008 */
[----:B------:R-:W-:Y:S01]  /*12240*/  F2FP.SATFINITE.E4M3.F32.PACK_AB_MERGE_C R10, R34, R3, R33 ;  /* 0x00000003220a723e */ /* 0x000fe20004807021 */
[----:B------:R4:W-:Y:S04]  /*12250*/  STS.128 [R51+0x18000], R4 ;  /* 0x0180000433007388 */ /* 0x0009e80000000c00 */
[----:B------:R4:W-:Y:S02]  /*12260*/  STS.128 [R0+0x18000], R8 ;  /* 0x0180000800007388 */ /* 0x0009e40000000c00 */
.L_x_1893:
[----:B------:R-:W-:Y:S05]  /*12270*/  BSYNC B0 ;  /* 0x0000000000007941 */ /* 0x000fea0003800000 */
.L_x_1865:
[----:B------:R-:W-:Y:S01]  /*12280*/  @!PT LDS RZ, [RZ] ;  /* 0x00000000fffff984 */ /* 0x000fe20000000800 */
[----:B------:R-:W-:Y:S01]  /*12290*/  @!PT LDS RZ, [RZ] ;  /* 0x00000000fffff984 */ /* 0x000fe20000000800 */
[----:B------:R-:W-:Y:S01]  /*122a0*/  @!PT LDS RZ, [RZ] ;  /* 0x00000000fffff984 */ /* 0x000fe20000000800 */
[----:B------:R-:W-:Y:S01]  /*122b0*/  @!PT LDS RZ, [RZ] ;  /* 0x00000000fffff984 */ /* 0x000fe20000000800 */
[----:B------:R1:W-:Y:S06]  /*122c0*/  MEMBAR.ALL.CTA ;  /* 0x0000000000007992 */ /* 0x0003ec0000008000 */
[----:B-1----:R-:W1:Y:S01]  /*122d0*/  FENCE.VIEW.ASYNC.S ;  /* 0x00000000000073c6 */ /* 0x002e620000000000 */
[----:B------:R-:W-:Y:S05]  /*122e0*/  WARPSYNC.ALL ;  /* 0x0000000000007948 */ /* 0x000fea0003800000 */
[----:B-1----:R-:W-:Y:S06]  /*122f0*/  BAR.SYNC.DEFER_BLOCKING 0xd, 0x100 ;  /* 0x0344000000007b1d */ /* 0x002fec0000010000 */
.L_x_1863:
[----:B----4-:R-:W4:Y:S01]  /*12300*/  S2R R0, SR_TID.X ;  /* 0x0000000000007919 */ /* 0x010f220000002100 */
[----:B------:R-:W-:Y:S05]  /*12310*/  WARPSYNC.ALL ;  /* 0x0000000000007948 */ /* 0x000fea0003800000 */
[----:B----4-:R-:W-:-:S04]  /*12320*/  SHF.R.U32.HI R0, RZ, 0x7, R0 ;  /* 0x00000007ff007819 */ /* 0x010fc80000011600 */
[----:B-----5:R-:W-:Y:S01]  /*12330*/  IADD3 R10, R0, 0x8, RZ ;  /* 0x00000008000a7810 */ /* 0x020fe20007ffe0ff */
[----:B------:R-:W-:-:S04]  /*12340*/  IMAD.U32 R0, RZ, RZ, UR61 ;  /* 0x0000003dff007e24 */ /* 0x000fc8000f8e00ff */
[----:B------:R4:W-:Y:S01]  /*12350*/  BAR.SYNC.DEFER_BLOCKING R10, 0x100 ;  /* 0x0004000a0000751d */ /* 0x0009e20000010000 */
[----:B------:R-:W-:-:S13]  /*12360*/  ISETP.NE.AND P0, PT, R0, 0x3, PT ;  /* 0x000000030000780c */ /* 0x000fda0003f05270 */
[----:B----4-:R-:W-:Y:S05]  /*12370*/  @!P0 BRA `(.L_x_1910) ;  /* 0x0000000000048947 */ /* 0x010fea0003800000 */
[----:B------:R-:W-:Y:S01]  /*12380*/  BPT.TRAP 0x1 ;  /* 0x000000040000795c */ /* 0x000fe20000300000 */
.L_x_1910:
[----:B0-23--:R-:W-:Y:S01]  /*12390*/  IMAD R6, R23, 0x8, R22 ;  /* 0x0000000817067824 */ /* 0x00dfe200078e0216 */
[----:B------:R-:W-:-:S04]  /*123a0*/  SHF.L.U32 R11, R186, 0x1f, RZ ;  /* 0x0000001fba0b7819 */ /* 0x000fc800000006ff */
[----:B------:R0:W2:Y:S01]  /*123b0*/  SYNCS.PHASECHK.TRANS64.TRYWAIT P1, [R6+URZ+0x28430], R11 ;  /* 0x0284300b060075a7 */ /* 0x0000a2000802017f */
[----:B------:R-:W-:Y:S05]  /*123c0*/  @!P0 BRA `(.L_x_1911) ;  /* 0x0000000000048947 */ /* 0x000fea0003800000 */
[----:B------:R-:W-:Y:S01]  /*123d0*/  BPT.TRAP 0x1 ;  /* 0x000000040000795c */ /* 0x000fe20000300000 */
.L_x_1911:
[----:B--2---:R-:W-:Y:S05]  /*123e0*/  @P1 BRA `(.L_x_1912) ;  /* 0x0000000000081947 */ /* 0x004fea0003800000 */
[----:B------:R-:W2:Y:S02]  /*123f0*/  SYNCS.PHASECHK.TRANS64.TRYWAIT P1, [R6+URZ+0x28430], R11 ;  /* 0x0284300b060075a7 */ /* 0x000ea4000802017f */
[----:B--2---:R-:W-:Y:S05]  /*12400*/  @!P1 BRA `(.L_x_1913) ;  /* 0x000001a000f09947 */ /* 0x004fea0003800000 */
.L_x_1912:
[----:B------:R-:W-:Y:S05]  /*12410*/  WARPSYNC.ALL ;  /* 0x0000000000007948 */ /* 0x000fea0003800000 */
[----:B------:R-:W-:Y:S01]  /*12420*/  R2UR UR4, R22 ;  /* 0x00000000160472ca */ /* 0x000fe200000e0000 */
[----:B------:R-:W-:Y:S01]  /*12430*/  IMAD.MOV.U32 R5, RZ, RZ, 0x40000040 ;  /* 0x40000040ff057424 */ /* 0x000fe200078e00ff */
[----:B------:R-:W-:Y:S01]  /*12440*/  R2UR UR5, R36 ;  /* 0x00000000240572ca */ /* 0x000fe200000e0000 */
[----:B------:R-:W-:Y:S01]  /*12450*/  UMOV UR9, 0x40000040 ;  /* 0x4000004000097882 */ /* 0x000fe20000000000 */
[----:B------:R-:W-:Y:S01]  /*12460*/  WARPGROUP.ARRIVE ;  /* 0x00000000000079c5 */ /* 0x000fe20000000000 */
[----:B------:R-:W-:Y:S01]  /*12470*/  IMAD.MOV.U32 R9, RZ, RZ, 0x40000040 ;  /* 0x40000040ff097424 */ /* 0x000fe200078e00ff */
[----:B------:R-:W-:Y:S01]  /*12480*/  R2UR UR11, R5 ;  /* 0x00000000050b72ca */ /* 0x000fe200000e0000 */
[----:B------:R-:W-:Y:S01]  /*12490*/  IMAD.U32 R199, RZ, RZ, UR9 ;  /* 0x00000009ffc77e24 */ /* 0x000fe2000f8e00ff */
        /* <DEDUP_REMOVED lines=25> */
[----:B------:R-:W-:Y:S01]  /*12630*/  QGMMA.64x64x32.F32.E4M3.E4M3 R24, gdesc[UR8], RZ, !UPT, gsb0 ;  /* 0x00e00000081879f3 */ /* 0x000fe2000c0008ff */
        /* <DEDUP_REMOVED lines=12> */
[----:B------:R-:W-:Y:S01]  /*12700*/  QGMMA.64x64x32.F32.E4M3.E4M3 R24, gdesc[UR8], R24, gsb0 ;  /* 0x00e00000081879f3 */ /* 0x000fe20008000818 */
[----:B------:R-:W-:Y:S01]  /*12710*/  R2UR UR10, R8 ;  /* 0x00000000080a72ca */ /* 0x000fe200000e0000 */
[----:B------:R-:W-:Y:S01]  /*12720*/  UMOV UR8, UR4 ;  /* 0x0000000400087c82 */ /* 0x000fe20008000000 */
[----:B------:R-:W-:Y:S01]  /*12730*/  R2UR UR11, R9 ;  /* 0x00000000090b72ca */ /* 0x000fe200000e0000 */
[----:B------:R-:W-:Y:S01]  /*12740*/  UMOV UR9, 0x40000040 ;  /* 0x4000004000097882 */ /* 0x000fe20000000000 */
[----:B------:R-:W-:Y:S02]  /*12750*/  VIADD R8, R4, 0x6 ;  /* 0x0000000604087836 */ /* 0x000fe40000000000 */
[----:B------:R-:W-:Y:S02]  /*12760*/  IMAD.MOV.U32 R9, RZ, RZ, 0x40000040 ;  /* 0x40000040ff097424 */ /* 0x000fe400078e00ff */
[----:B------:R-:W-:Y:S01]  /*12770*/  IMAD.U32 R194, RZ, RZ, UR8 ;  /* 0x00000008ffc27e24 */ /* 0x000fe2000f8e00ff */
[----:B------:R-:W-:Y:S01]  /*12780*/  R2UR UR58, R8 ;  /* 0x00000000083a72ca */ /* 0x000fe200000e0000 */
[----:B------:R-:W-:Y:S01]  /*12790*/  VIADD R8, R4, 0x200 ;  /* 0x0000020004087836 */ /* 0x000fe20000000000 */
[----:B------:R-:W-:Y:S01]  /*127a0*/  R2UR UR59, R9 ;  /* 0x00000000093b72ca */ /* 0x000fe200000e0000 */
[----:B------:R-:W-:Y:S01]  /*127b0*/  IMAD.U32 R195, RZ, RZ, UR9 ;  /* 0x00000009ffc37e24 */ /* 0x000fe2000f8e00ff */
[----:B------:R-:W-:-:S02]  /*127c0*/  MOV R9, 0x40000040 ;  /* 0x4000004000097802 */ /* 0x000fc40000000f00 */
[----:B------:R-:W-:Y:S01]  /*127d0*/  R2UR UR54, R8 ;  /* 0x00000000083672ca */ /* 0x000fe200000e0000 */
[----:B------:R-:W-:Y:S01]  /*127e0*/  VIADD R8, R4, 0x202 ;  /* 0x0000020204087836 */ /* 0x000fe20000000000 */
[----:B------:R-:W-:Y:S01]  /*127f0*/  R2UR UR55, R9 ;  /* 0x00000000093772ca */ /* 0x000fe200000e0000 */
[----:B------:R-:W-:-:S03]  /*12800*/  IMAD.MOV.U32 R9, RZ, RZ, 0x40000040 ;  /* 0x40000040ff097424 */ /* 0x000fc600078e00ff */
[----:B------:R-:W-:Y:S01]  /*12810*/  R2UR UR50, R8 ;  /* 0x00000000083272ca */ /* 0x000fe200000e0000 */
[C---:B------:R-:W-:Y:S01]  /*12820*/  VIADD R8, R4.reuse, 0x204 ;  /* 0x0000020404087836 */ /* 0x040fe20000000000 */
[----:B------:R-:W-:Y:S01]  /*12830*/  R2UR UR51, R9 ;  /* 0x00000000093372ca */ /* 0x000fe200000e0000 */
[----:B------:R-:W-:Y:S02]  /*12840*/  IMAD.MOV.U32 R9, RZ, RZ, 0x40000040 ;  /* 0x40000040ff097424 */ /* 0x000fe400078e00ff */
[----:B------:R-:W-:Y:S01]  /*12850*/  VIADD R4, R4, 0x206 ;  /* 0x0000020604047836 */ /* 0x000fe20000000000 */
[----:B------:R-:W-:Y:S02]  /*12860*/  R2UR UR46, R8 ;  /* 0x00000000082e72ca */ /* 0x000fe400000e0000 */
[----:B------:R-:W-:Y:S02]  /*12870*/  R2UR UR47, R9 ;  /* 0x00000000092f72ca */ /* 0x000fe400000e0000 */
[----:B------:R-:W-:Y:S01]  /*12880*/  R2UR UR42, R4 ;  /* 0x00000000042a72ca */ /* 0x000fe200000e0000 */
        /* <DEDUP_REMOVED lines=22> */
.L_x_1914:
[----:B------:R-:W4:Y:S01]  /*129f0*/  LDC R0, c[0x0][0x448] ;  /* 0x00011200ff007b82 */ /* 0x000f220000000800 */
[----:B------:R-:W-:Y:S01]  /*12a00*/  IMAD.U32 R9, RZ, RZ, UR39 ;  /* 0x00000027ff097e24 */ /* 0x000fe2000f8e00ff */
[----:B------:R-:W-:Y:S01]  /*12a10*/  ULDC.64 UR6, c[0x0][0x9e0] ;  /* 0x0002780000067ab9 */ /* 0x000fe20000000a00 */
[----:B------:R-:W-:Y:S01]  /*12a20*/  ULDC UR38, c[0x0][0x9dc] ;  /* 0x0002770000267ab9 */ /* 0x000fe20000000800 */
[----:B------:R-:W-:Y:S01]  /*12a30*/  UISETP.GE.AND UP0, UPT, UR7, 0x1, UPT ;  /* 0x000000010700788c */ /* 0x000fe2000bf06270 */
[----:B------:R-:W-:Y:S01]  /*12a40*/  LEA R14, R160, 0xffffffc0, 0x6 ;  /* 0xffffffc0a00e7811 */ /* 0x000fe200078e30ff */
[----:B------:R-:W-:Y:S02]  /*12a50*/  ULOP3.LUT UR4, URZ, UR38, URZ, 0x33, !UPT ;  /* 0x000000263f047292 */ /* 0x000fe4000f8e333f */
[----:B------:R-:W-:Y:S01]  /*12a60*/  UP2UR UR42, UPR, URZ, 0x1 ;  /* 0x000000013f2a7883 */ /* 0x000fe20008000000 */
[----:B------:R-:W-:Y:S02]  /*12a70*/  IADD3 R20, -R191, R192, -R14 ;  /* 0x000000c0bf147210 */ /* 0x000fe40007ffe90e */
[----:B------:R-:W-:-:S02]  /*12a80*/  PLOP3.LUT P2, PT, PT, PT, UP0, 0x40, 0x0 ;  /* 0x000000000000781c */ /* 0x000fc40003f4e808 */
[----:B----4-:R-:W-:Y:S01]  /*12a90*/  ISETP.NE.AND P1, PT, R0, 0x1, PT ;  /* 0x000000010000780c */ /* 0x010fe20003f25270 */
[----:B------:R-:W-:-:S04]  /*12aa0*/  IMAD.IADD R0, R208, 0x1, R201 ;  /* 0x00000001d0007824 */ /* 0x000fc800078e02c9 */
[----:B------:R-:W-:-:S08]  /*12ab0*/  IMAD.MOV.U32 R4, RZ, RZ, R0 ;  /* 0x000000ffff047224 */ /* 0x000fd000078e0000 */
[----:B-1----:R-:W1:Y:S08]  /*12ac0*/  @P1 LDC R3, c[0x0][0x44c] ;  /* 0x00011300ff031b82 */ /* 0x002e700000000800 */
[----:B------:R-:W4:Y:S01]  /*12ad0*/  @P1 LDC R8, c[0x0][0x450] ;  /* 0x00011400ff081b82 */ /* 0x000f220000000800 */
[----:B-1----:R-:W-:-:S04]  /*12ae0*/  @P1 IMAD.HI.U32 R3, R0, R3, RZ ;  /* 0x0000000300031227 */ /* 0x002fc800078e00ff */
[----:B------:R-:W-:Y:S01]  /*12af0*/  VIADD R0, R6, 0x28440 ;  /* 0x0002844006007836 */ /* 0x000fe20000000000 */
[----:B----4-:R-:W-:Y:S01]  /*12b00*/  @P1 SHF.R.U32.HI R4, RZ, R8, R3 ;  /* 0x00000008ff041219 */ /* 0x010fe20000011603 */
[----:B------:R-:W-:-:S03]  /*12b10*/  IMAD.MOV.U32 R3, RZ, RZ, -0x40 ;  /* 0xffffffc0ff037424 */ /* 0x000fc600078e00ff */
[----:B------:R-:W-:Y:S01]  /*12b20*/  PRMT R0, R9, 0x654, R0 ;  /* 0x0000065409007816 */ /* 0x000fe20000000000 */
[----:B------:R-:W1:Y:S01]  /*12b30*/  SHFL.IDX PT, R7, R4, RZ, 0x1c1f ;  /* 0x001c1fff04077589 */ /* 0x000e6200000e0000 */
[----:B------:R-:W-:Y:S02]  /*12b40*/  IMAD R3, R160, R3, 0x41 ;  /* 0x00000041a0037424 */ /* 0x000fe400078e0203 */
[----:B------:R4:W-:Y:S02]  /*12b50*/  SYNCS.ARRIVE.TRANS64.RED.A1T0 RZ, [R0+URZ], RZ ;  /* 0x000000ff00ff79a7 */ /* 0x0009e4000810043f */
[----:B------:R-:W-:Y:S01]  /*12b60*/  VIADD R58, R3, 0xffffffff ;  /* 0xffffffff033a7836 */ /* 0x000fe20000000000 */
[----:B----4-:R-:W-:-:S05]  /*12b70*/  IADD3 R0, -R191, R3, R192 ;  /* 0x00000003bf007210 */ /* 0x010fca0007ffe1c0 */
[----:B------:R-:W-:-:S04]  /*12b80*/  IMAD.IADD R0, R0, 0x1, -R189 ;  /* 0x0000000100007824 */ /* 0x000fc800078e0abd */
[C---:B------:R-:W-:Y:S02]  /*12b90*/  VIADD R57, R0.reuse, UR6 ;  /* 0x0000000600397c36 */ /* 0x040fe40008000000 */
[----:B------:R-:W-:-:S03]  /*12ba0*/  VIADD R56, R0, UR4 ;  /* 0x0000000400387c36 */ /* 0x000fc60008000000 */
[----:B-1----:R-:W-:Y:S01]  /*12bb0*/  VIADDMNMX R0, R7, R57, R20, PT ;  /* 0x0000003907007246 */ /* 0x002fe20003800114 */
[----:B------:R-:W-:Y:S01]  /*12bc0*/  IMAD.IADD R8, R56, 0x1, R7 ;  /* 0x0000000138087824 */ /* 0x000fe200078e0207 */
[----:B------:R-:W-:Y:S06]  /*12bd0*/  @P2 BRA `(.L_x_1915) ;  /* 0x0000000000582947 */ /* 0x000fec0003800000 */
[----:B------:R-:W-:Y:S01]  /*12be0*/  IADD3 R3, -R189, R192, R7 ;  /* 0x000000c0bd037210 */ /* 0x000fe20007ffe107 */
[----:B------:R-:W-:Y:S03]  /*12bf0*/  BSSY B0, `(.L_x_1916) ;  /* 0x0000010000007945 */ /* 0x000fe60003800000 */
[----:B------:R-:W-:-:S13]  /*12c00*/  ISETP.GT.AND P2, PT, R3, -0x1, PT ;  /* 0xffffffff0300780c */ /* 0x000fda0003f44270 */
[----:B------:R-:W-:Y:S05]  /*12c10*/  @P2 BRA `(.L_x_1917) ;  /* 0x0000000000202947 */ /* 0x000fea0003800000 */
[----:B------:R-:W-:Y:S01]  /*12c20*/  UISETP.NE.AND UP0, UPT, UR7, 0x1, UPT ;  /* 0x000000010700788c */ /* 0x000fe2000bf05270 */
[----:B------:R-:W-:-:S05]  /*12c30*/  LOP3.LUT R3, RZ, R3, RZ, 0x33, !PT ;  /* 0x00000003ff037212 */ /* 0x000fca00078e33ff */
[----:B------:R-:W-:-:S05]  /*12c40*/  PLOP3.LUT P2, PT, PT, PT, UP0, 0x80, 0x0 ;  /* 0x000000000000781c */ /* 0x000fca0003f4f008 */
[----:B------:R-:W-:-:S08]  /*12c50*/  @UP0 ULDC.64 UR4, c[0x0][0x9e8] ;  /* 0x00027a0000040ab9 */ /* 0x000fd00000000a00 */
[----:B------:R-:W-:-:S05]  /*12c60*/  @P2 IMAD.HI.U32 R7, R3, UR4, RZ ;  /* 0x0000000403072c27 */ /* 0x000fca000f8e00ff */
[----:B------:R-:W-:-:S04]  /*12c70*/  @P2 SHF.R.U32.HI R3, RZ, UR5, R7 ;  /* 0x00000005ff032c19 */ /* 0x000fc80008011607 */
[----:B------:R-:W-:Y:S01]  /*12c80*/  LOP3.LUT R3, RZ, R3, RZ, 0x33, !PT ;  /* 0x00000003ff037212 */ /* 0x000fe200078e33ff */
[----:B------:R-:W-:Y:S06]  /*12c90*/  BRA `(.L_x_1918) ;  /* 0x0000000000147947 */ /* 0x000fec0003800000 */
.L_x_1917:
[----:B------:R-:W-:-:S06]  /*12ca0*/  UISETP.NE.AND UP0, UPT, UR7, 0x1, UPT ;  /* 0x000000010700788c */ /* 0x000fcc000bf05270 */
[----:B------:R-:W-:-:S05]  /*12cb0*/  PLOP3.LUT P2, PT, PT, PT, UP0, 0x80, 0x0 ;  /* 0x000000000000781c */ /* 0x000fca0003f4f008 */
[----:B------:R-:W-:-:S08]  /*12cc0*/  @UP0 ULDC.64 UR4, c[0x0][0x9e8] ;  /* 0x00027a0000040ab9 */ /* 0x000fd00000000a00 */
[----:B------:R-:W-:-:S05]  /*12cd0*/  @P2 IMAD.HI.U32 R7, R3, UR4, RZ ;  /* 0x0000000403072c27 */ /* 0x000fca000f8e00ff */
[----:B------:R-:W-:-:S07]  /*12ce0*/  @P2 SHF.R.U32.HI R3, RZ, UR5, R7 ;  /* 0x00000005ff032c19 */ /* 0x000fce0008011607 */
.L_x_1918:
[----:B------:R-:W-:Y:S05]  /*12cf0*/  BSYNC B0 ;  /* 0x0000000000007941 */ /* 0x000fea0003800000 */
.L_x_1916:
[----:B------:R-:W-:-:S05]  /*12d00*/  IMAD R12, R3, UR7, -R14 ;  /* 0x00000007030c7c24 */ /* 0x000fca000f8e0a0e */
[----:B------:R-:W-:-:S04]  /*12d10*/  IADD3 R3, -R191, R12, RZ ;  /* 0x0000000cbf037210 */ /* 0x000fc80007ffe1ff */
[----:B------:R-:W-:Y:S02]  /*12d20*/  VIMNMX R8, R8, R3, !PT ;  /* 0x0000000308087248 */ /* 0x000fe40007fe0100 */
[----:B------:R-:W-:-:S07]  /*12d30*/  VIADDMNMX R0, R3, UR7, R0, PT ;  /* 0x0000000703007c46 */ /* 0x000fce000b800100 */
.L_x_1915:
[C---:B------:R-:W-:Y:S01]  /*12d40*/  ISETP.GE.AND P2, PT, R58.reuse, 0x2, PT ;  /* 0x000000023a00780c */ /* 0x040fe20003f46270 */
[----:B------:R-:W1:Y:S01]  /*12d50*/  SHFL.IDX PT, R59, R4, 0x1, 0x1c1f ;  /* 0x003c1f00043b7f89 */ /* 0x000e6200000e0000 */
[----:B------:R-:W-:Y:S01]  /*12d60*/  ISETP.GE.AND P3, PT, R58, 0x9, PT ;  /* 0x000000093a00780c */ /* 0x000fe20003f66270 */
[----:B------:R-:W-:Y:S01]  /*12d70*/  UISETP.GE.AND UP0, UPT, UR7, 0x1, UPT ;  /* 0x000000010700788c */ /* 0x000fe2000bf06270 */
[C---:B------:R-:W-:Y:S02]  /*12d80*/  ISETP.GT.AND P5, PT, R8.reuse, 0x1, !P2 ;  /* 0x000000010800780c */ /* 0x040fe400057a4270 */
[----:B------:R-:W-:Y:S02]  /*12d90*/  ISETP.GT.AND P4, PT, R8, 0x8, !P3 ;  /* 0x000000080800780c */ /* 0x000fe40005f84270 */
[C---:B------:R-:W-:Y:S02]  /*12da0*/  ISETP.LT.OR P5, PT, R0.reuse, 0x2, P5 ;  /* 0x000000020000780c */ /* 0x040fe40002fa1670 */
[----:B------:R-:W-:-:S02]  /*12db0*/  ISETP.LT.OR P4, PT, R0, 0x9, P4 ;  /* 0x000000090000780c */ /* 0x000fc40002781670 */
[----:B------:R-:W-:Y:S02]  /*12dc0*/  ISETP.GE.AND P6, PT, R58, 0xa, PT ;  /* 0x0000000a3a00780c */ /* 0x000fe40003fc6270 */
[----:B------:R-:W-:Y:S02]  /*12dd0*/  FSEL R71, R25, -INF , !P5 ;  /* 0xff80000019477808 */ /* 0x000fe40006800000 */
[----:B------:R-:W-:Y:S02]  /*12de0*/  FSEL R25, R28, -INF , !P4 ;  /* 0xff8000001c197808 */ /* 0x000fe40006000000 */
[----:B------:R-:W-:Y:S02]  /*12df0*/  ISETP.GT.AND P4, PT, R8, 0x9, !P6 ;  /* 0x000000090800780c */ /* 0x000fe40007784270 */
[----:B------:R-:W-:Y:S02]  /*12e00*/  ISETP.GE.AND P5, PT, R58, 0x11, PT ;  /* 0x000000113a00780c */ /* 0x000fe40003fa6270 */
[----:B------:R-:W-:-:S02]  /*12e10*/  ISETP.LT.OR P4, PT, R0, 0xa, P4 ;  /* 0x0000000a0000780c */ /* 0x000fc40002781670 */
[----:B------:R-:W-:Y:S02]  /*12e20*/  P2R R60, PR, RZ, 0x20 ;  /* 0x00000020ff3c7803 */ /* 0x000fe40000000000 */
[----:B------:R-:W-:Y:S02]  /*12e30*/  FSEL R29, R29, -INF , !P4 ;  /* 0xff8000001d1d7808 */ /* 0x000fe40006000000 */
[----:B------:R-:W-:Y:S02]  /*12e40*/  ISETP.GT.AND P4, PT, R8, 0x10, !P5 ;  /* 0x000000100800780c */ /* 0x000fe40006f84270 */
[----:B------:R-:W-:Y:S02]  /*12e50*/  ISETP.GE.AND P5, PT, R58, 0x12, PT ;  /* 0x000000123a00780c */ /* 0x000fe40003fa6270 */
[----:B------:R-:W-:Y:S02]  /*12e60*/  ISETP.LT.OR P4, PT, R0, 0x11, P4 ;  /* 0x000000110000780c */ /* 0x000fe40002781670 */
[----:B------:R-:W-:-:S02]  /*12e70*/  P2R R28, PR, RZ, 0x40 ;  /* 0x00000040ff1c7803 */ /* 0x000fc40000000000 */
        /* <DEDUP_REMOVED lines=9> */
[----:B------:R-:W-:Y:S02]  /*12f10*/  ISETP.GE.AND P5, PT, R58, 0x1a, PT ;  /* 0x0000001a3a00780c */ /* 0x000fe40003fa6270 */
[----:B------:R-:W-:Y:S02]  /*12f20*/  FSEL R13, R36, -INF , !P4 ;  /* 0xff800000240d7808 */ /* 0x000fe40006000000 */
[----:B------:R-:W-:-:S02]  /*12f30*/  ISETP.GT.AND P4, PT, R8, 0x19, !P5 ;  /* 0x000000190800780c */ /* 0x000fc40006f84270 */
[----:B------:R-:W-:Y:S02]  /*12f40*/  P2R R36, PR, RZ, 0x20 ;  /* 0x00000020ff247803 */ /* 0x000fe40000000000 */
        /* <DEDUP_REMOVED lines=57> */
[----:B------:R-:W-:Y:S01]  /*132e0*/  @P6 IMAD.HI.U32 R20, R4, UR4, RZ ;  /* 0x0000000404146c27 */ /* 0x000fe2000f8e00ff */
[----:B------:R-:W-:-:S13]  /*132f0*/  PLOP3.LUT P6, PT, PT, PT, UP0, 0x80, 0x0 ;  /* 0x000000000000781c */ /* 0x000fda0003fcf008 */
[----:B------:R-:W-:-:S04]  /*13300*/  @P6 SHF.R.U32.HI R4, RZ, UR5, R20 ;  /* 0x00000005ff046c19 */ /* 0x000fc80008011614 */
[----:B------:R-:W-:Y:S01]  /*13310*/  LOP3.LUT R4, RZ, R4, RZ, 0x33, !PT ;  /* 0x00000004ff047212 */ /* 0x000fe200078e33ff */
[----:B------:R-:W-:Y:S06]  /*13320*/  BRA `(.L_x_1922) ;  /* 0x0000000000187947 */ /* 0x000fec0003800000 */
.L_x_1921:
[----:B------:R-:W-:-:S06]  /*13330*/  UISETP.NE.AND UP0, UPT, UR7, 0x1, UPT ;  /* 0x000000010700788c */ /* 0x000fcc000bf05270 */
[----:B------:R-:W-:-:S05]  /*13340*/  PLOP3.LUT P6, PT, PT, PT, UP0, 0x80, 0x0 ;  /* 0x000000000000781c */ /* 0x000fca0003fcf008 */
[----:B------:R-:W-:-:S08]  /*13350*/  @UP0 ULDC.64 UR4, c[0x0][0x9e8] ;  /* 0x00027a0000040ab9 */ /* 0x000fd00000000a00 */
[----:B------:R-:W-:Y:S01]  /*13360*/  @P6 IMAD.HI.U32 R20, R4, UR4, RZ ;  /* 0x0000000404146c27 */ /* 0x000fe2000f8e00ff */
[----:B------:R-:W-:-:S13]  /*13370*/  PLOP3.LUT P6, PT, PT, PT, UP0, 0x80, 0x0 ;  /* 0x000000000000781c */ /* 0x000fda0003fcf008 */
[----:B------:R-:W-:-:S07]  /*13380*/  @P6 SHF.R.U32.HI R4, RZ, UR5, R20 ;  /* 0x00000005ff046c19 */ /* 0x000fce0008011614 */
.L_x_1922:
[----:B------:R-:W-:Y:S05]  /*13390*/  BSYNC B0 ;  /* 0x0000000000007941 */ /* 0x000fea0003800000 */
.L_x_1920:
[----:B------:R-:W-:-:S04]  /*133a0*/  IMAD R4, R4, UR7, -R14 ;  /* 0x0000000704047c24 */ /* 0x000fc8000f8e0a0e */
[----:B------:R-:W-:-:S05]  /*133b0*/  IMAD.IADD R57, R4, 0x1, -R191 ;  /* 0x0000000104397824 */ /* 0x000fca00078e0abf */
[----:B------:R-:W-:Y:S02]  /*133c0*/  VIMNMX R8, R8, R57, !PT ;  /* 0x0000003908087248 */ /* 0x000fe40007fe0100 */
[----:B------:R-:W-:-:S07]  /*133d0*/  VIADDMNMX R0, R57, UR7, R0, PT ;  /* 0x0000000739007c46 */ /* 0x000fce000b800100 */
.L_x_1919:
        /* <DEDUP_REMOVED lines=36> */
[----:B------:R-:W-:Y:S01]  /*13620*/  ISETP.GT.AND P3, PT, R8, 0x8, !P3 ;  /* 0x000000080800780c */ /* 0x000fe20005f64270 */
[----:B------:R-:W1:Y:S01]  /*13630*/  SHFL.BFLY PT, R67, R14, 0x2, 0x1f ;  /* 0x0c401f000e437f89 */ /* 0x000e6200000e0000 */
[C---:B------:R-:W-:Y:S02]  /*13640*/  ISETP.LT.OR P2, PT, R0.reuse, 0x1a, P2 ;  /* 0x0000001a0000780c */ /* 0x040fe40001741670 */
[----:B------:R-:W-:Y:S02]  /*13650*/  ISETP.LT.OR P3, PT, R0, 0x9, P3 ;  /* 0x000000090000780c */ /* 0x000fe40001f61670 */
[----:B------:R-:W-:Y:S02]  /*13660*/  FSEL R39, R39, -INF , !P2 ;  /* 0xff80000027277808 */ /* 0x000fe40005000000 */
[----:B------:R-:W-:Y:S02]  /*13670*/  ISETP.NE.AND P2, PT, R62, RZ, PT ;  /* 0x000000ff3e00720c */ /* 0x000fe40003f45270 */
[----:B------:R-:W-:-:S02]  /*13680*/  FSEL R57, R30, -INF , !P3 ;  /* 0xff8000001e397808 */ /* 0x000fc40005800000 */
[----:B------:R-:W-:Y:S02]  /*13690*/  ISETP.GT.AND P2, PT, R8, 0x20, !P2 ;  /* 0x000000200800780c */ /* 0x000fe40005744270 */
[----:B------:R-:W-:Y:S02]  /*136a0*/  ISETP.NE.AND P3, PT, R44, RZ, PT ;  /* 0x000000ff2c00720c */ /* 0x000fe40003f65270 */
[----:B------:R-:W-:Y:S02]  /*136b0*/  ISETP.LT.OR P2, PT, R0, 0x21, P2 ;  /* 0x000000210000780c */ /* 0x000fe40001741670 */
[----:B------:R-:W-:Y:S02]  /*136c0*/  ISETP.NE.AND P6, PT, R12, RZ, PT ;  /* 0x000000ff0c00720c */ /* 0x000fe40003fc5270 */
[----:B------:R-:W-:Y:S02]  /*136d0*/  FSEL R63, R42, -INF , !P2 ;  /* 0xff8000002a3f7808 */ /* 0x000fe40005000000 */
[----:B------:R-:W-:-:S02]  /*136e0*/  ISETP.NE.AND P2, PT, R40, RZ, PT ;  /* 0x000000ff2800720c */ /* 0x000fc40003f45270 */
[C---:B------:R-:W-:Y:S02]  /*136f0*/  ISETP.GT.AND P4, PT, R8.reuse, 0x31, !P4 ;  /* 0x000000310800780c */ /* 0x040fe40006784270 */
[----:B------:R-:W-:Y:S02]  /*13700*/  ISETP.GT.AND P2, PT, R8, 0x21, !P2 ;  /* 0x000000210800780c */ /* 0x000fe40005744270 */
[----:B-1----:R-:W-:Y:S02]  /*13710*/  FMNMX.FTZ R67, R14, R67, !PT ;  /* 0x000000430e437209 */ /* 0x002fe40007810000 */
[----:B------:R-:W-:Y:S02]  /*13720*/  ISETP.LT.OR P2, PT, R0, 0x22, P2 ;  /* 0x000000220000780c */ /* 0x000fe40001741670 */
[----:B------:R-:W-:Y:S01]  /*13730*/  ISETP.GT.AND P5, PT, R8, 0x38, !P5 ;  /* 0x000000380800780c */ /* 0x000fe20006fa4270 */
[----:B------:R-:W1:Y:S01]  /*13740*/  SHFL.BFLY PT, R4, R67, 0x1, 0x1f ;  /* 0x0c201f0043047f89 */ /* 0x000e6200000e0000 */
[----:B------:R-:W-:-:S02]  /*13750*/  FSEL R43, R43, -INF , !P2 ;  /* 0xff8000002b2b7808 */ /* 0x000fc40005000000 */
[----:B------:R-:W-:Y:S02]  /*13760*/  ISETP.NE.AND P2, PT, R64, RZ, PT ;  /* 0x000000ff4000720c */ /* 0x000fe40003f45270 */
[----:B------:R-:W-:Y:S02]  /*13770*/  ISETP.LT.OR P4, PT, R0, 0x32, P4 ;  /* 0x000000320000780c */ /* 0x000fe40002781670 */
[----:B------:R-:W-:Y:S02]  /*13780*/  ISETP.GT.AND P2, PT, R8, 0x28, !P2 ;  /* 0x000000280800780c */ /* 0x000fe40005744270 */
[C---:B------:R-:W-:Y:S02]  /*13790*/  ISETP.LT.OR P5, PT, R0.reuse, 0x39, P5 ;  /* 0x000000390000780c */ /* 0x040fe40002fa1670 */
[----:B------:R-:W-:-:S04]  /*137a0*/  ISETP.LT.OR P2, PT, R0, 0x29, P2 ;  /* 0x000000290000780c */ /* 0x000fc80001741670 */
[----:B------:R-:W-:Y:S02]  /*137b0*/  FSEL R65, R46, -INF , !P2 ;  /* 0xff8000002e417808 */ /* 0x000fe40005000000 */
[----:B------:R-:W-:Y:S02]  /*137c0*/  ISETP.GT.AND P2, PT, R8, 0x29, !P3 ;  /* 0x000000290800780c */ /* 0x000fe40005f44270 */
[----:B------:R-:W-:Y:S02]  /*137d0*/  ISETP.NE.AND P3, PT, R66, RZ, PT ;  /* 0x000000ff4200720c */ /* 0x000fe40003f65270 */
[----:B------:R-:W-:Y:S02]  /*137e0*/  ISETP.LT.OR P2, PT, R0, 0x2a, P2 ;  /* 0x0000002a0000780c */ /* 0x000fe40001741670 */
[----:B-1----:R-:W-:Y:S02]  /*137f0*/  FMNMX.FTZ R4, R67, R4, !PT ;  /* 0x0000000443047209 */ /* 0x002fe40007810000 */
[----:B------:R-:W-:-:S02]  /*13800*/  FSEL R47, R47, -INF , !P2 ;  /* 0xff8000002f2f7808 */ /* 0x000fc40005000000 */
[----:B------:R-:W-:Y:S01]  /*13810*/  ISETP.GT.AND P2, PT, R8, RZ, !P6 ;  /* 0x000000ff0800720c */ /* 0x000fe20007744270 */
[----:B------:R-:W-:-:S01]  /*13820*/  FFMA.FTZ R12, R2, R4, -8 ;  /* 0xc1000000020c7423 */ /* 0x000fc20000010004 */
[----:B------:R-:W-:Y:S02]  /*13830*/  ISETP.NE.AND P6, PT, R24, RZ, PT ;  /* 0x000000ff1800720c */ /* 0x000fe40003fc5270 */
[----:B------:R-:W-:-:S04]  /*13840*/  ISETP.LT.OR P2, PT, R0, 0x1, P2 ;  /* 0x000000010000780c */ /* 0x000fc80001741670 */
[----:B------:R-:W-:Y:S02]  /*13850*/  FSEL R26, R26, -INF , !P2 ;  /* 0xff8000001a1a7808 */ /* 0x000fe40005000000 */
[----:B------:R-:W-:-:S04]  /*13860*/  FSETP.NEU.FTZ.AND P2, PT, R4, -INF , PT ;  /* 0xff8000000400780b */ /* 0x000fc80003f5d000 */
[----:B------:R-:W-:Y:S02]  /*13870*/  FSEL R20, R12, RZ, P2 ;  /* 0x000000ff0c147208 */ /* 0x000fe40001000000 */
[----:B------:R-:W-:Y:S02]  /*13880*/  FMNMX.FTZ R12, R26, R27, !PT ;  /* 0x0000001b1a0c7209 */ /* 0x000fe40007810000 */
[----:B------:R-:W-:Y:S01]  /*13890*/  ISETP.GT.AND P2, PT, R8, 0x30, !P3 ;  /* 0x000000300800780c */ /* 0x000fe20005f44270 */
[----:B------:R-:W-:-:S01]  /*138a0*/  FFMA.FTZ R152, R2, R69, -R20 ;  /* 0x0000004502987223 */ /* 0x000fc20000010814 */
[----:B------:R-:W-:Y:S01]  /*138b0*/  FMNMX.FTZ R12, R57, R12, !PT ;  /* 0x0000000c390c7209 */ /* 0x000fe20007810000 */
[----:B------:R-:W-:-:S01]  /*138c0*/  FFMA.FTZ R154, R2, R7, -R20 ;  /* 0x00000007029a7223 */ /* 0x000fc20000010814 */
[----:B------:R-:W-:Y:S01]  /*138d0*/  ISETP.LT.OR P2, PT, R0, 0x31, P2 ;  /* 0x000000310000780c */ /* 0x000fe20001741670 */
[----:B------:R-:W-:-:S01]  /*138e0*/  FFMA.FTZ R158, R2, R21, -R20 ;  /* 0x00000015029e7223 */ /* 0x000fc20000010814 */
[----:B------:R-:W-:Y:S01]  /*138f0*/  FMNMX.FTZ R12, R31, R12, !PT ;  /* 0x0000000c1f0c7209 */ /* 0x000fe20007810000 */
[----:B------:R-:W-:Y:S01]  /*13900*/  MUFU.EX2 R152, R152 ;  /* 0x0000009800987308 */ /* 0x000fe20000000800 */
[----:B------:R-:W-:Y:S01]  /*13910*/  FSEL R67, R50, -INF , !P2 ;  /* 0xff80000032437808 */ /* 0x000fe20005000000 */
[C-C-:B------:R-:W-:Y:S01]  /*13920*/  FFMA.FTZ R156, R2.reuse, R15, -R20.reuse ;  /* 0x0000000f029c7223 */ /* 0x140fe20000010814 */
[----:B------:R-:W-:Y:S01]  /*13930*/  FMNMX.FTZ R12, R59, R12, !PT ;  /* 0x0000000c3b0c7209 */ /* 0x000fe20007810000 */
[--C-:B------:R-:W-:Y:S01]  /*13940*/  FFMA.FTZ R15, R2, R41, -R20.reuse ;  /* 0x00000029020f7223 */ /* 0x100fe20000010814 */
[----:B------:R-:W-:Y:S01]  /*13950*/  ISETP.GT.AND P3, PT, R8, 0x39, !P6 ;  /* 0x000000390800780c */ /* 0x000fe20007764270 */
[C-C-:B------:R-:W-:Y:S01]  /*13960*/  FFMA.FTZ R8, R2.reuse, R13, -R20.reuse ;  /* 0x0000000d02087223 */ /* 0x140fe20000010814 */
[----:B------:R-:W-:Y:S01]  /*13970*/  FMNMX.FTZ R12, R35, R12, !PT ;  /* 0x0000000c230c7209 */ /* 0x000fe20007810000 */
[----:B------:R-:W-:Y:S01]  /*13980*/  MUFU.EX2 R154, R154 ;  /* 0x0000009a009a7308 */ /* 0x000fe20000000800 */
[----:B------:R-:W-:Y:S01]  /*13990*/  FSEL R69, R51, -INF , !P4 ;  /* 0xff80000033457808 */ /* 0x000fe20006000000 */
[C-C-:B------:R-:W-:Y:S01]  /*139a0*/  FFMA.FTZ R51, R2.reuse, R71, -R20.reuse ;  /* 0x0000004702337223 */ /* 0x140fe20000010814 */
[----:B------:R-:W-:Y:S01]  /*139b0*/  FMNMX.FTZ R12, R61, R12, !PT ;  /* 0x0000000c3d0c7209 */ /* 0x000fe20007810000 */
[--C-:B------:R-:W-:Y:S01]  /*139c0*/  FFMA.FTZ R13, R2, R37, -R20.reuse ;  /* 0x00000025020d7223 */ /* 0x100fe20000010814 */
[----:B------:R-:W-:Y:S01]  /*139d0*/  ISETP.LT.OR P3, PT, R0, 0x3a, P3 ;  /* 0x0000003a0000780c */ /* 0x000fe20001f61670 */
[--C-:B------:R-:W-:Y:S01]  /*139e0*/  FFMA.FTZ R0, R2, R25, -R20.reuse ;  /* 0x0000001902007223 */ /* 0x100fe20000010814 */
[----:B------:R-:W-:Y:S01]  /*139f0*/  FMNMX.FTZ R12, R39, R12, !PT ;  /* 0x0000000c270c7209 */ /* 0x000fe20007810000 */
[----:B------:R-:W1:Y:S01]  /*13a00*/  MUFU.EX2 R51, R51 ;  /* 0x0000003300337308 */ /* 0x000e620000000800 */
[----:B------:R-:W-:Y:S01]  /*13a10*/  FSEL R71, R54, -INF , !P5 ;  /* 0xff80000036477808 */ /* 0x000fe20006800000 */
[C-C-:B------:R-:W-:Y:S01]  /*13a20*/  FFMA.FTZ R25, R2.reuse, R29, -R20.reuse ;  /* 0x0000001d02197223 */ /* 0x140fe20000010814 */
[----:B------:R-:W-:Y:S01]  /*13a30*/  FMNMX.FTZ R12, R63, R12, !PT ;  /* 0x0000000c3f0c7209 */ /* 0x000fe20007810000 */
[C-C-:B------:R-:W-:Y:S01]  /*13a40*/  FFMA.FTZ R29, R2.reuse, R33, -R20.reuse ;  /* 0x00000021021d7223 */ /* 0x140fe20000010814 */
[----:B------:R-:W-:Y:S01]  /*13a50*/  FSEL R55, R55, -INF , !P3 ;  /* 0xff80000037377808 */ /* 0x000fe20005800000 */
[C-C-:B------:R-:W-:Y:S01]  /*13a60*/  FFMA.FTZ R45, R2.reuse, R45, -R20.reuse ;  /* 0x0000002d022d7223 */ /* 0x140fe20000010814 */
[----:B------:R-:W-:Y:S01]  /*13a70*/  FMNMX.FTZ R12, R43, R12, !PT ;  /* 0x0000000c2b0c7209 */ /* 0x000fe20007810000 */
[----:B------:R-:W4:Y:S01]  /*13a80*/  MUFU.EX2 R0, R0 ;  /* 0x0000000000007308 */ /* 0x000f220000000800 */
[----:B------:R-:W-:-:S02]  /*13a90*/  FFMA.FTZ R3, R2, R3, -R20 ;  /* 0x0000000302037223 */ /* 0x000fc40000010814 */
[----:B------:R-:W-:-:S04]  /*13aa0*/  FMNMX.FTZ R12, R65, R12, !PT ;  /* 0x0000000c410c7209 */ /* 0x000fc80007810000 */
[----:B------:R-:W-:Y:S01]  /*13ab0*/  FMNMX.FTZ R12, R47, R12, !PT ;  /* 0x0000000c2f0c7209 */ /* 0x000fe20007810000 */
[----:B------:R-:W5:Y:S01]  /*13ac0*/  MUFU.EX2 R25, R25 ;  /* 0x0000001900197308 */ /* 0x000f620000000800 */
[----:B-1----:R-:W-:-:S02]  /*13ad0*/  FADD.FTZ R21, R152, R51 ;  /* 0x0000003398157221 */ /* 0x002fc40000010000 */
[----:B------:R-:W-:-:S04]  /*13ae0*/  FMNMX.FTZ R12, R67, R12, !PT ;  /* 0x0000000c430c7209 */ /* 0x000fc80007810000 */
[----:B------:R-:W-:Y:S01]  /*13af0*/  FMNMX.FTZ R12, R69, R12, !PT ;  /* 0x0000000c450c7209 */ /* 0x000fe20007810000 */
[----:B------:R-:W1:Y:S01]  /*13b00*/  MUFU.EX2 R29, R29 ;  /* 0x0000001d001d7308 */ /* 0x000e620000000800 */
[----:B----4-:R-:W-:-:S02]  /*13b10*/  FADD.FTZ R36, R0, R21 ;  /* 0x0000001500247221 */ /* 0x010fc40000010000 */
[----:B------:R-:W-:-:S04]  /*13b20*/  FMNMX.FTZ R12, R71, R12, !PT ;  /* 0x0000000c470c7209 */ /* 0x000fc80007810000 */
[----:B------:R-:W-:Y:S01]  /*13b30*/  FMNMX.FTZ R12, R55, R12, !PT ;  /* 0x0000000c370c7209 */ /* 0x000fe20007810000 */
[----:B------:R-:W4:Y:S04]  /*13b40*/  MUFU.EX2 R8, R8 ;  /* 0x0000000800087308 */ /* 0x000f280000000800 */
[----:B------:R-:W0:Y:S04]  /*13b50*/  SHFL.BFLY PT, R73, R12, 0x2, 0x1f ;  /* 0x0c401f000c497f89 */ /* 0x000e2800000e0000 */
[----:B------:R-:W-:Y:S08]  /*13b60*/  MUFU.EX2 R13, R13 ;  /* 0x0000000d000d7308 */ /* 0x000ff00000000800 */
[----:B------:R-:W-:Y:S08]  /*13b70*/  MUFU.EX2 R156, R156 ;  /* 0x0000009c009c7308 */ /* 0x000ff00000000800 */
[----:B------:R-:W-:Y:S01]  /*13b80*/  MUFU.EX2 R15, R15 ;  /* 0x0000000f000f7308 */ /* 0x000fe20000000800 */
[----:B0-----:R-:W-:Y:S01]  /*13b90*/  FMNMX.FTZ R73, R12, R73, !PT ;  /* 0x000000490c497209 */ /* 0x001fe20007810000 */
[C-C-:B------:R-:W-:Y:S01]  /*13ba0*/  FFMA.FTZ R12, R2.reuse, R9, -R20.reuse ;  /* 0x00000009020c7223 */ /* 0x140fe20000010814 */
[----:B------:R-:W-:-:S01]  /*13bb0*/  FFMA.FTZ R9, R2, R49, -R20 ;  /* 0x0000003102097223 */ /* 0x000fc20000010814 */
[----:B------:R-:W-:-:S04]  /*13bc0*/  FFMA.FTZ R20, R2, R53, -R20 ;  /* 0x0000003502147223 */ /* 0x000fc80000010814 */
[----:B------:R-:W-:Y:S01]  /*13bd0*/  MUFU.EX2 R45, R45 ;  /* 0x0000002d002d7308 */ /* 0x000fe20000000800 */
[----:B------:R-:W0:Y:S07]  /*13be0*/  SHFL.BFLY PT, R14, R73, 0x1, 0x1f ;  /* 0x0c201f00490e7f89 */ /* 0x000e2e00000e0000 */
[----:B------:R-:W-:Y:S08]  /*13bf0*/  MUFU.EX2 R12, R12 ;  /* 0x0000000c000c7308 */ /* 0x000ff00000000800 */
[----:B------:R-:W-:Y:S08]  /*13c00*/  MUFU.EX2 R158, R158 ;  /* 0x0000009e009e7308 */ /* 0x000ff00000000800 */
[----:B------:R-:W-:Y:S01]  /*13c10*/  MUFU.EX2 R9, R9 ;  /* 0x0000000900097308 */ /* 0x000fe20000000800 */
[----:B0-----:R-:W-:-:S04]  /*13c20*/  FMNMX.FTZ R7, R73, R14, !PT ;  /* 0x0000000e49077209 */ /* 0x001fc80007810000 */
[----:B------:R-:W-:Y:S01]  /*13c30*/  FSETP.NEU.FTZ.AND P2, PT, R7, -INF , PT ;  /* 0xff8000000700780b */ /* 0x000fe20003f5d000 */
[----:B------:R-:W-:-:S02]  /*13c40*/  FFMA.FTZ R14, R2, R7, -8 ;  /* 0xc1000000020e7423 */ /* 0x000fc40000010007 */
[----:B------:R-:W-:Y:S03]  /*13c50*/  MUFU.EX2 R3, R3 ;  /* 0x0000000300037308 */ /* 0x000fe60000000800 */
[----:B------:R-:W-:-:S05]  /*13c60*/  FSEL R14, R14, RZ, P2 ;  /* 0x000000ff0e0e7208 */ /* 0x000fca0001000000 */
[C-C-:B------:R-:W-:Y:S01]  /*13c70*/  FFMA.FTZ R153, R2.reuse, R26, -R14.reuse ;  /* 0x0000001a02997223 */ /* 0x140fe2000001080e */
[----:B------:R-:W-:-:S01]  /*13c80*/  FFMA.FTZ R27, R2, R27, -R14 ;  /* 0x0000001b021b7223 */ /* 0x000fc2000001080e */
[C-C-:B------:R-:W-:Y:S01]  /*13c90*/  FFMA.FTZ R57, R2.reuse, R57, -R14.reuse ;  /* 0x0000003902397223 */ /* 0x140fe2000001080e */
[----:B------:R-:W-:-:S01]  /*13ca0*/  FFMA.FTZ R31, R2, R31, -R14 ;  /* 0x0000001f021f7223 */ /* 0x000fc2000001080e */
[C-C-:B------:R-:W-:Y:S01]  /*13cb0*/  FFMA.FTZ R59, R2.reuse, R59, -R14.reuse ;  /* 0x0000003b023b7223 */ /* 0x140fe2000001080e */
[----:B------:R5:W-:Y:S01]  /*13cc0*/  MUFU.EX2 R24, R27 ;  /* 0x0000001b00187308 */ /* 0x000be20000000800 */
[----:B------:R-:W-:-:S01]  /*13cd0*/  FFMA.FTZ R35, R2, R35, -R14 ;  /* 0x0000002302237223 */ /* 0x000fc2000001080e */
[C-C-:B------:R-:W-:Y:S01]  /*13ce0*/  FFMA.FTZ R61, R2.reuse, R61, -R14.reuse ;  /* 0x0000003d023d7223 */ /* 0x140fe2000001080e */
[----:B------:R-:W-:-:S01]  /*13cf0*/  FFMA.FTZ R39, R2, R39, -R14 ;  /* 0x0000002702277223 */ /* 0x000fc2000001080e */
[C-C-:B------:R-:W-:Y:S01]  /*13d00*/  FFMA.FTZ R63, R2.reuse, R63, -R14.reuse ;  /* 0x0000003f023f7223 */ /* 0x140fe2000001080e */
[----:B------:R-:W-:-:S01]  /*13d10*/  FFMA.FTZ R43, R2, R43, -R14 ;  /* 0x0000002b022b7223 */ /* 0x000fc2000001080e */
[C-C-:B------:R-:W-:Y:S01]  /*13d20*/  FFMA.FTZ R65, R2.reuse, R65, -R14.reuse ;  /* 0x0000004102417223 */ /* 0x140fe2000001080e */
[----:B------:R-:W-:-:S01]  /*13d30*/  FFMA.FTZ R47, R2, R47, -R14 ;  /* 0x0000002f022f7223 */ /* 0x000fc2000001080e */
[----:B------:R-:W0:Y:S01]  /*13d40*/  MUFU.EX2 R153, R153 ;  /* 0x0000009900997308 */ /* 0x000e220000000800 */
[----:B-----5:R-:W-:-:S01]  /*13d50*/  FADD.FTZ R27, R25, R36 ;  /* 0x00000024191b7221 */ /* 0x020fc20000010000 */
[C-C-:B------:R-:W-:Y:S01]  /*13d60*/  FFMA.FTZ R67, R2.reuse, R67, -R14.reuse ;  /* 0x0000004302437223 */ /* 0x140fe2000001080e */
[----:B------:R-:W-:-:S01]  /*13d70*/  FFMA.FTZ R69, R2, R69, -R14 ;  /* 0x0000004502457223 */ /* 0x000fc2000001080e */
[----:B------:R-:W-:Y:S01]  /*13d80*/  FFMA.FTZ R71, R2, R71, -R14 ;  /* 0x0000004702477223 */ /* 0x000fe2000001080e */
[----:B------:R-:W-:-:S01]  /*13d90*/  FADD.FTZ R38, R154, R27 ;  /* 0x0000001b9a267221 */ /* 0x000fc20000010000 */
[----:B------:R-:W-:Y:S01]  /*13da0*/  FFMA.FTZ R14, R2, R55, -R14 ;  /* 0x00000037020e7223 */ /* 0x000fe2000001080e */
[----:B------:R-:W-:Y:S01]  /*13db0*/  F2FP.SATFINITE.E4M3.F32.PACK_AB_MERGE_C R25, R25, R0, RZ ;  /* 0x000000001919723e */ /* 0x000fe200048070ff */
[----:B------:R-:W5:Y:S01]  /*13dc0*/  MUFU.EX2 R57, R57 ;  /* 0x0000003900397308 */ /* 0x000f620000000800 */
[----:B-1----:R-:W-:-:S02]  /*13dd0*/  FADD.FTZ R27, R29, R38 ;  /* 0x000000261d1b7221 */ /* 0x002fc40000010000 */
[----:B------:R-:W-:Y:S02]  /*13de0*/  F2FP.SATFINITE.E4M3.F32.PACK_AB_MERGE_C R152, R51, R152, R25 ;  /* 0x000000983398723e */ /* 0x000fe40004807019 */
[----:B----4-:R-:W-:-:S03]  /*13df0*/  FADD.FTZ R38, R8, R27 ;  /* 0x0000001b08267221 */ /* 0x010fc60000010000 */
[----:B------:R-:W1:Y:S01]  /*13e00*/  MUFU.EX2 R26, R31 ;  /* 0x0000001f001a7308 */ /* 0x000e620000000800 */
[----:B0-----:R-:W-:-:S01]  /*13e10*/  FADD.FTZ R34, R153, R24 ;  /* 0x0000001899227221 */ /* 0x001fc20000010000 */
[----:B------:R-:W-:-:S04]  /*13e20*/  FADD.FTZ R27, R13, R38 ;  /* 0x000000260d1b7221 */ /* 0x000fc80000010000 */
[----:B------:R-:W-:Y:S02]  /*13e30*/  FADD.FTZ R40, R156, R27 ;  /* 0x0000001b9c287221 */ /* 0x000fe40000010000 */
[----:B------:R-:W0:Y:S01]  /*13e40*/  MUFU.EX2 R59, R59 ;  /* 0x0000003b003b7308 */ /* 0x000e220000000800 */
[----:B-----5:R-:W-:-:S01]  /*13e50*/  FADD.FTZ R21, R57, R34 ;  /* 0x0000002239157221 */ /* 0x020fc20000010000 */
[----:B------:R-:W-:-:S04]  /*13e60*/  FADD.FTZ R27, R15, R40 ;  /* 0x000000280f1b7221 */ /* 0x000fc80000010000 */
[----:B------:R-:W-:Y:S01]  /*13e70*/  FADD.FTZ R40, R12, R27 ;  /* 0x0000001b0c287221 */ /* 0x000fe20000010000 */
[----:B------:R-:W-:Y:S01]  /*13e80*/  F2FP.SATFINITE.E4M3.F32.PACK_AB_MERGE_C R12, R45, R12, RZ ;  /* 0x0000000c2d0c723e */ /* 0x000fe200048070ff */
[----:B------:R-:W4:Y:S01]  /*13e90*/  MUFU.EX2 R28, R35 ;  /* 0x00000023001c7308 */ /* 0x000f220000000800 */
[----:B-1----:R-:W-:-:S01]  /*13ea0*/  FADD.FTZ R36, R26, R21 ;  /* 0x000000151a247221 */ /* 0x002fc20000010000 */
[----:B------:R-:W-:Y:S01]  /*13eb0*/  FADD.FTZ R27, R45, R40 ;  /* 0x000000282d1b7221 */ /* 0x000fe20000010000 */
[----:B------:R-:W-:Y:S02]  /*13ec0*/  F2FP.SATFINITE.E4M3.F32.PACK_AB_MERGE_C R26, R26, R57, RZ ;  /* 0x000000391a1a723e */ /* 0x000fe400048070ff */
[----:B------:R-:W-:Y:S01]  /*13ed0*/  F2FP.SATFINITE.E4M3.F32.PACK_AB_MERGE_C R156, R15, R156, R12 ;  /* 0x0000009c0f9c723e */ /* 0x000fe2000480700c */
[----:B------:R-:W-:-:S01]  /*13ee0*/  FADD.FTZ R0, R158, R27 ;  /* 0x0000001b9e007221 */ /* 0x000fc20000010000 */
[----:B------:R-:W-:Y:S01]  /*13ef0*/  F2FP.SATFINITE.E4M3.F32.PACK_AB_MERGE_C R27, R13, R8, RZ ;  /* 0x000000080d1b723e */ /* 0x000fe200048070ff */
[----:B------:R-:W1:Y:S01]  /*13f00*/  MUFU.EX2 R61, R61 ;  /* 0x0000003d003d7308 */ /* 0x000e620000000800 */
[----:B0-----:R-:W-:-:S01]  /*13f10*/  FADD.FTZ R21, R59, R36 ;  /* 0x000000243b157221 */ /* 0x001fc20000010000 */
[----:B------:R-:W-:Y:S01]  /*13f20*/  FADD.FTZ R0, R9, R0 ;  /* 0x0000000009007221 */ /* 0x000fe20000010000 */
[----:B------:R-:W-:-:S02]  /*13f30*/  F2FP.SATFINITE.E4M3.F32.PACK_AB_MERGE_C R154, R29, R154, R27 ;  /* 0x0000009a1d9a723e */ /* 0x000fc4000480701b */
[----:B------:R-:W-:-:S03]  /*13f40*/  F2FP.SATFINITE.E4M3.F32.PACK_AB_MERGE_C R153, R24, R153, R26 ;  /* 0x000000991899723e */ /* 0x000fc6000480701a */
[----:B------:R-:W0:Y:S01]  /*13f50*/  MUFU.EX2 R30, R39 ;  /* 0x00000027001e7308 */ /* 0x000e220000000800 */
[----:B----4-:R-:W-:-:S07]  /*13f60*/  FADD.FTZ R36, R28, R21 ;  /* 0x000000151c247221 */ /* 0x010fce0000010000 */
[----:B------:R-:W4:Y:S01]  /*13f70*/  MUFU.EX2 R63, R63 ;  /* 0x0000003f003f7308 */ /* 0x000f220000000800 */
[----:B-1----:R-:W-:-:S07]  /*13f80*/  FADD.FTZ R21, R61, R36 ;  /* 0x000000243d157221 */ /* 0x002fce0000010000 */
[----:B------:R-:W1:Y:S01]  /*13f90*/  MUFU.EX2 R32, R43 ;  /* 0x0000002b00207308 */ /* 0x000e620000000800 */
[----:B0-----:R-:W-:-:S01]  /*13fa0*/  FADD.FTZ R38, R30, R21 ;  /* 0x000000151e267221 */ /* 0x001fc20000010000 */
[----:B------:R-:W-:-:S04]  /*13fb0*/  F2FP.SATFINITE.E4M3.F32.PACK_AB_MERGE_C R30, R30, R61, RZ ;  /* 0x0000003d1e1e723e */ /* 0x000fc800048070ff */
[----:B------:R-:W-:Y:S02]  /*13fc0*/  F2FP.SATFINITE.E4M3.F32.PACK_AB_MERGE_C R155, R28, R59, R30 ;  /* 0x0000003b1c9b723e */ /* 0x000fe4000480701e */
[----:B------:R-:W0:Y:S01]  /*13fd0*/  MUFU.EX2 R65, R65 ;  /* 0x0000004100417308 */ /* 0x000e220000000800 */
[----:B----4-:R-:W-:-:S07]  /*13fe0*/  FADD.FTZ R21, R63, R38 ;  /* 0x000000263f157221 */ /* 0x010fce0000010000 */
[----:B------:R-:W4:Y:S01]  /*13ff0*/  MUFU.EX2 R34, R47 ;  /* 0x0000002f00227308 */ /* 0x000f220000000800 */
[----:B-1----:R-:W-:-:S07]  /*14000*/  FADD.FTZ R38, R32, R21 ;  /* 0x0000001520267221 */ /* 0x002fce0000010000 */
[----:B------:R-:W1:Y:S01]  /*14010*/  MUFU.EX2 R67, R67 ;  /* 0x0000004300437308 */ /* 0x000e620000000800 */
[----:B0-----:R-:W-:-:S07]  /*14020*/  FADD.FTZ R21, R65, R38 ;  /* 0x0000002641157221 */ /* 0x001fce0000010000 */
[----:B------:R-:W0:Y:S01]  /*14030*/  MUFU.EX2 R36, R69 ;  /* 0x0000004500247308 */ /* 0x000e220000000800 */
[----:B----4-:R-:W-:-:S01]  /*14040*/  FADD.FTZ R38, R34, R21 ;  /* 0x0000001522267221 */ /* 0x010fc20000010000 */
[----:B------:R-:W-:-:S04]  /*14050*/  F2FP.SATFINITE.E4M3.F32.PACK_AB_MERGE_C R34, R34, R65, RZ ;  /* 0x000000412222723e */ /* 0x000fc800048070ff */
[----:B------:R-:W-:Y:S02]  /*14060*/  F2FP.SATFINITE.E4M3.F32.PACK_AB_MERGE_C R157, R32, R63, R34 ;  /* 0x0000003f209d723e */ /* 0x000fe40004807022 */
[----:B------:R-:W4:Y:S01]  /*14070*/  MUFU.EX2 R71, R71 ;  /* 0x0000004700477308 */ /* 0x000f220000000800 */
[----:B-1----:R-:W-:-:S07]  /*14080*/  FADD.FTZ R13, R67, R38 ;  /* 0x00000026430d7221 */ /* 0x002fce0000010000 */
[----:B------:R-:W1:Y:S01]  /*14090*/  MUFU.EX2 R20, R20 ;  /* 0x0000001400147308 */ /* 0x000e620000000800 */
[----:B0-----:R-:W-:-:S01]  /*140a0*/  FADD.FTZ R8, R36, R13 ;  /* 0x0000000d24087221 */ /* 0x001fc20000010000 */
[----:B------:R-:W-:-:S06]  /*140b0*/  FADD.FTZ R13, R3, R0 ;  /* 0x00000000030d7221 */ /* 0x000fcc0000010000 */
[----:B------:R-:W0:Y:S01]  /*140c0*/  MUFU.EX2 R14, R14 ;  /* 0x0000000e000e7308 */ /* 0x000e220000000800 */
[----:B----4-:R-:W-:-:S01]  /*140d0*/  FADD.FTZ R21, R71, R8 ;  /* 0x0000000847157221 */ /* 0x010fc20000010000 */
[C---:B-1----:R-:W-:Y:S01]  /*140e0*/  F2FP.SATFINITE.E4M3.F32.PACK_AB_MERGE_C R8, R20.reuse, R3, RZ ;  /* 0x000000031408723e */ /* 0x042fe200048070ff */
[----:B------:R-:W-:-:S03]  /*140f0*/  FADD.FTZ R3, R20, R13 ;  /* 0x0000000d14037221 */ /* 0x000fc60000010000 */
[----:B------:R-:W-:Y:S02]  /*14100*/  F2FP.SATFINITE.E4M3.F32.PACK_AB_MERGE_C R158, R9, R158, R8 ;  /* 0x0000009e099e723e */ /* 0x000fe40004807008 */
[C---:B0-----:R-:W-:Y:S01]  /*14110*/  F2FP.SATFINITE.E4M3.F32.PACK_AB_MERGE_C R71, R14.reuse, R71, RZ ;  /* 0x000000470e47723e */ /* 0x041fe200048070ff */
[----:B------:R-:W-:-:S03]  /*14120*/  FADD.FTZ R0, R14, R21 ;  /* 0x000000150e007221 */ /* 0x000fc60000010000 */
[----:B------:R-:W-:Y:S01]  /*14130*/  F2FP.SATFINITE.E4M3.F32.PACK_AB_MERGE_C R159, R36, R67, R71 ;  /* 0x00000043249f723e */ /* 0x000fe20004807047 */
[----:B------:R-:W-:Y:S06]  /*14140*/  @!P0 BRA `(.L_x_1923) ;  /* 0x0000000000048947 */ /* 0x000fec0003800000 */
[----:B------:R-:W-:Y:S01]  /*14150*/  BPT.TRAP 0x1 ;  /* 0x000000040000795c */ /* 0x000fe20000300000 */
.L_x_1923:
[----:B------:R0:W1:Y:S01]  /*14160*/  SYNCS.PHASECHK.TRANS64.TRYWAIT P2, [R6+URZ+0x28450], R11 ;  /* 0x0284500b060075a7 */ /* 0x000062000804017f */
[----:B------:R-:W-:Y:S05]  /*14170*/  @!P0 BRA `(.L_x_1924) ;  /* 0x0000000000048947 */ /* 0x000fea0003800000 */
[----:B------:R-:W-:Y:S01]  /*14180*/  BPT.TRAP 0x1 ;  /* 0x000000040000795c */ /* 0x000fe20000300000 */
.L_x_1924:
[----:B------:R-:W-:Y:S04]  /*14190*/  BSSY B0, `(.L_x_1925) ;  /* 0x0000004000007945 */ /* 0x000fe80003800000 */
[----:B-1----:R-:W-:Y:S05]  /*141a0*/  @P2 BRA `(.L_x_1926) ;  /* 0x0000000000082947 */ /* 0x002fea0003800000 */
[----:B------:R-:W1:Y:S02]  /*141b0*/  SYNCS.PHASECHK.TRANS64.TRYWAIT P2, [R6+URZ+0x28450], R11 ;  /* 0x0284500b060075a7 */ /* 0x000e64000804017f */
[----:B-1----:R-:W-:Y:S05]  /*141c0*/  @!P2 BRA `(.L_x_1927) ;  /* 0x000001840094a947 */ /* 0x002fea0003800000 */
.L_x_1926:
[----:B------:R-:W-:Y:S05]  /*141d0*/  BSYNC B0 ;  /* 0x0000000000007941 */ /* 0x000fea0003800000 */
.L_x_1925:
[----:B------:R-:W-:Y:S05]  /*141e0*/  WARPSYNC.ALL ;  /* 0x0000000000007948 */ /* 0x000fea0003800000 */
[----:B------:R-:W-:Y:S01]  /*141f0*/  R2UR UR4, R22 ;  /* 0x00000000160472ca */ /* 0x000fe200000e0000 */
[----:B------:R4:W-:Y:S01]  /*14200*/  BAR.SYNC.DEFER_BLOCKING R10, 0x100 ;  /* 0x0004000a0000751d */ /* 0x0009e20000010000 */
[----:B------:R-:W-:-:S05]  /*14210*/  IMAD.MOV.U32 R9, RZ, RZ, -0x7fffffe0 ;  /* 0x80000020ff097424 */ /* 0x000fca00078e00ff */
[C---:B------:R-:W-:Y:S02]  /*14220*/  R2UR UR11, R9.reuse ;  /* 0x00000000090b72ca */ /* 0x040fe400000e0000 */
[----:B------:R-:W-:-:S04]  /*14230*/  R2UR UR15, R9 ;  /* 0x00000000090f72ca */ /* 0x000fc800000e0000 */
[----:B------:R-:W-:-:S04]  /*14240*/  UIADD3 UR4, UR4, 0x8000, URZ ;  /* 0x0000800004047890 */ /* 0x000fc8000fffe03f */
[----:B------:R-:W-:-:S04]  /*14250*/  USHF.R.U32.HI UR4, URZ, 0x4, UR4 ;  /* 0x000000043f047899 */ /* 0x000fc80008011604 */
[----:B------:R-:W-:-:S04]  /*14260*/  ULOP3.LUT UR4, UR4, 0x3fff, URZ, 0xc0, !UPT ;  /* 0x00003fff04047892 */ /* 0x000fc8000f8ec03f */
[----:B------:R-:W-:Y:S01]  /*14270*/  ULOP3.LUT UR43, UR4, 0x10000, URZ, 0xfc, !UPT ;  /* 0x00010000042b7892 */ /* 0x000fe2000f8efc3f */
[----:B------:R-:W-:-:S05]  /*14280*/  WARPGROUP.ARRIVE ;  /* 0x00000000000079c5 */ /* 0x000fca0000000000 */
[----:B------:R-:W-:-:S04]  /*14290*/  LEA R8, R23, UR43, 0xa ;  /* 0x0000002b17087c11 */ /* 0x000fc8000f8e50ff */
[C---:B------:R-:W-:Y:S01]  /*142a0*/  R2UR UR10, R8.reuse ;  /* 0x00000000080a72ca */ /* 0x040fe200000e0000 */
[----:B------:R-:W-:-:S05]  /*142b0*/  VIADD R8, R8, 0x2 ;  /* 0x0000000208087836 */ /* 0x000fca0000000000 */
[----:B------:R-:W-:-:S07]  /*142c0*/  R2UR UR14, R8 ;  /* 0x00000000080e72ca */ /* 0x000fce00000e0000 */
[----:B------:R-:W-:Y:S03]  /*142d0*/  QGMMA.64x256x32.F32.E4M3.E4M3 R24, R152, gdesc[UR8], RZ, !UPT, gsb0 ;  /* 0x03e0000898187df3 */ /* 0x000fe6000c0008ff */
[----:B------:R-:W-:Y:S02]  /*142e0*/  WARPGROUP.DEPBAR.LE gsb0, 0x0 ;  /* 0x00008000000079c5 */ /* 0x000fe40000010000 */
[----:B------:R-:W-:-:S15]  /*142f0*/  WARPGROUP.ARRIVE ;  /* 0x00000000000079c5 */ /* 0x000fde0000000000 */
[----:B------:R-:W-:-:S08]  /*14300*/  NOP ;  /* 0x0000000000007918 */ /* 0x000fd00000000000 */
[----:B------:R-:W-:Y:S03]  /*14310*/  QGMMA.64x256x32.F32.E4M3.E4M3 R24, R156, gdesc[UR12], R24, gsb0 ;  /* 0x03e0000c9c187df3 */ /* 0x000fe60008000818 */
[----:B------:R-:W-:Y:S02]  /*14320*/  WARPGROUP.DEPBAR.LE gsb0, 0x0 ;  /* 0x00008000000079c5 */ /* 0x000fe40000010000 */
[----:B----4-:R-:W-:Y:S05]  /*14330*/  @!P0 BRA `(.L_x_1928) ;  /* 0x0000000000048947 */ /* 0x010fea0003800000 */
[----:B------:R-:W-:Y:S01]  /*14340*/  BPT.TRAP 0x1 ;  /* 0x000000040000795c */ /* 0x000fe20000300000 */
.L_x_1928:
[----:B012---:R-:W-:Y:S01]  /*14350*/  VIADD R6, R6, 0x28460 ;  /* 0x0002846006067836 */ /* 0x007fe20000000000 */
[----:B------:R-:W-:Y:S01]  /*14360*/  UISETP.GE.AND UP0, UPT, UR7, 0x1, UPT ;  /* 0x000000010700788c */ /* 0x000fe2000bf06270 */
[----:B------:R-:W-:Y:S02]  /*14370*/  IMAD.U32 R8, RZ, RZ, UR39 ;  /* 0x00000027ff087e24 */ /* 0x000fe4000f8e00ff */
[----:B------:R-:W-:-:S03]  /*14380*/  IMAD.MOV.U32 R9, RZ, RZ, R201 ;  /* 0x000000ffff097224 */ /* 0x000fc600078e00c9 */
[----:B------:R-:W-:Y:S02]  /*14390*/  PRMT R6, R8, 0x654, R6 ;  /* 0x0000065408067816 */ /* 0x000fe40000000006 */
[----:B------:R-:W0:Y:S01]  /*143a0*/  @P1 LDC R8, c[0x0][0x44c] ;  /* 0x00011300ff081b82 */ /* 0x000e220000000800 */
[----:B------:R-:W-:Y:S01]  /*143b0*/  PLOP3.LUT P2, PT, PT, PT, UP0, 0x40, 0x0 ;  /* 0x000000000000781c */ /* 0x000fe20003f4e808 */
[----:B------:R1:W-:Y:S06]  /*143c0*/  SYNCS.ARRIVE.TRANS64.RED.A1T0 RZ, [R6+URZ], RZ ;  /* 0x000000ff06ff79a7 */ /* 0x0003ec000810043f */
[----:B-1----:R-:W1:Y:S01]  /*143d0*/  @P1 LDC R6, c[0x0][0x450] ;  /* 0x00011400ff061b82 */ /* 0x002e620000000800 */
[----:B0-----:R-:W-:-:S05]  /*143e0*/  @P1 IMAD.HI.U32 R8, R201, R8, RZ ;  /* 0x00000008c9081227 */ /* 0x001fca00078e00ff */
[----:B-1----:R-:W-:Y:S01]  /*143f0*/  @P1 SHF.R.U32.HI R9, RZ, R6, R8 ;  /* 0x00000006ff091219 */ /* 0x002fe20000011608 */
[----:B------:R-:W-:-:S04]  /*14400*/  VIADD R6, R160, 0xfffffffe ;  /* 0xfffffffea0067836 */ /* 0x000fc80000000000 */
[----:B------:R-:W-:-:S04]  /*14410*/  IMAD.IADD R161, R161, 0x1, R9 ;  /* 0x00000001a1a17824 */ /* 0x000fc800078e0209 */
[----:B------:R-:W-:Y:S01]  /*14420*/  VIADD R8, R161, UR6 ;  /* 0x00000006a1087c36 */ /* 0x000fe20008000000 */
[----:B------:R-:W-:Y:S06]  /*14430*/  @P2 BRA `(.L_x_1929) ;  /* 0x0000000000542947 */ /* 0x000fec0003800000 */
[C---:B------:R-:W-:Y:S01]  /*14440*/  ISETP.GT.AND P2, PT, R161.reuse, RZ, PT ;  /* 0x000000ffa100720c */ /* 0x040fe20003f44270 */
[----:B------:R-:W-:Y:S01]  /*14450*/  BSSY B0, `(.L_x_1930) ;  /* 0x0000010000007945 */ /* 0x000fe20003800000 */
[----:B------:R-:W-:-:S11]  /*14460*/  VIADD R9, R161, 0xffffffff ;  /* 0xffffffffa1097836 */ /* 0x000fd60000000000 */
[----:B------:R-:W-:Y:S05]  /*14470*/  @P2 BRA `(.L_x_1931) ;  /* 0x0000000000202947 */ /* 0x000fea0003800000 */
[----:B------:R-:W-:Y:S01]  /*14480*/  UISETP.NE.AND UP0, UPT, UR7, 0x1, UPT ;  /* 0x000000010700788c */ /* 0x000fe2000bf05270 */
[----:B------:R-:W-:-:S05]  /*14490*/  IMAD.MOV R9, RZ, RZ, -R161 ;  /* 0x000000ffff097224 */ /* 0x000fca00078e0aa1 */
[----:B------:R-:W-:-:S05]  /*144a0*/  PLOP3.LUT P2, PT, PT, PT, UP0, 0x80, 0x0 ;  /* 0x000000000000781c */ /* 0x000fca0003f4f008 */
[----:B------:R-:W-:-:S08]  /*144b0*/  @UP0 ULDC.64 UR4, c[0x0][0x9e8] ;  /* 0x00027a0000040ab9 */ /* 0x000fd00000000a00 */
[----:B------:R-:W-:-:S05]  /*144c0*/  @P2 IMAD.HI.U32 R10, R9, UR4, RZ ;  /* 0x00000004090a2c27 */ /* 0x000fca000f8e00ff */
[----:B------:R-:W-:-:S04]  /*144d0*/  @P2 SHF.R.U32.HI R9, RZ, UR5, R10 ;  /* 0x00000005ff092c19 */ /* 0x000fc8000801160a */
[----:B------:R-:W-:Y:S01]  /*144e0*/  LOP3.LUT R9, RZ, R9, RZ, 0x33, !PT ;  /* 0x00000009ff097212 */ /* 0x000fe200078e33ff */
[----:B------:R-:W-:Y:S06]  /*144f0*/  BRA `(.L_x_1932) ;  /* 0x0000000000147947 */ /* 0x000fec0003800000 */
.L_x_1931:
[----:B------:R-:W-:-:S06]  /*14500*/  UISETP.NE.AND UP0, UPT, UR7, 0x1, UPT ;  /* 0x000000010700788c */ /* 0x000fcc000bf05270 */
[----:B------:R-:W-:-:S05]  /*14510*/  PLOP3.LUT P2, PT, PT, PT, UP0, 0x80, 0x0 ;  /* 0x000000000000781c */ /* 0x000fca0003f4f008 */
[----:B------:R-:W-:-:S08]  /*14520*/  @UP0 ULDC.64 UR4, c[0x0][0x9e8] ;  /* 0x00027a0000040ab9 */ /* 0x000fd00000000a00 */
[----:B------:R-:W-:-:S05]  /*14530*/  @P2 IMAD.HI.U32 R10, R9, UR4, RZ ;  /* 0x00000004090a2c27 */ /* 0x000fca000f8e00ff */
[----:B------:R-:W-:-:S07]  /*14540*/  @P2 SHF.R.U32.HI R9, RZ, UR5, R10 ;  /* 0x00000005ff092c19 */ /* 0x000fce000801160a */
.L_x_1932:
[----:B------:R-:W-:Y:S05]  /*14550*/  BSYNC B0 ;  /* 0x0000000000007941 */ /* 0x000fea0003800000 */
.L_x_1930:
[----:B------:R-:W-:-:S04]  /*14560*/  IMAD.U32 R10, RZ, RZ, UR7 ;  /* 0x00000007ff0a7e24 */ /* 0x000fc8000f8e00ff */
[----:B------:R-:W-:-:S05]  /*14570*/  IMAD R10, R9, R10, UR7 ;  /* 0x00000007090a7e24 */ /* 0x000fca000f8e020a */
[----:B------:R-:W-:-:S07]  /*14580*/  VIMNMX R8, R8, R10, PT ;  /* 0x0000000a08087248 */ /* 0x000fce0003fe0100 */
.L_x_1929:
[----:B------:R-:W-:Y:S01]  /*14590*/  SHF.R.S32.HI R9, RZ, 0x1f, R8 ;  /* 0x0000001fff097819 */ /* 0x000fe20000011408 */
[----:B------:R-:W-:Y:S01]  /*145a0*/  ULDC UR46, c[0x0][0x9e4] ;  /* 0x00027900002e7ab9 */ /* 0x000fe20000000800 */
[----:B------:R-:W-:Y:S01]  /*145b0*/  ULDC UR51, c[0x0][0x9e4] ;  /* 0x0002790000337ab9 */ /* 0x000fe20000000800 */
[----:B------:R-:W-:Y:S01]  /*145c0*/  ULDC UR47, c[0x0][0x9dc] ;  /* 0x00027700002f7ab9 */ /* 0x000fe20000000800 */
[----:B------:R-:W-:Y:S01]  /*145d0*/  LEA.HI R9, R9, R8, RZ, 0x6 ;  /* 0x0000000809097211 */ /* 0x000fe200078f30ff */
[----:B------:R-:W-:Y:S01]  /*145e0*/  ULDC UR54, c[0x0][0x9dc] ;  /* 0x0002770000367ab9 */ /* 0x000fe20000000800 */
[----:B------:R-:W-:Y:S01]  /*145f0*/  ULDC UR50, c[0x0][0x9e0] ;  /* 0x0002780000327ab9 */ /* 0x000fe20000000800 */
[----:B------:R-:W-:Y:S01]  /*14600*/  ULDC UR55, c[0x0][0x9e0] ;  /* 0x0002780000377ab9 */ /* 0x000fe20000000800 */
[----:B------:R-:W-:-:S04]  /*14610*/  SHF.R.S32.HI R9, RZ, 0x6, R9 ;  /* 0x00000006ff097819 */ /* 0x000fc80000011409 */
[----:B------:R-:W-:-:S04]  /*14620*/  VIMNMX R10, R204, R9, !PT ;  /* 0x00000009cc0a7248 */ /* 0x000fc80007fe0100 */
[----:B------:R-:W-:-:S13]  /*14630*/  ISETP.GE.AND P2, PT, R6, R10, PT ;  /* 0x0000000a0600720c */ /* 0x000fda0003f46270 */
[----:B------:R-:W-:Y:S05]  /*14640*/  @!P2 BRA `(.L_x_1933) ;  /* 0x00000024005ca947 */ /* 0x000fea0003800000 */
.L_x_1953:
[----:B------:R-:W-:Y:S01]  /*14650*/  VIADD R23, R23, 0x1 ;  /* 0x0000000117177836 */ /* 0x000fe20000000000 */
[----:B------:R-:W-:Y:S05]  /*14660*/  YIELD ;  /* 0x0000000000007946 */ /* 0x000fea0003800000 */
[----:B------:R-:W-:-:S04]  /*14670*/  ISETP.NE.AND P2, PT, R23, 0x2, PT ;  /* 0x000000021700780c */ /* 0x000fc80003f45270 */
[----:B--23--:R-:W-:Y:S02]  /*14680*/  SEL R5, RZ, 0x1, P2 ;  /* 0x00000001ff057807 */ /* 0x00cfe40001000000 */
[----:B------:R-:W-:Y:S02]  /*14690*/  SEL R23, R23, RZ, P2 ;  /* 0x000000ff17177207 */ /* 0x000fe40001000000 */
[----:B------:R-:W-:Y:S01]  /*146a0*/  LOP3.LUT R186, R186, R5, RZ, 0x3c, !PT ;  /* 0x00000005baba7212 */ /* 0x000fe200078e3cff */
[----:B------:R-:W-:Y:S06]  /*146b0*/  @!P0 BRA `(.L_x_1934) ;  /* 0x0000000000048947 */ /* 0x000fec0003800000 */
[----:B------:R-:W-:Y:S01]  /*146c0*/  BPT.TRAP 0x1 ;  /* 0x000000040000795c */ /* 0x000fe20000300000 */
.L_x_1934:
[----:B------:R-:W-:Y:S01]  /*146d0*/  IMAD R12, R23, 0x8, R22 ;  /* 0x00000008170c7824 */ /* 0x000fe200078e0216 */
[----:B------:R-:W-:-:S04]  /*146e0*/  SHF.L.U32 R11, R186, 0x1f, RZ ;  /* 0x0000001fba0b7819 */ /* 0x000fc800000006ff */
[----:B------:R0:W1:Y:S01]  /*146f0*/  SYNCS.PHASECHK.TRANS64.TRYWAIT P2, [R12+URZ+0x28430], R11 ;  /* 0x0284300b0c0075a7 */ /* 0x000062000804017f */
[----:B------:R-:W-:Y:S05]  /*14700*/  @!P0 BRA `(.L_x_1935) ;  /* 0x0000000000048947 */ /* 0x000fea0003800000 */
[----:B------:R-:W-:Y:S01]  /*14710*/  BPT.TRAP 0x1 ;  /* 0x000000040000795c */ /* 0x000fe20000300000 */
.L_x_1935:
[----:B------:R-:W-:Y:S01]  /*14720*/  LEA R8, R23, UR60, 0xa ;  /* 0x0000003c17087c11 */ /* 0x000fe2000f8e50ff */
[----:B------:R-:W-:-:S03]  /*14730*/  IMAD.MOV.U32 R9, RZ, RZ, 0x40000040 ;  /* 0x40000040ff097424 */ /* 0x000fc600078e00ff */
[C---:B------:R-:W-:Y:S01]  /*14740*/  IADD3 R5, R8.reuse, 0x4, RZ ;  /* 0x0000000408057810 */ /* 0x040fe20007ffe0ff */
[----:B------:R-:W-:Y:S01]  /*14750*/  VIADD R14, R8, 0x2 ;  /* 0x00000002080e7836 */ /* 0x000fe20000000000 */
[----:B-1----:R-:W-:Y:S06]  /*14760*/  @P2 BRA `(.L_x_1936) ;  /* 0x0000000000082947 */ /* 0x002fec0003800000 */
[----:B------:R-:W1:Y:S02]  /*14770*/  SYNCS.PHASECHK.TRANS64.TRYWAIT P2, [R12+URZ+0x28430], R11 ;  /* 0x0284300b0c0075a7 */ /* 0x000e64000804017f */
[----:B-1----:R-:W-:Y:S05]  /*14780*/  @!P2 BRA `(.L_x_1937) ;  /* 0x000001800038a947 */ /* 0x002fea0003800000 */
.L_x_1936:
[----:B------:R-:W-:Y:S05]  /*14790*/  WARPSYNC.ALL ;  /* 0x0000000000007948 */ /* 0x000fea0003800000 */
[C---:B------:R-:W-:Y:S01]  /*147a0*/  R2UR UR10, R8.reuse ;  /* 0x00000000080a72ca */ /* 0x040fe200000e0000 */
[----:B------:R-:W-:Y:S01]  /*147b0*/  VIADD R152, R8, 0x204 ;  /* 0x0000020408987836 */ /* 0x000fe20000000000 */
[----:B------:R-:W-:Y:S01]  /*147c0*/  R2UR UR11, R9 ;  /* 0x00000000090b72ca */ /* 0x000fe200000e0000 */
[----:B------:R-:W-:Y:S01]  /*147d0*/  IMAD.MOV.U32 R153, RZ, RZ, 0x40000040 ;  /* 0x40000040ff997424 */ /* 0x000fe200078e00ff */
[----:B------:R-:W-:Y:S01]  /*147e0*/  R2UR UR8, R198 ;  /* 0x00000000c60872ca */ /* 0x000fe200000e0000 */
[----:B------:R-:W-:Y:S01]  /*147f0*/  IMAD.MOV.U32 R15, RZ, RZ, 0x40000040 ;  /* 0x40000040ff0f7424 */ /* 0x000fe200078e00ff */
[----:B------:R-:W-:Y:S01]  /*14800*/  R2UR UR9, R199 ;  /* 0x00000000c70972ca */ /* 0x000fe200000e0000 */
[----:B------:R-:W-:Y:S01]  /*14810*/  VIADD R20, R8, 0x6 ;  /* 0x0000000608147836 */ /* 0x000fe20000000000 */
[----:B------:R-:W-:Y:S01]  /*14820*/  R2UR UR30, R152 ;  /* 0x00000000981e72ca */ /* 0x000fe200000e0000 */
[----:B------:R-:W-:Y:S01]  /*14830*/  IMAD.MOV.U32 R21, RZ, RZ, 0x40000040 ;  /* 0x40000040ff157424 */ /* 0x000fe200078e00ff */
[----:B------:R-:W-:Y:S01]  /*14840*/  R2UR UR31, R153 ;  /* 0x00000000991f72ca */ /* 0x000fe200000e0000 */
[----:B------:R-:W-:Y:S01]  /*14850*/  UMOV UR16, UR56 ;  /* 0x0000003800107c82 */ /* 0x000fe20008000000 */
[----:B------:R-:W-:Y:S01]  /*14860*/  WARPGROUP.ARRIVE ;  /* 0x00000000000079c5 */ /* 0x000fe20000000000 */
[----:B------:R-:W-:Y:S01]  /*14870*/  R2UR UR6, R14 ;  /* 0x000000000e0672ca */ /* 0x000fe200000e0000 */
[----:B------:R-:W-:Y:S01]  /*14880*/  IMAD.MOV.U32 R14, RZ, RZ, R5 ;  /* 0x000000ffff0e7224 */ /* 0x000fe200078e0005 */
[----:B------:R-:W-:Y:S01]  /*14890*/  R2UR UR7, R15 ;  /* 0x000000000f0772ca */ /* 0x000fe200000e0000 */
[----:B------:R-:W-:Y:S01]  /*148a0*/  UMOV UR17, UR57 ;  /* 0x0000003900117c82 */ /* 0x000fe20008000000 */
[----:B------:R-:W-:Y:S01]  /*148b0*/  R2UR UR4, R196 ;  /* 0x00000000c40472ca */ /* 0x000fe200000e0000 */
[----:B------:R-:W-:Y:S01]  /*148c0*/  UMOV UR20, UR52 ;  /* 0x0000003400147c82 */ /* 0x000fe20008000000 */
[----:B------:R-:W-:Y:S01]  /*148d0*/  QGMMA.64x64x32.F32.E4M3.E4M3 R152, gdesc[UR8], RZ, !UPT, gsb0 ;  /* 0x00e00000089879f3 */ /* 0x000fe2000c0008ff */
[----:B------:R-:W-:Y:S01]  /*148e0*/  R2UR UR5, R197 ;  /* 0x00000000c50572ca */ /* 0x000fe200000e0000 */
[----:B------:R-:W-:Y:S01]  /*148f0*/  UMOV UR21, UR53 ;  /* 0x0000003500157c82 */ /* 0x000fe20008000000 */
[----:B------:R-:W-:Y:S01]  /*14900*/  R2UR UR14, R14 ;  /* 0x000000000e0e72ca */ /* 0x000fe200000e0000 */
[----:B------:R-:W-:Y:S01]  /*14910*/  VIADD R14, R8, 0x200 ;  /* 0x00000200080e7836 */ /* 0x000fe20000000000 */
[----:B------:R-:W-:Y:S01]  /*14920*/  R2UR UR15, R15 ;  /* 0x000000000f0f72ca */ /* 0x000fe200000e0000 */
[----:B------:R-:W-:Y:S01]  /*14930*/  UMOV UR24, UR48 ;  /* 0x0000003000187c82 */ /* 0x000fe20008000000 */
[----:B------:R-:W-:Y:S01]  /*14940*/  R2UR UR12, R194 ;  /* 0x00000000c20c72ca */ /* 0x000fe200000e0000 */
[----:B------:R-:W-:Y:S01]  /*14950*/  UMOV UR25, UR49 ;  /* 0x0000003100197c82 */ /* 0x000fe20008000000 */
[----:B------:R-:W-:Y:S01]  /*14960*/  R2UR UR13, R195 ;  /* 0x00000000c30d72ca */ /* 0x000fe200000e0000 */
[----:B------:R-:W-:Y:S01]  /*14970*/  UMOV UR28, UR44 ;  /* 0x0000002c001c7c82 */ /* 0x000fe20008000000 */
[----:B------:R-:W-:Y:S01]  /*14980*/  R2UR UR18, R20 ;  /* 0x00000000141272ca */ /* 0x000fe200000e0000 */
[----:B------:R-:W-:Y:S01]  /*14990*/  VIADD R20, R8, 0x202 ;  /* 0x0000020208147836 */ /* 0x000fe20000000000 */
[----:B------:R-:W-:Y:S01]  /*149a0*/  R2UR UR19, R21 ;  /* 0x00000000151372ca */ /* 0x000fe200000e0000 */
[----:B------:R-:W-:Y:S01]  /*149b0*/  UMOV UR29, UR45 ;  /* 0x0000002d001d7c82 */ /* 0x000fe20008000000 */
[----:B------:R-:W-:Y:S01]  /*149c0*/  R2UR UR22, R14 ;  /* 0x000000000e1672ca */ /* 0x000fe200000e0000 */
[----:B------:R-:W-:Y:S01]  /*149d0*/  VIADD R8, R8, 0x206 ;  /* 0x0000020608087836 */ /* 0x000fe20000000000 */
[----:B------:R-:W-:Y:S01]  /*149e0*/  R2UR UR23, R15 ;  /* 0x000000000f1772ca */ /* 0x000fe200000e0000 */
[----:B------:R-:W-:Y:S01]  /*149f0*/  IMAD.MOV.U32 R9, RZ, RZ, 0x40000040 ;  /* 0x40000040ff097424 */ /* 0x000fe200078e00ff */
[----:B------:R-:W-:Y:S01]  /*14a00*/  R2UR UR26, R20 ;  /* 0x00000000141a72ca */ /* 0x000fe200000e0000 */
[----:B------:R-:W-:Y:S01]  /*14a10*/  UMOV UR32, UR40 ;  /* 0x0000002800207c82 */ /* 0x000fe20008000000 */
[----:B------:R-:W-:Y:S01]  /*14a20*/  R2UR UR27, R21 ;  /* 0x00000000151b72ca */ /* 0x000fe200000e0000 */
[----:B------:R-:W-:Y:S01]  /*14a30*/  UMOV UR33, UR41 ;  /* 0x0000002900217c82 */ /* 0x000fe20008000000 */
[----:B------:R-:W-:Y:S01]  /*14a40*/  R2UR UR34, R8 ;  /* 0x00000000082272ca */ /* 0x000fe200000e0000 */
[----:B------:R-:W2:Y:S01]  /*14a50*/  S2R R13, SR_TID.X ;  /* 0x00000000000d7919 */ /* 0x000ea20000002100 */
[----:B------:R-:W-:-:S02]  /*14a60*/  R2UR UR35, R9 ;  /* 0x00000000092372ca */ /* 0x000fc400000e0000 */
[----:B--2---:R-:W-:-:S04]  /*14a70*/  SHF.R.U32.HI R13, RZ, 0x7, R13 ;  /* 0x00000007ff0d7819 */ /* 0x004fc8000001160d */
        /* <DEDUP_REMOVED lines=26> */
.L_x_1938:
[----:B------:R-:W3:Y:S01]  /*14c20*/  @P1 LDC R9, c[0x0][0x44c] ;  /* 0x00011300ff091b82 */ /* 0x000ee20000000800 */
[----:B------:R-:W-:Y:S01]  /*14c30*/  IMAD.IADD R14, R208, 0x1, R201 ;  /* 0x00000001d00e7824 */ /* 0x000fe200078e02c9 */
[----:B------:R-:W-:Y:S01]  /*14c40*/  UISETP.NE.AND UP0, UPT, UR42, URZ, UPT ;  /* 0x0000003f2a00728c */ /* 0x000fe2000bf05270 */
[----:B------:R-:W-:Y:S01]  /*14c50*/  IMAD.SHL.U32 R13, R6, 0x40, RZ ;  /* 0x00000040060d7824 */ /* 0x000fe200078e00ff */
[----:B------:R-:W-:Y:S02]  /*14c60*/  UMOV UR38, UR47 ;  /* 0x0000002f00267c82 */ /* 0x000fe40008000000 */
[----:B------:R-:W-:Y:S02]  /*14c70*/  ULOP3.LUT UR4, URZ, UR38, URZ, 0x33, !UPT ;  /* 0x000000263f047292 */ /* 0x000fe4000f8e333f */
[----:B------:R-:W4:Y:S01]  /*14c80*/  @P1 LDC R8, c[0x0][0x450] ;  /* 0x00011400ff081b82 */ /* 0x000f220000000800 */
[----:B------:R-:W-:Y:S02]  /*14c90*/  IADD3 R20, -R191, 0x1, -R13 ;  /* 0x00000001bf147810 */ /* 0x000fe40007ffe90d */
[----:B------:R-:W-:-:S02]  /*14ca0*/  PLOP3.LUT P2, PT, PT, PT, UP0, 0x40, 0x0 ;  /* 0x000000000000781c */ /* 0x000fc40003f4e808 */
[----:B------:R-:W-:-:S05]  /*14cb0*/  IADD3 R20, -R189, R20, R192 ;  /* 0x00000014bd147210 */ /* 0x000fca0007ffe1c0 */
[C---:B------:R-:W-:Y:S01]  /*14cc0*/  VIADD R15, R20.reuse, UR50 ;  /* 0x00000032140f7c36 */ /* 0x040fe20008000000 */
[----:B------:R-:W-:Y:S01]  /*14cd0*/  IADD3 R20, R20, UR4, RZ ;  /* 0x0000000414147c10 */ /* 0x000fe2000fffe0ff */
[----:B---3--:R-:W-:-:S05]  /*14ce0*/  @P1 IMAD.HI.U32 R9, R14, R9, RZ ;  /* 0x000000090e091227 */ /* 0x008fca00078e00ff */
[----:B----4-:R-:W-:Y:S01]  /*14cf0*/  @P1 SHF.R.U32.HI R14, RZ, R8, R9 ;  /* 0x00000008ff0e1219 */ /* 0x010fe20000011609 */
[----:B------:R-:W-:Y:S02]  /*14d00*/  VIADD R8, R12, 0x28440 ;  /* 0x000284400c087836 */ /* 0x000fe40000000000 */
[----:B------:R-:W-:Y:S02]  /*14d10*/  IMAD.U32 R9, RZ, RZ, UR39 ;  /* 0x00000027ff097e24 */ /* 0x000fe4000f8e00ff */
[----:B------:R-:W3:Y:S03]  /*14d20*/  SHFL.IDX PT, R206, R14, RZ, 0x1c1f ;  /* 0x001c1fff0ece7589 */ /* 0x000ee600000e0000 */
[----:B------:R-:W-:-:S04]  /*14d30*/  PRMT R8, R9, 0x654, R8 ;  /* 0x0000065409087816 */ /* 0x000fc80000000008 */
[----:B------:R4:W-:Y:S01]  /*14d40*/  SYNCS.ARRIVE.TRANS64.RED.A1T0 RZ, [R8+URZ], RZ ;  /* 0x000000ff08ff79a7 */ /* 0x0009e2000810043f */
[C---:B---3--:R-:W-:Y:S02]  /*14d50*/  IMAD.IADD R21, R206.reuse, 0x1, R15 ;  /* 0x00000001ce157824 */ /* 0x048fe400078e020f */
[----:B------:R-:W-:Y:S01]  /*14d60*/  IMAD.IADD R205, R206, 0x1, R20 ;  /* 0x00000001cecd7824 */ /* 0x000fe200078e0214 */
[----:B----4-:R-:W-:Y:S06]  /*14d70*/  @P2 BRA `(.L_x_1939) ;  /* 0x0000000000582947 */ /* 0x010fec0003800000 */
[----:B------:R-:W-:Y:S01]  /*14d80*/  IADD3 R206, -R189, R192, R206 ;  /* 0x000000c0bdce7210 */ /* 0x000fe20007ffe1ce */
[----:B------:R-:W-:Y:S03]  /*14d90*/  BSSY B0, `(.L_x_1940) ;  /* 0x0000010000007945 */ /* 0x000fe60003800000 */
[----:B------:R-:W-:-:S13]  /*14da0*/  ISETP.GT.AND P2, PT, R206, -0x1, PT ;  /* 0xffffffffce00780c */ /* 0x000fda0003f44270 */
[----:B------:R-:W-:Y:S05]  /*14db0*/  @P2 BRA `(.L_x_1941) ;  /* 0x0000000000202947 */ /* 0x000fea0003800000 */
[----:B------:R-:W-:Y:S01]  /*14dc0*/  IMAD.U32 R226, RZ, RZ, UR46 ;  /* 0x0000002effe27e24 */ /* 0x000fe2000f8e00ff */
[----:B------:R-:W-:-:S04]  /*14dd0*/  LOP3.LUT R206, RZ, R206, RZ, 0x33, !PT ;  /* 0x000000ceffce7212 */ /* 0x000fc800078e33ff */
[----:B------:R-:W-:-:S13]  /*14de0*/  ISETP.NE.AND P2, PT, R226, 0x1, PT ;  /* 0x00000001e200780c */ /* 0x000fda0003f45270 */
[----:B------:R-:W3:Y:S02]  /*14df0*/  @P2 LDC.64 R8, c[0x0][0x9e8] ;  /* 0x00027a00ff082b82 */ /* 0x000ee40000000a00 */
[----:B---3--:R-:W-:-:S05]  /*14e00*/  @P2 IMAD.HI.U32 R8, R206, R8, RZ ;  /* 0x00000008ce082227 */ /* 0x008fca00078e00ff */
[----:B------:R-:W-:-:S04]  /*14e10*/  @P2 SHF.R.U32.HI R206, RZ, R9, R8 ;  /* 0x00000009ffce2219 */ /* 0x000fc80000011608 */
[----:B------:R-:W-:Y:S01]  /*14e20*/  LOP3.LUT R206, RZ, R206, RZ, 0x33, !PT ;  /* 0x000000ceffce7212 */ /* 0x000fe200078e33ff */
[----:B------:R-:W-:Y:S06]  /*14e30*/  BRA `(.L_x_1942) ;  /* 0x0000000000147947 */ /* 0x000fec0003800000 */
.L_x_1941:
[----:B------:R-:W-:-:S05]  /*14e40*/  IMAD.U32 R226, RZ, RZ, UR46 ;  /* 0x0000002effe27e24 */ /* 0x000fca000f8e00ff */
[----:B------:R-:W-:-:S13]  /*14e50*/  ISETP.NE.AND P2, PT, R226, 0x1, PT ;  /* 0x00000001e200780c */ /* 0x000fda0003f45270 */
[----:B------:R-:W3:Y:S02]  /*14e60*/  @P2 LDC.64 R8, c[0x0][0x9e8] ;  /* 0x00027a00ff082b82 */ /* 0x000ee40000000a00 */
[----:B---3--:R-:W-:-:S05]  /*14e70*/  @P2 IMAD.HI.U32 R8, R206, R8, RZ ;  /* 0x00000008ce082227 */ /* 0x008fca00078e00ff */
[----:B------:R-:W-:-:S07]  /*14e80*/  @P2 SHF.R.U32.HI R206, RZ, R9, R8 ;  /* 0x00000009ffce2219 */ /* 0x000fce0000011608 */
.L_x_1942:
[----:B------:R-:W-:Y:S05]  /*14e90*/  BSYNC B0 ;  /* 0x0000000000007941 */ /* 0x000fea0003800000 */
.L_x_1940:
[----:B------:R-:W-:-:S04]  /*14ea0*/  IMAD R206, R206, R226, -R13 ;  /* 0x000000e2cece7224 */ /* 0x000fc800078e0a0d */
[----:B------:R-:W-:-:S05]  /*14eb0*/  IMAD.IADD R206, R206, 0x1, -R191 ;  /* 0x00000001cece7824 */ /* 0x000fca00078e0abf */
[----:B------:R-:W-:Y:S02]  /*14ec0*/  VIMNMX R205, R205, R206, !PT ;  /* 0x000000cecdcd7248 */ /* 0x000fe40007fe0100 */
[----:B------:R-:W-:-:S07]  /*14ed0*/  VIADDMNMX R21, R206, R226, R21, PT ;  /* 0x000000e2ce157246 */ /* 0x000fce0003800115 */
.L_x_1939:
[----:B------:R-:W-:Y:S01]  /*14ee0*/  ISETP.GT.AND P2, PT, R6, -0x1, PT ;  /* 0xffffffff0600780c */ /* 0x000fe20003f44270 */
[----:B------:R-:W3:Y:S01]  /*14ef0*/  SHFL.IDX PT, R14, R14, 0x1, 0x1c1f ;  /* 0x003c1f000e0e7f89 */ /* 0x000ee200000e0000 */
[----:B------:R-:W-:Y:S02]  /*14f00*/  UISETP.NE.AND UP0, UPT, UR42, URZ, UPT ;  /* 0x0000003f2a00728c */ /* 0x000fe4000bf05270 */
[C---:B------:R-:W-:Y:S02]  /*14f10*/  ISETP.GT.AND P3, PT, R205.reuse, RZ, P2 ;  /* 0x000000ffcd00720c */ /* 0x040fe40001764270 */
[----:B------:R-:W-:Y:S02]  /*14f20*/  ISETP.GT.AND P5, PT, R205, 0x8, P2 ;  /* 0x00000008cd00780c */ /* 0x000fe400017a4270 */
[----:B------:R-:W-:Y:S02]  /*14f30*/  ISETP.LT.OR P4, PT, R21, 0x1, P3 ;  /* 0x000000011500780c */ /* 0x000fe40001f81670 */
[----:B------:R-:W-:-:S02]  /*14f40*/  ISETP.GT.AND P3, PT, R205, 0x1, P2 ;  /* 0x00000001cd00780c */ /* 0x000fc40001764270 */
[----:B------:R-:W-:Y:S02]  /*14f50*/  FSEL R152, R152, -INF , !P4 ;  /* 0xff80000098987808 */ /* 0x000fe40006000000 */
[----:B------:R-:W-:Y:S02]  /*14f60*/  ISETP.LT.OR P3, PT, R21, 0x2, P3 ;  /* 0x000000021500780c */ /* 0x000fe40001f61670 */
[----:B------:R-:W-:Y:S02]  /*14f70*/  ISETP.GT.AND P4, PT, R205, 0x9, P2 ;  /* 0x00000009cd00780c */ /* 0x000fe40001784270 */
[----:B------:R-:W-:Y:S02]  /*14f80*/  FSEL R153, R153, -INF , !P3 ;  /* 0xff80000099997808 */ /* 0x000fe40005800000 */
[----:B------:R-:W-:Y:S02]  /*14f90*/  ISETP.GT.AND P3, PT, R205, 0x10, P2 ;  /* 0x00000010cd00780c */ /* 0x000fe40001764270 */
[----:B------:R-:W-:-:S02]  /*14fa0*/  ISETP.LT.OR P5, PT, R21, 0x9, P5 ;  /* 0x000000091500780c */ /* 0x000fc40002fa1670 */
[----:B------:R-:W-:Y:S01]  /*14fb0*/  ISETP.LT.OR P3, PT, R21, 0x11, P3 ;  /* 0x000000111500780c */ /* 0x000fe20001f61670 */
[--C-:B---3--:R-:W-:Y:S01]  /*14fc0*/  IMAD.IADD R15, R15, 0x1, R14.reuse ;  /* 0x000000010f0f7824 */ /* 0x108fe200078e020e */
[----:B------:R-:W-:Y:S01]  /*14fd0*/  ISETP.LT.OR P4, PT, R21, 0xa, P4 ;  /* 0x0000000a1500780c */ /* 0x000fe20002781670 */
[----:B------:R-:W-:Y:S01]  /*14fe0*/  IMAD.IADD R20, R20, 0x1, R14 ;  /* 0x0000000114147824 */ /* 0x000fe200078e020e */
[----:B------:R-:W-:Y:S02]  /*14ff0*/  FSEL R160, R160, -INF , !P3 ;  /* 0xff800000a0a07808 */ /* 0x000fe40005800000 */
[----:B------:R-:W-:Y:S02]  /*15000*/  ISETP.GT.AND P3, PT, R205, 0x19, P2 ;  /* 0x00000019cd00780c */ /* 0x000fe40001764270 */
[----:B------:R-:W-:Y:S02]  /*15010*/  FSEL R156, R156, -INF , !P5 ;  /* 0xff8000009c9c7808 */ /* 0x000fe40006800000 */
[----:B------:R-:W-:-:S02]  /*15020*/  ISETP.LT.OR P3, PT, R21, 0x1a, P3 ;  /* 0x0000001a1500780c */ /* 0x000fc40001f61670 */
[----:B------:R-:W-:Y:S02]  /*15030*/  FSEL R157, R157, -INF , !P4 ;  /* 0xff8000009d9d7808 */ /* 0x000fe40006000000 */
[C---:B------:R-:W-:Y:S02]  /*15040*/  ISETP.GT.AND P5, PT, R205.reuse, 0x11, P2 ;  /* 0x00000011cd00780c */ /* 0x040fe400017a4270 */
[----:B------:R-:W-:Y:S02]  /*15050*/  ISETP.GT.AND P4, PT, R205, 0x18, P2 ;  /* 0x00000018cd00780c */ /* 0x000fe40001784270 */
[----:B------:R-:W-:Y:S02]  /*15060*/  FSEL R165, R165, -INF , !P3 ;  /* 0xff800000a5a57808 */ /* 0x000fe40005800000 */
[----:B------:R-:W-:Y:S02]  /*15070*/  ISETP.GT.AND P3, PT, R205, 0x28, P2 ;  /* 0x00000028cd00780c */ /* 0x000fe40001764270 */
[----:B------:R-:W-:-:S02]  /*15080*/  ISETP.LT.OR P5, PT, R21, 0x12, P5 ;  /* 0x000000121500780c */ /* 0x000fc40002fa1670 */
[C---:B------:R-:W-:Y:S02]  /*15090*/  ISETP.LT.OR P4, PT, R21.reuse, 0x19, P4 ;  /* 0x000000191500780c */ /* 0x040fe40002781670 */
[----:B------:R-:W-:Y:S02]  /*150a0*/  ISETP.LT.OR P3, PT, R21, 0x29, P3 ;  /* 0x000000291500780c */ /* 0x000fe40001f61670 */
[----:B------:R-:W-:Y:S02]  /*150b0*/  FSEL R161, R161, -INF , !P5 ;  /* 0xff800000a1a17808 */ /* 0x000fe40006800000 */
[----:B------:R-:W-:Y:S02]  /*150c0*/  FSEL R164, R164, -INF , !P4 ;  /* 0xff800000a4a47808 */ /* 0x000fe40006000000 */
[C---:B------:R-:W-:Y:S02]  /*150d0*/  ISETP.GT.AND P5, PT, R205.reuse, 0x20, P2 ;  /* 0x00000020cd00780c */ /* 0x040fe400017a4270 */
[----:B------:R-:W-:-:S02]  /*150e0*/  ISETP.GT.AND P4, PT, R205, 0x21, P2 ;  /* 0x00000021cd00780c */ /* 0x000fc40001784270 */
[----:B------:R-:W-:Y:S02]  /*150f0*/  FSEL R172, R172, -INF , !P3 ;  /* 0xff800000acac7808 */ /* 0x000fe40005800000 */
[----:B------:R-:W-:Y:S02]  /*15100*/  ISETP.GT.AND P3, PT, R205, 0x31, P2 ;  /* 0x00000031cd00780c */ /* 0x000fe40001764270 */
[C---:B------:R-:W-:Y:S02]  /*15110*/  ISETP.LT.OR P5, PT, R21.reuse, 0x21, P5 ;  /* 0x000000211500780c */ /* 0x040fe40002fa1670 */
[C---:B------:R-:W-:Y:S02]  /*15120*/  ISETP.LT.OR P4, PT, R21.reuse, 0x22, P4 ;  /* 0x000000221500780c */ /* 0x040fe40002781670 */
[----:B------:R-:W-:Y:S02]  /*15130*/  ISETP.LT.OR P3, PT, R21, 0x32, P3 ;  /* 0x000000321500780c */ /* 0x000fe40001f61670 */
[----:B------:R-:W-:-:S02]  /*15140*/  FSEL R168, R168, -INF , !P5 ;  /* 0xff800000a8a87808 */ /* 0x000fc40006800000 */
[----:B------:R-:W-:Y:S02]  /*15150*/  FSEL R169, R169, -INF , !P4 ;  /* 0xff800000a9a97808 */ /* 0x000fe40006000000 */
[C---:B------:R-:W-:Y:S02]  /*15160*/  ISETP.GT.AND P5, PT, R205.reuse, 0x29, P2 ;  /* 0x00000029cd00780c */ /* 0x040fe400017a4270 */
[----:B------:R-:W-:Y:S02]  /*15170*/  ISETP.GT.AND P4, PT, R205, 0x30, P2 ;  /* 0x00000030cd00780c */ /* 0x000fe40001784270 */
[----:B------:R-:W-:Y:S02]  /*15180*/  FSEL R177, R177, -INF , !P3 ;  /* 0xff800000b1b17808 */ /* 0x000fe40005800000 */
[----:B------:R-:W-:Y:S02]  /*15190*/  PLOP3.LUT P3, PT, PT, PT, UP0, 0x40, 0x0 ;  /* 0x000000000000781c */ /* 0x000fe40003f6e808 */
[----:B------:R-:W-:-:S02]  /*151a0*/  ISETP.LT.OR P5, PT, R21, 0x2a, P5 ;  /* 0x0000002a1500780c */ /* 0x000fc40002fa1670 */
[----:B------:R-:W-:Y:S02]  /*151b0*/  ISETP.LT.OR P4, PT, R21, 0x31, P4 ;  /* 0x000000311500780c */ /* 0x000fe40002781670 */
[----:B------:R-:W-:Y:S02]  /*151c0*/  FSEL R173, R173, -INF , !P5 ;  /* 0xff800000adad7808 */ /* 0x000fe40006800000 */
[----:B------:R-:W-:Y:S02]  /*151d0*/  FSEL R176, R176, -INF , !P4 ;  /* 0xff800000b0b07808 */ /* 0x000fe40006000000 */
[C---:B------:R-:W-:Y:S02]  /*151e0*/  ISETP.GT.AND P5, PT, R205.reuse, 0x38, P2 ;  /* 0x00000038cd00780c */ /* 0x040fe400017a4270 */
[----:B------:R-:W-:Y:S02]  /*151f0*/  ISETP.GT.AND P4, PT, R205, 0x39, P2 ;  /* 0x00000039cd00780c */ /* 0x000fe40001784270 */
[----:B------:R-:W-:-:S02]  /*15200*/  ISETP.LT.OR P5, PT, R21, 0x39, P5 ;  /* 0x000000391500780c */ /* 0x000fc40002fa1670 */
[----:B------:R-:W-:Y:S02]  /*15210*/  ISETP.LT.OR P4, PT, R21, 0x3a, P4 ;  /* 0x0000003a1500780c */ /* 0x000fe40002781670 */
[----:B------:R-:W-:Y:S02]  /*15220*/  FSEL R180, R180, -INF , !P5 ;  /* 0xff800000b4b47808 */ /* 0x000fe40006800000 */
[----:B------:R-:W-:Y:S01]  /*15230*/  FSEL R181, R181, -INF , !P4 ;  /* 0xff800000b5b57808 */ /* 0x000fe20006000000 */
[----:B------:R-:W-:Y:S08]  /*15240*/  @P3 BRA `(.L_x_1943) ;  /* 0x0000000000583947 */ /* 0x000ff00003800000 */
        /* <DEDUP_REMOVED lines=12> */
.L_x_1945:
[----:B------:R-:W-:-:S05]  /*15310*/  IMAD.U32 R21, RZ, RZ, UR46 ;  /* 0x0000002eff157e24 */ /* 0x000fca000f8e00ff */
[----:B------:R-:W-:-:S13]  /*15320*/  ISETP.NE.AND P3, PT, R21, 0x1, PT ;  /* 0x000000011500780c */ /* 0x000fda0003f65270 */
[----:B------:R-:W3:Y:S02]  /*15330*/  @P3 LDC.64 R8, c[0x0][0x9e8] ;  /* 0x00027a00ff083b82 */ /* 0x000ee40000000a00 */
[----:B---3--:R-:W-:-:S05]  /*15340*/  @P3 IMAD.HI.U32 R8, R14, R8, RZ ;  /* 0x000000080e083227 */ /* 0x008fca00078e00ff */
[----:B------:R-:W-:-:S07]  /*15350*/  @P3 SHF.R.U32.HI R14, RZ, R9, R8 ;  /* 0x00000009ff0e3219 */ /* 0x000fce0000011608 */
.L_x_1946:
[----:B------:R-:W-:Y:S05]  /*15360*/  BSYNC B0 ;  /* 0x0000000000007941 */ /* 0x000fea0003800000 */
.L_x_1944:
[----:B------:R-:W-:-:S04]  /*15370*/  IMAD R13, R14, R21, -R13 ;  /* 0x000000150e0d7224 */ /* 0x000fc800078e0a0d */
[----:B------:R-:W-:-:S05]  /*15380*/  IMAD.IADD R13, R13, 0x1, -R191 ;  /* 0x000000010d0d7824 */ /* 0x000fca00078e0abf */
[----:B------:R-:W-:Y:S02]  /*15390*/  VIMNMX R20, R20, R13, !PT ;  /* 0x0000000d14147248 */ /* 0x000fe40007fe0100 */
[----:B------:R-:W-:-:S07]  /*153a0*/  VIADDMNMX R15, R13, R21, R15, PT ;  /* 0x000000150d0f7246 */ /* 0x000fce000380010f */
.L_x_1943:
        /* <DEDUP_REMOVED lines=30> */
[----:B------:R-:W-:-:S05]  /*15590*/  FMNMX.FTZ R8, R181, R8, !PT ;  /* 0x00000008b5087209 */ /* 0x000fca0007810000 */
[----:B------:R-:W3:Y:S02]  /*155a0*/  SHFL.BFLY PT, R9, R8, 0x2, 0x1f ;  /* 0x0c401f0008097f89 */ /* 0x000ee400000e0000 */
[----:B---3--:R-:W-:-:S05]  /*155b0*/  FMNMX.FTZ R9, R8, R9, !PT ;  /* 0x0000000908097209 */ /* 0x008fca0007810000 */
[----:B------:R-:W3:Y:S02]  /*155c0*/  SHFL.BFLY PT, R13, R9, 0x1, 0x1f ;  /* 0x0c201f00090d7f89 */ /* 0x000ee400000e0000 */
[----:B---3--:R-:W-:-:S04]  /*155d0*/  FMNMX.FTZ R13, R9, R13, !PT ;  /* 0x0000000d090d7209 */ /* 0x008fc80007810000 */
[----:B------:R-:W-:-:S04]  /*155e0*/  FSETP.NEU.FTZ.AND P3, PT, R13, -INF , PT ;  /* 0xff8000000d00780b */ /* 0x000fc80003f7d000 */
[----:B------:R-:W-:-:S05]  /*155f0*/  FSEL R8, R13, RZ, P3 ;  /* 0x000000ff0d087208 */ /* 0x000fca0001800000 */
[----:B------:R-:W-:Y:S01]  /*15600*/  FADD.FTZ R8, -R8, R4 ;  /* 0x0000000408087221 */ /* 0x000fe20000010100 */
[----:B------:R-:W-:-:S05]  /*15610*/  FFMA.FTZ R4, R2, R13, -8 ;  /* 0xc100000002047423 */ /* 0x000fca000001000d */
[----:B------:R-:W-:Y:S02]  /*15620*/  FSEL R4, R4, RZ, P3 ;  /* 0x000000ff04047208 */ /* 0x000fe40001800000 */
[----:B------:R-:W-:-:S03]  /*15630*/  ISETP.GT.AND P3, PT, R20, 0x1, P2 ;  /* 0x000000011400780c */ /* 0x000fc60001764270 */
[C-C-:B------:R-:W-:Y:S01]  /*15640*/  FFMA.FTZ R152, R2.reuse, R152, -R4.reuse ;  /* 0x0000009802987223 */ /* 0x140fe20000010804 */
[----:B------:R-:W-:Y:S01]  /*15650*/  ISETP.LT.OR P5, PT, R15, 0x2, P3 ;  /* 0x000000020f00780c */ /* 0x000fe20001fa1670 */
[C-C-:B------:R-:W-:Y:S01]  /*15660*/  FFMA.FTZ R153, R2.reuse, R153, -R4.reuse ;  /* 0x0000009902997223 */ /* 0x140fe20000010804 */
[----:B------:R-:W-:-:S01]  /*15670*/  FFMA.FTZ R156, R2, R156, -R4 ;  /* 0x0000009c029c7223 */ /* 0x000fc20000010804 */
[C-C-:B------:R-:W-:Y:S01]  /*15680*/  FFMA.FTZ R157, R2.reuse, R157, -R4.reuse ;  /* 0x0000009d029d7223 */ /* 0x140fe20000010804 */
[----:B------:R-:W-:Y:S01]  /*15690*/  FSEL R155, R155, -INF , !P5 ;  /* 0xff8000009b9b7808 */ /* 0x000fe20006800000 */
[--C-:B------:R-:W-:Y:S01]  /*156a0*/  FFMA.FTZ R160, R2, R160, -R4.reuse ;  /* 0x000000a002a07223 */ /* 0x100fe20000010804 */
[----:B------:R-:W-:Y:S01]  /*156b0*/  ISETP.GT.AND P5, PT, R20, RZ, P2 ;  /* 0x000000ff1400720c */ /* 0x000fe200017a4270 */
[C-C-:B------:R-:W-:Y:S01]  /*156c0*/  FFMA.FTZ R161, R2.reuse, R161, -R4.reuse ;  /* 0x000000a102a17223 */ /* 0x140fe20000010804 */
[----:B------:R-:W-:-:S01]  /*156d0*/  FFMA.FTZ R164, R2, R164, -R4 ;  /* 0x000000a402a47223 */ /* 0x000fc20000010804 */
[C-C-:B------:R-:W-:Y:S01]  /*156e0*/  FFMA.FTZ R165, R2.reuse, R165, -R4.reuse ;  /* 0x000000a502a57223 */ /* 0x140fe20000010804 */
[----:B------:R-:W-:Y:S01]  /*156f0*/  ISETP.LT.OR P5, PT, R15, 0x1, P5 ;  /* 0x000000010f00780c */ /* 0x000fe20002fa1670 */
[C-C-:B------:R-:W-:Y:S01]  /*15700*/  FFMA.FTZ R168, R2.reuse, R168, -R4.reuse ;  /* 0x000000a802a87223 */ /* 0x140fe20000010804 */
[----:B------:R-:W-:-:S01]  /*15710*/  FFMA.FTZ R169, R2, R169, -R4 ;  /* 0x000000a902a97223 */ /* 0x000fc20000010804 */
[--C-:B------:R-:W-:Y:S01]  /*15720*/  FFMA.FTZ R172, R2, R172, -R4.reuse ;  /* 0x000000ac02ac7223 */ /* 0x100fe20000010804 */
[----:B------:R-:W-:Y:S01]  /*15730*/  FSEL R154, R154, -INF , !P5 ;  /* 0xff8000009a9a7808 */ /* 0x000fe20006800000 */
[C-C-:B------:R-:W-:Y:S01]  /*15740*/  FFMA.FTZ R173, R2.reuse, R173, -R4.reuse ;  /* 0x000000ad02ad7223 */ /* 0x140fe20000010804 */
[----:B------:R-:W-:-:S01]  /*15750*/  FFMA.FTZ R176, R2, R176, -R4 ;  /* 0x000000b002b07223 */ /* 0x000fc20000010804 */
[C-C-:B------:R-:W-:Y:S01]  /*15760*/  FFMA.FTZ R177, R2.reuse, R177, -R4.reuse ;  /* 0x000000b102b17223 */ /* 0x140fe20000010804 */
[----:B------:R-:W-:-:S01]  /*15770*/  FFMA.FTZ R180, R2, R180, -R4 ;  /* 0x000000b402b47223 */ /* 0x000fc20000010804 */
[C---:B------:R-:W-:Y:S01]  /*15780*/  FFMA.FTZ R181, R2.reuse, R181, -R4 ;  /* 0x000000b502b57223 */ /* 0x040fe20000010804 */
[----:B------:R-:W-:Y:S01]  /*15790*/  FMUL.FTZ R4, R2, R8 ;  /* 0x0000000802047220 */ /* 0x000fe20000410000 */
[----:B------:R-:W-:Y:S01]  /*157a0*/  ISETP.GT.AND P3, PT, R20, 0x9, P2 ;  /* 0x000000091400780c */ /* 0x000fe20001764270 */
[----:B------:R-:W-:Y:S01]  /*157b0*/  MUFU.EX2 R152, R152 ;  /* 0x0000009800987308 */ /* 0x000fe20000000800 */
[----:B------:R-:W-:-:S02]  /*157c0*/  FMNMX.FTZ R8, R154, R7, !PT ;  /* 0x000000079a087209 */ /* 0x000fc40007810000 */
[----:B------:R-:W-:Y:S02]  /*157d0*/  ISETP.LT.OR P3, PT, R15, 0xa, P3 ;  /* 0x0000000a0f00780c */ /* 0x000fe40001f61670 */
[----:B------:R-:W-:Y:S02]  /*157e0*/  FMNMX.FTZ R8, R155, R8, !PT ;  /* 0x000000089b087209 */ /* 0x000fe40007810000 */
[----:B------:R-:W-:Y:S01]  /*157f0*/  FSEL R159, R159, -INF , !P3 ;  /* 0xff8000009f9f7808 */ /* 0x000fe20005800000 */
[----:B------:R-:W3:Y:S01]  /*15800*/  MUFU.EX2 R4, R4 ;  /* 0x0000000400047308 */ /* 0x000ee20000000800 */
[----:B------:R-:W-:Y:S02]  /*15810*/  ISETP.GT.AND P3, PT, R20, 0x11, P2 ;  /* 0x000000111400780c */ /* 0x000fe40001764270 */
[----:B------:R-:W-:Y:S02]  /*15820*/  FMNMX.FTZ R8, R158, R8, !PT ;  /* 0x000000089e087209 */ /* 0x000fe40007810000 */
[----:B------:R-:W-:-:S02]  /*15830*/  ISETP.GT.AND P5, PT, R20, 0x18, P2 ;  /* 0x000000181400780c */ /* 0x000fc400017a4270 */
[----:B------:R-:W-:Y:S01]  /*15840*/  ISETP.LT.OR P3, PT, R15, 0x12, P3 ;  /* 0x000000120f00780c */ /* 0x000fe20001f61670 */
[----:B------:R-:W4:Y:S01]  /*15850*/  MUFU.EX2 R153, R153 ;  /* 0x0000009900997308 */ /* 0x000f220000000800 */
[----:B------:R-:W-:Y:S02]  /*15860*/  FMNMX.FTZ R8, R159, R8, !PT ;  /* 0x000000089f087209 */ /* 0x000fe40007810000 */
[----:B------:R-:W-:Y:S02]  /*15870*/  ISETP.LT.OR P5, PT, R15, 0x19, P5 ;  /* 0x000000190f00780c */ /* 0x000fe40002fa1670 */
[----:B------:R-:W-:Y:S02]  /*15880*/  FSEL R163, R163, -INF , !P3 ;  /* 0xff800000a3a37808 */ /* 0x000fe40005800000 */
[----:B------:R-:W-:Y:S01]  /*15890*/  FMNMX.FTZ R8, R162, R8, !PT ;  /* 0x00000008a2087209 */ /* 0x000fe20007810000 */
[----:B------:R-:W5:Y:S01]  /*158a0*/  MUFU.EX2 R156, R156 ;  /* 0x0000009c009c7308 */ /* 0x000f620000000800 */
[----:B------:R-:W-:Y:S01]  /*158b0*/  ISETP.GT.AND P3, PT, R20, 0x20, P2 ;  /* 0x000000201400780c */ /* 0x000fe20001764270 */
[----:B---3--:R-:W-:Y:S01]  /*158c0*/  FFMA.FTZ R3, R4, R3, R152 ;  /* 0x0000000304037223 */ /* 0x008fe20000010098 */
[----:B------:R-:W-:Y:S01]  /*158d0*/  FSEL R166, R166, -INF , !P5 ;  /* 0xff800000a6a67808 */ /* 0x000fe20006800000 */
[----:B------:R-:W-:Y:S01]  /*158e0*/  FMUL.FTZ R24, R24, R4 ;  /* 0x0000000418187220 */ /* 0x000fe20000410000 */
[----:B------:R-:W-:Y:S01]  /*158f0*/  FMNMX.FTZ R8, R163, R8, !PT ;  /* 0x00000008a3087209 */ /* 0x000fe20007810000 */
[----:B------:R-:W-:Y:S01]  /*15900*/  FMUL.FTZ R25, R25, R4 ;  /* 0x0000000419197220 */ /* 0x000fe20000410000 */
[----:B------:R-:W-:Y:S01]  /*15910*/  ISETP.GT.AND P5, PT, R20, 0x21, P2 ;  /* 0x000000211400780c */ /* 0x000fe200017a4270 */
[----:B------:R-:W3:Y:S01]  /*15920*/  MUFU.EX2 R157, R157 ;  /* 0x0000009d009d7308 */ /* 0x000ee20000000800 */
[----:B------:R-:W-:Y:S01]  /*15930*/  ISETP.LT.OR P3, PT, R15, 0x21, P3 ;  /* 0x000000210f00780c */ /* 0x000fe20001f61670 */
[----:B----4-:R-:W-:Y:S01]  /*15940*/  FADD.FTZ R3, R153, R3 ;  /* 0x0000000399037221 */ /* 0x010fe20000010000 */
[----:B------:R-:W-:Y:S01]  /*15950*/  FMNMX.FTZ R8, R166, R8, !PT ;  /* 0x00000008a6087209 */ /* 0x000fe20007810000 */
[-C--:B------:R-:W-:Y:S01]  /*15960*/  FMUL.FTZ R28, R28, R4.reuse ;  /* 0x000000041c1c7220 */ /* 0x080fe20000410000 */
[----:B------:R-:W-:Y:S01]  /*15970*/  ISETP.LT.OR P5, PT, R15, 0x22, P5 ;  /* 0x000000220f00780c */ /* 0x000fe20002fa1670 */
[----:B------:R-:W-:Y:S01]  /*15980*/  FMUL.FTZ R29, R29, R4 ;  /* 0x000000041d1d7220 */ /* 0x000fe20000410000 */
[----:B------:R-:W-:Y:S01]  /*15990*/  FSEL R170, R170, -INF , !P3 ;  /* 0xff800000aaaa7808 */ /* 0x000fe20005800000 */
[----:B------:R-:W4:Y:S01]  /*159a0*/  MUFU.EX2 R160, R160 ;  /* 0x000000a000a07308 */ /* 0x000f220000000800 */
[----:B------:R-:W-:Y:S01]  /*159b0*/  FMNMX.FTZ R8, R167, R8, !PT ;  /* 0x00000008a7087209 */ /* 0x000fe20007810000 */
[----:B-----5:R-:W-:Y:S01]  /*159c0*/  FADD.FTZ R3, R156, R3 ;  /* 0x000000039c037221 */ /* 0x020fe20000010000 */
[----:B------:R-:W-:Y:S01]  /*159d0*/  ISETP.GT.AND P3, PT, R20, 0x29, P2 ;  /* 0x000000291400780c */ /* 0x000fe20001764270 */
[-C--:B------:R-:W-:Y:S01]  /*159e0*/  FMUL.FTZ R32, R32, R4.reuse ;  /* 0x0000000420207220 */ /* 0x080fe20000410000 */
[----:B------:R-:W-:Y:S01]  /*159f0*/  FSEL R171, R171, -INF , !P5 ;  /* 0xff800000abab7808 */ /* 0x000fe20006800000 */
[----:B------:R-:W-:Y:S01]  /*15a00*/  FMUL.FTZ R33, R33, R4 ;  /* 0x0000000421217220 */ /* 0x000fe20000410000 */
[----:B------:R-:W-:Y:S01]  /*15a10*/  FMNMX.FTZ R8, R170, R8, !PT ;  /* 0x00000008aa087209 */ /* 0x000fe20007810000 */
[----:B------:R-:W5:Y:S01]  /*15a20*/  MUFU.EX2 R161, R161 ;  /* 0x000000a100a17308 */ /* 0x000f620000000800 */
[----:B------:R-:W-:Y:S01]  /*15a30*/  ISETP.GT.AND P5, PT, R20, 0x30, P2 ;  /* 0x000000301400780c */ /* 0x000fe200017a4270 */
[----:B---3--:R-:W-:Y:S01]  /*15a40*/  FADD.FTZ R3, R157, R3 ;  /* 0x000000039d037221 */ /* 0x008fe20000010000 */
[----:B------:R-:W-:Y:S01]  /*15a50*/  ISETP.LT.OR P3, PT, R15, 0x2a, P3 ;  /* 0x0000002a0f00780c */ /* 0x000fe20001f61670 */
[----:B------:R-:W-:Y:S01]  /*15a60*/  FMUL.FTZ R36, R36, R4 ;  /* 0x0000000424247220 */ /* 0x000fe20000410000 */
[----:B------:R-:W-:Y:S01]  /*15a70*/  FMNMX.FTZ R8, R171, R8, !PT ;  /* 0x00000008ab087209 */ /* 0x000fe20007810000 */
[----:B------:R-:W-:Y:S01]  /*15a80*/  FMUL.FTZ R37, R37, R4 ;  /* 0x0000000425257220 */ /* 0x000fe20000410000 */
[----:B------:R-:W-:Y:S01]  /*15a90*/  FSEL R175, R175, -INF , !P3 ;  /* 0xff800000afaf7808 */ /* 0x000fe20005800000 */
[----:B------:R-:W3:Y:S01]  /*15aa0*/  MUFU.EX2 R164, R164 ;  /* 0x000000a400a47308 */ /* 0x000ee20000000800 */
[----:B------:R-:W-:Y:S01]  /*15ab0*/  ISETP.LT.OR P5, PT, R15, 0x31, P5 ;  /* 0x000000310f00780c */ /* 0x000fe20002fa1670 */
[----:B----4-:R-:W-:Y:S01]  /*15ac0*/  FADD.FTZ R3, R160, R3 ;  /* 0x00000003a0037221 */ /* 0x010fe20000010000 */
[----:B------:R-:W-:Y:S01]  /*15ad0*/  FMNMX.FTZ R8, R174, R8, !PT ;  /* 0x00000008ae087209 */ /* 0x000fe20007810000 */
[-C--:B------:R-:W-:Y:S01]  /*15ae0*/  FMUL.FTZ R40, R40, R4.reuse ;  /* 0x0000000428287220 */ /* 0x080fe20000410000 */
[----:B------:R-:W-:Y:S01]  /*15af0*/  ISETP.GT.AND P3, PT, R20, 0x38, P2 ;  /* 0x000000381400780c */ /* 0x000fe20001764270 */
[----:B------:R-:W-:Y:S01]  /*15b00*/  FMUL.FTZ R41, R41, R4 ;  /* 0x0000000429297220 */ /* 0x000fe20000410000 */
[----:B------:R-:W-:Y:S01]  /*15b10*/  FSEL R178, R178, -INF , !P5 ;  /* 0xff800000b2b27808 */ /* 0x000fe20006800000 */
[----:B------:R-:W4:Y:S01]  /*15b20*/  MUFU.EX2 R165, R165 ;  /* 0x000000a500a57308 */ /* 0x000f220000000800 */
[----:B------:R-:W-:Y:S01]  /*15b30*/  FMNMX.FTZ R8, R175, R8, !PT ;  /* 0x00000008af087209 */ /* 0x000fe20007810000 */
[----:B-----5:R-:W-:Y:S01]  /*15b40*/  FADD.FTZ R3, R161, R3 ;  /* 0x00000003a1037221 */ /* 0x020fe20000010000 */
[----:B------:R-:W-:Y:S01]  /*15b50*/  ISETP.GT.AND P2, PT, R20, 0x39, P2 ;  /* 0x000000391400780c */ /* 0x000fe20001744270 */
[-C--:B------:R-:W-:Y:S01]  /*15b60*/  FMUL.FTZ R44, R44, R4.reuse ;  /* 0x000000042c2c7220 */ /* 0x080fe20000410000 */
[----:B------:R-:W-:Y:S01]  /*15b70*/  ISETP.LT.OR P3, PT, R15, 0x39, P3 ;  /* 0x000000390f00780c */ /* 0x000fe20001f61670 */
[----:B------:R-:W-:Y:S01]  /*15b80*/  FMUL.FTZ R45, R45, R4 ;  /* 0x000000042d2d7220 */ /* 0x000fe20000410000 */
[----:B------:R-:W-:Y:S01]  /*15b90*/  FMNMX.FTZ R8, R178, R8, !PT ;  /* 0x00000008b2087209 */ /* 0x000fe20007810000 */
[----:B------:R-:W5:Y:S01]  /*15ba0*/  MUFU.EX2 R168, R168 ;  /* 0x000000a800a87308 */ /* 0x000f620000000800 */
[----:B------:R-:W-:Y:S01]  /*15bb0*/  ISETP.LT.OR P2, PT, R15, 0x3a, P2 ;  /* 0x0000003a0f00780c */ /* 0x000fe20001741670 */
[----:B---3--:R-:W-:Y:S01]  /*15bc0*/  FADD.FTZ R3, R164, R3 ;  /* 0x00000003a4037221 */ /* 0x008fe20000010000 */
[----:B------:R-:W-:Y:S01]  /*15bd0*/  FSEL R182, R182, -INF , !P3 ;  /* 0xff800000b6b67808 */ /* 0x000fe20005800000 */
[----:B------:R-:W-:Y:S01]  /*15be0*/  FMUL.FTZ R48, R48, R4 ;  /* 0x0000000430307220 */ /* 0x000fe20000410000 */
[----:B------:R-:W-:Y:S01]  /*15bf0*/  FMNMX.FTZ R8, R179, R8, !PT ;  /* 0x00000008b3087209 */ /* 0x000fe20007810000 */
[----:B------:R-:W-:Y:S01]  /*15c00*/  FMUL.FTZ R49, R49, R4 ;  /* 0x0000000431317220 */ /* 0x000fe20000410000 */
[----:B------:R-:W-:Y:S01]  /*15c10*/  FSEL R183, R183, -INF , !P2 ;  /* 0xff800000b7b77808 */ /* 0x000fe20005000000 */
[----:B------:R-:W3:Y:S01]  /*15c20*/  MUFU.EX2 R169, R169 ;  /* 0x000000a900a97308 */ /* 0x000ee20000000800 */
[----:B------:R-:W-:Y:S01]  /*15c30*/  FMNMX.FTZ R8, R182, R8, !PT ;  /* 0x00000008b6087209 */ /* 0x000fe20007810000 */
[----:B----4-:R-:W-:Y:S01]  /*15c40*/  FADD.FTZ R3, R165, R3 ;  /* 0x00000003a5037221 */ /* 0x010fe20000010000 */
[----:B------:R-:W-:Y:S01]  /*15c50*/  F2FP.SATFINITE.E4M3.F32.PACK_AB_MERGE_C R156, R157, R156, RZ ;  /* 0x0000009c9d9c723e */ /* 0x000fe200048070ff */
[----:B------:R-:W-:Y:S01]  /*15c60*/  FMUL.FTZ R52, R52, R4 ;  /* 0x0000000434347220 */ /* 0x000fe20000410000 */
[----:B------:R-:W-:Y:S01]  /*15c70*/  FMNMX.FTZ R8, R183, R8, !PT ;  /* 0x00000008b7087209 */ /* 0x000fe20007810000 */
[----:B------:R-:W-:Y:S01]  /*15c80*/  FMUL.FTZ R53, R53, R4 ;  /* 0x0000000435357220 */ /* 0x000fe20000410000 */
[----:B------:R-:W-:Y:S01]  /*15c90*/  F2FP.SATFINITE.E4M3.F32.PACK_AB_MERGE_C R152, R153, R152, R156 ;  /* 0x000000989998723e */ /* 0x000fe2000480709c */
[----:B------:R-:W4:Y:S01]  /*15ca0*/  MUFU.EX2 R172, R172 ;  /* 0x000000ac00ac7308 */ /* 0x000f220000000800 */
[----:B-----5:R-:W-:-:S01]  /*15cb0*/  FADD.FTZ R3, R168, R3 ;  /* 0x00000003a8037221 */ /* 0x020fc20000010000 */
[----:B------:R-:W5:Y:S01]  /*15cc0*/  SHFL.BFLY PT, R9, R8, 0x2, 0x1f ;  /* 0x0c401f0008097f89 */ /* 0x000f6200000e0000 */
        /* <DEDUP_REMOVED lines=23> */
[----:B-----5:R-:W-:Y:S01]  /*15e40*/  FMNMX.FTZ R8, R8, R9, !PT ;  /* 0x0000000908087209 */ /* 0x020fe20007810000 */
[-C--:B------:R-:W-:Y:S01]  /*15e50*/  FMUL.FTZ R89, R89, R4.reuse ;  /* 0x0000000459597220 */ /* 0x080fe20000410000 */
[-C--:B------:R-:W-:Y:S01]  /*15e60*/  FMUL.FTZ R92, R92, R4.reuse ;  /* 0x000000045c5c7220 */ /* 0x080fe20000410000 */
[-C--:B------:R-:W-:Y:S01]  /*15e70*/  FMUL.FTZ R93, R93, R4.reuse ;  /* 0x000000045d5d7220 */ /* 0x080fe20000410000 */
[----:B------:R-:W-:Y:S01]  /*15e80*/  FMUL.FTZ R96, R96, R4 ;  /* 0x0000000460607220 */ /* 0x000fe20000410000 */
[----:B------:R-:W0:Y:S01]  /*15e90*/  SHFL.BFLY PT, R14, R8, 0x1, 0x1f ;  /* 0x0c201f00080e7f89 */ /* 0x000e2200000e0000 */
        /* <DEDUP_REMOVED lines=16> */
[----:B------:R-:W-:Y:S01]  /*15fa0*/  FMUL.FTZ R121, R121, R4 ;  /* 0x0000000479797220 */ /* 0x000fe20000410000 */
[----:B-----5:R-:W-:-:S01]  /*15fb0*/  FADD.FTZ R3, R180, R3 ;  /* 0x00000003b4037221 */ /* 0x020fc20000010000 */
[-C--:B------:R-:W-:Y:S01]  /*15fc0*/  FMUL.FTZ R124, R124, R4.reuse ;  /* 0x000000047c7c7220 */ /* 0x080fe20000410000 */
[-C--:B------:R-:W-:Y:S01]  /*15fd0*/  FMUL.FTZ R125, R125, R4.reuse ;  /* 0x000000047d7d7220 */ /* 0x080fe20000410000 */
[-C--:B------:R-:W-:Y:S01]  /*15fe0*/  FMUL.FTZ R128, R128, R4.reuse ;  /* 0x0000000480807220 */ /* 0x080fe20000410000 */
[-C--:B------:R-:W-:Y:S01]  /*15ff0*/  FMUL.FTZ R129, R129, R4.reuse ;  /* 0x0000000481817220 */ /* 0x080fe20000410000 */
[----:B------:R-:W-:Y:S01]  /*16000*/  FMUL.FTZ R132, R132, R4 ;  /* 0x0000000484847220 */ /* 0x000fe20000410000 */
[----:B0-----:R-:W-:Y:S01]  /*16010*/  FMNMX.FTZ R14, R8, R14, !PT ;  /* 0x0000000e080e7209 */ /* 0x001fe20007810000 */
[----:B------:R-:W-:Y:S01]  /*16020*/  FMUL.FTZ R133, R133, R4 ;  /* 0x0000000485857220 */ /* 0x000fe20000410000 */
[----:B---3--:R-:W-:-:S01]  /*16030*/  FADD.FTZ R3, R181, R3 ;  /* 0x00000003b5037221 */ /* 0x008fc20000010000 */
[----:B------:R-:W-:Y:S01]  /*16040*/  FMUL.FTZ R136, R136, R4 ;  /* 0x0000000488887220 */ /* 0x000fe20000410000 */
[----:B------:R-:W-:Y:S01]  /*16050*/  FSETP.NEU.FTZ.AND P2, PT, R14, -INF , PT ;  /* 0xff8000000e00780b */ /* 0x000fe20003f5d000 */
[----:B------:R-:W-:Y:S01]  /*16060*/  FFMA.FTZ R9, R2, R14, -8 ;  /* 0xc100000002097423 */ /* 0x000fe2000001000e */
[-C--:B------:R-:W-:Y:S01]  /*16070*/  FMUL.FTZ R137, R137, R4.reuse ;  /* 0x0000000489897220 */ /* 0x080fe20000410000 */
[-C--:B------:R-:W-:Y:S01]  /*16080*/  FMUL.FTZ R140, R140, R4.reuse ;  /* 0x000000048c8c7220 */ /* 0x080fe20000410000 */
[----:B------:R-:W-:Y:S01]  /*16090*/  FSEL R21, R14, RZ, P2 ;  /* 0x000000ff0e157208 */ /* 0x000fe20001000000 */
[-C--:B------:R-:W-:Y:S01]  /*160a0*/  FMUL.FTZ R141, R141, R4.reuse ;  /* 0x000000048d8d7220 */ /* 0x080fe20000410000 */
[----:B------:R-:W-:Y:S01]  /*160b0*/  FSEL R9, R9, RZ, P2 ;  /* 0x000000ff09097208 */ /* 0x000fe20001000000 */
[-C--:B------:R-:W-:Y:S01]  /*160c0*/  FMUL.FTZ R144, R144, R4.reuse ;  /* 0x0000000490907220 */ /* 0x080fe20000410000 */
[-C--:B------:R-:W-:Y:S01]  /*160d0*/  FMUL.FTZ R145, R145, R4.reuse ;  /* 0x0000000491917220 */ /* 0x080fe20000410000 */
[----:B------:R-:W-:Y:S01]  /*160e0*/  FADD.FTZ R7, -R21, R7 ;  /* 0x0000000715077221 */ /* 0x000fe20000010100 */
[----:B------:R-:W-:Y:S01]  /*160f0*/  FMUL.FTZ R148, R148, R4 ;  /* 0x0000000494947220 */ /* 0x000fe20000410000 */
[C-C-:B------:R-:W-:Y:S01]  /*16100*/  FFMA.FTZ R153, R2.reuse, R154, -R9.reuse ;  /* 0x0000009a02997223 */ /* 0x140fe20000010809 */
[----:B------:R-:W-:-:S01]  /*16110*/  FFMA.FTZ R8, R2, R155, -R9 ;  /* 0x0000009b02087223 */ /* 0x000fc20000010809 */
[C---:B------:R-:W-:Y:S01]  /*16120*/  FMUL.FTZ R7, R2.reuse, R7 ;  /* 0x0000000702077220 */ /* 0x040fe20000410000 */
[----:B------:R-:W-:-:S01]  /*16130*/  FFMA.FTZ R15, R2, R158, -R9 ;  /* 0x0000009e020f7223 */ /* 0x000fc20000010809 */
[C-C-:B------:R-:W-:Y:S01]  /*16140*/  FFMA.FTZ R20, R2.reuse, R159, -R9.reuse ;  /* 0x0000009f02147223 */ /* 0x140fe20000010809 */
[----:B------:R-:W-:-:S01]  /*16150*/  FFMA.FTZ R155, R2, R162, -R9 ;  /* 0x000000a2029b7223 */ /* 0x000fc20000010809 */
        /* <DEDUP_REMOVED lines=9> */
[----:B------:R-:W-:-:S01]  /*161f0*/  FFMA.FTZ R159, R2, R178, -R9 ;  /* 0x000000b2029f7223 */ /* 0x000fc20000010809 */
[C-C-:B------:R-:W-:Y:S01]  /*16200*/  FFMA.FTZ R179, R2.reuse, R179, -R9.reuse ;  /* 0x000000b302b37223 */ /* 0x140fe20000010809 */
[----:B------:R-:W-:-:S01]  /*16210*/  FFMA.FTZ R182, R2, R182, -R9 ;  /* 0x000000b602b67223 */ /* 0x000fc20000010809 */
[----:B------:R-:W-:Y:S01]  /*16220*/  FFMA.FTZ R9, R2, R183, -R9 ;  /* 0x000000b702097223 */ /* 0x000fe20000010809 */
[----:B------:R-:W-:Y:S01]  /*16230*/  F2FP.SATFINITE.E4M3.F32.PACK_AB_MERGE_C R154, R165, R164, RZ ;  /* 0x000000a4a59a723e */ /* 0x000fe200048070ff */
[----:B------:R-:W-:Y:S01]  /*16240*/  FMUL.FTZ R149, R149, R4 ;  /* 0x0000000495957220 */ /* 0x000fe20000410000 */
[----:B------:R-:W-:Y:S01]  /*16250*/  F2FP.SATFINITE.E4M3.F32.PACK_AB_MERGE_C R158, R181, R180, RZ ;  /* 0x000000b4b59e723e */ /* 0x000fe200048070ff */
[----:B------:R-:W3:Y:S01]  /*16260*/  MUFU.EX2 R8, R8 ;  /* 0x0000000800087308 */ /* 0x000ee20000000800 */
[----:B------:R-:W-:-:S02]  /*16270*/  F2FP.SATFINITE.E4M3.F32.PACK_AB_MERGE_C R154, R161, R160, R154 ;  /* 0x000000a0a19a723e */ /* 0x000fc4000480709a */
[----:B------:R-:W-:-:S05]  /*16280*/  F2FP.SATFINITE.E4M3.F32.PACK_AB_MERGE_C R158, R177, R176, R158 ;  /* 0x000000b0b19e723e */ /* 0x000fca000480709e */
[----:B------:R-:W4:Y:S01]  /*16290*/  MUFU.EX2 R15, R15 ;  /* 0x0000000f000f7308 */ /* 0x000f220000000800 */
[----:B0-----:R-:W-:-:S01]  /*162a0*/  FFMA.FTZ R0, R7, R0, R153 ;  /* 0x0000000007007223 */ /* 0x001fc20000010099 */
        /* <DEDUP_REMOVED lines=23> */
[C---:B0-----:R-:W-:Y:S01]  /*16420*/  F2FP.SATFINITE.E4M3.F32.PACK_AB_MERGE_C R156, R20.reuse, R15, RZ ;  /* 0x0000000f149c723e */ /* 0x041fe200048070ff */
[----:B------:R-:W-:Y:S01]  /*16430*/  FADD.FTZ R0, R20, R0 ;  /* 0x0000000014007221 */ /* 0x000fe20000010000 */
[-C--:B------:R-:W-:Y:S01]  /*16440*/  FMUL.FTZ R62, R62, R7.reuse ;  /* 0x000000073e3e7220 */ /* 0x080fe20000410000 */
[----:B------:R-:W-:Y:S01]  /*16450*/  FMUL.FTZ R63, R63, R7 ;  /* 0x000000073f3f7220 */ /* 0x000fe20000410000 */
[----:B------:R-:W-:Y:S01]  /*16460*/  F2FP.SATFINITE.E4M3.F32.PACK_AB_MERGE_C R153, R8, R153, R156 ;  /* 0x000000990899723e */ /* 0x000fe2000480709c */
[----:B------:R-:W-:Y:S01]  /*16470*/  FMUL.FTZ R66, R66, R7 ;  /* 0x0000000742427220 */ /* 0x000fe20000410000 */
[----:B------:R-:W-:Y:S01]  /*16480*/  F2FP.SATFINITE.E4M3.F32.PACK_AB_MERGE_C R156, R173, R172, RZ ;  /* 0x000000acad9c723e */ /* 0x000fe200048070ff */
[----:B------:R-:W0:Y:S01]  /*16490*/  MUFU.EX2 R157, R157 ;  /* 0x0000009d009d7308 */ /* 0x000e220000000800 */
        /* <DEDUP_REMOVED lines=64> */
[----:B0-----:R-:W-:-:S07]  /*168a0*/  FADD.FTZ R0, R159, R0 ;  /* 0x000000009f007221 */ /* 0x001fce0000010000 */
[----:B------:R-:W0:Y:S01]  /*168b0*/  MUFU.EX2 R9, R9 ;  /* 0x0000000900097308 */ /* 0x000e220000000800 */
[----:B---3--:R-:W-:-:S04]  /*168c0*/  FADD.FTZ R0, R179, R0 ;  /* 0x00000000b3007221 */ /* 0x008fc80000010000 */
[----:B----4-:R-:W-:Y:S01]  /*168d0*/  FADD.FTZ R0, R182, R0 ;  /* 0x00000000b6007221 */ /* 0x010fe20000010000 */
[----:B0-----:R-:W-:-:S03]  /*168e0*/  F2FP.SATFINITE.E4M3.F32.PACK_AB_MERGE_C R182, R9, R182, RZ ;  /* 0x000000b609b6723e */ /* 0x001fc600048070ff */
[----:B------:R-:W-:Y:S01]  /*168f0*/  FADD.FTZ R0, R9, R0 ;  /* 0x0000000009007221 */ /* 0x000fe20000010000 */
[----:B------:R-:W-:Y:S01]  /*16900*/  F2FP.SATFINITE.E4M3.F32.PACK_AB_MERGE_C R159, R179, R159, R182 ;  /* 0x0000009fb39f723e */ /* 0x000fe200048070b6 */
[----:B------:R-:W-:Y:S06]  /*16910*/  @!P0 BRA `(.L_x_1947) ;  /* 0x0000000000048947 */ /* 0x000fec0003800000 */
[----:B------:R-:W-:Y:S01]  /*16920*/  BPT.TRAP 0x1 ;  /* 0x000000040000795c */ /* 0x000fe20000300000 */
.L_x_1947:
[----:B------:R0:W3:Y:S01]  /*16930*/  SYNCS.PHASECHK.TRANS64.TRYWAIT P2, [R12+URZ+0x28450], R11 ;  /* 0x0284500b0c0075a7 */ /* 0x0000e2000804017f */
[----:B------:R-:W-:Y:S05]  /*16940*/  @!P0 BRA `(.L_x_1948) ;  /* 0x0000000000048947 */ /* 0x000fea0003800000 */
[----:B------:R-:W-:Y:S01]  /*16950*/  BPT.TRAP 0x1 ;  /* 0x000000040000795c */ /* 0x000fe20000300000 */
.L_x_1948:
[----:B------:R-:W-:Y:S04]  /*16960*/  BSSY B0, `(.L_x_1949) ;  /* 0x0000004000007945 */ /* 0x000fe80003800000 */
[----:B---3--:R-:W-:Y:S05]  /*16970*/  @P2 BRA `(.L_x_1950) ;  /* 0x0000000000082947 */ /* 0x008fea0003800000 */
[----:B------:R-:W3:Y:S02]  /*16980*/  SYNCS.PHASECHK.TRANS64.TRYWAIT P2, [R12+URZ+0x28450], R11 ;  /* 0x0284500b0c0075a7 */ /* 0x000ee4000804017f */
[----:B---3--:R-:W-:Y:S05]  /*16990*/  @!P2 BRA `(.L_x_1951) ;  /* 0x0000015c00c8a947 */ /* 0x008fea0003800000 */
.L_x_1950:
[----:B------:R-:W-:Y:S05]  /*169a0*/  BSYNC B0 ;  /* 0x0000000000007941 */ /* 0x000fea0003800000 */
.L_x_1949:
[----:B------:R-:W4:Y:S01]  /*169b0*/  S2R R4, SR_TID.X ;  /* 0x0000000000047919 */ /* 0x000f220000002100 */
[----:B------:R-:W-:Y:S05]  /*169c0*/  WARPSYNC.ALL ;  /* 0x0000000000007948 */ /* 0x000fea0003800000 */
[----:B------:R-:W-:Y:S01]  /*169d0*/  IMAD.MOV.U32 R9, RZ, RZ, -0x7fffffe0 ;  /* 0x80000020ff097424 */ /* 0x000fe200078e00ff */
[----:B------:R-:W-:-:S04]  /*169e0*/  LEA R8, R23, UR43, 0xa ;  /* 0x0000002b17087c11 */ /* 0x000fc8000f8e50ff */
[C---:B------:R-:W-:Y:S01]  /*169f0*/  R2UR UR6, R8.reuse ;  /* 0x00000000080672ca */ /* 0x040fe200000e0000 */
[----:B------:R-:W-:Y:S01]  /*16a00*/  VIADD R8, R8, 0x2 ;  /* 0x0000000208087836 */ /* 0x000fe20000000000 */
[----:B------:R-:W-:Y:S01]  /*16a10*/  R2UR UR7, R9 ;  /* 0x00000000090772ca */ /* 0x000fe200000e0000 */
[----:B------:R-:W-:Y:S01]  /*16a20*/  IMAD.MOV.U32 R9, RZ, RZ, -0x7fffffe0 ;  /* 0x80000020ff097424 */ /* 0x000fe200078e00ff */
[----:B----4-:R-:W-:-:S05]  /*16a30*/  SHF.R.U32.HI R4, RZ, 0x7, R4 ;  /* 0x00000007ff047819 */ /* 0x010fca0000011604 */
[----:B------:R-:W-:-:S05]  /*16a40*/  VIADD R4, R4, 0x8 ;  /* 0x0000000804047836 */ /* 0x000fca0000000000 */
[----:B------:R4:W-:Y:S06]  /*16a50*/  BAR.SYNC.DEFER_BLOCKING R4, 0x100 ;  /* 0x000400040000751d */ /* 0x0009ec0000010000 */
[----:B------:R-:W-:-:S06]  /*16a60*/  WARPGROUP.ARRIVE ;  /* 0x00000000000079c5 */ /* 0x000fcc0000000000 */
        /* <DEDUP_REMOVED lines=8> */
[----:B----4-:R-:W-:Y:S05]  /*16af0*/  @!P0 BRA `(.L_x_1952) ;  /* 0x0000000000048947 */ /* 0x010fea0003800000 */
[----:B------:R-:W-:Y:S01]  /*16b00*/  BPT.TRAP 0x1 ;  /* 0x000000040000795c */ /* 0x000fe20000300000 */
.L_x_1952:
[----:B------:R-:W-:Y:S01]  /*16b10*/  ISETP.GT.AND P2, PT, R6, R10, PT ;  /* 0x0000000a0600720c */ /* 0x000fe20003f44270 */
[----:B01-3--:R-:W-:Y:S01]  /*16b20*/  VIADD R12, R12, 0x28460 ;  /* 0x000284600c0c7836 */ /* 0x00bfe20000000000 */
[----:B------:R-:W-:Y:S01]  /*16b30*/  IADD3 R6, R6, -0x1, RZ ;  /* 0xffffffff06067810 */ /* 0x000fe20007ffe0ff */
[----:B------:R-:W-:Y:S02]  /*16b40*/  IMAD.U32 R4, RZ, RZ, UR39 ;  /* 0x00000027ff047e24 */ /* 0x000fe4000f8e00ff */
[----:B------:R-:W-:-:S03]  /*16b50*/  IMAD.MOV.U32 R7, RZ, RZ, R14 ;  /* 0x000000ffff077224 */ /* 0x000fc600078e000e */
[----:B------:R-:W-:-:S04]  /*16b60*/  PRMT R4, R4, 0x654, R12 ;  /* 0x0000065404047816 */ /* 0x000fc8000000000c */
[----:B------:R0:W-:Y:S02]  /*16b70*/  SYNCS.ARRIVE.TRANS64.RED.A1T0 RZ, [R4+URZ], RZ ;  /* 0x000000ff04ff79a7 */ /* 0x0001e4000810043f */
[----:B0-----:R-:W-:Y:S01]  /*16b80*/  IMAD.MOV.U32 R4, RZ, RZ, R13 ;  /* 0x000000ffff047224 */ /* 0x001fe200078e000d */
[----:B------:R-:W-:Y:S06]  /*16b90*/  @P2 BRA `(.L_x_1953) ;  /* 0xffffffd800ac2947 */ /* 0x000fec000383ffff */
[----:B------:R-:W-:Y:S02]  /*16ba0*/  IMAD.MOV.U32 R7, RZ, RZ, R14 ;  /* 0x000000ffff077224 */ /* 0x000fe400078e000e */
[----:B------:R-:W-:-:S07]  /*16bb0*/  IMAD.MOV.U32 R4, RZ, RZ, R13 ;  /* 0x000000ffff047224 */ /* 0x000fce00078e000d */
.L_x_1933:
[----:B------:R-:W0:Y:S01]  /*16bc0*/  LDC R8, c[0x0][0x448] ;  /* 0x00011200ff087b82 */ /* 0x000e220000000800 */
[----:B------:R-:W-:-:S07]  /*16bd0*/  VIADD R9, R201, 0x7f ;  /* 0x0000007fc9097836 */ /* 0x000fce0000000000 */
[----:B------:R-:W1:Y:S01]  /*16be0*/  LDC R12, c[0x0][0x9e4] ;  /* 0x00027900ff0c7b82 */ /* 0x000e620000000800 */
[----:B0-----:R-:W-:Y:S02]  /*16bf0*/  ISETP.NE.AND P4, PT, R8, 0x1, PT ;  /* 0x000000010800780c */ /* 0x001fe40003f85270 */
[----:B-1----:R-:W-:-:S11]  /*16c00*/  ISETP.GE.AND P5, PT, R12, 0x1, PT ;  /* 0x000000010c00780c */ /* 0x002fd60003fa6270 */
[----:B------:R-:W0:Y:S08]  /*16c10*/  @P4 LDC R10, c[0x0][0x44c] ;  /* 0x00011300ff0a4b82 */ /* 0x000e300000000800 */
[----:B------:R-:W1:Y:S01]  /*16c20*/  @P4 LDC R8, c[0x0][0x450] ;  /* 0x00011400ff084b82 */ /* 0x000e620000000800 */
[----:B0-----:R-:W-:-:S05]  /*16c30*/  @P4 IMAD.HI.U32 R10, R9, R10, RZ ;  /* 0x0000000a090a4227 */ /* 0x001fca00078e00ff */
[----:B-1----:R-:W-:Y:S02]  /*16c40*/  @P4 SHF.R.U32.HI R9, RZ, R8, R10 ;  /* 0x00000008ff094219 */ /* 0x002fe4000001160a */
[----:B------:R-:W-:-:S05]  /*16c50*/  IADD3 R8, R192, 0x1, -R189 ;  /* 0x00000001c0087810 */ /* 0x000fca0007ffe8bd */
[----:B------:R-:W-:-:S04]  /*16c60*/  IMAD.IADD R9, R8, 0x1, R9 ;  /* 0x0000000108097824 */ /* 0x000fc800078e0209 */
[----:B------:R-:W-:Y:S01]  /*16c70*/  VIADD R10, R9, -UR38 ;  /* 0x80000026090a7c36 */ /* 0x000fe20008000000 */
[----:B------:R-:W-:Y:S06]  /*16c80*/  @!P5 BRA `(.L_x_1954) ;  /* 0x000000000048d947 */ /* 0x000fec0003800000 */
[----:B------:R-:W-:Y:S01]  /*16c90*/  IMAD.MOV.U32 R11, RZ, RZ, R9 ;  /* 0x000000ffff0b7224 */ /* 0x000fe200078e0009 */
[----:B------:R-:W-:Y:S04]  /*16ca0*/  BSSY B0, `(.L_x_1955) ;  /* 0x000000e000007945 */ /* 0x000fe80003800000 */
[----:B------:R-:W-:-:S13]  /*16cb0*/  ISETP.GT.AND P1, PT, R11, -0x1, PT ;  /* 0xffffffff0b00780c */ /* 0x000fda0003f24270 */
        /* <DEDUP_REMOVED lines=8> */
.L_x_1956:
[----:B------:R-:W-:-:S13]  /*16d40*/  ISETP.NE.AND P1, PT, R12, 0x1, PT ;  /* 0x000000010c00780c */ /* 0x000fda0003f25270 */
[----:B------:R-:W0:Y:S02]  /*16d50*/  @P1 LDC.64 R8, c[0x0][0x9e8] ;  /* 0x00027a00ff081b82 */ /* 0x000e240000000a00 */
[----:B0-----:R-:W-:-:S05]  /*16d60*/  @P1 IMAD.HI.U32 R8, R11, R8, RZ ;  /* 0x000000080b081227 */ /* 0x001fca00078e00ff */
[----:B------:R-:W-:-:S07]  /*16d70*/  @P1 SHF.R.U32.HI R11, RZ, R9, R8 ;  /* 0x00000009ff0b1219 */ /* 0x000fce0000011608 */
.L_x_1957:
[----:B------:R-:W-:Y:S05]  /*16d80*/  BSYNC B0 ;  /* 0x0000000000007941 */ /* 0x000fea0003800000 */
.L_x_1955:
[----:B------:R-:W-:-:S05]  /*16d90*/  IMAD R11, R11, R12, RZ ;  /* 0x0000000c0b0b7224 */ /* 0x000fca00078e02ff */
[----:B------:R-:W-:-:S07]  /*16da0*/  VIMNMX R10, R10, R11, !PT ;  /* 0x0000000b0a0a7248 */ /* 0x000fce0007fe0100 */
.L_x_1954:
[----:B------:R-:W-:-:S05]  /*16db0*/  VIADD R10, R10, 0x3f ;  /* 0x0000003f0a0a7836 */ /* 0x000fca0000000000 */
[----:B------:R-:W-:-:S04]  /*16dc0*/  SHF.R.S32.HI R8, RZ, 0x1f, R10 ;  /* 0x0000001fff087819 */ /* 0x000fc8000001140a */
[----:B------:R-:W-:-:S04]  /*16dd0*/  LEA.HI R8, R8, R10, RZ, 0x6 ;  /* 0x0000000a08087211 */ /* 0x000fc800078f30ff */
[----:B------:R-:W-:-:S04]  /*16de0*/  SHF.R.S32.HI R8, RZ, 0x6, R8 ;  /* 0x00000006ff087819 */ /* 0x000fc80000011408 */
[----:B------:R-:W-:-:S04]  /*16df0*/  VIMNMX R8, R204, R8, !PT ;  /* 0x00000008cc087248 */ /* 0x000fc80007fe0100 */
[----:B------:R-:W-:-:S13]  /*16e00*/  ISETP.GE.AND P1, PT, R6, R8, PT ;  /* 0x000000080600720c */ /* 0x000fda0003f26270 */
[----:B------:R-:W-:Y:S05]  /*16e10*/  @!P1 BRA `(.L_x_1958) ;  /* 0x0000001800c09947 */ /* 0x000fea0003800000 */
[----:B------:R-:W-:Y:S02]  /*16e20*/  IMAD.MOV.U32 R12, RZ, RZ, R7 ;  /* 0x000000ffff0c7224 */ /* 0x000fe400078e0007 */
[----:B------:R-:W-:Y:S02]  /*16e30*/  IMAD.MOV.U32 R13, RZ, RZ, R4 ;  /* 0x000000ffff0d7224 */ /* 0x000fe400078e0004 */
[----:B------:R-:W-:-:S07]  /*16e40*/  IMAD.MOV.U32 R9, RZ, RZ, R6 ;  /* 0x000000ffff097224 */ /* 0x000fce00078e0006 */
.L_x_1970:
[----:B------:R-:W-:Y:S01]  /*16e50*/  VIADD R23, R23, 0x1 ;  /* 0x0000000117177836 */ /* 0x000fe20000000000 */
[----:B------:R-:W-:Y:S05]  /*16e60*/  YIELD ;  /* 0x0000000000007946 */ /* 0x000fea0003800000 */
[----:B------:R-:W-:Y:S01]  /*16e70*/  IMAD.MOV.U32 R4, RZ, RZ, R9 ;  /* 0x000000ffff047224 */ /* 0x000fe200078e0009 */
[----:B------:R-:W-:Y:S01]  /*16e80*/  ISETP.NE.AND P2, PT, R23, 0x2, PT ;  /* 0x000000021700780c */ /* 0x000fe20003f45270 */
[----:B------:R-:W-:-:S03]  /*16e90*/  VIADD R9, R9, 0xffffffff ;  /* 0xffffffff09097836 */ /* 0x000fc60000000000 */
[----:B------:R-:W-:Y:S02]  /*16ea0*/  ISETP.GT.AND P1, PT, R4, R8, PT ;  /* 0x000000080400720c */ /* 0x000fe40003f24270 */
[----:B------:R-:W-:Y:S02]  /*16eb0*/  SEL R11, R23, RZ, P2 ;  /* 0x000000ff170b7207 */ /* 0x000fe40001000000 */
[----:B------:R-:W-:-:S03]  /*16ec0*/  SEL R4, RZ, 0x1, P2 ;  /* 0x00000001ff047807 */ /* 0x000fc60001000000 */
[----:B------:R-:W-:Y:S01]  /*16ed0*/  IMAD.MOV.U32 R23, RZ, RZ, R11 ;  /* 0x000000ffff177224 */ /* 0x000fe200078e000b */
[----:B------:R-:W-:Y:S01]  /*16ee0*/  LOP3.LUT R186, R186, R4, RZ, 0x3c, !PT ;  /* 0x00000004baba7212 */ /* 0x000fe200078e3cff */
[----:B0-----:R-:W-:Y:S06]  /*16ef0*/  @!P0 BRA `(.L_x_1959) ;  /* 0x0000000000048947 */ /* 0x001fec0003800000 */
[----:B------:R-:W-:Y:S01]  /*16f00*/  BPT.TRAP 0x1 ;  /* 0x000000040000795c */ /* 0x000fe20000300000 */
.L_x_1959:
[----:B------:R-:W-:Y:S02]  /*16f10*/  LEA R6, R23, R22, 0x3 ;  /* 0x0000001617067211 */ /* 0x000fe400078e18ff */
[----:B------:R-:W-:-:S04]  /*16f20*/  SHF.L.U32 R10, R186, 0x1f, RZ ;  /* 0x0000001fba0a7819 */ /* 0x000fc800000006ff */
[----:B------:R0:W1:Y:S01]  /*16f30*/  SYNCS.PHASECHK.TRANS64.TRYWAIT P2, [R6+URZ+0x28430], R10 ;  /* 0x0284300a060075a7 */ /* 0x000062000804017f */
[----:B------:R-:W-:Y:S05]  /*16f40*/  @!P0 BRA `(.L_x_1960) ;  /* 0x0000000000048947 */ /* 0x000fea0003800000 */
[----:B------:R-:W-:Y:S01]  /*16f50*/  BPT.TRAP 0x1 ;  /* 0x000000040000795c */ /* 0x000fe20000300000 */
.L_x_1960:
[----:B------:R-:W-:Y:S01]  /*16f60*/  LEA R4, R23, UR60, 0xa ;  /* 0x0000003c17047c11 */ /* 0x000fe2000f8e50ff */
[----:B--23--:R-:W-:-:S04]  /*16f70*/  IMAD.MOV.U32 R5, RZ, RZ, 0x40000040 ;  /* 0x40000040ff057424 */ /* 0x00cfc800078e00ff */
[C---:B------:R-:W-:Y:S02]  /*16f80*/  VIADD R14, R4.reuse, 0x2 ;  /* 0x00000002040e7836 */ /* 0x040fe40000000000 */
[----:B------:R-:W-:Y:S01]  /*16f90*/  VIADD R7, R4, 0x4 ;  /* 0x0000000404077836 */ /* 0x000fe20000000000 */
[----:B-1----:R-:W-:Y:S06]  /*16fa0*/  @P2 BRA `(.L_x_1961) ;  /* 0x0000000000082947 */ /* 0x002fec0003800000 */
[----:B------:R-:W1:Y:S02]  /*16fb0*/  SYNCS.PHASECHK.TRANS64.TRYWAIT P2, [R6+URZ+0x28430], R10 ;  /* 0x0284300a060075a7 */ /* 0x000e64000804017f */
[----:B-1----:R-:W-:Y:S05]  /*16fc0*/  @!P2 BRA `(.L_x_1962) ;  /* 0x000001580050a947 */ /* 0x002fea0003800000 */
.L_x_1961:
        /* <DEDUP_REMOVED lines=73> */
.L_x_1963:
[----:B------:R-:W-:Y:S01]  /*17460*/  FMNMX.FTZ R4, R152, R13, !PT ;  /* 0x0000000d98047209 */ /* 0x000fe20007810000 */
[----:B------:R-:W-:Y:S02]  /*17470*/  VIADD R15, R6, 0x28440 ;  /* 0x00028440060f7836 */ /* 0x000fe40000000000 */
[----:B------:R-:W-:Y:S01]  /*17480*/  IMAD.U32 R20, RZ, RZ, UR39 ;  /* 0x00000027ff147e24 */ /* 0x000fe2000f8e00ff */
[----:B------:R-:W-:-:S04]  /*17490*/  FMNMX.FTZ R4, R153, R4, !PT ;  /* 0x0000000499047209 */ /* 0x000fc80007810000 */
[----:B------:R-:W-:Y:S02]  /*174a0*/  FMNMX.FTZ R4, R156, R4, !PT ;  /* 0x000000049c047209 */ /* 0x000fe40007810000 */
[----:B------:R-:W-:Y:S02]  /*174b0*/  PRMT R15, R20, 0x654, R15 ;  /* 0x00000654140f7816 */ /* 0x000fe4000000000f */
[----:B------:R-:W-:Y:S02]  /*174c0*/  FMNMX.FTZ R4, R157, R4, !PT ;  /* 0x000000049d047209 */ /* 0x000fe40007810000 */
[----:B------:R3:W-:Y:S02]  /*174d0*/  SYNCS.ARRIVE.TRANS64.RED.A1T0 RZ, [R15+URZ], RZ ;  /* 0x000000ff0fff79a7 */ /* 0x0007e4000810043f */
        /* <DEDUP_REMOVED lines=12> */
[----:B------:R-:W4:Y:S02]  /*175a0*/  SHFL.BFLY PT, R7, R4, 0x2, 0x1f ;  /* 0x0c401f0004077f89 */ /* 0x000f2400000e0000 */
[----:B----4-:R-:W-:-:S05]  /*175b0*/  FMNMX.FTZ R4, R4, R7, !PT ;  /* 0x0000000704047209 */ /* 0x010fca0007810000 */
[----:B------:R-:W4:Y:S02]  /*175c0*/  SHFL.BFLY PT, R7, R4, 0x1, 0x1f ;  /* 0x0c201f0004077f89 */ /* 0x000f2400000e0000 */
[----:B----4-:R-:W-:-:S05]  /*175d0*/  FMNMX.FTZ R4, R4, R7, !PT ;  /* 0x0000000704047209 */ /* 0x010fca0007810000 */
[----:B------:R-:W-:Y:S01]  /*175e0*/  FFMA.FTZ R7, R2, R4, -8 ;  /* 0xc100000002077423 */ /* 0x000fe20000010004 */
[----:B------:R-:W-:-:S03]  /*175f0*/  FADD.FTZ R13, -R4, R13 ;  /* 0x0000000d040d7221 */ /* 0x000fc60000010100 */
[C-C-:B------:R-:W-:Y:S01]  /*17600*/  FFMA.FTZ R152, R2.reuse, R152, -R7.reuse ;  /* 0x0000009802987223 */ /* 0x140fe20000010807 */
[----:B------:R-:W-:-:S01]  /*17610*/  FFMA.FTZ R153, R2, R153, -R7 ;  /* 0x0000009902997223 */ /* 0x000fc20000010807 */
        /* <DEDUP_REMOVED lines=14> */
[----:B------:R-:W-:Y:S01]  /*17700*/  FMNMX.FTZ R7, R154, R12, !PT ;  /* 0x0000000c9a077209 */ /* 0x000fe20007810000 */
[----:B------:R-:W-:Y:S01]  /*17710*/  FMUL.FTZ R13, R2, R13 ;  /* 0x0000000d020d7220 */ /* 0x000fe20000410000 */
[----:B------:R-:W-:Y:S02]  /*17720*/  MUFU.EX2 R152, R152 ;  /* 0x0000009800987308 */ /* 0x000fe40000000800 */
[----:B------:R-:W-:-:S04]  /*17730*/  FMNMX.FTZ R7, R155, R7, !PT ;  /* 0x000000079b077209 */ /* 0x000fc80007810000 */
[----:B------:R-:W-:Y:S02]  /*17740*/  FMNMX.FTZ R7, R158, R7, !PT ;  /* 0x000000079e077209 */ /* 0x000fe40007810000 */
[----:B------:R-:W4:Y:S02]  /*17750*/  MUFU.EX2 R13, R13 ;  /* 0x0000000d000d7308 */ /* 0x000f240000000800 */
[----:B------:R-:W-:-:S04]  /*17760*/  FMNMX.FTZ R7, R159, R7, !PT ;  /* 0x000000079f077209 */ /* 0x000fc80007810000 */
[----:B------:R-:W-:Y:S02]  /*17770*/  FMNMX.FTZ R7, R162, R7, !PT ;  /* 0x00000007a2077209 */ /* 0x000fe40007810000 */
[----:B------:R-:W5:Y:S02]  /*17780*/  MUFU.EX2 R153, R153 ;  /* 0x0000009900997308 */ /* 0x000f640000000800 */
[----:B------:R-:W-:-:S04]  /*17790*/  FMNMX.FTZ R7, R163, R7, !PT ;  /* 0x00000007a3077209 */ /* 0x000fc80007810000 */
[----:B------:R-:W-:Y:S02]  /*177a0*/  FMNMX.FTZ R7, R166, R7, !PT ;  /* 0x00000007a6077209 */ /* 0x000fe40007810000 */
[----:B------:R-:W0:Y:S01]  /*177b0*/  MUFU.EX2 R156, R156 ;  /* 0x0000009c009c7308 */ /* 0x000e220000000800 */
[----:B----4-:R-:W-:-:S01]  /*177c0*/  FFMA.FTZ R3, R13, R3, R152 ;  /* 0x000000030d037223 */ /* 0x010fc20000010098 */
[----:B------:R-:W-:Y:S01]  /*177d0*/  FMNMX.FTZ R7, R167, R7, !PT ;  /* 0x00000007a7077209 */ /* 0x000fe20007810000 */
[-C--:B------:R-:W-:Y:S01]  /*177e0*/  FMUL.FTZ R24, R24, R13.reuse ;  /* 0x0000000d18187220 */ /* 0x080fe20000410000 */
[-C--:B------:R-:W-:Y:S01]  /*177f0*/  FMUL.FTZ R25, R25, R13.reuse ;  /* 0x0000000d19197220 */ /* 0x080fe20000410000 */
[----:B------:R-:W-:Y:S01]  /*17800*/  FMUL.FTZ R28, R28, R13 ;  /* 0x0000000d1c1c7220 */ /* 0x000fe20000410000 */
[----:B------:R-:W-:Y:S01]  /*17810*/  FMNMX.FTZ R7, R170, R7, !PT ;  /* 0x00000007aa077209 */ /* 0x000fe20007810000 */
[----:B------:R-:W-:Y:S01]  /*17820*/  FMUL.FTZ R29, R29, R13 ;  /* 0x0000000d1d1d7220 */ /* 0x000fe20000410000 */
[----:B------:R-:W4:Y:S01]  /*17830*/  MUFU.EX2 R157, R157 ;  /* 0x0000009d009d7308 */ /* 0x000f220000000800 */
[----:B-----5:R-:W-:-:S01]  /*17840*/  FADD.FTZ R3, R153, R3 ;  /* 0x0000000399037221 */ /* 0x020fc20000010000 */
[----:B------:R-:W-:Y:S01]  /*17850*/  FMNMX.FTZ R7, R171, R7, !PT ;  /* 0x00000007ab077209 */ /* 0x000fe20007810000 */
[-C--:B------:R-:W-:Y:S01]  /*17860*/  FMUL.FTZ R32, R32, R13.reuse ;  /* 0x0000000d20207220 */ /* 0x080fe20000410000 */
[-C--:B------:R-:W-:Y:S01]  /*17870*/  FMUL.FTZ R33, R33, R13.reuse ;  /* 0x0000000d21217220 */ /* 0x080fe20000410000 */
[----:B------:R-:W-:Y:S01]  /*17880*/  FMUL.FTZ R36, R36, R13 ;  /* 0x0000000d24247220 */ /* 0x000fe20000410000 */
[----:B------:R-:W-:Y:S01]  /*17890*/  FMNMX.FTZ R7, R174, R7, !PT ;  /* 0x00000007ae077209 */ /* 0x000fe20007810000 */
[----:B------:R-:W-:Y:S01]  /*178a0*/  FMUL.FTZ R37, R37, R13 ;  /* 0x0000000d25257220 */ /* 0x000fe20000410000 */
[----:B------:R-:W5:Y:S01]  /*178b0*/  MUFU.EX2 R160, R160 ;  /* 0x000000a000a07308 */ /* 0x000f620000000800 */
[----:B0-----:R-:W-:-:S01]  /*178c0*/  FADD.FTZ R3, R156, R3 ;  /* 0x000000039c037221 */ /* 0x001fc20000010000 */
[----:B------:R-:W-:Y:S01]  /*178d0*/  FMNMX.FTZ R7, R175, R7, !PT ;  /* 0x00000007af077209 */ /* 0x000fe20007810000 */
[-C--:B------:R-:W-:Y:S01]  /*178e0*/  FMUL.FTZ R40, R40, R13.reuse ;  /* 0x0000000d28287220 */ /* 0x080fe20000410000 */
[-C--:B------:R-:W-:Y:S01]  /*178f0*/  FMUL.FTZ R41, R41, R13.reuse ;  /* 0x0000000d29297220 */ /* 0x080fe20000410000 */
[----:B------:R-:W-:Y:S01]  /*17900*/  FMUL.FTZ R44, R44, R13 ;  /* 0x0000000d2c2c7220 */ /* 0x000fe20000410000 */
[----:B------:R-:W-:Y:S01]  /*17910*/  FMNMX.FTZ R7, R178, R7, !PT ;  /* 0x00000007b2077209 */ /* 0x000fe20007810000 */
[----:B------:R-:W-:Y:S01]  /*17920*/  FMUL.FTZ R45, R45, R13 ;  /* 0x0000000d2d2d7220 */ /* 0x000fe20000410000 */
[----:B------:R-:W0:Y:S01]  /*17930*/  MUFU.EX2 R161, R161 ;  /* 0x000000a100a17308 */ /* 0x000e220000000800 */
[----:B----4-:R-:W-:-:S01]  /*17940*/  FADD.FTZ R3, R157, R3 ;  /* 0x000000039d037221 */ /* 0x010fc20000010000 */
[----:B------:R-:W-:Y:S01]  /*17950*/  FMNMX.FTZ R7, R179, R7, !PT ;  /* 0x00000007b3077209 */ /* 0x000fe20007810000 */
[-C--:B------:R-:W-:Y:S01]  /*17960*/  FMUL.FTZ R48, R48, R13.reuse ;  /* 0x0000000d30307220 */ /* 0x080fe20000410000 */
[----:B------:R-:W-:Y:S01]  /*17970*/  F2FP.SATFINITE.E4M3.F32.PACK_AB_MERGE_C R156, R157, R156, RZ ;  /* 0x0000009c9d9c723e */ /* 0x000fe200048070ff */
[----:B------:R-:W-:Y:S01]  /*17980*/  FMUL.FTZ R49, R49, R13 ;  /* 0x0000000d31317220 */ /* 0x000fe20000410000 */
[----:B------:R-:W-:Y:S01]  /*17990*/  FMNMX.FTZ R7, R182, R7, !PT ;  /* 0x00000007b6077209 */ /* 0x000fe20007810000 */
[----:B------:R-:W-:Y:S01]  /*179a0*/  FMUL.FTZ R52, R52, R13 ;  /* 0x0000000d34347220 */ /* 0x000fe20000410000 */
[----:B------:R-:W4:Y:S01]  /*179b0*/  MUFU.EX2 R164, R164 ;  /* 0x000000a400a47308 */ /* 0x000f220000000800 */
[----:B-----5:R-:W-:-:S01]  /*179c0*/  FADD.FTZ R3, R160, R3 ;  /* 0x00000003a0037221 */ /* 0x020fc20000010000 */
[----:B------:R-:W-:Y:S01]  /*179d0*/  FMNMX.FTZ R14, R183, R7, !PT ;  /* 0x00000007b70e7209 */ /* 0x000fe20007810000 */
[-C--:B------:R-:W-:Y:S01]  /*179e0*/  FMUL.FTZ R53, R53, R13.reuse ;  /* 0x0000000d35357220 */ /* 0x080fe20000410000 */
[----:B------:R-:W-:Y:S01]  /*179f0*/  F2FP.SATFINITE.E4M3.F32.PACK_AB_MERGE_C R152, R153, R152, R156 ;  /* 0x000000989998723e */ /* 0x000fe2000480709c */
[-C--:B------:R-:W-:Y:S01]  /*17a00*/  FMUL.FTZ R56, R56, R13.reuse ;  /* 0x0000000d38387220 */ /* 0x080fe20000410000 */
[----:B------:R-:W-:Y:S01]  /*17a10*/  FMUL.FTZ R57, R57, R13 ;  /* 0x0000000d39397220 */ /* 0x000fe20000410000 */
[----:B------:R-:W5:Y:S01]  /*17a20*/  SHFL.BFLY PT, R7, R14, 0x2, 0x1f ;  /* 0x0c401f000e077f89 */ /* 0x000f6200000e0000 */
[----:B------:R-:W1:Y:S01]  /*17a30*/  MUFU.EX2 R165, R165 ;  /* 0x000000a500a57308 */ /* 0x000e620000000800 */
        /* <DEDUP_REMOVED lines=21> */
[----:B------:R-:W-:Y:S01]  /*17b90*/  FMUL.FTZ R92, R92, R13 ;  /* 0x0000000d5c5c7220 */ /* 0x000fe20000410000 */
[----:B-----5:R-:W-:Y:S01]  /*17ba0*/  FMNMX.FTZ R14, R14, R7, !PT ;  /* 0x000000070e0e7209 */ /* 0x020fe20007810000 */
[----:B------:R-:W1:Y:S01]  /*17bb0*/  MUFU.EX2 R172, R172 ;  /* 0x000000ac00ac7308 */ /* 0x000e620000000800 */
        /* <DEDUP_REMOVED lines=24> */
[----:B-----5:R-:W-:-:S01]  /*17d40*/  FADD.FTZ R3, R173, R3 ;  /* 0x00000003ad037221 */ /* 0x020fc20000010000 */
[----:B------:R-:W-:Y:S01]  /*17d50*/  F2FP.SATFINITE.E4M3.F32.PACK_AB_MERGE_C R156, R173, R172, RZ ;  /* 0x000000acad9c723e */ /* 0x000fe200048070ff */
[----:B------:R-:W-:Y:S01]  /*17d60*/  FMUL.FTZ R128, R128, R13 ;  /* 0x0000000d80807220 */ /* 0x000fe20000410000 */
[----:B0-----:R-:W-:Y:S01]  /*17d70*/  FMNMX.FTZ R7, R14, R7, !PT ;  /* 0x000000070e077209 */ /* 0x001fe20007810000 */
[-C--:B------:R-:W-:Y:S01]  /*17d80*/  FMUL.FTZ R129, R129, R13.reuse ;  /* 0x0000000d81817220 */ /* 0x080fe20000410000 */
[----:B------:R-:W-:Y:S01]  /*17d90*/  F2FP.SATFINITE.E4M3.F32.PACK_AB_MERGE_C R156, R169, R168, R156 ;  /* 0x000000a8a99c723e */ /* 0x000fe2000480709c */
[----:B------:R-:W-:Y:S01]  /*17da0*/  FMUL.FTZ R132, R132, R13 ;  /* 0x0000000d84847220 */ /* 0x000fe20000410000 */
[----:B------:R-:W0:Y:S01]  /*17db0*/  MUFU.EX2 R180, R180 ;  /* 0x000000b400b47308 */ /* 0x000e220000000800 */
[----:B------:R-:W-:-:S01]  /*17dc0*/  FFMA.FTZ R14, R2, R7, -8 ;  /* 0xc1000000020e7423 */ /* 0x000fc20000010007 */
[----:B------:R-:W-:Y:S01]  /*17dd0*/  FADD.FTZ R12, -R7, R12 ;  /* 0x0000000c070c7221 */ /* 0x000fe20000010100 */
[----:B----4-:R-:W-:-:S01]  /*17de0*/  FADD.FTZ R3, R176, R3 ;  /* 0x00000003b0037221 */ /* 0x010fc20000010000 */
[----:B------:R-:W-:Y:S01]  /*17df0*/  FMUL.FTZ R133, R133, R13 ;  /* 0x0000000d85857220 */ /* 0x000fe20000410000 */
[----:B------:R-:W-:-:S01]  /*17e00*/  FFMA.FTZ R154, R2, R154, -R14 ;  /* 0x0000009a029a7223 */ /* 0x000fc2000001080e */
[C---:B------:R-:W-:Y:S01]  /*17e10*/  FMUL.FTZ R12, R2.reuse, R12 ;  /* 0x0000000c020c7220 */ /* 0x040fe20000410000 */
[----:B------:R-:W-:-:S01]  /*17e20*/  FFMA.FTZ R155, R2, R155, -R14 ;  /* 0x0000009b029b7223 */ /* 0x000fc2000001080e */
[C-C-:B------:R-:W-:Y:S01]  /*17e30*/  FFMA.FTZ R158, R2.reuse, R158, -R14.reuse ;  /* 0x0000009e029e7223 */ /* 0x140fe2000001080e */
[----:B------:R-:W-:-:S01]  /*17e40*/  FFMA.FTZ R159, R2, R159, -R14 ;  /* 0x0000009f029f7223 */ /* 0x000fc2000001080e */
[C-C-:B------:R-:W-:Y:S01]  /*17e50*/  FFMA.FTZ R162, R2.reuse, R162, -R14.reuse ;  /* 0x000000a202a27223 */ /* 0x140fe2000001080e */
        /* <DEDUP_REMOVED lines=12> */
[----:B------:R-:W-:Y:S01]  /*17f20*/  FFMA.FTZ R14, R2, R183, -R14 ;  /* 0x000000b7020e7223 */ /* 0x000fe2000001080e */
[----:B-1----:R-:W-:-:S01]  /*17f30*/  FADD.FTZ R3, R177, R3 ;  /* 0x00000003b1037221 */ /* 0x002fc20000010000 */
[-C--:B------:R-:W-:Y:S01]  /*17f40*/  FMUL.FTZ R136, R136, R13.reuse ;  /* 0x0000000d88887220 */ /* 0x080fe20000410000 */
[----:B------:R-:W-:Y:S01]  /*17f50*/  FMUL.FTZ R137, R137, R13 ;  /* 0x0000000d89897220 */ /* 0x000fe20000410000 */
        /* <DEDUP_REMOVED lines=9> */
[----:B----4-:R-:W-:-:S01]  /*17ff0*/  FFMA.FTZ R0, R12, R0, R154 ;  /* 0x000000000c007223 */ /* 0x010fc2000001009a */
        /* <DEDUP_REMOVED lines=31> */
[----:B-1----:R-:W-:-:S01]  /*181f0*/  FADD.FTZ R0, R162, R0 ;  /* 0x00000000a2007221 */ /* 0x002fc20000010000 */
[----:B------:R-:W-:Y:S01]  /*18200*/  F2FP.SATFINITE.E4M3.F32.PACK_AB_MERGE_C R154, R165, R164, RZ ;  /* 0x000000a4a59a723e */ /* 0x000fe200048070ff */
[-C--:B------:R-:W-:Y:S01]  /*18210*/  FMUL.FTZ R70, R70, R12.reuse ;  /* 0x0000000c46467220 */ /* 0x080fe20000410000 */
[-C--:B------:R-:W-:Y:S01]  /*18220*/  FMUL.FTZ R71, R71, R12.reuse ;  /* 0x0000000c47477220 */ /* 0x080fe20000410000 */
[----:B------:R-:W-:Y:S01]  /*18230*/  FMUL.FTZ R74, R74, R12 ;  /* 0x0000000c4a4a7220 */ /* 0x000fe20000410000 */
[----:B------:R-:W-:Y:S01]  /*18240*/  F2FP.SATFINITE.E4M3.F32.PACK_AB_MERGE_C R154, R161, R160, R154 ;  /* 0x000000a0a19a723e */ /* 0x000fe2000480709a */
        /* <DEDUP_REMOVED lines=58> */
[----:B----4-:R-:W-:-:S07]  /*185f0*/  FADD.FTZ R0, R178, R0 ;  /* 0x00000000b2007221 */ /* 0x010fce0000010000 */
[----:B------:R-:W4:Y:S01]  /*18600*/  MUFU.EX2 R182, R182 ;  /* 0x000000b600b67308 */ /* 0x000f220000000800 */
[----:B-1----:R-:W-:-:S07]  /*18610*/  FADD.FTZ R0, R179, R0 ;  /* 0x00000000b3007221 */ /* 0x002fce0000010000 */
[----:B------:R-:W1:Y:S01]  /*18620*/  MUFU.EX2 R14, R14 ;  /* 0x0000000e000e7308 */ /* 0x000e620000000800 */
[C---:B0-----:R-:W-:Y:S01]  /*18630*/  F2FP.SATFINITE.E4M3.F32.PACK_AB_MERGE_C R158, R181.reuse, R180, RZ ;  /* 0x000000b4b59e723e */ /* 0x041fe200048070ff */
[----:B------:R-:W-:-:S03]  /*18640*/  FADD.FTZ R3, R181, R3 ;  /* 0x00000003b5037221 */ /* 0x000fc60000010000 */
[----:B------:R-:W-:Y:S01]  /*18650*/  F2FP.SATFINITE.E4M3.F32.PACK_AB_MERGE_C R158, R177, R176, R158 ;  /* 0x000000b0b19e723e */ /* 0x000fe2000480709e */
[----:B----4-:R-:W-:-:S01]  /*18660*/  FADD.FTZ R0, R182, R0 ;  /* 0x00000000b6007221 */ /* 0x010fc20000010000 */
[----:B-1----:R-:W-:-:S03]  /*18670*/  F2FP.SATFINITE.E4M3.F32.PACK_AB_MERGE_C R159, R14, R182, RZ ;  /* 0x000000b60e9f723e */ /* 0x002fc600048070ff */
[----:B------:R-:W-:Y:S01]  /*18680*/  FADD.FTZ R0, R14, R0 ;  /* 0x000000000e007221 */ /* 0x000fe20000010000 */
[----:B------:R-:W-:Y:S01]  /*18690*/  F2FP.SATFINITE.E4M3.F32.PACK_AB_MERGE_C R159, R179, R178, R159 ;  /* 0x000000b2b39f723e */ /* 0x000fe2000480709f */
[----:B---3--:R-:W-:Y:S06]  /*186a0*/  @!P0 BRA `(.L_x_1964) ;  /* 0x0000000000048947 */ /* 0x008fec0003800000 */
[----:B------:R-:W-:Y:S01]  /*186b0*/  BPT.TRAP 0x1 ;  /* 0x000000040000795c */ /* 0x000fe20000300000 */
.L_x_1964:
[----:B------:R0:W1:Y:S01]  /*186c0*/  SYNCS.PHASECHK.TRANS64.TRYWAIT P2, [R6+URZ+0x28450], R10 ;  /* 0x0284500a060075a7 */ /* 0x000062000804017f */
[----:B------:R-:W-:Y:S05]  /*186d0*/  @!P0 BRA `(.L_x_1965) ;  /* 0x0000000000048947 */ /* 0x000fea0003800000 */
[----:B------:R-:W-:Y:S01]  /*186e0*/  BPT.TRAP 0x1 ;  /* 0x000000040000795c */ /* 0x000fe20000300000 */
.L_x_1965:
[----:B------:R-:W-:Y:S04]  /*186f0*/  BSSY B0, `(.L_x_1966) ;  /* 0x0000004000007945 */ /* 0x000fe80003800000 */
[----:B-1----:R-:W-:Y:S05]  /*18700*/  @P2 BRA `(.L_x_1967) ;  /* 0x0000000000082947 */ /* 0x002fea0003800000 */
[----:B------:R-:W1:Y:S02]  /*18710*/  SYNCS.PHASECHK.TRANS64.TRYWAIT P2, [R6+URZ+0x28450], R10 ;  /* 0x0284500a060075a7 */ /* 0x000e64000804017f */
[----:B-1----:R-:W-:Y:S05]  /*18720*/  @!P2 BRA `(.L_x_1968) ;  /* 0x00000140008ca947 */ /* 0x002fea0003800000 */
.L_x_1967:
[----:B------:R-:W-:Y:S05]  /*18730*/  BSYNC B0 ;  /* 0x0000000000007941 */ /* 0x000fea0003800000 */
.L_x_1966:
[----:B------:R-:W3:Y:S01]  /*18740*/  S2R R12, SR_TID.X ;  /* 0x00000000000c7919 */ /* 0x000ee20000002100 */
[----:B01----:R-:W-:Y:S01]  /*18750*/  LEA R10, R11, UR43, 0xa ;  /* 0x0000002b0b0a7c11 */ /* 0x003fe2000f8e50ff */
[----:B------:R-:W-:Y:S01]  /*18760*/  IMAD.MOV.U32 R11, RZ, RZ, -0x7fffffe0 ;  /* 0x80000020ff0b7424 */ /* 0x000fe200078e00ff */
[----:B------:R-:W-:Y:S05]  /*18770*/  WARPSYNC.ALL ;  /* 0x0000000000007948 */ /* 0x000fea0003800000 */
[----:B------:R-:W-:Y:S02]  /*18780*/  R2UR UR7, R11 ;  /* 0x000000000b0772ca */ /* 0x000fe400000e0000 */
[C---:B------:R-:W-:Y:S01]  /*18790*/  R2UR UR6, R10.reuse ;  /* 0x000000000a0672ca */ /* 0x040fe200000e0000 */
[----:B------:R-:W-:Y:S01]  /*187a0*/  VIADD R10, R10, 0x2 ;  /* 0x000000020a0a7836 */ /* 0x000fe20000000000 */
[----:B---3--:R-:W-:-:S04]  /*187b0*/  SHF.R.U32.HI R12, RZ, 0x7, R12 ;  /* 0x00000007ff0c7819 */ /* 0x008fc8000001160c */
[----:B------:R-:W-:-:S05]  /*187c0*/  IADD3 R11, R12, 0x8, RZ ;  /* 0x000000080c0b7810 */ /* 0x000fca0007ffe0ff */
[----:B------:R0:W-:Y:S02]  /*187d0*/  BAR.SYNC.DEFER_BLOCKING R11, 0x100 ;  /* 0x0004000b0000751d */ /* 0x0001e40000010000 */
[----:B0-----:R-:W-:-:S04]  /*187e0*/  IMAD.MOV.U32 R11, RZ, RZ, -0x7fffffe0 ;  /* 0x80000020ff0b7424 */ /* 0x001fc800078e00ff */
        /* <DEDUP_REMOVED lines=11> */
.L_x_1969:
[----:B------:R-:W-:Y:S02]  /*188a0*/  VIADD R6, R6, 0x28460 ;  /* 0x0002846006067836 */ /* 0x000fe40000000000 */
[----:B------:R-:W-:Y:S02]  /*188b0*/  IMAD.U32 R10, RZ, RZ, UR39 ;  /* 0x00000027ff0a7e24 */ /* 0x000fe4000f8e00ff */
[----:B------:R-:W-:Y:S02]  /*188c0*/  IMAD.MOV.U32 R12, RZ, RZ, R7 ;  /* 0x000000ffff0c7224 */ /* 0x000fe400078e0007 */
[----:B------:R-:W-:Y:S01]  /*188d0*/  IMAD.MOV.U32 R13, RZ, RZ, R4 ;  /* 0x000000ffff0d7224 */ /* 0x000fe200078e0004 */
[----:B------:R-:W-:-:S04]  /*188e0*/  PRMT R6, R10, 0x654, R6 ;  /* 0x000006540a067816 */ /* 0x000fc80000000006 */
[----:B------:R0:W-:Y:S01]  /*188f0*/  SYNCS.ARRIVE.TRANS64.RED.A1T0 RZ, [R6+URZ], RZ ;  /* 0x000000ff06ff79a7 */ /* 0x0001e2000810043f */
[----:B------:R-:W-:Y:S05]  /*18900*/  @P1 BRA `(.L_x_1970) ;  /* 0xffffffe400501947 */ /* 0x000fea000383ffff */
[----:B0-----:R-:W-:-:S07]  /*18910*/  IMAD.MOV.U32 R6, RZ, RZ, R9 ;  /* 0x000000ffff067224 */ /* 0x001fce00078e0009 */
.L_x_1958:
[----:B------:R-:W-:-:S13]  /*18920*/  ISETP.GE.AND P1, PT, R6, R204, PT ;  /* 0x000000cc0600720c */ /* 0x000fda0003f26270 */
[----:B------:R-:W-:Y:S05]  /*18930*/  @!P1 BRA `(.L_x_1971) ;  /* 0x00000024004c9947 */ /* 0x000fea0003800000 */
[----:B------:R-:W-:Y:S02]  /*18940*/  IMAD.MOV.U32 R13, RZ, RZ, R7 ;  /* 0x000000ffff0d7224 */ /* 0x000fe400078e0007 */
[----:B------:R-:W-:-:S07]  /*18950*/  IMAD.MOV.U32 R14, RZ, RZ, R4 ;  /* 0x000000ffff0e7224 */ /* 0x000fce00078e0004 */
.L_x_1991:
[----:B------:R-:W-:Y:S01]  /*18960*/  VIADD R23, R23, 0x1 ;  /* 0x0000000117177836 */ /* 0x000fe20000000000 */
[----:B------:R-:W-:Y:S05]  /*18970*/  YIELD ;  /* 0x0000000000007946 */ /* 0x000fea0003800000 */
[----:B------:R-:W-:-:S04]  /*18980*/  ISETP.NE.AND P1, PT, R23, 0x2, PT ;  /* 0x000000021700780c */ /* 0x000fc80003f25270 */
[----:B------:R-:W-:Y:S02]  /*18990*/  SEL R12, R23, RZ, P1 ;  /* 0x000000ff170c7207 */ /* 0x000fe40000800000 */
[----:B------:R-:W-:-:S03]  /*189a0*/  SEL R4, RZ, 0x1, P1 ;  /* 0x00000001ff047807 */ /* 0x000fc60000800000 */
[----:B------:R-:W-:Y:S01]  /*189b0*/  IMAD.MOV.U32 R23, RZ, RZ, R12 ;  /* 0x000000ffff177224 */ /* 0x000fe200078e000c */
[----:B------:R-:W-:Y:S01]  /*189c0*/  LOP3.LUT R186, R186, R4, RZ, 0x3c, !PT ;  /* 0x00000004baba7212 */ /* 0x000fe200078e3cff */
[----:B0-----:R-:W-:Y:S06]  /*189d0*/  @!P0 BRA `(.L_x_1972) ;  /* 0x0000000000048947 */ /* 0x001fec0003800000 */
[----:B------:R-:W-:Y:S01]  /*189e0*/  BPT.TRAP 0x1 ;  /* 0x000000040000795c */ /* 0x000fe20000300000 */
.L_x_1972:
[----:B------:R-:W-:Y:S01]  /*189f0*/  IMAD R10, R23, 0x8, R22 ;  /* 0x00000008170a7824 */ /* 0x000fe200078e0216 */
[----:B------:R-:W-:-:S04]  /*18a00*/  SHF.L.U32 R11, R186, 0x1f, RZ ;  /* 0x0000001fba0b7819 */ /* 0x000fc800000006ff */
[----:B------:R0:W1:Y:S01]  /*18a10*/  SYNCS.PHASECHK.TRANS64.TRYWAIT P1, [R10+URZ+0x28430], R11 ;  /* 0x0284300b0a0075a7 */ /* 0x000062000802017f */
[----:B------:R-:W-:Y:S05]  /*18a20*/  @!P0 BRA `(.L_x_1973) ;  /* 0x0000000000048947 */ /* 0x000fea0003800000 */
[----:B------:R-:W-:Y:S01]  /*18a30*/  BPT.TRAP 0x1 ;  /* 0x000000040000795c */ /* 0x000fe20000300000 */
.L_x_1973:
[----:B------:R-:W-:Y:S01]  /*18a40*/  LEA R4, R23, UR60, 0xa ;  /* 0x0000003c17047c11 */ /* 0x000fe2000f8e50ff */
[----:B--23--:R-:W-:-:S04]  /*18a50*/  IMAD.MOV.U32 R5, RZ, RZ, 0x40000040 ;  /* 0x40000040ff057424 */ /* 0x00cfc800078e00ff */
[C---:B------:R-:W-:Y:S02]  /*18a60*/  VIADD R8, R4.reuse, 0x2 ;  /* 0x0000000204087836 */ /* 0x040fe40000000000 */
[----:B------:R-:W-:Y:S01]  /*18a70*/  VIADD R7, R4, 0x4 ;  /* 0x0000000404077836 */ /* 0x000fe20000000000 */
[----:B-1----:R-:W-:Y:S06]  /*18a80*/  @P1 BRA `(.L_x_1974) ;  /* 0x0000000000081947 */ /* 0x002fec0003800000 */
[----:B------:R-:W1:Y:S02]  /*18a90*/  SYNCS.PHASECHK.TRANS64.TRYWAIT P1, [R10+URZ+0x28430], R11 ;  /* 0x0284300b0a0075a7 */ /* 0x000e64000802017f */
[----:B-1----:R-:W-:Y:S05]  /*18aa0*/  @!P1 BRA `(.L_x_1975) ;  /* 0x0000013c00c09947 */ /* 0x002fea0003800000 */
.L_x_1974:
[----:B------:R-:W-:Y:S05]  /*18ab0*/  WARPSYNC.ALL ;  /* 0x0000000000007948 */ /* 0x000fea0003800000 */
[C---:B------:R-:W-:Y:S01]  /*18ac0*/  R2UR UR10, R4.reuse ;  /* 0x00000000040a72ca */ /* 0x040fe200000e0000 */
[----:B------:R-:W-:Y:S01]  /*18ad0*/  VIADD R152, R4, 0x204 ;  /* 0x0000020404987836 */ /* 0x000fe20000000000 */
        /* <DEDUP_REMOVED lines=10> */
[----:B------:R-:W-:Y:S01]  /*18b80*/  WARPGROUP.ARRIVE ;  /* 0x00000000000079c5 */ /* 0x000fe20000000000 */
[----:B------:R-:W-:Y:S01]  /*18b90*/  MOV R9, 0x40000040 ;  /* 0x4000004000097802 */ /* 0x000fe20000000f00 */
[----:B------:R-:W-:Y:S01]  /*18ba0*/  UMOV UR20, UR52 ;  /* 0x0000003400147c82 */ /* 0x000fe20008000000 */
[----:B------:R-:W-:Y:S01]  /*18bb0*/  R2UR UR6, R8 ;  /* 0x00000000080672ca */ /* 0x000fe200000e0000 */
[----:B------:R-:W-:Y:S01]  /*18bc0*/  IMAD.MOV.U32 R8, RZ, RZ, R7 ;  /* 0x000000ffff087224 */ /* 0x000fe200078e0007 */
[----:B------:R-:W-:Y:S01]  /*18bd0*/  R2UR UR7, R9 ;  /* 0x00000000090772ca */ /* 0x000fe200000e0000 */
[----:B------:R-:W-:Y:S01]  /*18be0*/  UMOV UR21, UR53 ;  /* 0x0000003500157c82 */ /* 0x000fe20008000000 */
[----:B------:R-:W-:Y:S01]  /*18bf0*/  QGMMA.64x64x32.F32.E4M3.E4M3 R152, gdesc[UR8], RZ, !UPT, gsb0 ;  /* 0x00e00000089879f3 */ /* 0x000fe2000c0008ff */
        /* <DEDUP_REMOVED lines=11> */
[----:B------:R-:W-:Y:S01]  /*18cb0*/  IMAD.MOV.U32 R5, RZ, RZ, 0x40000040 ;  /* 0x40000040ff057424 */ /* 0x000fe200078e00ff */
[----:B------:R-:W-:Y:S01]  /*18cc0*/  R2UR UR18, R20 ;  /* 0x00000000141272ca */ /* 0x000fe200000e0000 */
[C---:B------:R-:W-:Y:S01]  /*18cd0*/  VIADD R20, R4.reuse, 0x202 ;  /* 0x0000020204147836 */ /* 0x040fe20000000000 */
[----:B------:R-:W-:Y:S01]  /*18ce0*/  R2UR UR19, R21 ;  /* 0x00000000151372ca */ /* 0x000fe200000e0000 */
[----:B------:R-:W-:Y:S01]  /*18cf0*/  VIADD R4, R4, 0x206 ;  /* 0x0000020604047836 */ /* 0x000fe20000000000 */
[----:B------:R-:W-:Y:S01]  /*18d00*/  R2UR UR22, R8 ;  /* 0x00000000081672ca */ /* 0x000fe200000e0000 */
[----:B------:R-:W-:Y:S01]  /*18d10*/  UMOV UR32, UR40 ;  /* 0x0000002800207c82 */ /* 0x000fe20008000000 */
[----:B------:R-:W-:Y:S01]  /*18d20*/  R2UR UR23, R9 ;  /* 0x00000000091772ca */ /* 0x000fe200000e0000 */
[----:B------:R-:W-:Y:S01]  /*18d30*/  UMOV UR33, UR41 ;  /* 0x0000002900217c82 */ /* 0x000fe20008000000 */
[----:B------:R-:W-:Y:S01]  /*18d40*/  R2UR UR26, R20 ;  /* 0x00000000141a72ca */ /* 0x000fe200000e0000 */
[----:B------:R-:W2:Y:S01]  /*18d50*/  S2R R15, SR_TID.X ;  /* 0x00000000000f7919 */ /* 0x000ea20000002100 */
[----:B------:R-:W-:-:S02]  /*18d60*/  R2UR UR27, R21 ;  /* 0x00000000151b72ca */ /* 0x000fc400000e0000 */
[----:B------:R-:W-:Y:S02]  /*18d70*/  R2UR UR34, R4 ;  /* 0x00000000042272ca */ /* 0x000fe400000e0000 */
[----:B------:R-:W-:Y:S02]  /*18d80*/  R2UR UR35, R5 ;  /* 0x00000000052372ca */ /* 0x000fe400000e0000 */
        /* <DEDUP_REMOVED lines=27> */
.L_x_1976:
[----:B------:R-:W3:Y:S01]  /*18f40*/  @P4 LDC R8, c[0x0][0x44c] ;  /* 0x00011300ff084b82 */ /* 0x000ee20000000800 */
[----:B------:R-:W-:Y:S01]  /*18f50*/  IMAD.IADD R7, R208, 0x1, R201 ;  /* 0x00000001d0077824 */ /* 0x000fe200078e02c9 */
[----:B------:R-:W-:-:S06]  /*18f60*/  ULOP3.LUT UR4, URZ, UR54, URZ, 0x33, !UPT ;  /* 0x000000363f047292 */ /* 0x000fcc000f8e333f */
[----:B------:R-:W4:Y:S01]  /*18f70*/  @P4 LDC R4, c[0x0][0x450] ;  /* 0x00011400ff044b82 */ /* 0x000f220000000800 */
[----:B---3--:R-:W-:-:S05]  /*18f80*/  @P4 IMAD.HI.U32 R8, R7, R8, RZ ;  /* 0x0000000807084227 */ /* 0x008fca00078e00ff */
[----:B----4-:R-:W-:Y:S01]  /*18f90*/  @P4 SHF.R.U32.HI R7, RZ, R4, R8 ;  /* 0x00000004ff074219 */ /* 0x010fe20000011608 */
[----:B------:R-:W-:Y:S02]  /*18fa0*/  VIADD R4, R10, 0x28440 ;  /* 0x000284400a047836 */ /* 0x000fe40000000000 */
[----:B------:R-:W-:Y:S02]  /*18fb0*/  IMAD.U32 R8, RZ, RZ, UR39 ;  /* 0x00000027ff087e24 */ /* 0x000fe4000f8e00ff */
[----:B------:R-:W3:Y:S03]  /*18fc0*/  SHFL.IDX PT, R206, R7, RZ, 0x1c1f ;  /* 0x001c1fff07ce7589 */ /* 0x000ee600000e0000 */
[----:B------:R-:W-:-:S04]  /*18fd0*/  PRMT R4, R8, 0x654, R4 ;  /* 0x0000065408047816 */ /* 0x000fc80000000004 */
[----:B------:R4:W-:Y:S02]  /*18fe0*/  SYNCS.ARRIVE.TRANS64.RED.A1T0 RZ, [R4+URZ], RZ ;  /* 0x000000ff04ff79a7 */ /* 0x0009e4000810043f */
[----:B----4-:R-:W-:-:S05]  /*18ff0*/  IMAD.SHL.U32 R4, R6, 0x40, RZ ;  /* 0x0000004006047824 */ /* 0x010fca00078e00ff */
[----:B------:R-:W-:-:S04]  /*19000*/  IADD3 R20, -R191, 0x1, -R4 ;  /* 0x00000001bf147810 */ /* 0x000fc80007ffe904 */
[----:B------:R-:W-:-:S05]  /*19010*/  IADD3 R20, -R189, R20, R192 ;  /* 0x00000014bd147210 */ /* 0x000fca0007ffe1c0 */
[C---:B------:R-:W-:Y:S02]  /*19020*/  VIADD R15, R20.reuse, UR55 ;  /* 0x00000037140f7c36 */ /* 0x040fe40008000000 */
[----:B------:R-:W-:Y:S02]  /*19030*/  VIADD R20, R20, UR4 ;  /* 0x0000000414147c36 */ /* 0x000fe40008000000 */
[--C-:B---3--:R-:W-:Y:S02]  /*19040*/  IMAD.IADD R21, R15, 0x1, R206.reuse ;  /* 0x000000010f157824 */ /* 0x108fe400078e02ce */
[----:B------:R-:W-:Y:S01]  /*19050*/  IMAD.IADD R205, R20, 0x1, R206 ;  /* 0x0000000114cd7824 */ /* 0x000fe200078e02ce */
[----:B------:R-:W-:Y:S06]  /*19060*/  @!P5 BRA `(.L_x_1977) ;  /* 0x000000000058d947 */ /* 0x000fec0003800000 */
[----:B------:R-:W-:Y:S01]  /*19070*/  IADD3 R206, -R189, R192, R206 ;  /* 0x000000c0bdce7210 */ /* 0x000fe20007ffe1ce */
[----:B------:R-:W-:Y:S03]  /*19080*/  BSSY B0, `(.L_x_1978) ;  /* 0x0000010000007945 */ /* 0x000fe60003800000 */
[----:B------:R-:W-:-:S13]  /*19090*/  ISETP.GT.AND P1, PT, R206, -0x1, PT ;  /* 0xffffffffce00780c */ /* 0x000fda0003f24270 */
[----:B------:R-:W-:Y:S05]  /*190a0*/  @P1 BRA `(.L_x_1979) ;  /* 0x0000000000201947 */ /* 0x000fea0003800000 */
[----:B------:R-:W-:Y:S02]  /*190b0*/  MOV R226, UR51 ;  /* 0x0000003300e27c02 */ /* 0x000fe40008000f00 */
[----:B------:R-:W-:Y:S02]  /*190c0*/  LOP3.LUT R206, RZ, R206, RZ, 0x33, !PT ;  /* 0x000000ceffce7212 */ /* 0x000fe400078e33ff */
[----:B------:R-:W-:-:S13]  /*190d0*/  ISETP.NE.AND P1, PT, R226, 0x1, PT ;  /* 0x00000001e200780c */ /* 0x000fda0003f25270 */
[----:B------:R-:W3:Y:S02]  /*190e0*/  @P1 LDC.64 R8, c[0x0][0x9e8] ;  /* 0x00027a00ff081b82 */ /* 0x000ee40000000a00 */
[----:B---3--:R-:W-:-:S05]  /*190f0*/  @P1 IMAD.HI.U32 R8, R206, R8, RZ ;  /* 0x00000008ce081227 */ /* 0x008fca00078e00ff */
[----:B------:R-:W-:-:S04]  /*19100*/  @P1 SHF.R.U32.HI R206, RZ, R9, R8 ;  /* 0x00000009ffce1219 */ /* 0x000fc80000011608 */
[----:B------:R-:W-:Y:S01]  /*19110*/  LOP3.LUT R206, RZ, R206, RZ, 0x33, !PT ;  /* 0x000000ceffce7212 */ /* 0x000fe200078e33ff */
[----:B------:R-:W-:Y:S06]  /*19120*/  BRA `(.L_x_1980) ;  /* 0x0000000000147947 */ /* 0x000fec0003800000 */
.L_x_1979:
[----:B------:R-:W-:-:S05]  /*19130*/  IMAD.U32 R226, RZ, RZ, UR51 ;  /* 0x00000033ffe27e24 */ /* 0x000fca000f8e00ff */
[----:B------:R-:W-:-:S13]  /*19140*/  ISETP.NE.AND P1, PT, R226, 0x1, PT ;  /* 0x00000001e200780c */ /* 0x000fda0003f25270 */
[----:B------:R-:W3:Y:S02]  /*19150*/  @P1 LDC.64 R8, c[0x0][0x9e8] ;  /* 0x00027a00ff081b82 */ /* 0x000ee40000000a00 */
[----:B---3--:R-:W-:-:S05]  /*19160*/  @P1 IMAD.HI.U32 R8, R206, R8, RZ ;  /* 0x00000008ce081227 */ /* 0x008fca00078e00ff */
[----:B------:R-:W-:-:S07]  /*19170*/  @P1 SHF.R.U32.HI R206, RZ, R9, R8 ;  /* 0x00000009ffce1219 */ /* 0x000fce0000011608 */
.L_x_1980:
[----:B------:R-:W-:Y:S05]  /*19180*/  BSYNC B0 ;  /* 0x0000000000007941 */ /* 0x000fea0003800000 */
.L_x_1978:
[----:B------:R-:W-:-:S04]  /*19190*/  IMAD R206, R206, R226, -R4 ;  /* 0x000000e2cece7224 */ /* 0x000fc800078e0a04 */
[----:B------:R-:W-:-:S05]  /*191a0*/  IMAD.IADD R206, R206, 0x1, -R191 ;  /* 0x00000001cece7824 */ /* 0x000fca00078e0abf */
[----:B------:R-:W-:Y:S02]  /*191b0*/  VIMNMX R205, R205, R206, !PT ;  /* 0x000000cecdcd7248 */ /* 0x000fe40007fe0100 */
[----:B------:R-:W-:-:S07]  /*191c0*/  VIADDMNMX R21, R206, R226, R21, PT ;  /* 0x000000e2ce157246 */ /* 0x000fce0003800115 */
.L_x_1977:
[----:B------:R-:W-:Y:S01]  /*191d0*/  ISETP.GT.AND P1, PT, R6, -0x1, PT ;  /* 0xffffffff0600780c */ /* 0x000fe20003f24270 */
[----:B------:R-:W3:Y:S03]  /*191e0*/  SHFL.IDX PT, R7, R7, 0x1, 0x1c1f ;  /* 0x003c1f0007077f89 */ /* 0x000ee600000e0000 */
[C---:B------:R-:W-:Y:S02]  /*191f0*/  ISETP.GT.AND P3, PT, R205.reuse, RZ, P1 ;  /* 0x000000ffcd00720c */ /* 0x040fe40000f64270 */
[----:B------:R-:W-:Y:S02]  /*19200*/  ISETP.GT.AND P2, PT, R205, 0x1, P1 ;  /* 0x00000001cd00780c */ /* 0x000fe40000f44270 */
[C---:B------:R-:W-:Y:S02]  /*19210*/  ISETP.LT.OR P3, PT, R21.reuse, 0x1, P3 ;  /* 0x000000011500780c */ /* 0x040fe40001f61670 */
[----:B------:R-:W-:-:S02]  /*19220*/  ISETP.LT.OR P2, PT, R21, 0x2, P2 ;  /* 0x000000021500780c */ /* 0x000fc40001741670 */
[----:B------:R-:W-:Y:S02]  /*19230*/  FSEL R152, R152, -INF , !P3 ;  /* 0xff80000098987808 */ /* 0x000fe40005800000 */
[----:B------:R-:W-:Y:S02]  /*19240*/  FSEL R153, R153, -INF , !P2 ;  /* 0xff80000099997808 */ /* 0x000fe40005000000 */
[C---:B------:R-:W-:Y:S02]  /*19250*/  ISETP.GT.AND P3, PT, R205.reuse, 0x8, P1 ;  /* 0x00000008cd00780c */ /* 0x040fe40000f64270 */
[----:B------:R-:W-:Y:S02]  /*19260*/  ISETP.GT.AND P2, PT, R205, 0x9, P1 ;  /* 0x00000009cd00780c */ /* 0x000fe40000f44270 */
[C---:B------:R-:W-:Y:S02]  /*19270*/  ISETP.LT.OR P3, PT, R21.reuse, 0x9, P3 ;  /* 0x000000091500780c */ /* 0x040fe40001f61670 */
[----:B------:R-:W-:-:S02]  /*19280*/  ISETP.LT.OR P2, PT, R21, 0xa, P2 ;  /* 0x0000000a1500780c */ /* 0x000fc40001741670 */
[----:B------:R-:W-:Y:S01]  /*19290*/  FSEL R156, R156, -INF , !P3 ;  /* 0xff8000009c9c7808 */ /* 0x000fe20005800000 */
[--C-:B---3--:R-:W-:Y:S01]  /*192a0*/  IMAD.IADD R15, R15, 0x1, R7.reuse ;  /* 0x000000010f0f7824 */ /* 0x108fe200078e0207 */
[----:B------:R-:W-:Y:S01]  /*192b0*/  FSEL R157, R157, -INF , !P2 ;  /* 0xff8000009d9d7808 */ /* 0x000fe20005000000 */
[----:B------:R-:W-:Y:S01]  /*192c0*/  IMAD.IADD R20, R20, 0x1, R7 ;  /* 0x0000000114147824 */ /* 0x000fe200078e0207 */
[C---:B------:R-:W-:Y:S02]  /*192d0*/  ISETP.GT.AND P3, PT, R205.reuse, 0x10, P1 ;  /* 0x00000010cd00780c */ /* 0x040fe40000f64270 */
        /* <DEDUP_REMOVED lines=34> */
[----:B------:R-:W-:Y:S01]  /*19500*/  FSEL R181, R181, -INF , !P2 ;  /* 0xff800000b5b57808 */ /* 0x000fe20005000000 */
[----:B------:R-:W-:Y:S08]  /*19510*/  @!P5 BRA `(.L_x_1981) ;  /* 0x000000000058d947 */ /* 0x000ff00003800000 */
        /* <DEDUP_REMOVED lines=12> */
.L_x_1983:
[----:B------:R-:W-:-:S05]  /*195e0*/  IMAD.U32 R21, RZ, RZ, UR51 ;  /* 0x00000033ff157e24 */ /* 0x000fca000f8e00ff */
[----:B------:R-:W-:-:S13]  /*195f0*/  ISETP.NE.AND P2, PT, R21, 0x1, PT ;  /* 0x000000011500780c */ /* 0x000fda0003f45270 */
[----:B------:R-:W3:Y:S02]  /*19600*/  @P2 LDC.64 R8, c[0x0][0x9e8] ;  /* 0x00027a00ff082b82 */ /* 0x000ee40000000a00 */
[----:B---3--:R-:W-:-:S05]  /*19610*/  @P2 IMAD.HI.U32 R8, R7, R8, RZ ;  /* 0x0000000807082227 */ /* 0x008fca00078e00ff */
[----:B------:R-:W-:-:S07]  /*19620*/  @P2 SHF.R.U32.HI R7, RZ, R9, R8 ;  /* 0x00000009ff072219 */ /* 0x000fce0000011608 */
.L_x_1984:
[----:B------:R-:W-:Y:S05]  /*19630*/  BSYNC B0 ;  /* 0x0000000000007941 */ /* 0x000fea0003800000 */
.L_x_1982:
[----:B------:R-:W-:-:S04]  /*19640*/  IMAD R4, R7, R21, -R4 ;  /* 0x0000001507047224 */ /* 0x000fc800078e0a04 */
[----:B------:R-:W-:-:S05]  /*19650*/  IMAD.IADD R4, R4, 0x1, -R191 ;  /* 0x0000000104047824 */ /* 0x000fca00078e0abf */
[----:B------:R-:W-:Y:S02]  /*19660*/  VIMNMX R20, R20, R4, !PT ;  /* 0x0000000414147248 */ /* 0x000fe40007fe0100 */
[----:B------:R-:W-:-:S07]  /*19670*/  VIADDMNMX R15, R4, R21, R15, PT ;  /* 0x00000015040f7246 */ /* 0x000fce000380010f */
.L_x_1981:
[----:B------:R-:W-:Y:S02]  /*19680*/  FMNMX.FTZ R4, R152, R14, !PT ;  /* 0x0000000e98047209 */ /* 0x000fe40007810000 */
[----:B------:R-:W-:Y:S02]  /*19690*/  ISETP.GT.AND P3, PT, R20, 0x8, P1 ;  /* 0x000000081400780c */ /* 0x000fe40000f64270 */
[----:B------:R-:W-:Y:S02]  /*196a0*/  FMNMX.FTZ R4, R153, R4, !PT ;  /* 0x0000000499047209 */ /* 0x000fe40007810000 */
[----:B------:R-:W-:Y:S02]  /*196b0*/  ISETP.LT.OR P3, PT, R15, 0x9, P3 ;  /* 0x000000090f00780c */ /* 0x000fe40001f61670 */
[----:B------:R-:W-:Y:S02]  /*196c0*/  FMNMX.FTZ R4, R156, R4, !PT ;  /* 0x000000049c047209 */ /* 0x000fe40007810000 */
[----:B------:R-:W-:-:S02]  /*196d0*/  FSEL R158, R158, -INF , !P3 ;  /* 0xff8000009e9e7808 */ /* 0x000fc40005800000 */
[----:B------:R-:W-:Y:S02]  /*196e0*/  FMNMX.FTZ R4, R157, R4, !PT ;  /* 0x000000049d047209 */ /* 0x000fe40007810000 */
[----:B------:R-:W-:Y:S02]  /*196f0*/  ISETP.GT.AND P3, PT, R20, RZ, P1 ;  /* 0x000000ff1400720c */ /* 0x000fe40000f64270 */
        /* <DEDUP_REMOVED lines=23> */
[----:B------:R-:W-:-:S03]  /*19870*/  ISETP.GT.AND P3, PT, R20, 0x30, P1 ;  /* 0x000000301400780c */ /* 0x000fc60000f64270 */
[----:B------:R-:W3:Y:S01]  /*19880*/  SHFL.BFLY PT, R7, R4, 0x2, 0x1f ;  /* 0x0c401f0004077f89 */ /* 0x000ee200000e0000 */
[----:B------:R-:W-:-:S04]  /*19890*/  ISETP.LT.OR P3, PT, R15, 0x31, P3 ;  /* 0x000000310f00780c */ /* 0x000fc80001f61670 */
[----:B------:R-:W-:Y:S02]  /*198a0*/  FSEL R178, R178, -INF , !P3 ;  /* 0xff800000b2b27808 */ /* 0x000fe40005800000 */
[----:B------:R-:W-:-:S04]  /*198b0*/  ISETP.GT.AND P3, PT, R20, 0x38, P1 ;  /* 0x000000381400780c */ /* 0x000fc80000f64270 */
[----:B------:R-:W-:-:S04]  /*198c0*/  ISETP.LT.OR P3, PT, R15, 0x39, P3 ;  /* 0x000000390f00780c */ /* 0x000fc80001f61670 */
[----:B------:R-:W-:Y:S02]  /*198d0*/  FSEL R182, R182, -INF , !P3 ;  /* 0xff800000b6b67808 */ /* 0x000fe40005800000 */
[----:B---3--:R-:W-:-:S05]  /*198e0*/  FMNMX.FTZ R4, R4, R7, !PT ;  /* 0x0000000704047209 */ /* 0x008fca0007810000 */
[----:B------:R-:W3:Y:S02]  /*198f0*/  SHFL.BFLY PT, R7, R4, 0x1, 0x1f ;  /* 0x0c201f0004077f89 */ /* 0x000ee400000e0000 */
[----:B---3--:R-:W-:-:S04]  /*19900*/  FMNMX.FTZ R4, R4, R7, !PT ;  /* 0x0000000704047209 */ /* 0x008fc80007810000 */
[----:B------:R-:W-:Y:S01]  /*19910*/  FSETP.NEU.FTZ.AND P2, PT, R4, -INF , PT ;  /* 0xff8000000400780b */ /* 0x000fe20003f5d000 */
[----:B------:R-:W-:-:S03]  /*19920*/  FFMA.FTZ R7, R2, R4, -8 ;  /* 0xc100000002077423 */ /* 0x000fc60000010004 */
[----:B------:R-:W-:Y:S02]  /*19930*/  FSEL R8, R4, RZ, P2 ;  /* 0x000000ff04087208 */ /* 0x000fe40001000000 */
[----:B------:R-:W-:Y:S02]  /*19940*/  FSEL R7, R7, RZ, P2 ;  /* 0x000000ff07077208 */ /* 0x000fe40001000000 */
[----:B------:R-:W-:Y:S01]  /*19950*/  ISETP.GT.AND P2, PT, R20, 0x1, P1 ;  /* 0x000000011400780c */ /* 0x000fe20000f44270 */
[----:B------:R-:W-:-:S02]  /*19960*/  FADD.FTZ R8, -R8, R14 ;  /* 0x0000000e08087221 */ /* 0x000fc40000010100 */
[C-C-:B------:R-:W-:Y:S01]  /*19970*/  FFMA.FTZ R152, R2.reuse, R152, -R7.reuse ;  /* 0x0000009802987223 */ /* 0x140fe20000010807 */
[----:B------:R-:W-:Y:S01]  /*19980*/  ISETP.LT.OR P2, PT, R15, 0x2, P2 ;  /* 0x000000020f00780c */ /* 0x000fe20001741670 */
[C-C-:B------:R-:W-:Y:S01]  /*19990*/  FFMA.FTZ R153, R2.reuse, R153, -R7.reuse ;  /* 0x0000009902997223 */ /* 0x140fe20000010807 */
[----:B------:R-:W-:-:S01]  /*199a0*/  FFMA.FTZ R156, R2, R156, -R7 ;  /* 0x0000009c029c7223 */ /* 0x000fc20000010807 */
[C-C-:B------:R-:W-:Y:S01]  /*199b0*/  FFMA.FTZ R157, R2.reuse, R157, -R7.reuse ;  /* 0x0000009d029d7223 */ /* 0x140fe20000010807 */
[----:B------:R-:W-:Y:S01]  /*199c0*/  FSEL R155, R155, -INF , !P2 ;  /* 0xff8000009b9b7808 */ /* 0x000fe20005000000 */
[--C-:B------:R-:W-:Y:S01]  /*199d0*/  FFMA.FTZ R160, R2, R160, -R7.reuse ;  /* 0x000000a002a07223 */ /* 0x100fe20000010807 */
[----:B------:R-:W-:Y:S01]  /*199e0*/  ISETP.GT.AND P2, PT, R20, 0x9, P1 ;  /* 0x000000091400780c */ /* 0x000fe20000f44270 */
[C-C-:B------:R-:W-:Y:S01]  /*199f0*/  FFMA.FTZ R161, R2.reuse, R161, -R7.reuse ;  /* 0x000000a102a17223 */ /* 0x140fe20000010807 */
[----:B------:R-:W-:-:S01]  /*19a00*/  FFMA.FTZ R164, R2, R164, -R7 ;  /* 0x000000a402a47223 */ /* 0x000fc20000010807 */
        /* <DEDUP_REMOVED lines=11> */
[----:B------:R-:W-:-:S01]  /*19ac0*/  FFMA.FTZ R181, R2, R181, -R7 ;  /* 0x000000b502b57223 */ /* 0x000fc20000010807 */
[----:B------:R-:W-:Y:S01]  /*19ad0*/  ISETP.LT.OR P2, PT, R15, 0x11, P2 ;  /* 0x000000110f00780c */ /* 0x000fe20001741670 */
[----:B------:R-:W-:Y:S01]  /*19ae0*/  FMUL.FTZ R8, R2, R8 ;  /* 0x0000000802087220 */ /* 0x000fe20000410000 */
[----:B------:R-:W-:Y:S01]  /*19af0*/  FMNMX.FTZ R7, R154, R13, !PT ;  /* 0x0000000d9a077209 */ /* 0x000fe20007810000 */
[----:B------:R-:W-:Y:S01]  /*19b00*/  MUFU.EX2 R152, R152 ;  /* 0x0000009800987308 */ /* 0x000fe20000000800 */
[----:B------:R-:W-:-:S02]  /*19b10*/  FSEL R162, R162, -INF , !P2 ;  /* 0xff800000a2a27808 */ /* 0x000fc40005000000 */
[----:B------:R-:W-:Y:S02]  /*19b20*/  ISETP.GT.AND P2, PT, R20, 0x11, P1 ;  /* 0x000000111400780c */ /* 0x000fe40000f44270 */
[----:B------:R-:W-:Y:S02]  /*19b30*/  FMNMX.FTZ R7, R155, R7, !PT ;  /* 0x000000079b077209 */ /* 0x000fe40007810000 */
[----:B------:R-:W-:Y:S01]  /*19b40*/  ISETP.LT.OR P2, PT, R15, 0x12, P2 ;  /* 0x000000120f00780c */ /* 0x000fe20001741670 */
[----:B------:R-:W3:Y:S01]  /*19b50*/  MUFU.EX2 R8, R8 ;  /* 0x0000000800087308 */ /* 0x000ee20000000800 */
[----:B------:R-:W-:Y:S02]  /*19b60*/  FMNMX.FTZ R7, R158, R7, !PT ;  /* 0x000000079e077209 */ /* 0x000fe40007810000 */
[----:B------:R-:W-:Y:S02]  /*19b70*/  FSEL R163, R163, -INF , !P2 ;  /* 0xff800000a3a37808 */ /* 0x000fe40005000000 */
[----:B------:R-:W-:-:S02]  /*19b80*/  FMNMX.FTZ R7, R159, R7, !PT ;  /* 0x000000079f077209 */ /* 0x000fc40007810000 */
[----:B------:R-:W-:Y:S01]  /*19b90*/  ISETP.GT.AND P2, PT, R20, 0x19, P1 ;  /* 0x000000191400780c */ /* 0x000fe20000f44270 */
[----:B------:R-:W4:Y:S01]  /*19ba0*/  MUFU.EX2 R153, R153 ;  /* 0x0000009900997308 */ /* 0x000f220000000800 */
[----:B------:R-:W-:Y:S02]  /*19bb0*/  FMNMX.FTZ R7, R162, R7, !PT ;  /* 0x00000007a2077209 */ /* 0x000fe40007810000 */
[----:B------:R-:W-:Y:S02]  /*19bc0*/  ISETP.LT.OR P2, PT, R15, 0x1a, P2 ;  /* 0x0000001a0f00780c */ /* 0x000fe40001741670 */
[----:B------:R-:W-:Y:S02]  /*19bd0*/  FMNMX.FTZ R7, R163, R7, !PT ;  /* 0x00000007a3077209 */ /* 0x000fe40007810000 */
[----:B------:R-:W-:Y:S01]  /*19be0*/  FSEL R167, R167, -INF , !P2 ;  /* 0xff800000a7a77808 */ /* 0x000fe20005000000 */
[----:B------:R-:W5:Y:S01]  /*19bf0*/  MUFU.EX2 R156, R156 ;  /* 0x0000009c009c7308 */ /* 0x000f620000000800 */
[----:B------:R-:W-:Y:S01]  /*19c00*/  ISETP.GT.AND P2, PT, R20, 0x21, P1 ;  /* 0x000000211400780c */ /* 0x000fe20000f44270 */
[----:B---3--:R-:W-:Y:S01]  /*19c10*/  FFMA.FTZ R3, R8, R3, R152 ;  /* 0x0000000308037223 */ /* 0x008fe20000010098 */
[----:B------:R-:W-:Y:S01]  /*19c20*/  FMNMX.FTZ R7, R166, R7, !PT ;  /* 0x00000007a6077209 */ /* 0x000fe20007810000 */
[-C--:B------:R-:W-:Y:S01]  /*19c30*/  FMUL.FTZ R24, R24, R8.reuse ;  /* 0x0000000818187220 */ /* 0x080fe20000410000 */
[----:B------:R-:W-:Y:S01]  /*19c40*/  ISETP.LT.OR P2, PT, R15, 0x22, P2 ;  /* 0x000000220f00780c */ /* 0x000fe20001741670 */
[-C--:B------:R-:W-:Y:S01]  /*19c50*/  FMUL.FTZ R25, R25, R8.reuse ;  /* 0x0000000819197220 */ /* 0x080fe20000410000 */
[----:B------:R-:W-:Y:S01]  /*19c60*/  FMNMX.FTZ R7, R167, R7, !PT ;  /* 0x00000007a7077209 */ /* 0x000fe20007810000 */
[----:B------:R-:W3:Y:S01]  /*19c70*/  MUFU.EX2 R157, R157 ;  /* 0x0000009d009d7308 */ /* 0x000ee20000000800 */
[----:B------:R-:W-:Y:S01]  /*19c80*/  FSEL R171, R171, -INF , !P2 ;  /* 0xff800000abab7808 */ /* 0x000fe20005000000 */
[----:B----4-:R-:W-:Y:S01]  /*19c90*/  FADD.FTZ R3, R153, R3 ;  /* 0x0000000399037221 */ /* 0x010fe20000010000 */
[----:B------:R-:W-:Y:S01]  /*19ca0*/  ISETP.GT.AND P2, PT, R20, 0x29, P1 ;  /* 0x000000291400780c */ /* 0x000fe20000f44270 */
[-C--:B------:R-:W-:Y:S01]  /*19cb0*/  FMUL.FTZ R28, R28, R8.reuse ;  /* 0x000000081c1c7220 */ /* 0x080fe20000410000 */
[----:B------:R-:W-:Y:S01]  /*19cc0*/  FMNMX.FTZ R7, R170, R7, !PT ;  /* 0x00000007aa077209 */ /* 0x000fe20007810000 */
[-C--:B------:R-:W-:Y:S01]  /*19cd0*/  FMUL.FTZ R29, R29, R8.reuse ;  /* 0x000000081d1d7220 */ /* 0x080fe20000410000 */
[----:B------:R-:W-:Y:S01]  /*19ce0*/  ISETP.LT.OR P2, PT, R15, 0x2a, P2 ;  /* 0x0000002a0f00780c */ /* 0x000fe20001741670 */
[----:B------:R-:W4:Y:S01]  /*19cf0*/  MUFU.EX2 R160, R160 ;  /* 0x000000a000a07308 */ /* 0x000f220000000800 */
[----:B------:R-:W-:Y:S01]  /*19d00*/  FMNMX.FTZ R7, R171, R7, !PT ;  /* 0x00000007ab077209 */ /* 0x000fe20007810000 */
[----:B-----5:R-:W-:Y:S01]  /*19d10*/  FADD.FTZ R3, R156, R3 ;  /* 0x000000039c037221 */ /* 0x020fe20000010000 */
[----:B------:R-:W-:Y:S01]  /*19d20*/  FSEL R175, R175, -INF , !P2 ;  /* 0xff800000afaf7808 */ /* 0x000fe20005000000 */
[-C--:B------:R-:W-:Y:S01]  /*19d30*/  FMUL.FTZ R32, R32, R8.reuse ;  /* 0x0000000820207220 */ /* 0x080fe20000410000 */
[----:B------:R-:W-:Y:S01]  /*19d40*/  ISETP.GT.AND P2, PT, R20, 0x31, P1 ;  /* 0x000000311400780c */ /* 0x000fe20000f44270 */
[-C--:B------:R-:W-:Y:S01]  /*19d50*/  FMUL.FTZ R33, R33, R8.reuse ;  /* 0x0000000821217220 */ /* 0x080fe20000410000 */
[----:B------:R-:W-:Y:S01]  /*19d60*/  FMNMX.FTZ R7, R174, R7, !PT ;  /* 0x00000007ae077209 */ /* 0x000fe20007810000 */
[----:B------:R-:W5:Y:S01]  /*19d70*/  MUFU.EX2 R161, R161 ;  /* 0x000000a100a17308 */ /* 0x000f620000000800 */
[----:B------:R-:W-:Y:S01]  /*19d80*/  ISETP.LT.OR P2, PT, R15, 0x32, P2 ;  /* 0x000000320f00780c */ /* 0x000fe20001741670 */
[----:B---3--:R-:W-:Y:S01]  /*19d90*/  FADD.FTZ R3, R157, R3 ;  /* 0x000000039d037221 */ /* 0x008fe20000010000 */
[----:B------:R-:W-:Y:S01]  /*19da0*/  FMNMX.FTZ R7, R175, R7, !PT ;  /* 0x00000007af077209 */ /* 0x000fe20007810000 */
[-C--:B------:R-:W-:Y:S01]  /*19db0*/  FMUL.FTZ R36, R36, R8.reuse ;  /* 0x0000000824247220 */ /* 0x080fe20000410000 */
[----:B------:R-:W-:Y:S01]  /*19dc0*/  ISETP.GT.AND P1, PT, R20, 0x39, P1 ;  /* 0x000000391400780c */ /* 0x000fe20000f24270 */
[-C--:B------:R-:W-:Y:S01]  /*19dd0*/  FMUL.FTZ R37, R37, R8.reuse ;  /* 0x0000000825257220 */ /* 0x080fe20000410000 */
[----:B------:R-:W-:Y:S01]  /*19de0*/  FSEL R179, R179, -INF , !P2 ;  /* 0xff800000b3b37808 */ /* 0x000fe20005000000 */
[----:B------:R-:W3:Y:S01]  /*19df0*/  MUFU.EX2 R164, R164 ;  /* 0x000000a400a47308 */ /* 0x000ee20000000800 */
[----:B------:R-:W-:Y:S01]  /*19e00*/  FMNMX.FTZ R7, R178, R7, !PT ;  /* 0x00000007b2077209 */ /* 0x000fe20007810000 */
[----:B----4-:R-:W-:Y:S01]  /*19e10*/  FADD.FTZ R3, R160, R3 ;  /* 0x00000003a0037221 */ /* 0x010fe20000010000 */
[----:B------:R-:W-:Y:S01]  /*19e20*/  ISETP.LT.OR P1, PT, R15, 0x3a, P1 ;  /* 0x0000003a0f00780c */ /* 0x000fe20000f21670 */
[-C--:B------:R-:W-:Y:S01]  /*19e30*/  FMUL.FTZ R40, R40, R8.reuse ;  /* 0x0000000828287220 */ /* 0x080fe20000410000 */
[----:B------:R-:W-:Y:S01]  /*19e40*/  FMNMX.FTZ R7, R179, R7, !PT ;  /* 0x00000007b3077209 */ /* 0x000fe20007810000 */
[----:B------:R-:W-:Y:S01]  /*19e50*/  FMUL.FTZ R41, R41, R8 ;  /* 0x0000000829297220 */ /* 0x000fe20000410000 */
[----:B------:R-:W-:Y:S01]  /*19e60*/  FSEL R183, R183, -INF , !P1 ;  /* 0xff800000b7b77808 */ /* 0x000fe20004800000 */
[----:B------:R-:W4:Y:S01]  /*19e70*/  MUFU.EX2 R165, R165 ;  /* 0x000000a500a57308 */ /* 0x000f220000000800 */
[----:B------:R-:W-:Y:S01]  /*19e80*/  FMNMX.FTZ R7, R182, R7, !PT ;  /* 0x00000007b6077209 */ /* 0x000fe20007810000 */
[----:B-----5:R-:W-:Y:S01]  /*19e90*/  FADD.FTZ R3, R161, R3 ;  /* 0x00000003a1037221 */ /* 0x020fe20000010000 */
[----:B------:R-:W-:Y:S01]  /*19ea0*/  F2FP.SATFINITE.E4M3.F32.PACK_AB_MERGE_C R156, R157, R156, RZ ;  /* 0x0000009c9d9c723e */ /* 0x000fe200048070ff */
[-C--:B------:R-:W-:Y:S01]  /*19eb0*/  FMUL.FTZ R44, R44, R8.reuse ;  /* 0x000000082c2c7220 */ /* 0x080fe20000410000 */
[----:B------:R-:W-:Y:S01]  /*19ec0*/  FMNMX.FTZ R9, R183, R7, !PT ;  /* 0x00000007b7097209 */ /* 0x000fe20007810000 */
[----:B------:R-:W-:Y:S01]  /*19ed0*/  FMUL.FTZ R45, R45, R8 ;  /* 0x000000082d2d7220 */ /* 0x000fe20000410000 */
[----:B------:R-:W-:Y:S01]  /*19ee0*/  F2FP.SATFINITE.E4M3.F32.PACK_AB_MERGE_C R152, R153, R152, R156 ;  /* 0x000000989998723e */ /* 0x000fe2000480709c */
[----:B------:R-:W5:Y:S01]  /*19ef0*/  MUFU.EX2 R168, R168 ;  /* 0x000000a800a87308 */ /* 0x000f620000000800 */
[----:B---3--:R-:W-:-:S01]  /*19f00*/  FADD.FTZ R3, R164, R3 ;  /* 0x00000003a4037221 */ /* 0x008fc20000010000 */
[----:B------:R-:W3:Y:S01]  /*19f10*/  SHFL.BFLY PT, R7, R9, 0x2, 0x1f ;  /* 0x0c401f0009077f89 */ /* 0x000ee200000e0000 */
        /* <DEDUP_REMOVED lines=14> */
[----:B-----5:R-:W-:-:S01]  /*1a000*/  FADD.FTZ R3, R168, R3 ;  /* 0x00000003a8037221 */ /* 0x020fc20000010000 */
[-C--:B------:R-:W-:Y:S01]  /*1a010*/  FMUL.FTZ R69, R69, R8.reuse ;  /* 0x0000000845457220 */ /* 0x080fe20000410000 */
[-C--:B------:R-:W-:Y:S01]  /*1a020*/  FMUL.FTZ R72, R72, R8.reuse ;  /* 0x0000000848487220 */ /* 0x080fe20000410000 */
[-C--:B------:R-:W-:Y:S01]  /*1a030*/  FMUL.FTZ R73, R73, R8.reuse ;  /* 0x0000000849497220 */ /* 0x080fe20000410000 */
[-C--:B------:R-:W-:Y:S01]  /*1a040*/  FMUL.FTZ R76, R76, R8.reuse ;  /* 0x000000084c4c7220 */ /* 0x080fe20000410000 */
[-C--:B------:R-:W-:Y:S01]  /*1a050*/  FMUL.FTZ R77, R77, R8.reuse ;  /* 0x000000084d4d7220 */ /* 0x080fe20000410000 */
[----:B------:R-:W-:Y:S01]  /*1a060*/  FMUL.FTZ R80, R80, R8 ;  /* 0x0000000850507220 */ /* 0x000fe20000410000 */
[----:B------:R-:W5:Y:S01]  /*1a070*/  MUFU.EX2 R173, R173 ;  /* 0x000000ad00ad7308 */ /* 0x000f620000000800 */
[----:B0-----:R-:W-:-:S01]  /*1a080*/  FADD.FTZ R3, R169, R3 ;  /* 0x00000003a9037221 */ /* 0x001fc20000010000 */
[----:B---3--:R-:W-:Y:S01]  /*1a090*/  FMNMX.FTZ R9, R9, R7, !PT ;  /* 0x0000000709097209 */ /* 0x008fe20007810000 */
[-C--:B------:R-:W-:Y:S01]  /*1a0a0*/  FMUL.FTZ R81, R81, R8.reuse ;  /* 0x0000000851517220 */ /* 0x080fe20000410000 */
[-C--:B------:R-:W-:Y:S01]  /*1a0b0*/  FMUL.FTZ R84, R84, R8.reuse ;  /* 0x0000000854547220 */ /* 0x080fe20000410000 */
[-C--:B------:R-:W-:Y:S01]  /*1a0c0*/  FMUL.FTZ R85, R85, R8.reuse ;  /* 0x0000000855557220 */ /* 0x080fe20000410000 */
[----:B------:R-:W-:Y:S01]  /*1a0d0*/  FMUL.FTZ R88, R88, R8 ;  /* 0x0000000858587220 */ /* 0x000fe20000410000 */
[----:B------:R-:W0:Y:S01]  /*1a0e0*/  SHFL.BFLY PT, R7, R9, 0x1, 0x1f ;  /* 0x0c201f0009077f89 */ /* 0x000e2200000e0000 */
        /* <DEDUP_REMOVED lines=22> */
[----:B------:R-:W-:Y:S01]  /*1a250*/  FMUL.FTZ R121, R121, R8 ;  /* 0x0000000879797220 */ /* 0x000fe20000410000 */
[----:B0-----:R-:W-:Y:S01]  /*1a260*/  FMNMX.FTZ R7, R9, R7, !PT ;  /* 0x0000000709077209 */ /* 0x001fe20007810000 */
[----:B------:R-:W0:Y:S01]  /*1a270*/  MUFU.EX2 R181, R181 ;  /* 0x000000b500b57308 */ /* 0x000e220000000800 */
[----:B----4-:R-:W-:-:S01]  /*1a280*/  FADD.FTZ R3, R177, R3 ;  /* 0x00000003b1037221 */ /* 0x010fc20000010000 */
[-C--:B------:R-:W-:Y:S01]  /*1a290*/  FMUL.FTZ R124, R124, R8.reuse ;  /* 0x000000087c7c7220 */ /* 0x080fe20000410000 */
[----:B------:R-:W-:Y:S01]  /*1a2a0*/  FSETP.NEU.FTZ.AND P1, PT, R7, -INF , PT ;  /* 0xff8000000700780b */ /* 0x000fe20003f3d000 */
[----:B------:R-:W-:Y:S01]  /*1a2b0*/  FFMA.FTZ R9, R2, R7, -8 ;  /* 0xc100000002097423 */ /* 0x000fe20000010007 */
[-C--:B------:R-:W-:Y:S01]  /*1a2c0*/  FMUL.FTZ R125, R125, R8.reuse ;  /* 0x000000087d7d7220 */ /* 0x080fe20000410000 */
[-C--:B------:R-:W-:Y:S01]  /*1a2d0*/  FMUL.FTZ R128, R128, R8.reuse ;  /* 0x0000000880807220 */ /* 0x080fe20000410000 */
[----:B------:R-:W-:Y:S01]  /*1a2e0*/  FSEL R21, R7, RZ, P1 ;  /* 0x000000ff07157208 */ /* 0x000fe20000800000 */
[-C--:B------:R-:W-:Y:S01]  /*1a2f0*/  FMUL.FTZ R129, R129, R8.reuse ;  /* 0x0000000881817220 */ /* 0x080fe20000410000 */
[----:B------:R-:W-:Y:S01]  /*1a300*/  FSEL R9, R9, RZ, P1 ;  /* 0x000000ff09097208 */ /* 0x000fe20000800000 */
[----:B-----5:R-:W-:Y:S01]  /*1a310*/  FADD.FTZ R3, R180, R3 ;  /* 0x00000003b4037221 */ /* 0x020fe20000010000 */
        /* <DEDUP_REMOVED lines=17> */
[----:B------:R-:W3:Y:S01]  /*1a430*/  MUFU.EX2 R13, R13 ;  /* 0x0000000d000d7308 */ /* 0x000ee20000000800 */
[----:B------:R-:W-:-:S01]  /*1a440*/  FFMA.FTZ R159, R2, R178, -R9 ;  /* 0x000000b2029f7223 */ /* 0x000fc20000010809 */
[C-C-:B------:R-:W-:Y:S01]  /*1a450*/  FFMA.FTZ R179, R2.reuse, R179, -R9.reuse ;  /* 0x000000b302b37223 */ /* 0x140fe20000010809 */
[----:B------:R-:W-:-:S01]  /*1a460*/  FFMA.FTZ R182, R2, R182, -R9 ;  /* 0x000000b602b67223 */ /* 0x000fc20000010809 */
[----:B------:R-:W-:Y:S01]  /*1a470*/  FFMA.FTZ R9, R2, R183, -R9 ;  /* 0x000000b702097223 */ /* 0x000fe20000010809 */
[----:B------:R-:W-:Y:S01]  /*1a480*/  F2FP.SATFINITE.E4M3.F32.PACK_AB_MERGE_C R154, R165, R164, RZ ;  /* 0x000000a4a59a723e */ /* 0x000fe200048070ff */
[C---:B0-----:R-:W-:Y:S01]  /*1a490*/  FADD.FTZ R3, R181.reuse, R3 ;  /* 0x00000003b5037221 */ /* 0x041fe20000010000 */
[----:B------:R-:W-:Y:S01]  /*1a4a0*/  F2FP.SATFINITE.E4M3.F32.PACK_AB_MERGE_C R158, R181, R180, RZ ;  /* 0x000000b4b59e723e */ /* 0x000fe200048070ff */
[----:B------:R-:W0:Y:S01]  /*1a4b0*/  MUFU.EX2 R14, R14 ;  /* 0x0000000e000e7308 */ /* 0x000e220000000800 */
[----:B------:R-:W-:Y:S01]  /*1a4c0*/  F2FP.SATFINITE.E4M3.F32.PACK_AB_MERGE_C R154, R161, R160, R154 ;  /* 0x000000a0a19a723e */ /* 0x000fe2000480709a */
[----:B------:R-:W-:Y:S01]  /*1a4d0*/  FMUL.FTZ R136, R136, R8 ;  /* 0x0000000888887220 */ /* 0x000fe20000410000 */
[----:B------:R-:W-:Y:S01]  /*1a4e0*/  F2FP.SATFINITE.E4M3.F32.PACK_AB_MERGE_C R158, R177, R176, R158 ;  /* 0x000000b0b19e723e */ /* 0x000fe2000480709e */
[-C--:B------:R-:W-:Y:S01]  /*1a4f0*/  FMUL.FTZ R137, R137, R8.reuse ;  /* 0x0000000889897220 */ /* 0x080fe20000410000 */
[-C--:B------:R-:W-:Y:S01]  /*1a500*/  FMUL.FTZ R140, R140, R8.reuse ;  /* 0x000000088c8c7220 */ /* 0x080fe20000410000 */
[-C--:B------:R-:W-:Y:S01]  /*1a510*/  FMUL.FTZ R141, R141, R8.reuse ;  /* 0x000000088d8d7220 */ /* 0x080fe20000410000 */
[----:B------:R-:W-:Y:S01]  /*1a520*/  FMUL.FTZ R144, R144, R8 ;  /* 0x0000000890907220 */ /* 0x000fe20000410000 */
[----:B------:R-:W4:Y:S01]  /*1a530*/  MUFU.EX2 R15, R15 ;  /* 0x0000000f000f7308 */ /* 0x000f220000000800 */
[----:B---3--:R-:W-:-:S01]  /*1a540*/  FFMA.FTZ R0, R13, R0, R153 ;  /* 0x000000000d007223 */ /* 0x008fc20000010099 */
[-C--:B------:R-:W-:Y:S01]  /*1a550*/  FMUL.FTZ R145, R145, R8.reuse ;  /* 0x0000000891917220 */ /* 0x080fe20000410000 */
[-C--:B------:R-:W-:Y:S01]  /*1a560*/  FMUL.FTZ R148, R148, R8.reuse ;  /* 0x0000000894947220 */ /* 0x080fe20000410000 */
[----:B------:R-:W-:Y:S01]  /*1a570*/  FMUL.FTZ R149, R149, R8 ;  /* 0x0000000895957220 */ /* 0x000fe20000410000 */
        /* <DEDUP_REMOVED lines=20> */
[C---:B---3--:R-:W-:Y:S01]  /*1a6c0*/  F2FP.SATFINITE.E4M3.F32.PACK_AB_MERGE_C R156, R20.reuse, R15, RZ ;  /* 0x0000000f149c723e */ /* 0x048fe200048070ff */
[----:B------:R-:W-:Y:S01]  /*1a6d0*/  FADD.FTZ R0, R20, R0 ;  /* 0x0000000014007221 */ /* 0x000fe20000010000 */
[-C--:B------:R-:W-:Y:S01]  /*1a6e0*/  FMUL.FTZ R55, R55, R13.reuse ;  /* 0x0000000d37377220 */ /* 0x080fe20000410000 */
[----:B------:R-:W-:Y:S01]  /*1a6f0*/  FMUL.FTZ R58, R58, R13 ;  /* 0x0000000d3a3a7220 */ /* 0x000fe20000410000 */
[----:B------:R-:W-:Y:S01]  /*1a700*/  F2FP.SATFINITE.E4M3.F32.PACK_AB_MERGE_C R153, R14, R153, R156 ;  /* 0x000000990e99723e */ /* 0x000fe2000480709c */
[----:B------:R-:W-:Y:S01]  /*1a710*/  FMUL.FTZ R59, R59, R13 ;  /* 0x0000000d3b3b7220 */ /* 0x000fe20000410000 */
[----:B------:R-:W-:Y:S01]  /*1a720*/  F2FP.SATFINITE.E4M3.F32.PACK_AB_MERGE_C R156, R173, R172, RZ ;  /* 0x000000acad9c723e */ /* 0x000fe200048070ff */
[----:B------:R-:W3:Y:S01]  /*1a730*/  MUFU.EX2 R157, R157 ;  /* 0x0000009d009d7308 */ /* 0x000ee20000000800 */
[----:B0-----:R-:W-:-:S01]  /*1a740*/  FADD.FTZ R0, R155, R0 ;  /* 0x000000009b007221 */ /* 0x001fc20000010000 */
[-C--:B------:R-:W-:Y:S01]  /*1a750*/  FMUL.FTZ R62, R62, R13.reuse ;  /* 0x0000000d3e3e7220 */ /* 0x080fe20000410000 */
[----:B------:R-:W-:Y:S01]  /*1a760*/  F2FP.SATFINITE.E4M3.F32.PACK_AB_MERGE_C R156, R169, R168, R156 ;  /* 0x000000a8a99c723e */ /* 0x000fe2000480709c */
        /* <DEDUP_REMOVED lines=61> */
[----:B---3--:R-:W-:-:S01]  /*1ab40*/  FADD.FTZ R0, R159, R0 ;  /* 0x000000009f007221 */ /* 0x008fc20000010000 */
[-C--:B------:R-:W-:Y:S01]  /*1ab50*/  FMUL.FTZ R147, R147, R13.reuse ;  /* 0x0000000d93937220 */ /* 0x080fe20000410000 */
[-C--:B------:R-:W-:Y:S01]  /*1ab60*/  FMUL.FTZ R150, R150, R13.reuse ;  /* 0x0000000d96967220 */ /* 0x080fe20000410000 */
[----:B------:R-:W-:-:S04]  /*1ab70*/  FMUL.FTZ R151, R151, R13 ;  /* 0x0000000d97977220 */ /* 0x000fc80000410000 */
[----:B------:R-:W3:Y:S01]  /*1ab80*/  MUFU.EX2 R9, R9 ;  /* 0x0000000900097308 */ /* 0x000ee20000000800 */
[----:B0-----:R-:W-:-:S04]  /*1ab90*/  FADD.FTZ R0, R179, R0 ;  /* 0x00000000b3007221 */ /* 0x001fc80000010000 */
[----:B----4-:R-:W-:Y:S01]  /*1aba0*/  FADD.FTZ R0, R182, R0 ;  /* 0x00000000b6007221 */ /* 0x010fe20000010000 */
[----:B---3--:R-:W-:-:S03]  /*1abb0*/  F2FP.SATFINITE.E4M3.F32.PACK_AB_MERGE_C R182, R9, R182, RZ ;  /* 0x000000b609b6723e */ /* 0x008fc600048070ff */
[----:B------:R-:W-:Y:S01]  /*1abc0*/  FADD.FTZ R0, R9, R0 ;  /* 0x0000000009007221 */ /* 0x000fe20000010000 */
[----:B------:R-:W-:Y:S01]  /*1abd0*/  F2FP.SATFINITE.E4M3.F32.PACK_AB_MERGE_C R159, R179, R159, R182 ;  /* 0x0000009fb39f723e */ /* 0x000fe200048070b6 */
[----:B------:R-:W-:Y:S06]  /*1abe0*/  @!P0 BRA `(.L_x_1985) ;  /* 0x0000000000048947 */ /* 0x000fec0003800000 */
[----:B------:R-:W-:Y:S01]  /*1abf0*/  BPT.TRAP 0x1 ;  /* 0x000000040000795c */ /* 0x000fe20000300000 */
.L_x_1985:
[----:B------:R0:W3:Y:S01]  /*1ac00*/  SYNCS.PHASECHK.TRANS64.TRYWAIT P1, [R10+URZ+0x28450], R11 ;  /* 0x0284500b0a0075a7 */ /* 0x0000e2000802017f */
[----:B------:R-:W-:Y:S05]  /*1ac10*/  @!P0 BRA `(.L_x_1986) ;  /* 0x0000000000048947 */ /* 0x000fea0003800000 */
[----:B------:R-:W-:Y:S01]  /*1ac20*/  BPT.TRAP 0x1 ;  /* 0x000000040000795c */ /* 0x000fe20000300000 */
.L_x_1986:
[----:B------:R-:W-:Y:S04]  /*1ac30*/  BSSY B0, `(.L_x_1987) ;  /* 0x0000004000007945 */ /* 0x000fe80003800000 */
[----:B---3--:R-:W-:Y:S05]  /*1ac40*/  @P1 BRA `(.L_x_1988) ;  /* 0x0000000000081947 */ /* 0x008fea0003800000 */
[----:B------:R-:W3:Y:S02]  /*1ac50*/  SYNCS.PHASECHK.TRANS64.TRYWAIT P1, [R10+URZ+0x28450], R11 ;  /* 0x0284500b0a0075a7 */ /* 0x000ee4000802017f */
[----:B---3--:R-:W-:Y:S05]  /*1ac60*/  @!P1 BRA `(.L_x_1989) ;  /* 0x0000011c00649947 */ /* 0x008fea0003800000 */
.L_x_1988:
[----:B------:R-:W-:Y:S05]  /*1ac70*/  BSYNC B0 ;  /* 0x0000000000007941 */ /* 0x000fea0003800000 */
.L_x_1987:
[----:B------:R-:W4:Y:S01]  /*1ac80*/  S2R R13, SR_TID.X ;  /* 0x00000000000d7919 */ /* 0x000f220000002100 */
[----:B------:R-:W-:Y:S01]  /*1ac90*/  IMAD.MOV.U32 R9, RZ, RZ, -0x7fffffe0 ;  /* 0x80000020ff097424 */ /* 0x000fe200078e00ff */
[----:B------:R-:W-:Y:S05]  /*1aca0*/  WARPSYNC.ALL ;  /* 0x0000000000007948 */ /* 0x000fea0003800000 */
[----:B------:R-:W-:Y:S02]  /*1acb0*/  R2UR UR7, R9 ;  /* 0x00000000090772ca */ /* 0x000fe400000e0000 */
[----:B------:R-:W-:-:S04]  /*1acc0*/  LEA R8, R12, UR43, 0xa ;  /* 0x0000002b0c087c11 */ /* 0x000fc8000f8e50ff */
[C---:B------:R-:W-:Y:S01]  /*1acd0*/  R2UR UR6, R8.reuse ;  /* 0x00000000080672ca */ /* 0x040fe200000e0000 */
[----:B------:R-:W-:Y:S01]  /*1ace0*/  VIADD R8, R8, 0x2 ;  /* 0x0000000208087836 */ /* 0x000fe20000000000 */
[----:B----4-:R-:W-:-:S05]  /*1acf0*/  SHF.R.U32.HI R13, RZ, 0x7, R13 ;  /* 0x00000007ff0d7819 */ /* 0x010fca000001160d */
[----:B------:R-:W-:-:S05]  /*1ad00*/  VIADD R9, R13, 0x8 ;  /* 0x000000080d097836 */ /* 0x000fca0000000000 */
[----:B------:R4:W-:Y:S02]  /*1ad10*/  BAR.SYNC.DEFER_BLOCKING R9, 0x100 ;  /* 0x000400090000751d */ /* 0x0009e40000010000 */
[----:B----4-:R-:W-:-:S04]  /*1ad20*/  IMAD.MOV.U32 R9, RZ, RZ, -0x7fffffe0 ;  /* 0x80000020ff097424 */ /* 0x010fc800078e00ff */
        /* <DEDUP_REMOVED lines=11> */
.L_x_1990:
[----:B------:R-:W-:Y:S01]  /*1ade0*/  ISETP.GT.AND P1, PT, R6, R204, PT ;  /* 0x000000cc0600720c */ /* 0x000fe20003f24270 */
[----:B01-3--:R-:W-:Y:S02]  /*1adf0*/  VIADD R10, R10, 0x28460 ;  /* 0x000284600a0a7836 */ /* 0x00bfe40000000000 */
[----:B------:R-:W-:Y:S02]  /*1ae00*/  IMAD.U32 R8, RZ, RZ, UR39 ;  /* 0x00000027ff087e24 */ /* 0x000fe4000f8e00ff */
[----:B------:R-:W-:Y:S02]  /*1ae10*/  VIADD R6, R6, 0xffffffff ;  /* 0xffffffff06067836 */ /* 0x000fe40000000000 */
[----:B------:R-:W-:Y:S01]  /*1ae20*/  IMAD.MOV.U32 R13, RZ, RZ, R7 ;  /* 0x000000ffff0d7224 */ /* 0x000fe200078e0007 */
[----:B------:R-:W-:Y:S01]  /*1ae30*/  PRMT R8, R8, 0x654, R10 ;  /* 0x0000065408087816 */ /* 0x000fe2000000000a */
[----:B------:R-:W-:-:S03]  /*1ae40*/  IMAD.MOV.U32 R14, RZ, RZ, R4 ;  /* 0x000000ffff0e7224 */ /* 0x000fc600078e0004 */
[----:B------:R0:W-:Y:S01]  /*1ae50*/  SYNCS.ARRIVE.TRANS64.RED.A1T0 RZ, [R8+URZ], RZ ;  /* 0x000000ff08ff79a7 */ /* 0x0001e2000810043f */
[----:B------:R-:W-:Y:S05]  /*1ae60*/  @P1 BRA `(.L_x_1991) ;  /* 0xffffffd800bc1947 */ /* 0x000fea000383ffff */
.L_x_1971:
[----:B------:R-:W-:Y:S05]  /*1ae70*/  WARPSYNC.ALL ;  /* 0x0000000000007948 */ /* 0x000fea0003800000 */
[----:B------:R-:W1:Y:S01]  /*1ae80*/  SHFL.BFLY PT, R6, R3, 0x2, 0x1f ;  /* 0x0c401f0003067f89 */ /* 0x000e6200000e0000 */
[----:B------:R-:W-:Y:S01]  /*1ae90*/  ULDC.64 UR4, c[0x0][0x9a0] ;  /* 0x0002680000047ab9 */ /* 0x000fe20000000a00 */
[----:B------:R-:W-:Y:S02]  /*1aea0*/  IMAD.MOV.U32 R164, RZ, RZ, -0x800000 ;  /* 0xff800000ffa47424 */ /* 0x000fe400078e00ff */
[----:B-1----:R-:W-:-:S05]  /*1aeb0*/  FADD.FTZ R6, R6, R3 ;  /* 0x0000000306067221 */ /* 0x002fca0000010000 */
[----:B------:R-:W1:Y:S02]  /*1aec0*/  SHFL.BFLY PT, R3, R6, 0x1, 0x1f ;  /* 0x0c201f0006037f89 */ /* 0x000e6400000e0000 */
[----:B-1----:R-:W-:Y:S01]  /*1aed0*/  FADD.FTZ R6, R6, R3 ;  /* 0x0000000306067221 */ /* 0x002fe20000010000 */
[----:B------:R-:W-:-:S03]  /*1aee0*/  MOV R3, RZ ;  /* 0x000000ff00037202 */ /* 0x000fc60000000f00 */
[----:B0-----:R-:W-:Y:S01]  /*1aef0*/  FMUL.FTZ R8, R6, 0.00390625 ;  /* 0x3b80000006087820 */ /* 0x001fe20000410000 */
[----:B------:R2:W-:Y:S08]  /*1af00*/  BAR.ARV R5, 0x100 ;  /* 0x000400050000751d */ /* 0x0005f00000002000 */
[----:B------:R-:W-:Y:S06]  /*1af10*/  BAR.ARV 0x8, 0x180 ;  /* 0x0206000000007b1d */ /* 0x000fec0000002000 */
[----:B------:R-:W-:-:S02]  /*1af20*/  FSETP.NE.FTZ.AND P1, PT, R8, RZ, PT ;  /* 0x000000ff0800720b */ /* 0x000fc40003f35000 */
[----:B------:R-:W-:-:S11]  /*1af30*/  FSETP.NE.FTZ.AND P0, PT, R6, RZ, PT ;  /* 0x000000ff0600720b */ /* 0x000fd60003f15000 */
[----:B------:R-:W0:Y:S01]  /*1af40*/  @P1 MUFU.LG2 R8, R8 ;  /* 0x0000000800081308 */ /* 0x000e220000000c00 */
[----:B--23--:R-:W-:-:S07]  /*1af50*/  @P1 FMUL.FTZ R5, R2, 0.69314718246459960938 ;  /* 0x3f31721802051820 */ /* 0x00cfce0000410000 */
[----:B------:R1:W-:Y:S01]  /*1af60*/  @P0 MUFU.RCP R3, R6 ;  /* 0x0000000600030308 */ /* 0x0003e20000001000 */
[----:B------:R-:W-:-:S04]  /*1af70*/  ISETP.NE.U32.AND P0, PT, RZ, UR4, PT ;  /* 0x00000004ff007c0c */ /* 0x000fc8000bf05070 */
[----:B------:R-:W-:Y:S01]  /*1af80*/  ISETP.NE.AND.EX P0, PT, RZ, UR5, PT, P0 ;  /* 0x00000005ff007c0c */ /* 0x000fe2000bf05300 */
[----:B0-----:R-:W-:-:S04]  /*1af90*/  @P1 FMUL.FTZ R8, R8, 0.69314718246459960938 ;  /* 0x3f31721808081820 */ /* 0x001fc80000410000 */
[----:B------:R-:W-:-:S08]  /*1afa0*/  @P1 FFMA.FTZ R164, R5, R4, R8 ;  /* 0x0000000405a41223 */ /* 0x000fd00000010008 */
[----:B------:R-:W0:Y:S01]  /*1afb0*/  @P0 LDC.64 R4, c[0x0][0x9c8] ;  /* 0x00027200ff040b82 */ /* 0x000e220000000a00 */
[----:B-1----:R-:W-:-:S05]  /*1afc0*/  @P0 SHF.R.S32.HI R6, RZ, 0x1f, R207 ;  /* 0x0000001fff060819 */ /* 0x002fca00000114cf */
[----:B0-----:R-:W-:-:S04]  /*1afd0*/  @P0 IMAD R6, R6, R4, RZ ;  /* 0x0000000406060224 */ /* 0x001fc800078e02ff */
[C---:B------:R-:W-:Y:S02]  /*1afe0*/  @P0 IMAD R8, R207.reuse, R5, R6 ;  /* 0x00000005cf080224 */ /* 0x040fe400078e0206 */
[----:B------:R-:W-:-:S04]  /*1aff0*/  @P0 IMAD.WIDE.U32 R4, R207, R4, RZ ;  /* 0x00000004cf040225 */ /* 0x000fc800078e00ff */
[----:B------:R-:W-:Y:S02]  /*1b000*/  @P0 IMAD.IADD R9, R5, 0x1, R8 ;  /* 0x0000000105090824 */ /* 0x000fe400078e0208 */
[----:B------:R-:W-:Y:S02]  /*1b010*/  @P0 IMAD.MOV.U32 R8, RZ, RZ, R4 ;  /* 0x000000ffff080224 */ /* 0x000fe400078e0004 */
[----:B------:R-:W0:Y:S01]  /*1b020*/  @P0 LDC.64 R4, c[0x0][0x9d0] ;  /* 0x00027400ff040b82 */ /* 0x000e220000000a00 */
[----:B------:R-:W-:Y:S02]  /*1b030*/  IMAD.MOV.U32 R6, RZ, RZ, 0x3f800000 ;  /* 0x3f800000ff067424 */ /* 0x000fe400078e00ff */
[----:B0-----:R-:W-:-:S04]  /*1b040*/  @P0 IMAD.WIDE.U32 R8, R188, R4, R8 ;  /* 0x00000004bc080225 */ /* 0x001fc800078e0008 */
[----:B------:R-:W-:Y:S01]  /*1b050*/  @P0 IMAD R5, R188, R5, R9 ;  /* 0x00000005bc050224 */ /* 0x000fe200078e0209 */
[----:B------:R-:W-:-:S04]  /*1b060*/  @P0 LEA R4, P1, R8, UR4, 0x2 ;  /* 0x0000000408040c11 */ /* 0x000fc8000f8210ff */
[----:B------:R-:W-:-:S05]  /*1b070*/  @P0 LEA.HI.X R5, R8, UR5, R5, 0x2, P1 ;  /* 0x0000000508050c11 */ /* 0x000fca00088f1405 */
[----:B------:R0:W2:Y:S01]  /*1b080*/  @P0 LDG.E R6, desc[UR36][R4.64] ;  /* 0x0000002404060981 */ /* 0x0000a2000c1e1900 */
[----:B------:R-:W-:Y:S02]  /*1b090*/  VIADD R23, R23, 0x1 ;  /* 0x0000000117177836 */ /* 0x000fe40000000000 */
[----:B------:R-:W-:Y:S02]  /*1b0a0*/  IMAD.MOV.U32 R163, RZ, RZ, -0x800000 ;  /* 0xff800000ffa37424 */ /* 0x000fe400078e00ff */
[----:B------:R-:W-:Y:S01]  /*1b0b0*/  VIADD R217, R217, 0x1 ;  /* 0x00000001d9d97836 */ /* 0x000fe20000000000 */
[----:B0-----:R-:W0:Y:S02]  /*1b0c0*/  SHFL.BFLY PT, R4, R0, 0x2, 0x1f ;  /* 0x0c401f0000047f89 */ /* 0x001e2400000e0000 */
[----:B0-----:R-:W-:Y:S01]  /*1b0d0*/  FADD.FTZ R4, R4, R0 ;  /* 0x0000000004047221 */ /* 0x001fe20000010000 */
[----:B------:R-:W-:-:S04]  /*1b0e0*/  IMAD.MOV.U32 R0, RZ, RZ, RZ ;  /* 0x000000ffff007224 */ /* 0x000fc800078e00ff */
[----:B------:R-:W0:Y:S02]  /*1b0f0*/  SHFL.BFLY PT, R5, R4, 0x1, 0x1f ;  /* 0x0c201f0004057f89 */ /* 0x000e2400000e0000 */
[----:B0-----:R-:W-:-:S04]  /*1b100*/  FADD.FTZ R5, R4, R5 ;  /* 0x0000000504057221 */ /* 0x001fc80000010000 */
[C---:B------:R-:W-:Y:S01]  /*1b110*/  FMUL.FTZ R4, R5.reuse, 0.00390625 ;  /* 0x3b80000005047820 */ /* 0x040fe20000410000 */
[----:B------:R-:W-:-:S04]  /*1b120*/  FSETP.NE.FTZ.AND P0, PT, R5, RZ, PT ;  /* 0x000000ff0500720b */ /* 0x000fc80003f15000 */
[----:B------:R-:W-:-:S09]  /*1b130*/  FSETP.NE.FTZ.AND P1, PT, R4, RZ, PT ;  /* 0x000000ff0400720b */ /* 0x000fd20003f35000 */
[----:B------:R-:W-:Y:S01]  /*1b140*/  @P0 MUFU.RCP R0, R5 ;  /* 0x0000000500000308 */ /* 0x000fe20000001000 */
[----:B------:R-:W-:-:S03]  /*1b150*/  PLOP3.LUT P0, PT, PT, PT, PT, 0x8, 0x0 ;  /* 0x000000000000781c */ /* 0x000fc60003f0e170 */
[----:B------:R-:W-:-:S04]  /*1b160*/  @P1 FMUL.FTZ R2, R2, 0.69314718246459960938 ;  /* 0x3f31721802021820 */ /* 0x000fc80000410000 */
[----:B------:R-:W0:Y:S02]  /*1b170*/  @P1 MUFU.LG2 R4, R4 ;  /* 0x0000000400041308 */ /* 0x000e240000000c00 */
[----:B0-----:R-:W-:-:S04]  /*1b180*/  @P1 FMUL.FTZ R4, R4, 0.69314718246459960938 ;  /* 0x3f31721804041820 */ /* 0x001fc80000410000 */
[----:B------:R-:W-:Y:S01]  /*1b190*/  @P1 FFMA.FTZ R163, R2, R7, R4 ;  /* 0x0000000702a31223 */ /* 0x000fe20000010004 */
[----:B------:R-:W-:-:S04]  /*1b1a0*/  ISETP.NE.AND P1, PT, R23, 0x2, PT ;  /* 0x000000021700780c */ /* 0x000fc80003f25270 */
        /* <DEDUP_REMOVED lines=132> */
[----:B------:R-:W-:-:S07]  /*1b9f0*/  LOP3.LUT R186, R186, R2, RZ, 0x3c, !PT ;  /* 0x00000002baba7212 */ /* 0x000fce00078e3cff */
.L_x_1856:
[----:B------:R-:W-:Y:S05]  /*1ba00*/  WARPSYNC.ALL ;  /* 0x0000000000007948 */ /* 0x000fea0003800000 */
[----:B------:R-:W0:Y:S08]  /*1ba10*/  S2UR UR39, SR_CgaCtaId ;  /* 0x00000000002779c3 */ /* 0x000e300000008800 */
[----:B------:R-:W-:Y:S01]  /*1ba20*/  BAR.SYNC.DEFER_BLOCKING 0x5, 0x180 ;  /* 0x0146000000007b1d */ /* 0x000fe20000010000 */
[----:B------:R-:W-:-:S05]  /*1ba30*/  ISETP.NE.AND P1, PT, R215, RZ, PT ;  /* 0x000000ffd700720c */ /* 0x000fca0003f25270 */
[----:B------:R-:W-:Y:S01]  /*1ba40*/  UMOV UR4, 0x400 ;  /* 0x0000040000047882 */ /* 0x000fe20000000000 */
[----:B------:R-:W-:Y:S07]  /*1ba50*/  BSSY B0, `(.L_x_1992) ;  /* 0x00006f3000007945 */ /* 0x000fee0003800000 */
[----:B------:R-:W1:Y:S01]  /*1ba60*/  @!P1 LDC R215, c[0x0][0xad4] ;  /* 0x0002b500ffd79b82 */ /* 0x000e620000000800 */
[----:B0-----:R-:W-:-:S06]  /*1ba70*/  ULEA UR4, UR39, UR4, 0x18 ;  /* 0x0000000427047291 */ /* 0x001fcc000f8ec03f */
[----:B------:R-:W-:-:S05]  /*1ba80*/  IMAD.U32 R22, RZ, RZ, UR4 ;  /* 0x00000004ff167e24 */ /* 0x000fca000f8e00ff */
[----:B------:R0:W2:Y:S01]  /*1ba90*/  LDS.128 R204, [R22+0x284d0] ;  /* 0x0284d00016cc7984 */ /* 0x0000a20000000c00 */
[----:B------:R-:W-:Y:S06]  /*1baa0*/  BAR.ARV 0x4, 0x180 ;  /* 0x0106000000007b1d */ /* 0x000fec0000002000 */
[----:B------:R-:W-:Y:S05]  /*1bab0*/  @P0 BRA `(.L_x_1993) ;  /* 0x0000006000240947 */ /* 0x000fea0003800000 */
[----:B------:R-:W3:Y:S01]  /*1bac0*/  LDL R3, [R1+0x94] ;  /* 0x0000940001037983 */ /* 0x000ee20000100800 */
[----:B------:R-:W-:Y:S01]  /*1bad0*/  ULDC.64 UR4, c[0x4][0x38] ;  /* 0x01000e0000047ab9 */ /* 0x000fe20000000a00 */
[----:B------:R-:W4:Y:S01]  /*1bae0*/  S2R R2, SR_SWINHI ;  /* 0x0000000000027919 */ /* 0x000f220000002f00 */
[----:B------:R-:W0:Y:S01]  /*1baf0*/  S2R R21, SR_TID.X ;  /* 0x0000000000157919 */ /* 0x000e220000002100 */
[----:B------:R-:W-:Y:S02]  /*1bb00*/  MOV R24, R22 ;  /* 0x0000001600187202 */ /* 0x000fe40000000f00 */
[----:B----4-:R-:W-:-:S03]  /*1bb10*/  MOV R25, R2 ;  /* 0x0000000200197202 */ /* 0x010fc60000000f00 */
[----:B---3--:R-:W-:-:S03]  /*1bb20*/  IMAD.WIDE R2, R3, 0x2, R24 ;  /* 0x0000000203027825 */ /* 0x008fc600078e0218 */
[C---:B------:R-:W-:Y:S02]  /*1bb30*/  IADD3 R34, P5, R2.reuse, 0xc000, RZ ;  /* 0x0000c00002227810 */ /* 0x040fe40007fbe0ff */
[----:B-----5:R-:W-:Y:S02]  /*1bb40*/  IADD3 R38, P1, R2, 0xc060, RZ ;  /* 0x0000c06002267810 */ /* 0x020fe40007f3e0ff */
[----:B------:R-:W-:Y:S02]  /*1bb50*/  LOP3.LUT R35, R34, 0x380, RZ, 0xc0, !PT ;  /* 0x0000038022237812 */ /* 0x000fe400078ec0ff */
[----:B------:R-:W-:Y:S01]  /*1bb60*/  LOP3.LUT R4, R38, 0x380, RZ, 0xc0, !PT ;  /* 0x0000038026047812 */ /* 0x000fe200078ec0ff */
[----:B------:R-:W-:Y:S01]  /*1bb70*/  IMAD.X R39, RZ, RZ, R3, P1 ;  /* 0x000000ffff277224 */ /* 0x000fe200008e0603 */
[----:B------:R-:W-:Y:S02]  /*1bb80*/  SHF.R.U64 R35, R35, 0x3, RZ ;  /* 0x0000000323237819 */ /* 0x000fe400000012ff */
[----:B------:R-:W-:-:S02]  /*1bb90*/  IADD3 R42, P0, R2, 0xc040, RZ ;  /* 0x0000c040022a7810 */ /* 0x000fc40007f1e0ff */
[----:B------:R-:W-:Y:S01]  /*1bba0*/  LOP3.LUT R34, R35, R34, RZ, 0x3c, !PT ;  /* 0x0000002223227212 */ /* 0x000fe200078e3cff */
[----:B------:R-:W-:Y:S01]  /*1bbb0*/  IMAD.X R35, RZ, RZ, R3, P5 ;  /* 0x000000ffff237224 */ /* 0x000fe200028e0603 */
[----:B------:R-:W-:Y:S02]  /*1bbc0*/  SHF.R.U64 R4, R4, 0x3, RZ ;  /* 0x0000000304047819 */ /* 0x000fe400000012ff */
[----:B------:R-:W-:Y:S02]  /*1bbd0*/  LOP3.LUT R43, R42, 0x380, RZ, 0xc0, !PT ;  /* 0x000003802a2b7812 */ /* 0x000fe400078ec0ff */
[C---:B------:R-:W-:Y:S02]  /*1bbe0*/  IADD3 R6, P1, R2.reuse, 0x8020, RZ ;  /* 0x0000802002067810 */ /* 0x040fe40007f3e0ff */
[C---:B------:R-:W-:Y:S02]  /*1bbf0*/  IADD3 R12, P5, R2.reuse, 0x4040, RZ ;  /* 0x00004040020c7810 */ /* 0x040fe40007fbe0ff */
[----:B------:R-:W-:-:S02]  /*1bc00*/  IADD3 R14, P4, R2, 0x8060, RZ ;  /* 0x00008060020e7810 */ /* 0x000fc40007f9e0ff */
[----:B------:R-:W-:Y:S01]  /*1bc10*/  LOP3.LUT R38, R4, R38, RZ, 0x3c, !PT ;  /* 0x0000002604267212 */ /* 0x000fe200078e3cff */
[--C-:B------:R-:W-:Y:S01]  /*1bc20*/  IMAD.X R13, RZ, RZ, R3.reuse, P5 ;  /* 0x000000ffff0d7224 */ /* 0x100fe200028e0603 */
[----:B------:R-:W-:Y:S02]  /*1bc30*/  SHF.R.U64 R43, R43, 0x3, RZ ;  /* 0x000000032b2b7819 */ /* 0x000fe400000012ff */
[----:B------:R-:W-:Y:S02]  /*1bc40*/  LOP3.LUT R7, R6, 0x380, RZ, 0xc0, !PT ;  /* 0x0000038006077812 */ /* 0x000fe400078ec0ff */
[----:B------:R-:W-:Y:S02]  /*1bc50*/  LOP3.LUT R4, R12, 0x380, RZ, 0xc0, !PT ;  /* 0x000003800c047812 */ /* 0x000fe400078ec0ff */
[----:B------:R-:W-:Y:S02]  /*1bc60*/  LOP3.LUT R15, R14, 0x380, RZ, 0xc0, !PT ;  /* 0x000003800e0f7812 */ /* 0x000fe400078ec0ff */
[----:B------:R-:W-:Y:S01]  /*1bc70*/  LOP3.LUT R42, R43, R42, RZ, 0x3c, !PT ;  /* 0x0000002a2b2a7212 */ /* 0x000fe200078e3cff */
[----:B------:R-:W-:Y:S01]  /*1bc80*/  IMAD.X R43, RZ, RZ, R3, P0 ;  /* 0x000000ffff2b7224 */ /* 0x000fe200000e0603 */
[----:B------:R-:W-:-:S02]  /*1bc90*/  SHF.R.U64 R7, R7, 0x3, RZ ;  /* 0x0000000307077819 */ /* 0x000fc400000012ff */
[----:B------:R-:W-:Y:S02]  /*1bca0*/  SHF.R.U64 R4, R4, 0x3, RZ ;  /* 0x0000000304047819 */ /* 0x000fe400000012ff */
[----:B------:R-:W-:Y:S02]  /*1bcb0*/  IADD3 R30, P3, R2, 0xc020, RZ ;  /* 0x0000c020021e7810 */ /* 0x000fe40007f7e0ff */
[----:B------:R-:W-:Y:S02]  /*1bcc0*/  SHF.R.U64 R15, R15, 0x3, RZ ;  /* 0x000000030f0f7819 */ /* 0x000fe400000012ff */
[----:B------:R-:W-:Y:S02]  /*1bcd0*/  LOP3.LUT R6, R7, R6, RZ, 0x3c, !PT ;  /* 0x0000000607067212 */ /* 0x000fe400078e3cff */
[----:B------:R-:W-:Y:S02]  /*1bce0*/  LOP3.LUT R12, R4, R12, RZ, 0x3c, !PT ;  /* 0x0000000c040c7212 */ /* 0x000fe400078e3cff */
[----:B------:R-:W-:-:S02]  /*1bcf0*/  MOV R7, R38 ;  /* 0x0000002600077202 */ /* 0x000fc40000000f00 */
[----:B------:R-:W-:Y:S02]  /*1bd00*/  LOP3.LUT R31, R30, 0x380, RZ, 0xc0, !PT ;  /* 0x000003801e1f7812 */ /* 0x000fe400078ec0ff */
[----:B------:R-:W-:Y:S01]  /*1bd10*/  LOP3.LUT R14, R15, R14, RZ, 0x3c, !PT ;  /* 0x0000000e0f0e7212 */ /* 0x000fe200078e3cff */
[--C-:B------:R-:W-:Y:S01]  /*1bd20*/  IMAD.X R15, RZ, RZ, R3.reuse, P4 ;  /* 0x000000ffff0f7224 */ /* 0x100fe200020e0603 */
[----:B------:R-:W-:Y:S01]  /*1bd30*/  MOV R4, R42 ;  /* 0x0000002a00047202 */ /* 0x000fe20000000f00 */
[----:B------:R-:W-:Y:S01]  /*1bd40*/  STL [R1+0x78], R7 ;  /* 0x0000780701007387 */ /* 0x000fe20000100800 */
[C---:B------:R-:W-:Y:S02]  /*1bd50*/  IADD3 R38, P4, R2.reuse, 0x4020, RZ ;  /* 0x0000402002267810 */ /* 0x040fe40007f9e0ff */
[----:B------:R-:W-:Y:S01]  /*1bd60*/  IADD3 R26, P2, R2, 0x8040, RZ ;  /* 0x00008040021a7810 */ /* 0x000fe20007f5e0ff */
[----:B------:R3:W-:Y:S01]  /*1bd70*/  STL [R1+0x74], R4 ;  /* 0x0000740401007387 */ /* 0x0007e20000100800 */
[----:B------:R-:W-:Y:S01]  /*1bd80*/  SHF.R.U64 R31, R31, 0x3, RZ ;  /* 0x000000031f1f7819 */ /* 0x000fe200000012ff */
[----:B------:R-:W-:Y:S01]  /*1bd90*/  IMAD.X R39, RZ, RZ, R3, P4 ;  /* 0x000000ffff277224 */ /* 0x000fe200020e0603 */
[----:B------:R-:W-:-:S02]  /*1bda0*/  LOP3.LUT R27, R26, 0x380, RZ, 0xc0, !PT ;  /* 0x000003801a1b7812 */ /* 0x000fc400078ec0ff */
[----:B------:R-:W-:Y:S01]  /*1bdb0*/  LOP3.LUT R30, R31, R30, RZ, 0x3c, !PT ;  /* 0x0000001e1f1e7212 */ /* 0x000fe200078e3cff */
[----:B------:R-:W-:Y:S01]  /*1bdc0*/  IMAD.X R31, RZ, RZ, R3, P3 ;  /* 0x000000ffff1f7224 */ /* 0x000fe200018e0603 */
[----:B------:R-:W-:Y:S02]  /*1bdd0*/  SHF.R.U64 R27, R27, 0x3, RZ ;  /* 0x000000031b1b7819 */ /* 0x000fe400000012ff */
[----:B------:R-:W-:Y:S02]  /*1bde0*/  IADD3 R8, P0, R2, 0x8000, RZ ;  /* 0x0000800002087810 */ /* 0x000fe40007f1e0ff */
[----:B---3--:R-:W-:Y:S02]  /*1bdf0*/  LOP3.LUT R4, R38, 0x380, RZ, 0xc0, !PT ;  /* 0x0000038026047812 */ /* 0x008fe400078ec0ff */
[----:B------:R-:W-:Y:S02]  /*1be00*/  MOV R7, R30 ;  /* 0x0000001e00077202 */ /* 0x000fe40000000f00 */
[----:B------:R-:W-:-:S02]  /*1be10*/  SHF.R.U64 R4, R4, 0x3, RZ ;  /* 0x0000000304047819 */ /* 0x000fc400000012ff */
[----:B------:R-:W-:Y:S01]  /*1be20*/  LOP3.LUT R26, R27, R26, RZ, 0x3c, !PT ;  /* 0x0000001a1b1a7212 */ /* 0x000fe200078e3cff */
[--C-:B------:R-:W-:Y:S01]  /*1be30*/  IMAD.X R27, RZ, RZ, R3.reuse, P2 ;  /* 0x000000ffff1b7224 */ /* 0x100fe200010e0603 */
[----:B------:R-:W-:Y:S01]  /*1be40*/  LOP3.LUT R38, R4, R38, RZ, 0x3c, !PT ;  /* 0x0000002604267212 */ /* 0x000fe200078e3cff */
[----:B------:R3:W-:Y:S01]  /*1be50*/  STL [R1+0x70], R7 ;  /* 0x0000700701007387 */ /* 0x0007e20000100800 */
[----:B------:R-:W-:Y:S02]  /*1be60*/  MOV R4, R34 ;  /* 0x0000002200047202 */ /* 0x000fe40000000f00 */
[----:B------:R-:W-:Y:S02]  /*1be70*/  IADD3 R30, P2, R2, 0x4000, RZ ;  /* 0x00004000021e7810 */ /* 0x000fe40007f5e0ff */
[----:B------:R-:W-:Y:S01]  /*1be80*/  LOP3.LUT R9, R8, 0x380, RZ, 0xc0, !PT ;  /* 0x0000038008097812 */ /* 0x000fe200078ec0ff */
[----:B------:R4:W-:Y:S01]  /*1be90*/  STL [R1+0x6c], R4 ;  /* 0x00006c0401007387 */ /* 0x0009e20000100800 */
[----:B------:R-:W-:Y:S01]  /*1bea0*/  IADD3 R10, P3, R2, 0x4060, RZ ;  /* 0x00004060020a7810 */ /* 0x000fe20007f7e0ff */
[--C-:B------:R-:W-:Y:S01]  /*1beb0*/  IMAD.X R31, RZ, RZ, R3.reuse, P2 ;  /* 0x000000ffff1f7224 */ /* 0x100fe200010e0603 */
[----:B------:R-:W-:Y:S01]  /*1bec0*/  SHF.R.U64 R9, R9, 0x3, RZ ;  /* 0x0000000309097819 */ /* 0x000fe200000012ff */
[----:B---3--:R-:W-:Y:S01]  /*1bed0*/  IMAD.X R7, RZ, RZ, R3, P1 ;  /* 0x000000ffff077224 */ /* 0x008fe200008e0603 */
[----:B------:R-:W-:-:S02]  /*1bee0*/  LOP3.LUT R11, R10, 0x380, RZ, 0xc0, !PT ;  /* 0x000003800a0b7812 */ /* 0x000fc400078ec0ff */
[----:B------:R-:W-:Y:S02]  /*1bef0*/  LOP3.LUT R8, R9, R8, RZ, 0x3c, !PT ;  /* 0x0000000809087212 */ /* 0x000fe400078e3cff */
[----:B------:R-:W-:Y:S02]  /*1bf00*/  MOV R9, R14 ;  /* 0x0000000e00097202 */ /* 0x000fe40000000f00 */
[----:B----4-:R-:W-:Y:S02]  /*1bf10*/  LOP3.LUT R4, R30, 0x380, RZ, 0xc0, !PT ;  /* 0x000003801e047812 */ /* 0x010fe400078ec0ff */
[----:B------:R-:W-:Y:S01]  /*1bf20*/  IADD3 R14, P1, R2, 0x60, RZ ;  /* 0x00000060020e7810 */ /* 0x000fe20007f3e0ff */
[----:B------:R3:W-:Y:S01]  /*1bf30*/  STL [R1+0x68], R9 ;  /* 0x0000680901007387 */ /* 0x0007e20000100800 */
[----:B------:R-:W-:Y:S02]  /*1bf40*/  SHF.R.U64 R4, R4, 0x3, RZ ;  /* 0x0000000304047819 */ /* 0x000fe400000012ff */
[----:B------:R-:W-:Y:S01]  /*1bf50*/  SHF.R.U64 R11, R11, 0x3, RZ ;  /* 0x000000030b0b7819 */ /* 0x000fe200000012ff */
[----:B------:R-:W-:Y:S01]  /*1bf60*/  IMAD.X R15, RZ, RZ, R3, P1 ;  /* 0x000000ffff0f7224 */ /* 0x000fe200008e0603 */
[----:B------:R-:W-:-:S02]  /*1bf70*/  LOP3.LUT R30, R4, R30, RZ, 0x3c, !PT ;  /* 0x0000001e041e7212 */ /* 0x000fc400078e3cff */
[----:B------:R-:W-:Y:S02]  /*1bf80*/  MOV R4, R26 ;  /* 0x0000001a00047202 */ /* 0x000fe40000000f00 */
[----:B------:R-:W-:Y:S01]  /*1bf90*/  LOP3.LUT R10, R11, R10, RZ, 0x3c, !PT ;  /* 0x0000000a0b0a7212 */ /* 0x000fe200078e3cff */
[----:B------:R-:W-:Y:S01]  /*1bfa0*/  IMAD.X R11, RZ, RZ, R3, P3 ;  /* 0x000000ffff0b7224 */ /* 0x000fe200018e0603 */
[----:B------:R-:W-:Y:S01]  /*1bfb0*/  MOV R6, R6 ;  /* 0x0000000600067202 */ /* 0x000fe20000000f00 */
[----:B------:R4:W-:Y:S01]  /*1bfc0*/  STL [R1+0x64], R4 ;  /* 0x0000640401007387 */ /* 0x0009e20000100800 */
[----:B---3--:R-:W-:-:S03]  /*1bfd0*/  IADD3.X R9, RZ, R3, RZ, P0, !PT ;  /* 0x00000003ff097210 */ /* 0x008fc600007fe4ff */
[----:B------:R3:W-:Y:S01]  /*1bfe0*/  STL [R1+0x60], R6 ;  /* 0x0000600601007387 */ /* 0x0007e20000100800 */
[----:B----4-:R-:W-:-:S04]  /*1bff0*/  LOP3.LUT R4, R14, 0x380, RZ, 0xc0, !PT ;  /* 0x000003800e047812 */ /* 0x010fc800078ec0ff */
[----:B------:R-:W-:Y:S02]  /*1c000*/  SHF.R.U64 R4, R4, 0x3, RZ ;  /* 0x0000000304047819 */ /* 0x000fe400000012ff */
[----:B---3--:R-:W-:Y:S02]  /*1c010*/  MOV R6, R10 ;  /* 0x0000000a00067202 */ /* 0x008fe40000000f00 */
[----:B------:R-:W-:Y:S02]  /*1c020*/  LOP3.LUT R14, R4, R14, RZ, 0x3c, !PT ;  /* 0x0000000e040e7212 */ /* 0x000fe400078e3cff */
[----:B------:R-:W-:Y:S02]  /*1c030*/  MOV R4, R8 ;  /* 0x0000000800047202 */ /* 0x000fe40000000f00 */
[----:B------:R-:W-:-:S03]  /*1c040*/  MOV R7, R14 ;  /* 0x0000000e00077202 */ /* 0x000fc60000000f00 */
[----:B------:R3:W-:Y:S04]  /*1c050*/  STL [R1+0x5c], R4 ;  /* 0x00005c0401007387 */ /* 0x0007e80000100800 */
[----:B------:R4:W-:Y:S01]  /*1c060*/  STL [R1+0x58], R6 ;  /* 0x0000580601007387 */ /* 0x0009e20000100800 */
[----:B---3--:R-:W-:Y:S02]  /*1c070*/  MOV R4, R12 ;  /* 0x0000000c00047202 */ /* 0x008fe40000000f00 */
[----:B----4-:R-:W-:-:S03]  /*1c080*/  MOV R6, R38 ;  /* 0x0000002600067202 */ /* 0x010fc60000000f00 */
[----:B------:R3:W-:Y:S04]  /*1c090*/  STL [R1+0x54], R4 ;  /* 0x0000540401007387 */ /* 0x0007e80000100800 */
[----:B------:R4:W-:Y:S01]  /*1c0a0*/  STL [R1+0x50], R6 ;  /* 0x0000500601007387 */ /* 0x0009e20000100800 */
[----:B---3--:R-:W-:Y:S02]  /*1c0b0*/  MOV R4, R30 ;  /* 0x0000001e00047202 */ /* 0x008fe40000000f00 */
[----:B----4-:R-:W-:-:S03]  /*1c0c0*/  IADD3 R6, P0, R2, 0x40, RZ ;  /* 0x0000004002067810 */ /* 0x010fc60007f1e0ff */
[----:B------:R3:W-:Y:S04]  /*1c0d0*/  STL [R1+0x4c], R4 ;  /* 0x00004c0401007387 */ /* 0x0007e80000100800 */
[----:B------:R4:W-:Y:S01]  /*1c0e0*/  STL [R1+0x48], R7 ;  /* 0x0000480701007387 */ /* 0x0009e20000100800 */
[----:B---3--:R-:W-:-:S04]  /*1c0f0*/  LOP3.LUT R4, R6, 0x380, RZ, 0xc0, !PT ;  /* 0x0000038006047812 */ /* 0x008fc800078ec0ff */
[----:B------:R-:W-:Y:S01]  /*1c100*/  SHF.R.U64 R4, R4, 0x3, RZ ;  /* 0x0000000304047819 */ /* 0x000fe200000012ff */
[----:B----4-:R-:W-:-:S03]  /*1c110*/  IMAD.X R7, RZ, RZ, R3, P0 ;  /* 0x000000ffff077224 */ /* 0x010fc600000e0603 */
[----:B------:R-:W-:-:S04]  /*1c120*/  LOP3.LUT R6, R4, R6, RZ, 0x3c, !PT ;  /* 0x0000000604067212 */ /* 0x000fc800078e3cff */
[----:B------:R-:W-:Y:S02]  /*1c130*/  MOV R7, R6 ;  /* 0x0000000600077202 */ /* 0x000fe40000000f00 */
[----:B------:R-:W-:-:S03]  /*1c140*/  IADD3 R6, P0, R2, 0x20, RZ ;  /* 0x0000002002067810 */ /* 0x000fc60007f1e0ff */
[----:B------:R3:W-:Y:S01]  /*1c150*/  STL [R1+0x44], R7 ;  /* 0x0000440701007387 */ /* 0x0007e20000100800 */
[----:B------:R-:W-:-:S04]  /*1c160*/  LOP3.LUT R4, R6, 0x380, RZ, 0xc0, !PT ;  /* 0x0000038006047812 */ /* 0x000fc800078ec0ff */
[----:B------:R-:W-:-:S04]  /*1c170*/  SHF.R.U64 R4, R4, 0x3, RZ ;  /* 0x0000000304047819 */ /* 0x000fc800000012ff */
[----:B------:R-:W-:Y:S01]  /*1c180*/  LOP3.LUT R6, R4, R6, RZ, 0x3c, !PT ;  /* 0x0000000604067212 */ /* 0x000fe200078e3cff */
[----:B---3--:R-:W-:Y:S01]  /*1c190*/  IMAD.X R7, RZ, RZ, R3, P0 ;  /* 0x000000ffff077224 */ /* 0x008fe200000e0603 */
[----:B------:R-:W-:-:S04]  /*1c1a0*/  LOP3.LUT R4, R2, 0x380, RZ, 0xc0, !PT ;  /* 0x0000038002047812 */ /* 0x000fc800078ec0ff */
[----:B------:R-:W-:Y:S02]  /*1c1b0*/  SHF.R.U64 R4, R4, 0x3, RZ ;  /* 0x0000000304047819 */ /* 0x000fe400000012ff */
[----:B------:R-:W-:Y:S02]  /*1c1c0*/  MOV R6, R6 ;  /* 0x0000000600067202 */ /* 0x000fe40000000f00 */
[----:B------:R-:W-:-:S03]  /*1c1d0*/  LOP3.LUT R2, R4, R2, RZ, 0x3c, !PT ;  /* 0x0000000204027212 */ /* 0x000fc600078e3cff */
[----:B------:R3:W-:Y:S01]  /*1c1e0*/  STL [R1+0x40], R6 ;  /* 0x0000400601007387 */ /* 0x0007e20000100800 */
[----:B------:R-:W-:Y:S02]  /*1c1f0*/  MOV R3, R2 ;  /* 0x0000000200037202 */ /* 0x000fe40000000f00 */
[----:B0-----:R-:W-:-:S03]  /*1c200*/  LOP3.LUT P0, R2, R21, 0x3, RZ, 0xc0, !PT ;  /* 0x0000000315027812 */ /* 0x001fc6000780c0ff */
[----:B------:R0:W-:Y:S01]  /*1c210*/  STL [R1+0x3c], R3 ;  /* 0x00003c0301007387 */ /* 0x0001e20000100800 */
[----:B------:R-:W-:Y:S01]  /*1c220*/  ISETP.EQ.OR P0, PT, R2, 0x3, !P0 ;  /* 0x000000030200780c */ /* 0x000fe20004702670 */
[----:B------:R-:W-:-:S03]  /*1c230*/  IMAD.SHL.U32 R2, R21, 0x4, RZ ;  /* 0x0000000415027824 */ /* 0x000fc600078e00ff */
[----:B------:R-:W-:Y:S02]  /*1c240*/  SEL R4, R5, R0, P0 ;  /* 0x0000000005047207 */ /* 0x000fe40000000000 */
[----:B------:R-:W-:Y:S02]  /*1c250*/  LOP3.LUT R2, R2, 0xc, RZ, 0xc0, !PT ;  /* 0x0000000c02027812 */ /* 0x000fe400078ec0ff */
[----:B------:R-:W-:Y:S02]  /*1c260*/  SEL R5, R0, R5, P0 ;  /* 0x0000000500057207 */ /* 0x000fe40000000000 */
[----:B------:R-:W-:Y:S02]  /*1c270*/  IADD3 R2, P1, R2, UR4, RZ ;  /* 0x0000000402027c10 */ /* 0x000fe4000ff3e0ff */
[----:B------:R-:W-:Y:S02]  /*1c280*/  SEL R13, R28, R29, P0 ;  /* 0x0000001d1c0d7207 */ /* 0x000fe40000000000 */
[----:B---3--:R-:W-:Y:S01]  /*1c290*/  SEL R6, R29, R28, P0 ;  /* 0x0000001c1d067207 */ /* 0x008fe20000000000 */
[----:B0-----:R-:W-:-:S05]  /*1c2a0*/  IMAD.X R3, RZ, RZ, UR5, P1 ;  /* 0x00000005ff037e24 */ /* 0x001fca00088e06ff */
[----:B------:R0:W5:Y:S01]  /*1c2b0*/  LDG.E.CONSTANT R0, desc[UR36][R2.64] ;  /* 0x0000002402007981 */ /* 0x000162000c1e9900 */
[----:B------:R-:W-:-:S03]  /*1c2c0*/  UMOV UR4, 0xffffffff ;  /* 0xffffffff00047882 */ /* 0x000fc60000000000 */
[----:B------:R-:W-:Y:S05]  /*1c2d0*/  BRA.DIV UR4, `(.L_x_1994) ;  /* 0x0000010604dc7947 */ /* 0x000fea000b800000 */
[----:B0----5:R-:W-:Y:S01]  /*1c2e0*/  LOP3.LUT R2, R0, 0x2, RZ, 0x3c, !PT ;  /* 0x0000000200027812 */ /* 0x021fe200078e3cff */
[----:B------:R-:W-:Y:S01]  /*1c2f0*/  SHFL.IDX PT, R4, R4, R0, 0x1c1f ;  /* 0x001c1f0004047589 */ /* 0x000fe200000e0000 */
[----:B------:R-:W-:Y:S02]  /*1c300*/  SEL R8, R32, R33, P0 ;  /* 0x0000002120087207 */ /* 0x000fe40000000000 */
[----:B------:R-:W-:Y:S01]  /*1c310*/  SEL R32, R33, R32, P0 ;  /* 0x0000002021207207 */ /* 0x000fe20000000000 */
[----:B------:R-:W0:Y:S01]  /*1c320*/  SHFL.IDX PT, R5, R5, R2, 0x1c1f ;  /* 0x001c1f0205057589 */ /* 0x000e2200000e0000 */
[----:B------:R-:W-:Y:S02]  /*1c330*/  SEL R27, R48, R49, P0 ;  /* 0x00000031301b7207 */ /* 0x000fe40000000000 */
[----:B------:R-:W-:Y:S01]  /*1c340*/  SEL R48, R49, R48, P0 ;  /* 0x0000003031307207 */ /* 0x000fe20000000000 */
[----:B------:R-:W-:Y:S01]  /*1c350*/  SHFL.IDX PT, R3, R13, R0, 0x1c1f ;  /* 0x001c1f000d037589 */ /* 0x000fe200000e0000 */
[----:B------:R-:W-:-:S02]  /*1c360*/  SEL R49, R108, R109, P0 ;  /* 0x0000006d6c317207 */ /* 0x000fc40000000000 */
[----:B------:R-:W-:Y:S01]  /*1c370*/  SEL R108, R109, R108, P0 ;  /* 0x0000006c6d6c7207 */ /* 0x000fe20000000000 */
[----:B------:R-:W3:Y:S01]  /*1c380*/  SHFL.IDX PT, R6, R6, R2, 0x1c1f ;  /* 0x001c1f0206067589 */ /* 0x000ee200000e0000 */
[----:B------:R-:W-:Y:S02]  /*1c390*/  SEL R109, R46, R47, P0 ;  /* 0x0000002f2e6d7207 */ /* 0x000fe40000000000 */
[----:B------:R-:W-:Y:S01]  /*1c3a0*/  SEL R47, R47, R46, P0 ;  /* 0x0000002e2f2f7207 */ /* 0x000fe20000000000 */
[----:B------:R-:W-:Y:S01]  /*1c3b0*/  SHFL.IDX PT, R8, R8, R0, 0x1c1f ;  /* 0x001c1f0008087589 */ /* 0x000fe200000e0000 */
        /* <DEDUP_REMOVED lines=11> */
[----:B------:R-:W-:Y:S01]  /*1c470*/  SHFL.IDX PT, R28, R28, R0, 0x1c1f ;  /* 0x001c1f001c1c7589 */ /* 0x000fe200000e0000 */
[----:B------:R-:W-:-:S02]  /*1c480*/  SEL R53, R112, R113, P0 ;  /* 0x0000007170357207 */ /* 0x000fc40000000000 */
[----:B------:R-:W-:Y:S01]  /*1c490*/  SEL R50, R54, R55, P0 ;  /* 0x0000003736327207 */ /* 0x000fe20000000000 */
[----:B------:R0:W-:Y:S01]  /*1c4a0*/  STL [R1+0x34], R7 ;  /* 0x0000340701007387 */ /* 0x0001e20000100800 */
[----:B------:R-:W-:Y:S02]  /*1c4b0*/  SEL R40, R41, R40, P0 ;  /* 0x0000002829287207 */ /* 0x000fe40000000000 */
[----:B------:R-:W-:Y:S01]  /*1c4c0*/  SEL R56, R57, R56, P0 ;  /* 0x0000003839387207 */ /* 0x000fe20000000000 */
[----:B------:R-:W-:Y:S01]  /*1c4d0*/  SHFL.IDX PT, R53, R53, R0, 0x1c1f ;  /* 0x001c1f0035357589 */ /* 0x000fe200000e0000 */
[----:B------:R-:W-:Y:S02]  /*1c4e0*/  SEL R20, R65, R20, P0 ;  /* 0x0000001441147207 */ /* 0x000fe40000000000 */
[----:B------:R-:W-:Y:S01]  /*1c4f0*/  SEL R112, R113, R112, P0 ;  /* 0x0000007071707207 */ /* 0x000fe20000000000 */
[----:B------:R-:W-:Y:S01]  /*1c500*/  SHFL.IDX PT, R40, R40, R2, 0x1c1f ;  /* 0x001c1f0228287589 */ /* 0x000fe200000e0000 */
[----:B------:R-:W-:-:S02]  /*1c510*/  SEL R55, R55, R54, P0 ;  /* 0x0000003637377207 */ /* 0x000fc40000000000 */
[----:B0-----:R-:W-:Y:S01]  /*1c520*/  SEL R7, R36, R37, P0 ;  /* 0x0000002524077207 */ /* 0x001fe20000000000 */
        /* <DEDUP_REMOVED lines=57> */
[----:B------:R-:W1:Y:S01]  /*1c8c0*/  SHFL.IDX PT, R100, R100, R2, 0x1c1f ;  /* 0x001c1f0264647589 */ /* 0x000e6200000e0000 */
        /* <DEDUP_REMOVED lines=8> */
[----:B------:R-:W-:Y:S01]  /*1c950*/  STL [R1+0x38], R5 ;  /* 0x0000380501007387 */ /* 0x000fe20000100800 */
[----:B------:R-:W-:Y:S02]  /*1c960*/  SEL R92, R93, R92, P0 ;  /* 0x0000005c5d5c7207 */ /* 0x000fe40000000000 */
[----:B------:R-:W-:Y:S01]  /*1c970*/  SEL R104, R105, R104, P0 ;  /* 0x0000006869687207 */ /* 0x000fe20000000000 */
[----:B------:R-:W-:Y:S01]  /*1c980*/  SHFL.IDX PT, R107, R114, R2, 0x1c1f ;  /* 0x001c1f02726b7589 */ /* 0x000fe200000e0000 */
[----:B------:R-:W-:-:S02]  /*1c990*/  SEL R79, R94, R95, P0 ;  /* 0x0000005f5e4f7207 */ /* 0x000fc40000000000 */
[----:B------:R-:W-:Y:S01]  /*1c9a0*/  SEL R91, R118, R119, P0 ;  /* 0x00000077765b7207 */ /* 0x000fe20000000000 */
[----:B------:R-:W-:Y:S01]  /*1c9b0*/  SHFL.IDX PT, R45, R45, R0, 0x1c1f ;  /* 0x001c1f002d2d7589 */ /* 0x000fe200000e0000 */
[----:B------:R-:W-:Y:S02]  /*1c9c0*/  SEL R115, R122, R123, P0 ;  /* 0x0000007b7a737207 */ /* 0x000fe40000000000 */
[----:B---3--:R-:W-:Y:S01]  /*1c9d0*/  SEL R4, R3, R6, P0 ;  /* 0x0000000603047207 */ /* 0x008fe20000000000 */
[----:B------:R-:W3:Y:S01]  /*1c9e0*/  SHFL.IDX PT, R104, R104, R2, 0x1c1f ;  /* 0x001c1f0268687589 */ /* 0x000ee200000e0000 */
[----:B------:R-:W-:Y:S02]  /*1c9f0*/  SEL R30, R72, R73, P0 ;  /* 0x00000049481e7207 */ /* 0x000fe40000000000 */
[----:B------:R-:W-:Y:S01]  /*1ca00*/  SEL R35, R76, R77, P0 ;  /* 0x0000004d4c237207 */ /* 0x000fe20000000000 */
[----:B------:R-:W-:Y:S01]  /*1ca10*/  STL [R1+0x2c], R4 ;  /* 0x00002c0401007387 */ /* 0x000fe20000100800 */
        /* <DEDUP_REMOVED lines=8> */
[----:B------:R-:W2:Y:S01]  /*1caa0*/  SHFL.IDX PT, R84, R84, R2, 0x1c1f ;  /* 0x001c1f0254547589 */ /* 0x000ea200000e0000 */
[----:B------:R-:W-:-:S02]  /*1cab0*/  SEL R93, R64, R156, P0 ;  /* 0x0000009c405d7207 */ /* 0x000fc40000000000 */
[----:B------:R-:W-:Y:S01]  /*1cac0*/  SEL R94, R95, R94, P0 ;  /* 0x0000005e5f5e7207 */ /* 0x000fe20000000000 */
[----:B------:R-:W2:Y:S01]  /*1cad0*/  SHFL.IDX PT, R88, R88, R2, 0x1c1f ;  /* 0x001c1f0258587589 */ /* 0x000ea200000e0000 */
[----:B------:R-:W-:Y:S02]  /*1cae0*/  SEL R118, R119, R118, P0 ;  /* 0x0000007677767207 */ /* 0x000fe40000000000 */
[----:B------:R-:W-:Y:S01]  /*1caf0*/  SEL R122, R123, R122, P0 ;  /* 0x0000007a7b7a7207 */ /* 0x000fe20000000000 */
[----:B------:R-:W2:Y:S01]  /*1cb00*/  SHFL.IDX PT, R92, R92, R2, 0x1c1f ;  /* 0x001c1f025c5c7589 */ /* 0x000ea200000e0000 */
[----:B------:R-:W-:Y:S02]  /*1cb10*/  SEL R3, R6, R3, P0 ;  /* 0x0000000306037207 */ /* 0x000fe40000000000 */
        /* <DEDUP_REMOVED lines=56> */
[----:B----4-:R-:W-:-:S02]  /*1cea0*/  SEL R3, R8, R9, P0 ;  /* 0x0000000908037207 */ /* 0x010fc40000000000 */
[----:B------:R-:W-:Y:S01]  /*1ceb0*/  SEL R5, R9, R8, P0 ;  /* 0x0000000809057207 */ /* 0x000fe20000000000 */
[----:B------:R-:W-:Y:S01]  /*1cec0*/  SHFL.IDX PT, R35, R35, R0, 0x1c1f ;  /* 0x001c1f0023237589 */ /* 0x000fe200000e0000 */
[----:B0-----:R-:W-:Y:S02]  /*1ced0*/  SEL R4, R7, R10, P0 ;  /* 0x0000000a07047207 */ /* 0x001fe40000000000 */
[----:B------:R-:W-:Y:S01]  /*1cee0*/  SEL R12, R162, R147, P0 ;  /* 0x00000093a20c7207 */ /* 0x000fe20000000000 */
[----:B------:R-:W0:Y:S01]  /*1cef0*/  SHFL.IDX PT, R76, R76, R2, 0x1c1f ;  /* 0x001c1f024c4c7589 */ /* 0x000e2200000e0000 */
[----:B------:R-:W-:Y:S02]  /*1cf00*/  SEL R11, R147, R162, P0 ;  /* 0x000000a2930b7207 */ /* 0x000fe40000000000 */
[----:B------:R-:W-:Y:S01]  /*1cf10*/  SEL R133, R150, R151, P0 ;  /* 0x0000009796857207 */ /* 0x000fe20000000000 */
[----:B------:R-:W-:Y:S01]  /*1cf20*/  SHFL.IDX PT, R37, R37, R0, 0x1c1f ;  /* 0x001c1f0025257589 */ /* 0x000fe200000e0000 */
[----:B-1----:R-:W-:-:S02]  /*1cf30*/  SEL R160, R43, R100, P0 ;  /* 0x000000642ba07207 */ /* 0x002fc40000000000 */
[----:B------:R-:W-:Y:S01]  /*1cf40*/  SEL R147, R100, R43, P0 ;  /* 0x0000002b64937207 */ /* 0x000fe20000000000 */
[----:B------:R-:W1:Y:S01]  /*1cf50*/  SHFL.IDX PT, R80, R80, R2, 0x1c1f ;  /* 0x001c1f0250507589 */ /* 0x000e6200000e0000 */
[----:B------:R-:W-:Y:S02]  /*1cf60*/  SEL R150, R151, R150, P0 ;  /* 0x0000009697967207 */ /* 0x000fe40000000000 */
[----:B---3--:R-:W-:Y:S01]  /*1cf70*/  SEL R100, R45, R104, P0 ;  /* 0x000000682d647207 */ /* 0x008fe20000000000 */
[----:B------:R-:W-:Y:S01]  /*1cf80*/  SHFL.IDX PT, R49, R49, R0, 0x1c1f ;  /* 0x001c1f0031317589 */ /* 0x000fe200000e0000 */
[----:B--2---:R-:W-:Y:S02]  /*1cf90*/  SEL R170, R38, R84, P0 ;  /* 0x0000005426aa7207 */ /* 0x004fe40000000000 */
        /* <DEDUP_REMOVED lines=42> */
[----:B0-----:R-:W-:Y:S01]  /*1d240*/  SEL R174, R35, R76, P0 ;  /* 0x0000004c23ae7207 */ /* 0x001fe20000000000 */
[----:B------:R-:W-:Y:S01]  /*1d250*/  SHFL.IDX PT, R85, R85, R0, 0x1c1f ;  /* 0x001c1f0055557589 */ /* 0x000fe200000e0000 */
[----:B------:R-:W-:Y:S02]  /*1d260*/  SEL R173, R76, R35, P0 ;  /* 0x000000234cad7207 */ /* 0x000fe40000000000 */
[----:B-1----:R-:W-:Y:S01]  /*1d270*/  SEL R172, R37, R80, P0 ;  /* 0x0000005025ac7207 */ /* 0x002fe20000000000 */
[----:B------:R-:W0:Y:S01]  /*1d280*/  SHFL.IDX PT, R144, R144, R2, 0x1c1f ;  /* 0x001c1f0290907589 */ /* 0x000e2200000e0000 */
[----:B------:R-:W-:-:S02]  /*1d290*/  SEL R171, R80, R37, P0 ;  /* 0x0000002550ab7207 */ /* 0x000fc40000000000 */
[----:B--2---:R-:W-:Y:S01]  /*1d2a0*/  SEL R96, R49, R108, P0 ;  /* 0x0000006c31607207 */ /* 0x004fe20000000000 */
        /* <DEDUP_REMOVED lines=9> */
[----:B------:R-:W1:Y:S01]  /*1d340*/  SHFL.IDX PT, R156, R156, R2, 0x1c1f ;  /* 0x001c1f029c9c7589 */ /* 0x000e6200000e0000 */
[----:B------:R-:W-:Y:S02]  /*1d350*/  SEL R66, R78, R66, P0 ;  /* 0x000000424e427207 */ /* 0x000fe40000000000 */
[----:B---3--:R-:W-:Y:S01]  /*1d360*/  SEL R6, R73, R132, P0 ;  /* 0x0000008449067207 */ /* 0x008fe20000000000 */
[----:B------:R-:W-:Y:S01]  /*1d370*/  SHFL.IDX PT, R64, R64, R0, 0x1c1f ;  /* 0x001c1f0040407589 */ /* 0x000fe200000e0000 */
[----:B----4-:R-:W-:Y:S02]  /*1d380*/  SEL R8, R81, R140, P0 ;  /* 0x0000008c51087207 */ /* 0x010fe40000000000 */
[----:B------:R-:W-:Y:S01]  /*1d390*/  SEL R56, R106, R103, P0 ;  /* 0x000000676a387207 */ /* 0x000fe20000000000 */
[----:B------:R-:W2:Y:S01]  /*1d3a0*/  SHFL.IDX PT, R146, R146, R2, 0x1c1f ;  /* 0x001c1f0292927589 */ /* 0x000ea200000e0000 */
[----:B0-----:R-:W-:-:S02]  /*1d3b0*/  SEL R9, R85, R144, P0 ;  /* 0x0000009055097207 */ /* 0x001fc40000000000 */
[----:B------:R-:W-:Y:S01]  /*1d3c0*/  SEL R72, R122, R119, P0 ;  /* 0x000000777a487207 */ /* 0x000fe20000000000 */
[----:B------:R-:W-:Y:S01]  /*1d3d0*/  SHFL.IDX PT, R97, R97, R0, 0x1c1f ;  /* 0x001c1f0061617589 */ /* 0x000fe200000e0000 */
[----:B------:R-:W-:Y:S02]  /*1d3e0*/  SEL R73, R132, R73, P0 ;  /* 0x0000004984497207 */ /* 0x000fe40000000000 */
[----:B------:R-:W-:Y:S01]  /*1d3f0*/  SEL R81, R140, R81, P0 ;  /* 0x000000518c517207 */ /* 0x000fe20000000000 */
[----:B------:R-:W0:Y:S01]  /*1d400*/  SHFL.IDX PT, R153, R153, R2, 0x1c1f ;  /* 0x001c1f0299997589 */ /* 0x000e2200000e0000 */
[----:B------:R-:W-:Y:S02]  /*1d410*/  SEL R85, R144, R85, P0 ;  /* 0x0000005590557207 */ /* 0x000fe40000000000 */
[----:B------:R-:W-:Y:S01]  /*1d420*/  SEL R103, R103, R106, P0 ;  /* 0x0000006a67677207 */ /* 0x000fe20000000000 */
[----:B------:R-:W-:Y:S01]  /*1d430*/  SHFL.IDX PT, R101, R101, R0, 0x1c1f ;  /* 0x001c1f0065657589 */ /* 0x000fe200000e0000 */
[----:B------:R-:W-:-:S03]  /*1d440*/  SEL R119, R119, R122, P0 ;  /* 0x0000007a77777207 */ /* 0x000fc60000000000 */
[----:B------:R-:W3:Y:S01]  /*1d450*/  SHFL.IDX PT, R154, R154, R2, 0x1c1f ;  /* 0x001c1f029a9a7589 */ /* 0x000ee200000e0000 */
[----:B-1----:R-:W-:Y:S02]  /*1d460*/  SEL R20, R93, R156, P0 ;  /* 0x0000009c5d147207 */ /* 0x002fe40000000000 */
[----:B------:R-:W-:Y:S01]  /*1d470*/  SEL R93, R156, R93, P0 ;  /* 0x0000005d9c5d7207 */ /* 0x000fe20000000000 */
[----:B------:R-:W-:Y:S04]  /*1d480*/  SHFL.IDX PT, R105, R105, R0, 0x1c1f ;  /* 0x001c1f0069697589 */ /* 0x000fe800000e0000 */
[----:B------:R-:W1:Y:S01]  /*1d490*/  SHFL.IDX PT, R155, R155, R2, 0x1c1f ;  /* 0x001c1f029b9b7589 */ /* 0x000e6200000e0000 */
[----:B--2---:R-:W-:Y:S02]  /*1d4a0*/  SEL R21, R64, R146, P0 ;  /* 0x0000009240157207 */ /* 0x004fe40000000000 */
[----:B------:R-:W-:Y:S01]  /*1d4b0*/  SEL R64, R146, R64, P0 ;  /* 0x0000004092407207 */ /* 0x000fe20000000000 */
[----:B------:R-:W-:Y:S04]  /*1d4c0*/  SHFL.IDX PT, R109, R109, R0, 0x1c1f ;  /* 0x001c1f006d6d7589 */ /* 0x000fe800000e0000 */
[----:B------:R-:W2:Y:S01]  /*1d4d0*/  SHFL.IDX PT, R47, R47, R2, 0x1c1f ;  /* 0x001c1f022f2f7589 */ /* 0x000ea200000e0000 */
[----:B0-----:R-:W-:-:S02]  /*1d4e0*/  SEL R26, R97, R153, P0 ;  /* 0x00000099611a7207 */ /* 0x001fc40000000000 */
[----:B------:R-:W-:Y:S01]  /*1d4f0*/  SEL R97, R153, R97, P0 ;  /* 0x0000006199617207 */ /* 0x000fe20000000000 */
[----:B------:R-:W-:Y:S04]  /*1d500*/  SHFL.IDX PT, R54, R54, R0, 0x1c1f ;  /* 0x001c1f0036367589 */ /* 0x000fe800000e0000 */
[----:B------:R-:W0:Y:S01]  /*1d510*/  SHFL.IDX PT, R117, R117, R0, 0x1c1f ;  /* 0x001c1f0075757589 */ /* 0x000e2200000e0000 */
[----:B---3--:R-:W-:Y:S02]  /*1d520*/  SEL R27, R101, R154, P0 ;  /* 0x0000009a651b7207 */ /* 0x008fe40000000000 */
[----:B------:R-:W-:Y:S01]  /*1d530*/  SEL R101, R154, R101, P0 ;  /* 0x000000659a657207 */ /* 0x000fe20000000000 */
[----:B------:R-:W-:Y:S04]  /*1d540*/  SHFL.IDX PT, R121, R59, R0, 0x1c1f ;  /* 0x001c1f003b797589 */ /* 0x000fe800000e0000 */
[----:B------:R-:W3:Y:S01]  /*1d550*/  SHFL.IDX PT, R70, R70, R2, 0x1c1f ;  /* 0x001c1f0246467589 */ /* 0x000ee200000e0000 */
[----:B-1----:R-:W-:-:S02]  /*1d560*/  SEL R36, R105, R155, P0 ;  /* 0x0000009b69247207 */ /* 0x002fc40000000000 */
[----:B------:R-:W-:Y:S01]  /*1d570*/  SEL R105, R155, R105, P0 ;  /* 0x000000699b697207 */ /* 0x000fe20000000000 */
[----:B------:R-:W-:Y:S04]  /*1d580*/  SHFL.IDX PT, R125, R63, R0, 0x1c1f ;  /* 0x001c1f003f7d7589 */ /* 0x000fe800000e0000 */
[----:B------:R-:W-:Y:S01]  /*1d590*/  SHFL.IDX PT, R74, R74, R2, 0x1c1f ;  /* 0x001c1f024a4a7589 */ /* 0x000fe200000e0000 */
[----:B--2---:R-:W-:Y:S02]  /*1d5a0*/  SEL R37, R109, R47, P0 ;  /* 0x0000002f6d257207 */ /* 0x004fe40000000000 */
[----:B------:R-:W-:Y:S01]  /*1d5b0*/  SEL R47, R47, R109, P0 ;  /* 0x0000006d2f2f7207 */ /* 0x000fe20000000000 */
[----:B------:R-:W-:Y:S04]  /*1d5c0*/  SHFL.IDX PT, R67, R67, R0, 0x1c1f ;  /* 0x001c1f0043437589 */ /* 0x000fe800000e0000 */
[----:B------:R-:W1:Y:S01]  /*1d5d0*/  SHFL.IDX PT, R82, R82, R2, 0x1c1f ;  /* 0x001c1f0252527589 */ /* 0x000e6200000e0000 */
[----:B0-----:R-:W-:-:S02]  /*1d5e0*/  SEL R42, R117, R113, P0 ;  /* 0x00000071752a7207 */ /* 0x001fc40000000000 */
[----:B------:R-:W-:Y:S01]  /*1d5f0*/  SEL R113, R113, R117, P0 ;  /* 0x0000007571717207 */ /* 0x000fe20000000000 */
[----:B------:R-:W-:Y:S04]  /*1d600*/  SHFL.IDX PT, R71, R71, R0, 0x1c1f ;  /* 0x001c1f0047477589 */ /* 0x000fe800000e0000 */
[----:B------:R-:W0:Y:S01]  /*1d610*/  SHFL.IDX PT, R86, R86, R2, 0x1c1f ;  /* 0x001c1f0256567589 */ /* 0x000e2200000e0000 */
[----:B---3--:R-:W-:Y:S02]  /*1d620*/  SEL R43, R121, R70, P0 ;  /* 0x00000046792b7207 */ /* 0x008fe40000000000 */
[----:B------:R-:W-:Y:S01]  /*1d630*/  SEL R70, R70, R121, P0 ;  /* 0x0000007946467207 */ /* 0x000fe20000000000 */
[----:B------:R-:W-:Y:S04]  /*1d640*/  SHFL.IDX PT, R75, R75, R0, 0x1c1f ;  /* 0x001c1f004b4b7589 */ /* 0x000fe800000e0000 */
[----:B------:R-:W2:Y:S04]  /*1d650*/  SHFL.IDX PT, R90, R90, R2, 0x1c1f ;  /* 0x001c1f025a5a7589 */ /* 0x000ea800000e0000 */
[----:B------:R-:W-:Y:S04]  /*1d660*/  SHFL.IDX PT, R79, R79, R0, 0x1c1f ;  /* 0x001c1f004f4f7589 */ /* 0x000fe800000e0000 */
[----:B------:R-:W3:Y:S01]  /*1d670*/  SHFL.IDX PT, R94, R94, R2, 0x1c1f ;  /* 0x001c1f025e5e7589 */ /* 0x000ee200000e0000 */
[----:B-1----:R-:W-:-:S02]  /*1d680*/  SEL R48, R67, R82, P0 ;  /* 0x0000005243307207 */ /* 0x002fc40000000000 */
[----:B------:R-:W-:Y:S01]  /*1d690*/  SEL R67, R82, R67, P0 ;  /* 0x0000004352437207 */ /* 0x000fe20000000000 */
[----:B------:R-:W1:Y:S04]  /*1d6a0*/  SHFL.IDX PT, R98, R98, R2, 0x1c1f ;  /* 0x001c1f0262627589 */ /* 0x000e6800000e0000 */
[----:B------:R-:W-:Y:S01]  /*1d6b0*/  SHFL.IDX PT, R83, R83, R0, 0x1c1f ;  /* 0x001c1f0053537589 */ /* 0x000fe200000e0000 */
[----:B0-----:R-:W-:Y:S02]  /*1d6c0*/  SEL R49, R71, R86, P0 ;  /* 0x0000005647317207 */ /* 0x001fe40000000000 */
[----:B------:R-:W-:Y:S01]  /*1d6d0*/  SEL R71, R86, R71, P0 ;  /* 0x0000004756477207 */ /* 0x000fe20000000000 */
[----:B------:R-:W0:Y:S04]  /*1d6e0*/  SHFL.IDX PT, R102, R102, R2, 0x1c1f ;  /* 0x001c1f0266667589 */ /* 0x000e2800000e0000 */
[----:B------:R-:W-:Y:S01]  /*1d6f0*/  SHFL.IDX PT, R87, R87, R0, 0x1c1f ;  /* 0x001c1f0057577589 */ /* 0x000fe200000e0000 */
[----:B--2---:R-:W-:-:S02]  /*1d700*/  SEL R51, R75, R90, P0 ;  /* 0x0000005a4b337207 */ /* 0x004fc40000000000 */
[----:B------:R-:W-:Y:S01]  /*1d710*/  SEL R75, R90, R75, P0 ;  /* 0x0000004b5a4b7207 */ /* 0x000fe20000000000 */
[----:B------:R-:W2:Y:S04]  /*1d720*/  SHFL.IDX PT, R110, R110, R2, 0x1c1f ;  /* 0x001c1f026e6e7589 */ /* 0x000ea800000e0000 */
[----:B------:R-:W4:Y:S01]  /*1d730*/  SHFL.IDX PT, R111, R111, R0, 0x1c1f ;  /* 0x001c1f006f6f7589 */ /* 0x000f2200000e0000 */
[----:B---3--:R-:W-:Y:S02]  /*1d740*/  SEL R52, R79, R94, P0 ;  /* 0x0000005e4f347207 */ /* 0x008fe40000000000 */
[----:B------:R-:W-:Y:S01]  /*1d750*/  SEL R79, R94, R79, P0 ;  /* 0x0000004f5e4f7207 */ /* 0x000fe20000000000 */
[----:B------:R-:W-:Y:S01]  /*1d760*/  SHFL.IDX PT, R91, R91, R0, 0x1c1f ;  /* 0x001c1f005b5b7589 */ /* 0x000fe200000e0000 */
[----:B-1----:R-:W-:-:S02]  /*1d770*/  SEL R53, R99, R98, P0 ;  /* 0x0000006263357207 */ /* 0x002fc40000000000 */
[----:B------:R-:W-:Y:S01]  /*1d780*/  SEL R98, R98, R99, P0 ;  /* 0x0000006362627207 */ /* 0x000fe20000000000 */
[----:B------:R-:W-:Y:S04]  /*1d790*/  SHFL.IDX PT, R118, R118, R2, 0x1c1f ;  /* 0x001c1f0276767589 */ /* 0x000fe800000e0000 */
[----:B------:R-:W1:Y:S01]  /*1d7a0*/  SHFL.IDX PT, R115, R115, R0, 0x1c1f ;  /* 0x001c1f0073737589 */ /* 0x000e6200000e0000 */
[----:B0-----:R-:W-:Y:S02]  /*1d7b0*/  SEL R55, R83, R102, P0 ;  /* 0x0000006653377207 */ /* 0x001fe40000000000 */
[----:B------:R-:W-:Y:S01]  /*1d7c0*/  SEL R83, R102, R83, P0 ;  /* 0x0000005366537207 */ /* 0x000fe20000000000 */
[----:B------:R-:W-:Y:S04]  /*1d7d0*/  SHFL.IDX PT, R95, R95, R0, 0x1c1f ;  /* 0x001c1f005f5f7589 */ /* 0x000fe800000e0000 */
[----:B------:R-:W0:Y:S01]  /*1d7e0*/  SHFL.IDX PT, R126, R126, R2, 0x1c1f ;  /* 0x001c1f027e7e7589 */ /* 0x000e2200000e0000 */
[----:B--2---:R-:W-:-:S02]  /*1d7f0*/  SEL R57, R87, R110, P0 ;  /* 0x0000006e57397207 */ /* 0x004fc40000000000 */
[----:B------:R-:W-:Y:S01]  /*1d800*/  SEL R87, R110, R87, P0 ;  /* 0x000000576e577207 */ /* 0x000fe20000000000 */
[----:B------:R-:W-:Y:S01]  /*1d810*/  SHFL.IDX PT, R123, R123, R0, 0x1c1f ;  /* 0x001c1f007b7b7589 */ /* 0x000fe200000e0000 */
[----:B----4-:R-:W-:Y:S02]  /*1d820*/  SEL R60, R111, R107, P0 ;  /* 0x0000006b6f3c7207 */ /* 0x010fe40000000000 */
[----:B------:R-:W-:Y:S01]  /*1d830*/  SEL R107, R107, R111, P0 ;  /* 0x0000006f6b6b7207 */ /* 0x000fe20000000000 */
[----:B------:R-:W2:Y:S04]  /*1d840*/  SHFL.IDX PT, R134, R134, R2, 0x1c1f ;  /* 0x001c1f0286867589 */ /* 0x000ea800000e0000 */
[----:B------:R-:W3:Y:S04]  /*1d850*/  SHFL.IDX PT, R127, R138, R2, 0x1c1f ;  /* 0x001c1f028a7f7589 */ /* 0x000ee800000e0000 */
[----:B------:R-:W-:Y:S01]  /*1d860*/  SHFL.IDX PT, R131, R131, R0, 0x1c1f ;  /* 0x001c1f0083837589 */ /* 0x000fe200000e0000 */
[----:B-1----:R-:W-:-:S02]  /*1d870*/  SEL R62, R115, R114, P0 ;  /* 0x00000072733e7207 */ /* 0x002fc40000000000 */
[----:B------:R-:W-:Y:S01]  /*1d880*/  SEL R114, R114, R115, P0 ;  /* 0x0000007372727207 */ /* 0x000fe20000000000 */
[----:B------:R-:W1:Y:S04]  /*1d890*/  SHFL.IDX PT, R129, R142, R2, 0x1c1f ;  /* 0x001c1f028e817589 */ /* 0x000e6800000e0000 */
[----:B------:R4:W-:Y:S01]  /*1d8a0*/  STL [R1+0x24], R3 ;  /* 0x0000240301007387 */ /* 0x0009e20000100800 */
[----:B0-----:R-:W-:Y:S02]  /*1d8b0*/  SEL R68, R95, R126, P0 ;  /* 0x0000007e5f447207 */ /* 0x001fe40000000000 */
[----:B------:R-:W-:Y:S01]  /*1d8c0*/  SEL R95, R126, R95, P0 ;  /* 0x0000005f7e5f7207 */ /* 0x000fe20000000000 */
[----:B------:R0:W-:Y:S04]  /*1d8d0*/  STL [R1+0x28], R5 ;  /* 0x0000280501007387 */ /* 0x0001e80000100800 */
[----:B------:R3:W-:Y:S01]  /*1d8e0*/  STL [R1+0x18], R4 ;  /* 0x0000180401007387 */ /* 0x0007e20000100800 */
[----:B--2---:R-:W-:-:S02]  /*1d8f0*/  SEL R76, R123, R134, P0 ;  /* 0x000000867b4c7207 */ /* 0x004fc40000000000 */
[----:B----4-:R-:W-:Y:S01]  /*1d900*/  SEL R3, R10, R7, P0 ;  /* 0x000000070a037207 */ /* 0x010fe20000000000 */
[----:B------:R-:W2:Y:S01]  /*1d910*/  SHFL.IDX PT, R59, R12, R0, 0x1c1f ;  /* 0x001c1f000c3b7589 */ /* 0x000ea200000e0000 */
[----:B------:R-:W-:Y:S02]  /*1d920*/  SEL R7, R77, R136, P0 ;  /* 0x000000884d077207 */ /* 0x000fe40000000000 */
[----:B0-----:R-:W-:Y:S01]  /*1d930*/  SEL R5, R40, R28, P0 ;  /* 0x0000001c28057207 */ /* 0x001fe20000000000 */
[----:B------:R0:W-:Y:S01]  /*1d940*/  STL [R1+0x20], R3 ;  /* 0x0000200301007387 */ /* 0x0001e20000100800 */
[----:B------:R-:W-:Y:S02]  /*1d950*/  SEL R10, R89, R148, P0 ;  /* 0x00000094590a7207 */ /* 0x000fe40000000000 */
[----:B---3--:R-:W-:Y:S01]  /*1d960*/  SEL R4, R29, R44, P0 ;  /* 0x0000002c1d047207 */ /* 0x008fe20000000000 */
[----:B------:R-:W3:Y:S01]  /*1d970*/  SHFL.IDX PT, R63, R133, R0, 0x1c1f ;  /* 0x001c1f00853f7589 */ /* 0x000ee200000e0000 */
[----:B------:R-:W-:-:S02]  /*1d980*/  SEL R78, R130, R127, P0 ;  /* 0x0000007f824e7207 */ /* 0x000fc40000000000 */
[----:B-1----:R-:W-:Y:S01]  /*1d990*/  SEL R80, R131, R129, P0 ;  /* 0x0000008183507207 */ /* 0x002fe20000000000 */
[----:B------:R-:W1:Y:S01]  /*1d9a0*/  SHFL.IDX PT, R11, R11, R2, 0x1c1f ;  /* 0x001c1f020b0b7589 */ /* 0x000e6200000e0000 */
[----:B------:R-:W-:Y:S02]  /*1d9b0*/  SEL R77, R136, R77, P0 ;  /* 0x0000004d884d7207 */ /* 0x000fe40000000000 */
[----:B0-----:R-:W-:Y:S01]  /*1d9c0*/  SEL R3, R28, R40, P0 ;  /* 0x000000281c037207 */ /* 0x001fe20000000000 */
[----:B------:R0:W4:Y:S01]  /*1d9d0*/  SHFL.IDX PT, R0, R150, R2, 0x1c1f ;  /* 0x001c1f0296007589 */ /* 0x00012200000e0000 */
[----:B------:R-:W-:Y:S02]  /*1d9e0*/  SEL R40, R54, R32, P0 ;  /* 0x0000002036287207 */ /* 0x000fe40000000000 */
[----:B------:R-:W-:Y:S01]  /*1d9f0*/  SEL R89, R148, R89, P0 ;  /* 0x0000005994597207 */ /* 0x000fe20000000000 */
[----:B------:R2:W-:Y:S01]  /*1da00*/  STL [R1+0x10], R3 ;  /* 0x0000100301007387 */ /* 0x0005e20000100800 */
[----:B------:R-:W-:-:S02]  /*1da10*/  SEL R54, R32, R54, P0 ;  /* 0x0000003620367207 */ /* 0x000fc40000000000 */
[----:B------:R-:W-:Y:S01]  /*1da20*/  SEL R123, R134, R123, P0 ;  /* 0x0000007b867b7207 */ /* 0x000fe20000000000 */
[----:B------:R3:W-:Y:S01]  /*1da30*/  STL [R1+0x14], R5 ;  /* 0x0000140501007387 */ /* 0x0007e20000100800 */
[----:B------:R-:W-:Y:S01]  /*1da40*/  SEL R127, R127, R130, P0 ;  /* 0x000000827f7f7207 */ /* 0x000fe20000000000 */
[----:B0-----:R-:W-:Y:S01]  /*1da50*/  IMAD.MOV.U32 R2, RZ, RZ, RZ ;  /* 0x000000ffff027224 */ /* 0x001fe200078e00ff */
[----:B------:R-:W-:Y:S01]  /*1da60*/  SEL R129, R129, R131, P0 ;  /* 0x0000008381817207 */ /* 0x000fe20000000000 */
[----:B------:R0:W-:Y:S01]  /*1da70*/  STL [R1+0x4], R4 ;  /* 0x0000040401007387 */ /* 0x0001e20000100800 */
[----:B--2---:R-:W-:Y:S02]  /*1da80*/  SEL R3, R44, R29, P0 ;  /* 0x0000001d2c037207 */ /* 0x004fe40000000000 */
[----:B------:R-:W-:Y:S02]  /*1da90*/  SEL R44, R125, R74, P0 ;  /* 0x0000004a7d2c7207 */ /* 0x000fe40000000000 */
[----:B---3--:R-:W-:Y:S01]  /*1daa0*/  SEL R5, R69, R128, P0 ;  /* 0x0000008045057207 */ /* 0x008fe20000000000 */
[----:B------:R2:W-:Y:S01]  /*1dab0*/  STL [R1+0x8], R3 ;  /* 0x0000080301007387 */ /* 0x0005e20000100800 */
[----:B------:R-:W-:-:S02]  /*1dac0*/  SEL R69, R128, R69, P0 ;  /* 0x0000004580457207 */ /* 0x000fc40000000000 */
[----:B0-----:R-:W-:Y:S02]  /*1dad0*/  SEL R4, R65, R124, P0 ;  /* 0x0000007c41047207 */ /* 0x001fe40000000000 */
[----:B------:R-:W-:Y:S02]  /*1dae0*/  SEL R65, R124, R65, P0 ;  /* 0x000000417c417207 */ /* 0x000fe40000000000 */
[----:B------:R-:W-:Y:S02]  /*1daf0*/  SEL R74, R74, R125, P0 ;  /* 0x0000007d4a4a7207 */ /* 0x000fe40000000000 */
[----:B--2---:R-:W-:Y:S02]  /*1db00*/  SEL R3, R61, R120, P0 ;  /* 0x000000783d037207 */ /* 0x004fe40000000000 */
[----:B------:R-:W-:Y:S02]  /*1db10*/  SEL R120, R120, R61, P0 ;  /* 0x0000003d78787207 */ /* 0x000fe40000000000 */
[----:B------:R-:W-:-:S02]  /*1db20*/  SEL R61, R91, R118, P0 ;  /* 0x000000765b3d7207 */ /* 0x000fc40000000000 */
[----:B-1--4-:R-:W-:-:S07]  /*1db30*/  SEL R91, R118, R91, P0 ;  /* 0x0000005b765b7207 */ /* 0x012fce0000000000 */
.L_x_2389:
[----:B------:R-:W2:Y:S04]  /*1db40*/  LDL.LU R28, [R1+0x3c] ;  /* 0x00003c00011c7983 */ /* 0x000ea80000300800 */
[----:B------:R-:W3:Y:S04]  /*1db50*/  LDL.LU R32, [R1+0x40] ;  /* 0x0000400001207983 */ /* 0x000ee80000300800 */
[----:B------:R-:W4:Y:S04]  /*1db60*/  LDL.LU R86, [R1+0x44] ;  /* 0x0000440001567983 */ /* 0x000f280000300800 */
[----:B------:R-:W4:Y:S04]  /*1db70*/  LDL.LU R82, [R1+0x48] ;  /* 0x0000480001527983 */ /* 0x000f280000300800 */
[----:B------:R-:W4:Y:S04]  /*1db80*/  LDL.LU R108, [R1+0x4c] ;  /* 0x00004c00016c7983 */ /* 0x000f280000300800 */
[----:B------:R-:W4:Y:S04]  /*1db90*/  LDL.LU R99, [R1+0x50] ;  /* 0x0000500001637983 */ /* 0x000f280000300800 */
[----:B------:R-:W2:Y:S04]  /*1dba0*/  LDL R126, [R1+0x2c] ;  /* 0x00002c00017e7983 */ /* 0x000ea80000100800 */
[----:B------:R-:W2:Y:S04]  /*1dbb0*/  LDL R125, [R1+0x34] ;  /* 0x00003400017d7983 */ /* 0x000ea80000100800 */
[----:B------:R-:W3:Y:S04]  /*1dbc0*/  LDL R124, [R1+0x30] ;  /* 0x00003000017c7983 */ /* 0x000ee80000100800 */
[----:B------:R-:W3:Y:S04]  /*1dbd0*/  LDL R122, [R1+0x38] ;  /* 0x00003800017a7983 */ /* 0x000ee80000100800 */
[----:B------:R-:W4:Y:S04]  /*1dbe0*/  LDL R121, [R1+0x18] ;  /* 0x0000180001797983 */ /* 0x000f280000100800 */
[----:B------:R-:W4:Y:S04]  /*1dbf0*/  LDL R118, [R1+0x24] ;  /* 0x0000240001767983 */ /* 0x000f280000100800 */
[----:B------:R-:W4:Y:S04]  /*1dc00*/  LDL R117, [R1+0x20] ;  /* 0x0000200001757983 */ /* 0x000f280000100800 */
[----:B------:R-:W4:Y:S04]  /*1dc10*/  LDL R115, [R1+0x28] ;  /* 0x0000280001737983 */ /* 0x000f280000100800 */
[----:B------:R-:W4:Y:S04]  /*1dc20*/  LDL R111, [R1+0x4] ;  /* 0x00000400016f7983 */ /* 0x000f280000100800 */
[----:B------:R-:W4:Y:S04]  /*1dc30*/  LDL R110, [R1+0x10] ;  /* 0x00001000016e7983 */ /* 0x000f280000100800 */
[----:B------:R-:W4:Y:S04]  /*1dc40*/  LDL R106, [R1+0x8] ;  /* 0x00000800016a7983 */ /* 0x000f280000100800 */
[----:B------:R-:W4:Y:S01]  /*1dc50*/  LDL R102, [R1+0x14] ;  /* 0x0000140001667983 */ /* 0x000f220000100800 */
[----:B------:R-:W-:Y:S05]  /*1dc60*/  WARPSYNC.ALL ;  /* 0x0000000000007948 */ /* 0x000fea0003800000 */
[----:B------:R-:W-:Y:S01]  /*1dc70*/  F2FP.BF16.F32.PACK_AB R13, R21, R20 ;  /* 0x00000014150d723e */ /* 0x000fe200000010ff */
[----:B------:R-:W4:Y:S01]  /*1dc80*/  LDL.LU R94, [R1+0x54] ;  /* 0x00005400015e7983 */ /* 0x000f220000300800 */
[----:B------:R-:W-:Y:S01]  /*1dc90*/  F2FP.BF16.F32.PACK_AB R15, R64, R93 ;  /* 0x0000005d400f723e */ /* 0x000fe200000010ff */
[----:B------:R-:W-:Y:S01]  /*1dca0*/  ULDC.64 UR4, c[0x0][0xc00] ;  /* 0x0003000000047ab9 */ /* 0x000fe20000000a00 */
[----:B------:R-:W-:Y:S01]  /*1dcb0*/  F2FP.BF16.F32.PACK_AB R29, R27, R26 ;  /* 0x0000001a1b1d723e */ /* 0x000fe200000010ff */
[----:B------:R-:W4:Y:S01]  /*1dcc0*/  LDL.LU R90, [R1+0x58] ;  /* 0x00005800015a7983 */ /* 0x000f220000300800 */
[----:B------:R-:W-:Y:S01]  /*1dcd0*/  F2FP.BF16.F32.PACK_AB R31, R101, R97 ;  /* 0x00000061651f723e */ /* 0x000fe200000010ff */
[----:B------:R-:W-:Y:S01]  /*1dce0*/  ULDC.64 UR6, c[0x0][0xc08] ;  /* 0x0003020000067ab9 */ /* 0x000fe20000000a00 */
[----:B------:R-:W-:-:S02]  /*1dcf0*/  F2FP.BF16.F32.PACK_AB R33, R37, R36 ;  /* 0x000000242521723e */ /* 0x000fc400000010ff */
[----:B------:R-:W-:Y:S01]  /*1dd00*/  F2FP.BF16.F32.PACK_AB R35, R47, R105 ;  /* 0x000000692f23723e */ /* 0x000fe200000010ff */
[----:B------:R-:W-:Y:S01]  /*1dd10*/  BAR.SYNC.DEFER_BLOCKING 0x1, 0x100 ;  /* 0x0044000000007b1d */ /* 0x000fe20000010000 */
[----:B--2---:R-:W-:Y:S02]  /*1dd20*/  F2FP.BF16.F32.PACK_AB R12, R126, R125 ;  /* 0x0000007d7e0c723e */ /* 0x004fe400000010ff */
[----:B---3--:R-:W-:-:S05]  /*1dd30*/  F2FP.BF16.F32.PACK_AB R14, R124, R122 ;  /* 0x0000007a7c0e723e */ /* 0x008fca00000010ff */
[----:B------:R0:W-:Y:S01]  /*1dd40*/  STSM.16.M88.4 [R28], R12 ;  /* 0x0000000c1c007844 */ /* 0x0001e20000000200 */
[----:B----4-:R-:W-:Y:S02]  /*1dd50*/  F2FP.BF16.F32.PACK_AB R30, R117, R115 ;  /* 0x00000073751e723e */ /* 0x010fe400000010ff */
[----:B0-----:R-:W-:Y:S02]  /*1dd60*/  F2FP.BF16.F32.PACK_AB R28, R121, R118 ;  /* 0x00000076791c723e */ /* 0x001fe400000010ff */
[----:B------:R-:W-:-:S03]  /*1dd70*/  F2FP.BF16.F32.PACK_AB R12, R192, R226 ;  /* 0x000000e2c00c723e */ /* 0x000fc600000010ff */
[----:B------:R0:W-:Y:S01]  /*1dd80*/  STSM.16.M88.4 [R32], R28 ;  /* 0x0000001c20007844 */ /* 0x0001e20000000200 */
[----:B------:R-:W-:Y:S02]  /*1dd90*/  F2FP.BF16.F32.PACK_AB R13, R39, R38 ;  /* 0x00000026270d723e */ /* 0x000fe400000010ff */
[----:B------:R-:W-:Y:S02]  /*1dda0*/  F2FP.BF16.F32.PACK_AB R14, R204, R229 ;  /* 0x000000e5cc0e723e */ /* 0x000fe400000010ff */
[----:B------:R-:W-:Y:S02]  /*1ddb0*/  F2FP.BF16.F32.PACK_AB R15, R50, R46 ;  /* 0x0000002e320f723e */ /* 0x000fe400000010ff */
[----:B------:R-:W-:Y:S02]  /*1ddc0*/  F2FP.BF16.F32.PACK_AB R34, R106, R102 ;  /* 0x000000666a22723e */ /* 0x000fe400000010ff */
[----:B0-----:R-:W-:-:S05]  /*1ddd0*/  F2FP.BF16.F32.PACK_AB R32, R111, R110 ;  /* 0x0000006e6f20723e */ /* 0x001fca00000010ff */
[----:B------:R0:W-:Y:S04]  /*1dde0*/  STSM.16.M88.4 [R86], R32 ;  /* 0x0000002056007844 */ /* 0x0001e80000000200 */
[----:B------:R1:W-:Y:S04]  /*1ddf0*/  STSM.16.M88.4 [R82], R12 ;  /* 0x0000000c52007844 */ /* 0x0003e80000000200 */
[----:B0-----:R-:W2:Y:S04]  /*1de00*/  LDL.LU R86, [R1+0x5c] ;  /* 0x00005c0001567983 */ /* 0x001ea80000300800 */
[----:B-1----:R-:W3:Y:S01]  /*1de10*/  LDL.LU R82, [R1+0x60] ;  /* 0x0000600001527983 */ /* 0x002ee20000300800 */
[----:B------:R-:W-:-:S02]  /*1de20*/  F2FP.BF16.F32.PACK_AB R28, R181, R183 ;  /* 0x000000b7b51c723e */ /* 0x000fc400000010ff */
        /* <DEDUP_REMOVED lines=9> */
[----:B------:R-:W-:Y:S02]  /*1dec0*/  F2FP.BF16.F32.PACK_AB R13, R45, R44 ;  /* 0x0000002c2d0d723e */ /* 0x000fe400000010ff */
[----:B------:R-:W-:Y:S02]  /*1ded0*/  F2FP.BF16.F32.PACK_AB R14, R173, R175 ;  /* 0x000000afad0e723e */ /* 0x000fe400000010ff */
[----:B------:R-:W-:Y:S01]  /*1dee0*/  F2FP.BF16.F32.PACK_AB R15, R66, R74 ;  /* 0x0000004a420f723e */ /* 0x000fe200000010ff */
[----:B------:R1:W-:Y:S04]  /*1def0*/  STSM.16.M88.4 [R99], R32 ;  /* 0x0000002063007844 */ /* 0x0003e80000000200 */
[----:B0-----:R-:W4:Y:S01]  /*1df00*/  LDL.LU R108, [R1+0x64] ;  /* 0x00006400016c7983 */ /* 0x001f220000300800 */
[----:B------:R-:W-:-:S02]  /*1df10*/  F2FP.BF16.F32.PACK_AB R28, R170, R172 ;  /* 0x000000acaa1c723e */ /* 0x000fc400000010ff */
[----:B------:R-:W-:Y:S02]  /*1df20*/  F2FP.BF16.F32.PACK_AB R29, R49, R48 ;  /* 0x00000030311d723e */ /* 0x000fe400000010ff */
[----:B------:R-:W-:Y:S02]  /*1df30*/  F2FP.BF16.F32.PACK_AB R30, R169, R171 ;  /* 0x000000aba91e723e */ /* 0x000fe400000010ff */
[----:B------:R-:W-:Y:S01]  /*1df40*/  F2FP.BF16.F32.PACK_AB R31, R71, R67 ;  /* 0x00000043471f723e */ /* 0x000fe200000010ff */
[----:B------:R0:W-:Y:S04]  /*1df50*/  STSM.16.M88.4 [R94], R12 ;  /* 0x0000000c5e007844 */ /* 0x0001e80000000200 */
[----:B-1----:R-:W4:Y:S04]  /*1df60*/  LDL.LU R99, [R1+0x68] ;  /* 0x0000680001637983 */ /* 0x002f280000300800 */
[----:B------:R1:W-:Y:S01]  /*1df70*/  STSM.16.M88.4 [R90], R28 ;  /* 0x0000001c5a007844 */ /* 0x0003e20000000200 */
[----:B------:R-:W-:-:S02]  /*1df80*/  F2FP.BF16.F32.PACK_AB R32, R166, R168 ;  /* 0x000000a8a620723e */ /* 0x000fc400000010ff */
[----:B------:R-:W-:Y:S01]  /*1df90*/  F2FP.BF16.F32.PACK_AB R33, R52, R51 ;  /* 0x000000333421723e */ /* 0x000fe200000010ff */
[----:B0-----:R-:W4:Y:S01]  /*1dfa0*/  LDL.LU R94, [R1+0x6c] ;  /* 0x00006c00015e7983 */ /* 0x001f220000300800 */
[----:B------:R-:W-:Y:S02]  /*1dfb0*/  F2FP.BF16.F32.PACK_AB R34, R165, R167 ;  /* 0x000000a7a522723e */ /* 0x000fe400000010ff */
[----:B------:R-:W-:Y:S01]  /*1dfc0*/  F2FP.BF16.F32.PACK_AB R35, R79, R75 ;  /* 0x0000004b4f23723e */ /* 0x000fe200000010ff */
[----:B-1----:R-:W4:Y:S01]  /*1dfd0*/  LDL.LU R90, [R1+0x70] ;  /* 0x00007000015a7983 */ /* 0x002f220000300800 */
[----:B------:R-:W-:Y:S02]  /*1dfe0*/  F2FP.BF16.F32.PACK_AB R12, R160, R162 ;  /* 0x000000a2a00c723e */ /* 0x000fe400000010ff */
[----:B------:R-:W-:Y:S02]  /*1dff0*/  F2FP.BF16.F32.PACK_AB R13, R55, R53 ;  /* 0x00000035370d723e */ /* 0x000fe400000010ff */
[----:B------:R-:W-:-:S02]  /*1e000*/  F2FP.BF16.F32.PACK_AB R14, R147, R161 ;  /* 0x000000a1930e723e */ /* 0x000fc400000010ff */
[----:B------:R-:W-:Y:S01]  /*1e010*/  F2FP.BF16.F32.PACK_AB R15, R83, R98 ;  /* 0x00000062530f723e */ /* 0x000fe200000010ff */
[----:B--2---:R0:W-:Y:S04]  /*1e020*/  STSM.16.M88.4 [R86], R32 ;  /* 0x0000002056007844 */ /* 0x0041e80000000200 */
[----:B---3--:R1:W-:Y:S04]  /*1e030*/  STSM.16.M88.4 [R82], R12 ;  /* 0x0000000c52007844 */ /* 0x0083e80000000200 */
        /* <DEDUP_REMOVED lines=8> */
[----:B----4-:R0:W-:Y:S01]  /*1e0c0*/  STSM.16.M88.4 [R108], R28 ;  /* 0x0000001c6c007844 */ /* 0x0101e20000000200 */
[----:B------:R-:W-:-:S02]  /*1e0d0*/  F2FP.BF16.F32.PACK_AB R34, R116, R112 ;  /* 0x000000707422723e */ /* 0x000fc400000010ff */
[----:B------:R-:W-:Y:S02]  /*1e0e0*/  F2FP.BF16.F32.PACK_AB R35, R91, R107 ;  /* 0x0000006b5b23723e */ /* 0x000fe400000010ff */
[----:B------:R-:W-:Y:S02]  /*1e0f0*/  F2FP.BF16.F32.PACK_AB R12, R4, R3 ;  /* 0x00000003040c723e */ /* 0x000fe400000010ff */
[----:B------:R-:W-:Y:S02]  /*1e100*/  F2FP.BF16.F32.PACK_AB R13, R68, R62 ;  /* 0x0000003e440d723e */ /* 0x000fe400000010ff */
[----:B------:R-:W-:Y:S02]  /*1e110*/  F2FP.BF16.F32.PACK_AB R14, R65, R120 ;  /* 0x00000078410e723e */ /* 0x000fe400000010ff */
[----:B------:R-:W-:Y:S01]  /*1e120*/  F2FP.BF16.F32.PACK_AB R15, R95, R114 ;  /* 0x000000725f0f723e */ /* 0x000fe200000010ff */
[----:B------:R1:W-:Y:S01]  /*1e130*/  STSM.16.M88.4 [R99], R32 ;  /* 0x0000002063007844 */ /* 0x0003e20000000200 */
[----:B0-----:R-:W-:-:S02]  /*1e140*/  F2FP.BF16.F32.PACK_AB R28, R6, R5 ;  /* 0x00000005061c723e */ /* 0x001fc400000010ff */
[----:B------:R-:W-:Y:S02]  /*1e150*/  F2FP.BF16.F32.PACK_AB R29, R76, R72 ;  /* 0x000000484c1d723e */ /* 0x000fe400000010ff */
[----:B------:R-:W-:Y:S02]  /*1e160*/  F2FP.BF16.F32.PACK_AB R30, R73, R69 ;  /* 0x00000045491e723e */ /* 0x000fe400000010ff */
[----:B------:R-:W-:Y:S01]  /*1e170*/  F2FP.BF16.F32.PACK_AB R31, R123, R119 ;  /* 0x000000777b1f723e */ /* 0x000fe200000010ff */
[----:B------:R0:W-:Y:S01]  /*1e180*/  STSM.16.M88.4 [R94], R12 ;  /* 0x0000000c5e007844 */ /* 0x0001e20000000200 */
[----:B-1----:R-:W-:Y:S01]  /*1e190*/  F2FP.BF16.F32.PACK_AB R32, R8, R7 ;  /* 0x000000070820723e */ /* 0x002fe200000010ff */
[----:B------:R-:W1:Y:S02]  /*1e1a0*/  LDC R99, c[0x0][0xbe8] ;  /* 0x0002fa00ff637b82 */ /* 0x000e640000000800 */
[----:B------:R4:W-:Y:S01]  /*1e1b0*/  STSM.16.M88.4 [R90], R28 ;  /* 0x0000001c5a007844 */ /* 0x0009e20000000200 */
[----:B------:R-:W-:-:S02]  /*1e1c0*/  F2FP.BF16.F32.PACK_AB R33, R80, R78 ;  /* 0x0000004e5021723e */ /* 0x000fc400000010ff */
[----:B------:R-:W-:Y:S02]  /*1e1d0*/  F2FP.BF16.F32.PACK_AB R34, R81, R77 ;  /* 0x0000004d5122723e */ /* 0x000fe400000010ff */
[----:B------:R-:W-:Y:S02]  /*1e1e0*/  F2FP.BF16.F32.PACK_AB R35, R129, R127 ;  /* 0x0000007f8123723e */ /* 0x000fe400000010ff */
[----:B0-----:R-:W-:Y:S02]  /*1e1f0*/  F2FP.BF16.F32.PACK_AB R12, R10, R9 ;  /* 0x000000090a0c723e */ /* 0x001fe400000010ff */
[----:B------:R-:W-:Y:S02]  /*1e200*/  F2FP.BF16.F32.PACK_AB R14, R89, R85 ;  /* 0x00000055590e723e */ /* 0x000fe400000010ff */
[----:B----4-:R-:W-:Y:S02]  /*1e210*/  SEL R28, R59, R11, P0 ;  /* 0x0000000b3b1c7207 */ /* 0x010fe40000000000 */
[----:B------:R-:W-:-:S02]  /*1e220*/  SEL R30, R11, R59, P0 ;  /* 0x0000003b0b1e7207 */ /* 0x000fc40000000000 */
[----:B------:R-:W-:Y:S02]  /*1e230*/  SEL R29, R63, R0, P0 ;  /* 0x000000003f1d7207 */ /* 0x000fe40000000000 */
[----:B------:R-:W-:Y:S02]  /*1e240*/  SEL R31, R0, R63, P0 ;  /* 0x0000003f001f7207 */ /* 0x000fe40000000000 */
[----:B------:R-:W-:Y:S02]  /*1e250*/  F2FP.BF16.F32.PACK_AB R13, R29, R28 ;  /* 0x0000001c1d0d723e */ /* 0x000fe400000010ff */
[----:B------:R-:W-:Y:S02]  /*1e260*/  F2FP.BF16.F32.PACK_AB R15, R31, R30 ;  /* 0x0000001e1f0f723e */ /* 0x000fe400000010ff */
[----:B------:R-:W-:-:S04]  /*1e270*/  ISETP.NE.U32.AND P3, PT, RZ, UR4, PT ;  /* 0x00000004ff007c0c */ /* 0x000fc8000bf65070 */
[----:B------:R-:W-:Y:S01]  /*1e280*/  ISETP.NE.AND.EX P3, PT, RZ, UR5, PT, P3 ;  /* 0x00000005ff007c0c */ /* 0x000fe2000bf65330 */
[----:B--2---:R-:W-:Y:S04]  /*1e290*/  STSM.16.M88.4 [R86], R32 ;  /* 0x0000002056007844 */ /* 0x004fe80000000200 */
[----:B---3--:R0:W-:Y:S02]  /*1e2a0*/  STSM.16.M88.4 [R82], R12 ;  /* 0x0000000c52007844 */ /* 0x0081e40000000200 */
[----:B0-----:R-:W0:Y:S02]  /*1e2b0*/  LDC.64 R12, c[0x0][0xc00] ;  /* 0x00030000ff0c7b82 */ /* 0x001e240000000a00 */
[----:B0-----:R-:W-:-:S06]  /*1e2c0*/  IMAD.WIDE R12, R216, 0x4, R12 ;  /* 0x00000004d80c7825 */ /* 0x001fcc00078e020c */
[----:B------:R-:W-:Y:S06]  /*1e2d0*/  BAR.SYNC.DEFER_BLOCKING 0x1, 0x100 ;  /* 0x0044000000007b1d */ /* 0x000fec0000010000 */
[----:B------:R-:W5:Y:S01]  /*1e2e0*/  @P3 LDG.E R2, desc[UR36][R12.64] ;  /* 0x000000240c023981 */ /* 0x000f62000c1e1900 */
[----:B------:R-:W-:-:S04]  /*1e2f0*/  ISETP.NE.U32.AND P0, PT, RZ, UR6, PT ;  /* 0x00000006ff007c0c */ /* 0x000fc8000bf05070 */
[----:B------:R-:W-:-:S13]  /*1e300*/  ISETP.NE.AND.EX P0, PT, RZ, UR7, PT, P0 ;  /* 0x00000007ff007c0c */ /* 0x000fda000bf05300 */
[----:B------:R-:W0:Y:S01]  /*1e310*/  @P0 LDC.64 R14, c[0x0][0xc08] ;  /* 0x00030200ff0e0b82 */ /* 0x000e220000000a00 */
[----:B------:R-:W-:Y:S01]  /*1e320*/  ULDC UR6, c[0x0][0xa88] ;  /* 0x0002a20000067ab9 */ /* 0x000fe20000000800 */
[----:B------:R-:W-:Y:S01]  /*1e330*/  IMAD.MOV.U32 R11, RZ, RZ, 0x9b8 ;  /* 0x000009b8ff0b7424 */ /* 0x000fe200078e00ff */
[----:B------:R-:W-:Y:S01]  /*1e340*/  ISETP.GT.AND P1, PT, R215, 0x1, PT ;  /* 0x00000001d700780c */ /* 0x000fe20003f24270 */
[----:B------:R-:W-:-:S03]  /*1e350*/  IMAD.U32 R63, RZ, RZ, UR6 ;  /* 0x00000006ff3f7e24 */ /* 0x000fc6000f8e00ff */
[----:B------:R-:W-:-:S04]  /*1e360*/  SEL R11, R11, 0x978, P1 ;  /* 0x000009780b0b7807 */ /* 0x000fc80000800000 */
[----:B------:R2:W3:Y:S01]  /*1e370*/  LDC.64 R34, c[0x0][R11+0x218] ;  /* 0x000086000b227b82 */ /* 0x0004e20000000a00 */
[----:B0-----:R-:W-:-:S07]  /*1e380*/  @P0 IMAD.WIDE R14, R216, 0x4, R14 ;  /* 0x00000004d80e0825 */ /* 0x001fce00078e020e */
[----:B------:R2:W0:Y:S01]  /*1e390*/  LDC.64 R32, c[0x0][R11+0x228] ;  /* 0x00008a000b207b82 */ /* 0x0004220000000a00 */
[----:B------:R4:W5:Y:S07]  /*1e3a0*/  @P0 LDG.E R63, desc[UR36][R14.64] ;  /* 0x000000240e3f0981 */ /* 0x00096e000c1e1900 */
[----:B----4-:R2:W4:Y:S01]  /*1e3b0*/  LDC.64 R14, c[0x0][R11+0x220] ;  /* 0x000088000b0e7b82 */ /* 0x0105220000000a00 */
[----:B-1----:R-:W-:-:S13]  /*1e3c0*/  ISETP.NE.AND P2, PT, R99, 0x1, PT ;  /* 0x000000016300780c */ /* 0x002fda0003f45270 */
[----:B------:R-:W1:Y:S08]  /*1e3d0*/  @P2 LDC R82, c[0x0][0xbec] ;  /* 0x0002fb00ff522b82 */ /* 0x000e700000000800 */
[----:B------:R-:W0:Y:S01]  /*1e3e0*/  @P2 LDC R0, c[0x0][0xbf0] ;  /* 0x0002fc00ff002b82 */ /* 0x000e220000000800 */
[----:B--23--:R-:W-:Y:S05]  /*1e3f0*/  @P0 BRA `(.L_x_1995) ;  /* 0x0000000000100947 */ /* 0x00cfea0003800000 */
[----:B------:R-:W-:Y:S05]  /*1e400*/  @!P3 BRA `(.L_x_1995) ;  /* 0x00000000000cb947 */ /* 0x000fea0003800000 */
[----:B-----5:R-:W2:Y:S04]  /*1e410*/  LDG.E R63, desc[UR36][R12.64] ;  /* 0x000000240c3f7981 */ /* 0x020ea8000c1e1900 */
[----:B------:R-:W2:Y:S02]  /*1e420*/  LDG.E R12, desc[UR36][R12.64+0x4] ;  /* 0x000004240c0c7981 */ /* 0x000ea4000c1e1900 */
[----:B--2---:R-:W-:-:S07]  /*1e430*/  IMAD.IADD R63, R12, 0x1, -R63 ;  /* 0x000000010c3f7824 */ /* 0x004fce00078e0a3f */
.L_x_1995:
[----:B------:R-:W2:Y:S04]  /*1e440*/  LDL R130, [R1+0x90] ;  /* 0x0000900001827983 */ /* 0x000ea80000100800 */
[----:B------:R-:W3:Y:S01]  /*1e450*/  LDL R128, [R1+0x7c] ;  /* 0x00007c0001807983 */ /* 0x000ee20000100800 */
[----:B------:R-:W-:Y:S01]  /*1e460*/  IMAD.IADD R59, R208, 0x1, R201 ;  /* 0x00000001d03b7824 */ /* 0x000fe200078e02c9 */
[----:B------:R-:W-:Y:S01]  /*1e470*/  ISETP.NE.U32.AND P0, PT, RZ, UR4, PT ;  /* 0x00000004ff007c0c */ /* 0x000fe2000bf05070 */
[----:B------:R-:W4:Y:S01]  /*1e480*/  LDC.64 R108, c[0x0][0xba8] ;  /* 0x0002ea00ff6c7b82 */ /* 0x000f220000000a00 */
[----:B------:R-:W-:Y:S01]  /*1e490*/  SHF.R.S32.HI R86, RZ, 0x1f, R216 ;  /* 0x0000001fff567819 */ /* 0x000fe200000114d8 */
[----:B-1----:R-:W-:Y:S01]  /*1e4a0*/  @P2 IMAD.HI.U32 R12, R59, R82, RZ ;  /* 0x000000523b0c2227 */ /* 0x002fe200078e00ff */
[----:B------:R-:W-:-:S02]  /*1e4b0*/  ISETP.NE.AND.EX P0, PT, RZ, UR5, PT, P0 ;  /* 0x00000005ff007c0c */ /* 0x000fc4000bf05300 */
[----:B------:R-:W-:Y:S01]  /*1e4c0*/  SEL R94, R220, RZ, P1 ;  /* 0x000000ffdc5e7207 */ /* 0x000fe20000800000 */
[----:B------:R-:W-:Y:S01]  /*1e4d0*/  IMAD.MOV.U32 R82, RZ, RZ, R59 ;  /* 0x000000ffff527224 */ /* 0x000fe200078e003b */
[----:B0-----:R-:W-:Y:S02]  /*1e4e0*/  @P2 SHF.R.U32.HI R82, RZ, R0, R12 ;  /* 0x00000000ff522219 */ /* 0x001fe4000001160c */
[----:B------:R0:W1:Y:S01]  /*1e4f0*/  LDC.64 R12, c[0x0][R11+0x210] ;  /* 0x000084000b0c7b82 */ /* 0x0000620000000a00 */
[----:B------:R-:W-:Y:S01]  /*1e500*/  SEL R0, R216, RZ, !P0 ;  /* 0x000000ffd8007207 */ /* 0x000fe20004000000 */
[-C--:B------:R-:W-:Y:S02]  /*1e510*/  IMAD R90, R33, R94.reuse, RZ ;  /* 0x0000005e215a7224 */ /* 0x080fe400078e02ff */
[----:B------:R-:W-:Y:S01]  /*1e520*/  IMAD.WIDE.U32 R32, R32, R94, RZ ;  /* 0x0000005e20207225 */ /* 0x000fe200078e00ff */
[----:B0-----:R-:W-:-:S03]  /*1e530*/  SEL R11, R86, RZ, !P0 ;  /* 0x000000ff560b7207 */ /* 0x001fc60004000000 */
[----:B----4-:R-:W-:Y:S02]  /*1e540*/  IMAD R15, R15, R0, RZ ;  /* 0x000000000f0f7224 */ /* 0x010fe400078e02ff */
[----:B------:R-:W-:Y:S02]  /*1e550*/  IMAD R86, R35, R188, RZ ;  /* 0x000000bc23567224 */ /* 0x000fe400078e02ff */
[C---:B------:R-:W-:Y:S02]  /*1e560*/  IMAD R11, R14.reuse, R11, R15 ;  /* 0x0000000b0e0b7224 */ /* 0x040fe400078e020f */
[----:B------:R-:W-:Y:S01]  /*1e570*/  IMAD.WIDE.U32 R14, R14, R0, RZ ;  /* 0x000000000e0e7225 */ /* 0x000fe200078e00ff */
[----:B------:R-:W0:Y:S03]  /*1e580*/  @!P1 LDC R108, c[0x0][0xb50] ;  /* 0x0002d400ff6c9b82 */ /* 0x000e260000000800 */
[----:B------:R-:W-:-:S04]  /*1e590*/  IMAD.WIDE.U32 R34, R34, R188, RZ ;  /* 0x000000bc22227225 */ /* 0x000fc800078e00ff */
[----:B------:R-:W-:Y:S01]  /*1e5a0*/  IMAD.IADD R15, R15, 0x1, R11 ;  /* 0x000000010f0f7824 */ /* 0x000fe200078e020b */
[----:B-----5:R-:W-:Y:S01]  /*1e5b0*/  IADD3 R14, P0, P3, R14, R34, R2 ;  /* 0x000000220e0e7210 */ /* 0x020fe20007b1e002 */
[----:B------:R-:W-:Y:S01]  /*1e5c0*/  IMAD.IADD R90, R33, 0x1, R90 ;  /* 0x00000001215a7824 */ /* 0x000fe200078e025a */
[----:B------:R-:W-:Y:S01]  /*1e5d0*/  IADD3 R86, R35, R86, RZ ;  /* 0x0000005623567210 */ /* 0x000fe20007ffe0ff */
[----:B------:R-:W4:Y:S01]  /*1e5e0*/  @!P1 LDC R109, c[0x0][0xb54] ;  /* 0x0002d500ff6d9b82 */ /* 0x000f220000000800 */
[----:B------:R-:W-:Y:S02]  /*1e5f0*/  SHF.R.S32.HI R11, RZ, 0x1f, R2 ;  /* 0x0000001fff0b7819 */ /* 0x000fe40000011402 */
[----:B------:R-:W-:Y:S02]  /*1e600*/  IADD3 R32, P4, P5, R82, R14, R32 ;  /* 0x0000000e52207210 */ /* 0x000fe40007d9e020 */
[----:B------:R-:W-:Y:S02]  /*1e610*/  IADD3.X R15, R15, R86, R11, P0, P3 ;  /* 0x000000560f0f7210 */ /* 0x000fe400007e640b */
[----:B------:R-:W-:-:S04]  /*1e620*/  SHF.R.S32.HI R14, RZ, 0x1f, R82 ;  /* 0x0000001fff0e7819 */ /* 0x000fc80000011452 */
[----:B------:R-:W-:Y:S01]  /*1e630*/  IADD3.X R33, R14, R15, R90, P4, P5 ;  /* 0x0000000f0e217210 */ /* 0x000fe200027ea45a */
[----:B------:R-:W-:-:S04]  /*1e640*/  IMAD.MOV R14, RZ, RZ, -R82 ;  /* 0x000000ffff0e7224 */ /* 0x000fc800078e0a52 */
[----:B------:R-:W-:-:S05]  /*1e650*/  IMAD R14, R99, R14, R59 ;  /* 0x0000000e630e7224 */ /* 0x000fca00078e023b */
[----:B------:R-:W-:Y:S01]  /*1e660*/  SHF.R.S32.HI R15, RZ, 0x1f, R14 ;  /* 0x0000001fff0f7819 */ /* 0x000fe2000001140e */
[-C--:B-1----:R-:W-:Y:S02]  /*1e670*/  IMAD R13, R13, R14.reuse, RZ ;  /* 0x0000000e0d0d7224 */ /* 0x082fe400078e02ff */
[----:B------:R-:W-:-:S04]  /*1e680*/  IMAD.WIDE.U32 R32, R12, R14, R32 ;  /* 0x0000000e0c207225 */ /* 0x000fc800078e0020 */
[----:B------:R-:W-:Y:S01]  /*1e690*/  IMAD R13, R12, R15, R13 ;  /* 0x0000000f0c0d7224 */ /* 0x000fe200078e020d */
[----:B0-----:R-:W-:-:S03]  /*1e6a0*/  LEA R108, P0, R32, R108, 0x2 ;  /* 0x0000006c206c7211 */ /* 0x001fc600078010ff */
[----:B------:R-:W-:Y:S02]  /*1e6b0*/  IMAD.IADD R13, R33, 0x1, R13 ;  /* 0x00000001210d7824 */ /* 0x000fe400078e020d */
[----:B------:R-:W-:Y:S03]  /*1e6c0*/  SHFL.IDX PT, R12, R108, RZ, 0x1c1f ;  /* 0x001c1fff6c0c7589 */ /* 0x000fe600000e0000 */
[----:B----4-:R-:W-:Y:S01]  /*1e6d0*/  LEA.HI.X R109, R32, R109, R13, 0x2, P0 ;  /* 0x0000006d206d7211 */ /* 0x010fe200000f140d */
[----:B------:R-:W-:Y:S01]  /*1e6e0*/  SHFL.IDX PT, R14, R108, 0x1, 0x1c1f ;  /* 0x003c1f006c0e7f89 */ /* 0x000fe200000e0000 */
[----:B------:R-:W-:-:S03]  /*1e6f0*/  IMAD R32, R63, R99, RZ ;  /* 0x000000633f207224 */ /* 0x000fc600078e02ff */
[----:B------:R-:W0:Y:S04]  /*1e700*/  SHFL.IDX PT, R13, R109, RZ, 0x1c1f ;  /* 0x001c1fff6d0d7589 */ /* 0x000e2800000e0000 */
[----:B------:R-:W1:Y:S01]  /*1e710*/  SHFL.IDX PT, R15, R109, 0x1, 0x1c1f ;  /* 0x003c1f006d0f7f89 */ /* 0x000e6200000e0000 */
[----:B--2---:R-:W-:Y:S01]  /*1e720*/  IMAD.IADD R34, R130, 0x1, R201 ;  /* 0x0000000182227824 */ /* 0x004fe200078e02c9 */
[----:B---3--:R-:W-:-:S03]  /*1e730*/  LOP3.LUT P0, RZ, R128, 0x3, RZ, 0xc0, !PT ;  /* 0x0000000380ff7812 */ /* 0x008fc6000780c0ff */
[C---:B------:R-:W-:Y:S01]  /*1e740*/  VIADD R33, R34.reuse, 0x8 ;  /* 0x0000000822217836 */ /* 0x040fe20000000000 */
[----:B------:R-:W-:-:S04]  /*1e750*/  ISETP.GE.OR P3, PT, R34, R32, P0 ;  /* 0x000000202200720c */ /* 0x000fc80000766670 */
[----:B------:R-:W-:-:S09]  /*1e760*/  ISETP.GE.OR P0, PT, R33, R32, P0 ;  /* 0x000000202100720c */ /* 0x000fd20000706670 */
[----:B0-----:R0:W-:Y:S04]  /*1e770*/  @!P3 ST.E desc[UR36][R12.64], R164 ;  /* 0x000000a40c00b985 */ /* 0x0011e8000c101924 */
[----:B-1----:R0:W-:Y:S01]  /*1e780*/  @!P0 ST.E desc[UR36][R14.64], R163 ;  /* 0x000000a30e008985 */ /* 0x0021e2000c101924 */
[----:B------:R-:W-:Y:S05]  /*1e790*/  @P1 BRA `(.L_x_1996) ;  /* 0x0000000c00f81947 */ /* 0x000fea0003800000 */
[----:B------:R-:W1:Y:S01]  /*1e7a0*/  S2R R128, SR_TID.X ;  /* 0x0000000000807919 */ /* 0x000e620000002100 */
[----:B------:R-:W2:Y:S01]  /*1e7b0*/  @P2 LDC R9, c[0x0][0xbec] ;  /* 0x0002fb00ff092b82 */ /* 0x000ea20000000800 */
[----:B------:R-:W-:-:S07]  /*1e7c0*/  ULDC.64 UR4, c[0x0][0xaa0] ;  /* 0x0002a80000047ab9 */ /* 0x000fce0000000a00 */
[----:B0-----:R-:W0:Y:S01]  /*1e7d0*/  @P2 LDC R13, c[0x0][0xbf0] ;  /* 0x0002fc00ff0d2b82 */ /* 0x001e220000000800 */
[----:B-1----:R-:W-:-:S05]  /*1e7e0*/  VIADD R8, R128, 0xffffff80 ;  /* 0xffffff8080087836 */ /* 0x002fca0000000000 */
[----:B------:R-:W-:-:S04]  /*1e7f0*/  SHF.R.S32.HI R3, RZ, 0x1f, R8 ;  /* 0x0000001fff037819 */ /* 0x000fc80000011408 */
[----:B------:R-:W-:-:S04]  /*1e800*/  LEA.HI R3, R3, R8, RZ, 0x3 ;  /* 0x0000000803037211 */ /* 0x000fc800078f18ff */
[----:B------:R-:W-:-:S05]  /*1e810*/  LOP3.LUT R3, R3, 0xfffffff8, RZ, 0xc0, !PT ;  /* 0xfffffff803037812 */ /* 0x000fca00078ec0ff */
[----:B------:R-:W-:-:S04]  /*1e820*/  IMAD.IADD R8, R8, 0x1, -R3 ;  /* 0x0000000108087824 */ /* 0x000fc800078e0a03 */
[----:B------:R-:W-:-:S04]  /*1e830*/  IMAD R5, R187, 0x8, R8 ;  /* 0x00000008bb057824 */ /* 0x000fc800078e0208 */
[----:B------:R-:W-:-:S04]  /*1e840*/  IMAD.SHL.U32 R5, R5, 0x8, RZ ;  /* 0x0000000805057824 */ /* 0x000fc800078e00ff */
[----:B------:R-:W-:-:S03]  /*1e850*/  IMAD.WIDE R4, R5, 0x2, R24 ;  /* 0x0000000205047825 */ /* 0x000fc600078e0218 */
[C---:B------:R-:W-:Y:S02]  /*1e860*/  IADD3 R45, P5, R4.reuse, 0x5000, RZ ;  /* 0x00005000042d7810 */ /* 0x040fe40007fbe0ff */
[C---:B------:R-:W-:Y:S02]  /*1e870*/  IADD3 R25, P0, R4.reuse, 0x1000, RZ ;  /* 0x0000100004197810 */ /* 0x040fe40007f1e0ff */
[----:B------:R-:W-:Y:S02]  /*1e880*/  LOP3.LUT R44, R45, 0x380, RZ, 0xc0, !PT ;  /* 0x000003802d2c7812 */ /* 0x000fe400078ec0ff */
[----:B------:R-:W-:Y:S02]  /*1e890*/  IADD3 R29, P1, R4, 0x2000, RZ ;  /* 0x00002000041d7810 */ /* 0x000fe40007f3e0ff */
[----:B------:R-:W-:Y:S02]  /*1e8a0*/  SHF.R.U64 R44, R44, 0x3, RZ ;  /* 0x000000032c2c7819 */ /* 0x000fe400000012ff */
[----:B------:R-:W-:-:S02]  /*1e8b0*/  IADD3 R37, P3, R4, 0x3000, RZ ;  /* 0x0000300004257810 */ /* 0x000fc40007f7e0ff */
[----:B------:R-:W-:Y:S02]  /*1e8c0*/  IADD3 R41, P4, R4, 0x4000, RZ ;  /* 0x0000400004297810 */ /* 0x000fe40007f9e0ff */
[----:B------:R-:W-:Y:S01]  /*1e8d0*/  LOP3.LUT R44, R44, R45, RZ, 0x3c, !PT ;  /* 0x0000002d2c2c7212 */ /* 0x000fe200078e3cff */
[----:B------:R-:W-:Y:S01]  /*1e8e0*/  IMAD.X R45, RZ, RZ, R5, P5 ;  /* 0x000000ffff2d7224 */ /* 0x000fe200028e0605 */
[----:B------:R-:W-:Y:S02]  /*1e8f0*/  IADD3 R65, P5, R4, 0xa000, RZ ;  /* 0x0000a00004417810 */ /* 0x000fe40007fbe0ff */
[----:B------:R-:W-:Y:S02]  /*1e900*/  LOP3.LUT R24, R25, 0x380, RZ, 0xc0, !PT ;  /* 0x0000038019187812 */ /* 0x000fe400078ec0ff */
[----:B------:R-:W-:Y:S01]  /*1e910*/  LOP3.LUT R28, R29, 0x380, RZ, 0xc0, !PT ;  /* 0x000003801d1c7812 */ /* 0x000fe200078ec0ff */
[----:B------:R-:W-:Y:S01]  /*1e920*/  IMAD R11, R11, UR4, RZ ;  /* 0x000000040b0b7c24 */ /* 0x000fe2000f8e02ff */
[----:B------:R-:W-:Y:S01]  /*1e930*/  LOP3.LUT R36, R37, 0x380, RZ, 0xc0, !PT ;  /* 0x0000038025247812 */ /* 0x000fe200078ec0ff */
[----:B------:R-:W-:Y:S01]  /*1e940*/  IMAD R12, R8, 0x20, R187 ;  /* 0x00000020080c7824 */ /* 0x000fe200078e02bb */
[----:B------:R-:W-:Y:S01]  /*1e950*/  LOP3.LUT R40, R41, 0x380, RZ, 0xc0, !PT ;  /* 0x0000038029287812 */ /* 0x000fe200078ec0ff */
[----:B------:R-:W5:Y:S01]  /*1e960*/  LD.E.128 R44, desc[UR36][R44.64] ;  /* 0x000000242c2c7980 */ /* 0x000f62000c101d00 */
[----:B------:R-:W-:-:S02]  /*1e970*/  LOP3.LUT R64, R65, 0x380, RZ, 0xc0, !PT ;  /* 0x0000038041407812 */ /* 0x000fc400078ec0ff */
[----:B------:R-:W-:Y:S02]  /*1e980*/  SHF.R.U64 R24, R24, 0x3, RZ ;  /* 0x0000000318187819 */ /* 0x000fe400000012ff */
[----:B------:R-:W-:Y:S02]  /*1e990*/  SHF.R.U64 R28, R28, 0x3, RZ ;  /* 0x000000031c1c7819 */ /* 0x000fe400000012ff */
        /* <DEDUP_REMOVED lines=11> */
[----:B------:R-:W-:Y:S01]  /*1ea50*/  IADD3 R49, P0, R4, 0x6000, RZ ;  /* 0x0000600004317810 */ /* 0x000fe20007f1e0ff */
[----:B------:R-:W-:Y:S01]  /*1ea60*/  IMAD R11, R2, UR5, R11 ;  /* 0x00000005020b7c24 */ /* 0x000fe2000f8e020b */
[----:B------:R-:W-:-:S02]  /*1ea70*/  IADD3 R53, P1, R4, 0x7000, RZ ;  /* 0x0000700004357810 */ /* 0x000fc40007f3e0ff */
[C---:B------:R-:W-:Y:S01]  /*1ea80*/  LOP3.LUT R7, R4.reuse, 0x380, RZ, 0xc0, !PT ;  /* 0x0000038004077812 */ /* 0x040fe200078ec0ff */
[----:B------:R-:W-:Y:S01]  /*1ea90*/  IMAD.IADD R12, R201, 0x1, R12 ;  /* 0x00000001c90c7824 */ /* 0x000fe200078e020c */
[C---:B------:R-:W-:Y:S01]  /*1eaa0*/  IADD3 R57, P3, R4.reuse, 0x8000, RZ ;  /* 0x0000800004397810 */ /* 0x040fe20007f7e0ff */
[----:B------:R-:W5:Y:S01]  /*1eab0*/  LD.E.128 R24, desc[UR36][R24.64] ;  /* 0x0000002418187980 */ /* 0x000f62000c101d00 */
[----:B------:R-:W-:Y:S02]  /*1eac0*/  IADD3 R61, P4, R4, 0x9000, RZ ;  /* 0x00009000043d7810 */ /* 0x000fe40007f9e0ff */
[----:B------:R-:W-:Y:S01]  /*1ead0*/  LOP3.LUT R64, R64, R65, RZ, 0x3c, !PT ;  /* 0x0000004140407212 */ /* 0x000fe200078e3cff */
[----:B------:R-:W-:Y:S01]  /*1eae0*/  IMAD.X R65, RZ, RZ, R5, P5 ;  /* 0x000000ffff417224 */ /* 0x000fe200028e0605 */
[----:B------:R-:W-:Y:S01]  /*1eaf0*/  IADD3 R6, P5, R4, 0xf000, RZ ;  /* 0x0000f00004067810 */ /* 0x000fe20007fbe0ff */
[----:B------:R-:W5:Y:S01]  /*1eb00*/  LD.E.128 R28, desc[UR36][R28.64] ;  /* 0x000000241c1c7980 */ /* 0x000f62000c101d00 */
[----:B------:R-:W-:-:S02]  /*1eb10*/  LOP3.LUT R48, R49, 0x380, RZ, 0xc0, !PT ;  /* 0x0000038031307812 */ /* 0x000fc400078ec0ff */
[----:B------:R-:W-:Y:S01]  /*1eb20*/  LOP3.LUT R52, R53, 0x380, RZ, 0xc0, !PT ;  /* 0x0000038035347812 */ /* 0x000fe200078ec0ff */
[----:B------:R-:W5:Y:S01]  /*1eb30*/  LD.E.128 R36, desc[UR36][R36.64] ;  /* 0x0000002424247980 */ /* 0x000f62000c101d00 */
[----:B------:R-:W-:Y:S02]  /*1eb40*/  LOP3.LUT R56, R57, 0x380, RZ, 0xc0, !PT ;  /* 0x0000038039387812 */ /* 0x000fe400078ec0ff */
[----:B------:R-:W-:Y:S01]  /*1eb50*/  SHF.R.U64 R7, R7, 0x3, RZ ;  /* 0x0000000307077819 */ /* 0x000fe200000012ff */
[----:B--2---:R-:W-:Y:S01]  /*1eb60*/  @P2 IMAD.HI.U32 R8, R12, R9, RZ ;  /* 0x000000090c082227 */ /* 0x004fe200078e00ff */
[----:B------:R-:W-:Y:S01]  /*1eb70*/  LOP3.LUT R60, R61, 0x380, RZ, 0xc0, !PT ;  /* 0x000003803d3c7812 */ /* 0x000fe200078ec0ff */
[----:B------:R-:W5:Y:S01]  /*1eb80*/  LD.E.128 R40, desc[UR36][R40.64] ;  /* 0x0000002428287980 */ /* 0x000f62000c101d00 */
[----:B------:R-:W-:Y:S01]  /*1eb90*/  LOP3.LUT R3, R6, 0x380, RZ, 0xc0, !PT ;  /* 0x0000038006037812 */ /* 0x000fe200078ec0ff */
[----:B------:R-:W-:Y:S01]  /*1eba0*/  IMAD.X R85, RZ, RZ, R5, P5 ;  /* 0x000000ffff557224 */ /* 0x000fe200028e0605 */
[----:B------:R-:W-:Y:S01]  /*1ebb0*/  SHF.R.U64 R48, R48, 0x3, RZ ;  /* 0x0000000330307819 */ /* 0x000fe200000012ff */
[----:B------:R-:W5:Y:S01]  /*1ebc0*/  LD.E.128 R64, desc[UR36][R64.64] ;  /* 0x0000002440407980 */ /* 0x000f62000c101d00 */
[----:B------:R-:W-:-:S02]  /*1ebd0*/  SHF.R.U64 R52, R52, 0x3, RZ ;  /* 0x0000000334347819 */ /* 0x000fc400000012ff */
[----:B------:R-:W-:Y:S02]  /*1ebe0*/  SHF.R.U64 R56, R56, 0x3, RZ ;  /* 0x0000000338387819 */ /* 0x000fe400000012ff */
[----:B------:R-:W-:Y:S02]  /*1ebf0*/  SHF.R.U64 R60, R60, 0x3, RZ ;  /* 0x000000033c3c7819 */ /* 0x000fe400000012ff */
[----:B------:R-:W-:Y:S02]  /*1ec00*/  SHF.R.U64 R3, R3, 0x3, RZ ;  /* 0x0000000303037819 */ /* 0x000fe400000012ff */
[----:B------:R-:W-:Y:S01]  /*1ec10*/  LOP3.LUT R48, R48, R49, RZ, 0x3c, !PT ;  /* 0x0000003130307212 */ /* 0x000fe200078e3cff */
[--C-:B------:R-:W-:Y:S01]  /*1ec20*/  IMAD.X R49, RZ, RZ, R5.reuse, P0 ;  /* 0x000000ffff317224 */ /* 0x100fe200000e0605 */
[----:B------:R-:W-:Y:S01]  /*1ec30*/  LOP3.LUT R52, R52, R53, RZ, 0x3c, !PT ;  /* 0x0000003534347212 */ /* 0x000fe200078e3cff */
[----:B------:R-:W-:Y:S01]  /*1ec40*/  IMAD.X R53, RZ, RZ, R5, P1 ;  /* 0x000000ffff357224 */ /* 0x000fe200008e0605 */
[----:B------:R-:W-:-:S02]  /*1ec50*/  LOP3.LUT R56, R56, R57, RZ, 0x3c, !PT ;  /* 0x0000003938387212 */ /* 0x000fc400078e3cff */
[----:B------:R-:W-:Y:S01]  /*1ec60*/  LOP3.LUT R60, R60, R61, RZ, 0x3c, !PT ;  /* 0x0000003d3c3c7212 */ /* 0x000fe200078e3cff */
[----:B------:R-:W-:Y:S01]  /*1ec70*/  IMAD.X R61, RZ, RZ, R5, P4 ;  /* 0x000000ffff3d7224 */ /* 0x000fe200020e0605 */
[----:B------:R-:W-:Y:S01]  /*1ec80*/  IADD3.X R57, RZ, R5, RZ, P3, !PT ;  /* 0x00000005ff397210 */ /* 0x000fe20001ffe4ff */
[----:B------:R-:W-:Y:S01]  /*1ec90*/  IMAD.MOV.U32 R9, RZ, RZ, R12 ;  /* 0x000000ffff097224 */ /* 0x000fe200078e000c */
[C---:B------:R-:W-:Y:S01]  /*1eca0*/  IADD3 R69, P0, R4.reuse, 0xb000, RZ ;  /* 0x0000b00004457810 */ /* 0x040fe20007f1e0ff */
[----:B------:R-:W5:Y:S01]  /*1ecb0*/  LD.E.128 R48, desc[UR36][R48.64] ;  /* 0x0000002430307980 */ /* 0x000f62000c101d00 */
[C---:B------:R-:W-:Y:S02]  /*1ecc0*/  IADD3 R73, P1, R4.reuse, 0xc000, RZ ;  /* 0x0000c00004497810 */ /* 0x040fe40007f3e0ff */
[C---:B------:R-:W-:Y:S01]  /*1ecd0*/  IADD3 R77, P3, R4.reuse, 0xd000, RZ ;  /* 0x0000d000044d7810 */ /* 0x040fe20007f7e0ff */
[----:B------:R-:W5:Y:S01]  /*1ece0*/  LD.E.128 R52, desc[UR36][R52.64] ;  /* 0x0000002434347980 */ /* 0x000f62000c101d00 */
[----:B------:R-:W-:-:S02]  /*1ecf0*/  IADD3 R81, P4, R4, 0xe000, RZ ;  /* 0x0000e00004517810 */ /* 0x000fc40007f9e0ff */
[----:B------:R-:W-:Y:S01]  /*1ed00*/  LOP3.LUT R84, R3, R6, RZ, 0x3c, !PT ;  /* 0x0000000603547212 */ /* 0x000fe200078e3cff */
[----:B------:R-:W-:Y:S01]  /*1ed10*/  IMAD.WIDE.U32 R2, R2, UR4, RZ ;  /* 0x0000000402027c25 */ /* 0x000fe2000f8e00ff */
[----:B------:R-:W-:Y:S01]  /*1ed20*/  LOP3.LUT R68, R69, 0x380, RZ, 0xc0, !PT ;  /* 0x0000038045447812 */ /* 0x000fe200078ec0ff */
[----:B------:R-:W-:Y:S01]  /*1ed30*/  ULDC.64 UR4, c[0x0][0xae8] ;  /* 0x0002ba0000047ab9 */ /* 0x000fe20000000a00 */
[----:B------:R-:W-:Y:S01]  /*1ed40*/  LOP3.LUT R72, R73, 0x380, RZ, 0xc0, !PT ;  /* 0x0000038049487812 */ /* 0x000fe200078ec0ff */
[----:B------:R-:W-:Y:S01]  /*1ed50*/  IMAD.IADD R3, R3, 0x1, R11 ;  /* 0x0000000103037824 */ /* 0x000fe200078e020b */
[----:B------:R-:W-:Y:S01]  /*1ed60*/  LOP3.LUT R76, R77, 0x380, RZ, 0xc0, !PT ;  /* 0x000003804d4c7812 */ /* 0x000fe200078ec0ff */
[----:B------:R-:W5:Y:S01]  /*1ed70*/  LD.E.128 R56, desc[UR36][R56.64] ;  /* 0x0000002438387980 */ /* 0x000f62000c101d00 */
[----:B------:R-:W-:Y:S01]  /*1ed80*/  LOP3.LUT R80, R81, 0x380, RZ, 0xc0, !PT ;  /* 0x0000038051507812 */ /* 0x000fe200078ec0ff */
[----:B------:R-:W-:Y:S01]  /*1ed90*/  IMAD.WIDE.U32 R2, R188, UR4, R2 ;  /* 0x00000004bc027c25 */ /* 0x000fe2000f8e0002 */
[----:B------:R-:W-:Y:S01]  /*1eda0*/  SHF.R.U64 R68, R68, 0x3, RZ ;  /* 0x0000000344447819 */ /* 0x000fe200000012ff */
[----:B------:R-:W5:Y:S01]  /*1edb0*/  LD.E.128 R60, desc[UR36][R60.64] ;  /* 0x000000243c3c7980 */ /* 0x000f62000c101d00 */
[----:B------:R-:W-:-:S02]  /*1edc0*/  SHF.R.U64 R72, R72, 0x3, RZ ;  /* 0x0000000348487819 */ /* 0x000fc400000012ff */
[----:B------:R-:W-:Y:S01]  /*1edd0*/  SHF.R.U64 R76, R76, 0x3, RZ ;  /* 0x000000034c4c7819 */ /* 0x000fe200000012ff */
[----:B------:R-:W5:Y:S01]  /*1ede0*/  LD.E.128 R84, desc[UR36][R84.64] ;  /* 0x0000002454547980 */ /* 0x000f62000c101d00 */
[----:B------:R-:W-:Y:S02]  /*1edf0*/  SHF.R.U64 R80, R80, 0x3, RZ ;  /* 0x0000000350507819 */ /* 0x000fe400000012ff */
[----:B------:R-:W-:Y:S01]  /*1ee00*/  SHF.R.S32.HI R11, RZ, 0x1f, R0 ;  /* 0x0000001fff0b7819 */ /* 0x000fe20000011400 */
        /* <DEDUP_REMOVED lines=10> */
[----:B------:R-:W-:Y:S01]  /*1eeb0*/  ULDC.64 UR4, c[0x0][0xaf0] ;  /* 0x0002bc0000047ab9 */ /* 0x000fe20000000a00 */
[----:B0-----:R-:W-:Y:S01]  /*1eec0*/  @P2 SHF.R.U32.HI R9, RZ, R13, R8 ;  /* 0x0000000dff092219 */ /* 0x001fe20000011608 */
[----:B------:R-:W-:Y:S01]  /*1eed0*/  IMAD R11, R11, UR4, RZ ;  /* 0x000000040b0b7c24 */ /* 0x000fe2000f8e02ff */
[----:B------:R-:W5:Y:S01]  /*1eee0*/  LD.E.128 R68, desc[UR36][R68.64] ;  /* 0x0000002444447980 */ /* 0x000f62000c101d00 */
[----:B------:R-:W-:-:S03]  /*1eef0*/  IMAD.WIDE.U32 R2, R0, UR4, R2 ;  /* 0x0000000400027c25 */ /* 0x000fc6000f8e0002 */
[----:B------:R-:W5:Y:S01]  /*1ef00*/  LD.E.128 R4, desc[UR36][R4.64] ;  /* 0x0000002404047980 */ /* 0x000f62000c101d00 */
[----:B------:R-:W-:Y:S01]  /*1ef10*/  IMAD R11, R0, UR5, R11 ;  /* 0x00000005000b7c24 */ /* 0x000fe2000f8e020b */
[--C-:B------:R-:W-:Y:S02]  /*1ef20*/  SHF.R.S32.HI R0, RZ, 0x1f, R9.reuse ;  /* 0x0000001fff007819 */ /* 0x100fe40000011409 */
[----:B------:R-:W5:Y:S01]  /*1ef30*/  LD.E.128 R72, desc[UR36][R72.64] ;  /* 0x0000002448487980 */ /* 0x000f62000c101d00 */
[----:B------:R-:W-:Y:S01]  /*1ef40*/  IMAD.MOV R10, RZ, RZ, -R9 ;  /* 0x000000ffff0a7224 */ /* 0x000fe200078e0a09 */
[----:B------:R-:W-:Y:S02]  /*1ef50*/  ULDC.64 UR4, c[0x0][0xae0] ;  /* 0x0002b80000047ab9 */ /* 0x000fe40000000a00 */
        /* <DEDUP_REMOVED lines=8> */
[----:B------:R-:W-:-:S02]  /*1efe0*/  IMAD.IADD R3, R3, 0x1, R11 ;  /* 0x0000000103037824 */ /* 0x000fc400078e020b */
[----:B------:R-:W-:Y:S02]  /*1eff0*/  IMAD R8, R0, UR4, RZ ;  /* 0x0000000400087c24 */ /* 0x000fe4000f8e02ff */
[----:B------:R-:W-:Y:S02]  /*1f000*/  IMAD R99, R99, R10, R12 ;  /* 0x0000000a63637224 */ /* 0x000fe400078e020c */
[----:B------:R-:W-:-:S04]  /*1f010*/  IMAD.WIDE.U32 R2, R9, UR4, R2 ;  /* 0x0000000409027c25 */ /* 0x000fc8000f8e0002 */
[----:B------:R-:W-:Y:S01]  /*1f020*/  IMAD R9, R9, UR5, R8 ;  /* 0x0000000509097c24 */ /* 0x000fe2000f8e0208 */
[----:B------:R-:W-:Y:S01]  /*1f030*/  SHF.R.S32.HI R8, RZ, 0x1f, R99 ;  /* 0x0000001fff087819 */ /* 0x000fe20000011463 */
[----:B------:R-:W-:Y:S01]  /*1f040*/  ULDC.64 UR4, c[0x0][0xad8] ;  /* 0x0002b60000047ab9 */ /* 0x000fe20000000a00 */
[----:B------:R-:W-:Y:S02]  /*1f050*/  VIADD R0, R22, 0x28420 ;  /* 0x0002842016007836 */ /* 0x000fe40000000000 */
[----:B------:R-:W-:Y:S02]  /*1f060*/  IMAD.IADD R3, R3, 0x1, R9 ;  /* 0x0000000103037824 */ /* 0x000fe400078e0209 */
[----:B------:R-:W-:Y:S01]  /*1f070*/  IMAD R8, R8, UR4, RZ ;  /* 0x0000000408087c24 */ /* 0x000fe2000f8e02ff */
[----:B------:R-:W-:Y:S01]  /*1f080*/  PRMT R0, RZ, 0x654, R0 ;  /* 0x00000654ff007816 */ /* 0x000fe20000000000 */
[----:B------:R-:W-:-:S04]  /*1f090*/  IMAD.WIDE.U32 R2, R99, UR4, R2 ;  /* 0x0000000463027c25 */ /* 0x000fc8000f8e0002 */
[----:B------:R-:W-:Y:S01]  /*1f0a0*/  IMAD R99, R99, UR5, R8 ;  /* 0x0000000563637c24 */ /* 0x000fe2000f8e0208 */
[----:B------:R-:W-:Y:S01]  /*1f0b0*/  ULDC.64 UR4, c[0x0][0xa80] ;  /* 0x0002a00000047ab9 */ /* 0x000fe20000000a00 */
[----:B0-----:R0:W-:Y:S02]  /*1f0c0*/  SYNCS.ARRIVE.TRANS64.RED.A1T0 RZ, [R0+URZ], RZ ;  /* 0x000000ff00ff79a7 */ /* 0x0011e4000810043f */
[----:B------:R-:W-:Y:S01]  /*1f0d0*/  IMAD.IADD R3, R3, 0x1, R99 ;  /* 0x0000000103037824 */ /* 0x000fe200078e0263 */
[----:B0-----:R-:W-:Y:S01]  /*1f0e0*/  LEA R0, P0, R2, UR4, 0x1 ;  /* 0x0000000402007c11 */ /* 0x001fe2000f8008ff */
[----:B------:R-:W-:-:S03]  /*1f0f0*/  UMOV UR4, 0xffffffff ;  /* 0xffffffff00047882 */ /* 0x000fc60000000000 */
[----:B------:R-:W-:Y:S02]  /*1f100*/  LEA.HI.X R20, R2, UR5, R3, 0x1, P0 ;  /* 0x0000000502147c11 */ /* 0x000fe400080f0c03 */
[----:B------:R-:W-:Y:S01]  /*1f110*/  IADD3 R201, R187, R201, RZ ;  /* 0x000000c9bbc97210 */ /* 0x000fe20007ffe0ff */
[----:B------:R-:W-:Y:S06]  /*1f120*/  BRA.DIV UR4, `(.L_x_1997) ;  /* 0x0000011604687947 */ /* 0x000fec000b800000 */
[----:B------:R0:W1:Y:S04]  /*1f130*/  SHFL.IDX PT, R21, R20, RZ, 0x181f ;  /* 0x00181fff14157589 */ /* 0x00006800000e0000 */
[----:B------:R0:W2:Y:S02]  /*1f140*/  SHFL.IDX PT, R14, R0, RZ, 0x181f ;  /* 0x00181fff000e7589 */ /* 0x0000a400000e0000 */
.L_x_2392:
[----:B------:R-:W-:Y:S01]  /*1f150*/  ISETP.GE.AND P0, PT, R201, R32, PT ;  /* 0x00000020c900720c */ /* 0x000fe20003f06270 */
[----:B------:R-:W-:-:S12]  /*1f160*/  BSSY B1, `(.L_x_1998) ;  /* 0x0000013000017945 */ /* 0x000fd80003800000 */
[----:B------:R-:W-:Y:S05]  /*1f170*/  @P0 BRA `(.L_x_1999) ;  /* 0x0000000000440947 */ /* 0x000fea0003800000 */
[----:B------:R-:W-:Y:S02]  /*1f180*/  ULDC UR4, c[0x0][0xac8] ;  /* 0x0002b20000047ab9 */ /* 0x000fe40000000800 */
[----:B------:R-:W-:Y:S02]  /*1f190*/  ISETP.GE.AND P3, PT, R18, UR4, PT ;  /* 0x0000000412007c0c */ /* 0x000fe4000bf66270 */
[----:B------:R-:W-:Y:S02]  /*1f1a0*/  ISETP.GE.AND P2, PT, R190, UR4, PT ;  /* 0x00000004be007c0c */ /* 0x000fe4000bf46270 */
[----:B------:R-:W-:Y:S02]  /*1f1b0*/  ISETP.GE.AND P1, PT, R210, UR4, PT ;  /* 0x00000004d2007c0c */ /* 0x000fe4000bf26270 */
[----:B------:R-:W-:-:S07]  /*1f1c0*/  ISETP.GE.AND P0, PT, R211, UR4, PT ;  /* 0x00000004d3007c0c */ /* 0x000fce000bf06270 */
[-C--:B--2---:R-:W-:Y:S02]  /*1f1d0*/  @!P3 LEA R2, P5, R18, R14.reuse, 0x1 ;  /* 0x0000000e1202b211 */ /* 0x084fe400078a08ff */
[-C--:B------:R-:W-:Y:S02]  /*1f1e0*/  @!P2 LEA R8, P4, R190, R14.reuse, 0x1 ;  /* 0x0000000ebe08a211 */ /* 0x080fe400078808ff */
[-C--:B-1----:R-:W-:Y:S02]  /*1f1f0*/  @!P3 LEA.HI.X R3, R18, R21.reuse, R19, 0x1, P5 ;  /* 0x000000151203b211 */ /* 0x082fe400028f0c13 */
[-C--:B------:R-:W-:Y:S02]  /*1f200*/  @!P1 LEA R10, P5, R210, R14.reuse, 0x1 ;  /* 0x0000000ed20a9211 */ /* 0x080fe400078a08ff */
[----:B------:R-:W-:Y:S01]  /*1f210*/  @!P2 LEA.HI.X R9, R190, R21, R214, 0x1, P4 ;  /* 0x00000015be09a211 */ /* 0x000fe200020f0cd6 */
[----:B-----5:R3:W-:Y:S01]  /*1f220*/  @!P3 ST.E.128 desc[UR36][R2.64], R4 ;  /* 0x000000040200b985 */ /* 0x0207e2000c101d24 */
[----:B------:R-:W-:-:S02]  /*1f230*/  @!P0 LEA R12, P4, R211, R14, 0x1 ;  /* 0x0000000ed30c8211 */ /* 0x000fc400078808ff */
[-C--:B------:R-:W-:Y:S01]  /*1f240*/  @!P1 LEA.HI.X R11, R210, R21.reuse, R219, 0x1, P5 ;  /* 0x00000015d20b9211 */ /* 0x080fe200028f0cdb */
[----:B------:R3:W-:Y:S01]  /*1f250*/  @!P2 ST.E.128 desc[UR36][R8.64], R40 ;  /* 0x000000280800a985 */ /* 0x0007e2000c101d24 */
[----:B------:R-:W-:-:S03]  /*1f260*/  @!P0 LEA.HI.X R13, R211, R21, R218, 0x1, P4 ;  /* 0x00000015d30d8211 */ /* 0x000fc600020f0cda */
[----:B------:R3:W-:Y:S04]  /*1f270*/  @!P1 ST.E.128 desc[UR36][R10.64], R56 ;  /* 0x000000380a009985 */ /* 0x0007e8000c101d24 */
[----:B------:R3:W-:Y:S02]  /*1f280*/  @!P0 ST.E.128 desc[UR36][R12.64], R72 ;  /* 0x000000480c008985 */ /* 0x0007e4000c101d24 */
.L_x_1999:
[----:B------:R-:W-:Y:S05]  /*1f290*/  BSYNC B1 ;  /* 0x0000000000017941 */ /* 0x000fea0003800000 */
.L_x_1998:
[----:B------:R-:W-:-:S03]  /*1f2a0*/  UMOV UR4, 0xffffffff ;  /* 0xffffffff00047882 */ /* 0x000fc60000000000 */
[----:B------:R-:W-:Y:S05]  /*1f2b0*/  BRA.DIV UR4, `(.L_x_2000) ;  /* 0x0000011604387947 */ /* 0x000fea000b800000 */
[----:B---3--:R3:W4:Y:S04]  /*1f2c0*/  SHFL.IDX PT, R9, R20, 0x1, 0x181f ;  /* 0x00381f0014097f89 */ /* 0x00872800000e0000 */
[----:B--2---:R3:W2:Y:S02]  /*1f2d0*/  SHFL.IDX PT, R14, R0, 0x1, 0x181f ;  /* 0x00381f00000e7f89 */ /* 0x0046a400000e0000 */
.L_x_2396:
[----:B------:R-:W-:Y:S01]  /*1f2e0*/  VIADD R3, R201, 0x20 ;  /* 0x00000020c9037836 */ /* 0x000fe20000000000 */
[----:B------:R-:W-:Y:S04]  /*1f2f0*/  BSSY B1, `(.L_x_2001) ;  /* 0x0000014000017945 */ /* 0x000fe80003800000 */
[----:B------:R-:W-:-:S13]  /*1f300*/  ISETP.GE.AND P0, PT, R3, R32, PT ;  /* 0x000000200300720c */ /* 0x000fda0003f06270 */
[----:B------:R-:W-:Y:S05]  /*1f310*/  @P0 BRA `(.L_x_2002) ;  /* 0x0000000000440947 */ /* 0x000fea0003800000 */
[----:B------:R-:W-:Y:S02]  /*1f320*/  ULDC UR4, c[0x0][0xac8] ;  /* 0x0002b20000047ab9 */ /* 0x000fe40000000800 */
[----:B------:R-:W-:Y:S02]  /*1f330*/  ISETP.GE.AND P3, PT, R18, UR4, PT ;  /* 0x0000000412007c0c */ /* 0x000fe4000bf66270 */
[----:B------:R-:W-:Y:S02]  /*1f340*/  ISETP.GE.AND P2, PT, R190, UR4, PT ;  /* 0x00000004be007c0c */ /* 0x000fe4000bf46270 */
[----:B------:R-:W-:Y:S02]  /*1f350*/  ISETP.GE.AND P1, PT, R210, UR4, PT ;  /* 0x00000004d2007c0c */ /* 0x000fe4000bf26270 */
[----:B------:R-:W-:-:S07]  /*1f360*/  ISETP.GE.AND P0, PT, R211, UR4, PT ;  /* 0x00000004d3007c0c */ /* 0x000fce000bf06270 */
[-C--:B--2---:R-:W-:Y:S02]  /*1f370*/  @!P3 LEA R2, P5, R18, R14.reuse, 0x1 ;  /* 0x0000000e1202b211 */ /* 0x084fe400078a08ff */
[-C--:B-----5:R-:W-:Y:S02]  /*1f380*/  @!P2 LEA R4, P4, R190, R14.reuse, 0x1 ;  /* 0x0000000ebe04a211 */ /* 0x0a0fe400078808ff */
[-C--:B----4-:R-:W-:Y:S02]  /*1f390*/  @!P3 LEA.HI.X R3, R18, R9.reuse, R19, 0x1, P5 ;  /* 0x000000091203b211 */ /* 0x090fe400028f0c13 */
[-C--:B------:R-:W-:Y:S02]  /*1f3a0*/  @!P1 LEA R6, P5, R210, R14.reuse, 0x1 ;  /* 0x0000000ed2069211 */ /* 0x080fe400078a08ff */
        /* <DEDUP_REMOVED lines=8> */
.L_x_2002:
[----:B------:R-:W-:Y:S05]  /*1f430*/  BSYNC B1 ;  /* 0x0000000000017941 */ /* 0x000fea0003800000 */
.L_x_2001:
[----:B------:R-:W-:-:S03]  /*1f440*/  UMOV UR4, 0xffffffff ;  /* 0xffffffff00047882 */ /* 0x000fc60000000000 */
[----:B------:R-:W-:Y:S05]  /*1f450*/  BRA.DIV UR4, `(.L_x_2003) ;  /* 0x0000011604187947 */ /* 0x000fea000b800000 */
[----:B--2-4-:R2:W4:Y:S04]  /*1f460*/  SHFL.IDX PT, R9, R20, 0x2, 0x181f ;  /* 0x00581f0014097f89 */ /* 0x01452800000e0000 */
[----:B------:R2:W0:Y:S02]  /*1f470*/  SHFL.IDX PT, R14, R0, 0x2, 0x181f ;  /* 0x00581f00000e7f89 */ /* 0x00042400000e0000 */
.L_x_2400:
        /* <DEDUP_REMOVED lines=9> */
[-C--:B0-----:R-:W-:Y:S02]  /*1f510*/  @!P3 LEA R2, P5, R18, R14.reuse, 0x1 ;  /* 0x0000000e1202b211 */ /* 0x081fe400078a08ff */
        /* <DEDUP_REMOVED lines=11> */
.L_x_2005:
[----:B------:R-:W-:Y:S05]  /*1f5d0*/  BSYNC B1 ;  /* 0x0000000000017941 */ /* 0x000fea0003800000 */
.L_x_2004:
[----:B------:R-:W-:-:S03]  /*1f5e0*/  UMOV UR4, 0xffffffff ;  /* 0xffffffff00047882 */ /* 0x000fc60000000000 */
[----:B------:R-:W-:Y:S05]  /*1f5f0*/  BRA.DIV UR4, `(.L_x_2006) ;  /* 0x0000011204f87947 */ /* 0x000fea000b800000 */
[----:B0---4-:R0:W4:Y:S04]  /*1f600*/  SHFL.IDX PT, R9, R20, 0x3, 0x181f ;  /* 0x00781f0014097f89 */ /* 0x01112800000e0000 */
[----:B------:R0:W0:Y:S02]  /*1f610*/  SHFL.IDX PT, R14, R0, 0x3, 0x181f ;  /* 0x00781f00000e7f89 */ /* 0x00002400000e0000 */
.L_x_2404:
[----:B------:R-:W-:-:S05]  /*1f620*/  VIADD R3, R201, 0x60 ;  /* 0x00000060c9037836 */ /* 0x000fca0000000000 */
[----:B------:R-:W-:-:S13]  /*1f630*/  ISETP.GE.AND P0, PT, R3, R32, PT ;  /* 0x000000200300720c */ /* 0x000fda0003f06270 */
[----:B------:R-:W-:Y:S05]  /*1f640*/  @P0 BRA `(.L_x_2007) ;  /* 0x0000003000cc0947 */ /* 0x000fea0003800000 */
[----:B------:R-:W-:Y:S02]  /*1f650*/  ULDC UR4, c[0x0][0xac8] ;  /* 0x0002b20000047ab9 */ /* 0x000fe40000000800 */
[----:B------:R-:W-:Y:S02]  /*1f660*/  ISETP.GE.AND P3, PT, R18, UR4, PT ;  /* 0x0000000412007c0c */ /* 0x000fe4000bf66270 */
[----:B------:R-:W-:Y:S02]  /*1f670*/  ISETP.GE.AND P4, PT, R190, UR4, PT ;  /* 0x00000004be007c0c */ /* 0x000fe4000bf86270 */
[----:B------:R-:W-:-:S09]  /*1f680*/  ISETP.GE.AND P5, PT, R210, UR4, PT ;  /* 0x00000004d2007c0c */ /* 0x000fd2000bfa6270 */
[-C--:B0-----:R-:W-:Y:S02]  /*1f690*/  @!P3 LEA R2, P0, R18, R14.reuse, 0x1 ;  /* 0x0000000e1202b211 */ /* 0x081fe400078008ff */
[-C--:B-----5:R-:W-:Y:S02]  /*1f6a0*/  @!P4 LEA R4, P1, R190, R14.reuse, 0x1 ;  /* 0x0000000ebe04c211 */ /* 0x0a0fe400078208ff */
[----:B------:R-:W-:Y:S02]  /*1f6b0*/  @!P5 LEA R6, P2, R210, R14, 0x1 ;  /* 0x0000000ed206d211 */ /* 0x000fe400078408ff */
[-C--:B----4-:R-:W-:Y:S02]  /*1f6c0*/  @!P3 LEA.HI.X R3, R18, R9.reuse, R19, 0x1, P0 ;  /* 0x000000091203b211 */ /* 0x090fe400000f0c13 */
[-C--:B------:R-:W-:Y:S02]  /*1f6d0*/  @!P4 LEA.HI.X R5, R190, R9.reuse, R214, 0x1, P1 ;  /* 0x00000009be05c211 */ /* 0x080fe400008f0cd6 */
[----:B------:R-:W-:Y:S01]  /*1f6e0*/  @!P5 LEA.HI.X R7, R210, R9, R219, 0x1, P2 ;  /* 0x00000009d207d211 */ /* 0x000fe200010f0cdb */
[----:B------:R0:W-:Y:S01]  /*1f6f0*/  @!P3 ST.E.128 desc[UR36][R2.64], R36 ;  /* 0x000000240200b985 */ /* 0x0001e2000c101d24 */
[----:B------:R-:W-:-:S03]  /*1f700*/  ISETP.GE.AND P0, PT, R211, UR4, PT ;  /* 0x00000004d3007c0c */ /* 0x000fc6000bf06270 */
[----:B------:R0:W-:Y:S04]  /*1f710*/  @!P4 ST.E.128 desc[UR36][R4.64], R52 ;  /* 0x000000340400c985 */ /* 0x0001e8000c101d24 */
[----:B------:R0:W-:Y:S06]  /*1f720*/  @!P5 ST.E.128 desc[UR36][R6.64], R68 ;  /* 0x000000440600d985 */ /* 0x0001ec000c101d24 */
[----:B------:R-:W-:Y:S05]  /*1f730*/  @P0 BRA `(.L_x_2007) ;  /* 0x0000003000900947 */ /* 0x000fea0003800000 */
[----:B------:R-:W-:-:S04]  /*1f740*/  LEA R14, P0, R211, R14, 0x1 ;  /* 0x0000000ed30e7211 */ /* 0x000fc800078008ff */
[----:B------:R-:W-:-:S05]  /*1f750*/  LEA.HI.X R15, R211, R9, R218, 0x1, P0 ;  /* 0x00000009d30f7211 */ /* 0x000fca00000f0cda */
[----:B------:R4:W-:Y:S01]  /*1f760*/  ST.E.128 desc[UR36][R14.64], R84 ;  /* 0x000000540e007985 */ /* 0x0009e2000c101d24 */
[----:B------:R-:W-:Y:S05]  /*1f770*/  BRA `(.L_x_2007) ;  /* 0x0000003000807947 */ /* 0x000fea0003800000 */
.L_x_1996:
        /* <DEDUP_REMOVED lines=22> */
[----:B------:R-:W-:Y:S02]  /*1f8e0*/  IMAD.MOV R0, RZ, RZ, -R14 ;  /* 0x000000ffff007224 */ /* 0x000fe400078e0a0e */
[----:B------:R-:W-:Y:S01]  /*1f8f0*/  IMAD.IADD R13, R13, 0x1, R2 ;  /* 0x000000010d0d7824 */ /* 0x000fe200078e0202 */
[----:B------:R-:W-:Y:S01]  /*1f900*/  SHF.R.S32.HI R2, RZ, 0x1f, R14 ;  /* 0x0000001fff027819 */ /* 0x000fe2000001140e */
        /* <DEDUP_REMOVED lines=21> */
.L_x_2407:
[----:B------:R-:W-:Y:S01]  /*1fa60*/  ISETP.GE.AND P0, PT, R34, R32, PT ;  /* 0x000000202200720c */ /* 0x000fe20003f06270 */
[----:B------:R-:W-:-:S12]  /*1fa70*/  BSSY B1, `(.L_x_2009) ;  /* 0x0000113000017945 */ /* 0x000fd80003800000 */
[----:B------:R-:W-:Y:S05]  /*1fa80*/  @P0 BRA `(.L_x_2010) ;  /* 0x0000001000440947 */ /* 0x000fea0003800000 */
[----:B------:R-:W-:Y:S01]  /*1fa90*/  ULDC UR4, c[0x0][0xac8] ;  /* 0x0002b20000047ab9 */ /* 0x000fe20000000800 */
[----:B------:R-:W-:Y:S01]  /*1faa0*/  SHF.R.S32.HI R14, RZ, 0x1f, R191 ;  /* 0x0000001fff0e7819 */ /* 0x000fe200000114bf */
[C---:B------:R-:W-:Y:S01]  /*1fab0*/  VIADD R25, R191.reuse, 0x8 ;  /* 0x00000008bf197836 */ /* 0x040fe20000000000 */
[C---:B------:R-:W-:Y:S01]  /*1fac0*/  ISETP.GE.AND P0, PT, R191.reuse, UR4, PT ;  /* 0x00000004bf007c0c */ /* 0x040fe2000bf06270 */
[C---:B------:R-:W-:Y:S02]  /*1fad0*/  VIADD R35, R191.reuse, 0x8 ;  /* 0x00000008bf237836 */ /* 0x040fe40000000000 */
[C---:B------:R-:W-:Y:S02]  /*1fae0*/  VIADD R59, R191.reuse, 0x10 ;  /* 0x00000010bf3b7836 */ /* 0x040fe40000000000 */
[C---:B------:R-:W-:Y:S01]  /*1faf0*/  VIADD R63, R191.reuse, 0x10 ;  /* 0x00000010bf3f7836 */ /* 0x040fe20000000000 */
[----:B------:R-:W-:Y:S01]  /*1fb00*/  SHF.R.S32.HI R35, RZ, 0x1f, R35 ;  /* 0x0000001fff237819 */ /* 0x000fe20000011423 */
[----:B------:R-:W-:-:S02]  /*1fb10*/  VIADD R34, R191, 0x40 ;  /* 0x00000040bf227836 */ /* 0x000fc40000000000 */
[C---:B------:R-:W-:Y:S01]  /*1fb20*/  VIADD R86, R191.reuse, 0x58 ;  /* 0x00000058bf567836 */ /* 0x040fe20000000000 */
[----:B------:R-:W-:Y:S01]  /*1fb30*/  SHF.R.S32.HI R63, RZ, 0x1f, R63 ;  /* 0x0000001fff3f7819 */ /* 0x000fe2000001143f */
[C---:B------:R-:W-:Y:S02]  /*1fb40*/  VIADD R82, R191.reuse, 0x70 ;  /* 0x00000070bf527836 */ /* 0x040fe40000000000 */
[C---:B--2---:R-:W-:Y:S01]  /*1fb50*/  @!P0 LEA R12, P1, R191.reuse, R11, 0x2 ;  /* 0x0000000bbf0c8211 */ /* 0x044fe200078210ff */
[----:B------:R-:W-:Y:S01]  /*1fb60*/  @!P0 IMAD.MOV.U32 R15, RZ, RZ, R126 ;  /* 0x000000ffff0f8224 */ /* 0x000fe200078e007e */
[----:B------:R-:W-:Y:S01]  /*1fb70*/  SHF.R.S32.HI R86, RZ, 0x1f, R86 ;  /* 0x0000001fff567819 */ /* 0x000fe20000011456 */
[C---:B------:R-:W-:Y:S01]  /*1fb80*/  VIADD R90, R191.reuse, 0x60 ;  /* 0x00000060bf5a7836 */ /* 0x040fe20000000000 */
[----:B-1----:R-:W-:Y:S01]  /*1fb90*/  @!P0 LEA.HI.X R13, R191, R24, R14, 0x2, P1 ;  /* 0x00000018bf0d8211 */ /* 0x002fe200008f140e */
[----:B------:R-:W-:-:S03]  /*1fba0*/  @!P0 IMAD.MOV.U32 R14, RZ, RZ, R125 ;  /* 0x000000ffff0e8224 */ /* 0x000fc600078e007d */
[----:B------:R-:W-:Y:S02]  /*1fbb0*/  SHF.R.S32.HI R90, RZ, 0x1f, R90 ;  /* 0x0000001fff5a7819 */ /* 0x000fe4000001145a */
[----:B------:R1:W-:Y:S01]  /*1fbc0*/  @!P0 ST.E.64 desc[UR36][R12.64], R14 ;  /* 0x0000000e0c008985 */ /* 0x0003e2000c101b24 */
[----:B------:R-:W-:-:S13]  /*1fbd0*/  ISETP.GE.AND P0, PT, R25, UR4, PT ;  /* 0x0000000419007c0c */ /* 0x000fda000bf06270 */
[C---:B-1----:R-:W-:Y:S01]  /*1fbe0*/  @!P0 LEA R12, P1, R25.reuse, R11, 0x2 ;  /* 0x0000000b190c8211 */ /* 0x042fe200078210ff */
[----:B------:R-:W-:Y:S01]  /*1fbf0*/  @!P0 IMAD.MOV.U32 R15, RZ, RZ, R124 ;  /* 0x000000ffff0f8224 */ /* 0x000fe200078e007c */
[----:B------:R-:W-:Y:S02]  /*1fc00*/  @!P0 MOV R14, R122 ;  /* 0x0000007a000e8202 */ /* 0x000fe40000000f00 */
[----:B------:R-:W-:Y:S01]  /*1fc10*/  @!P0 LEA.HI.X R13, R25, R24, R35, 0x2, P1 ;  /* 0x00000018190d8211 */ /* 0x000fe200008f1423 */
[C---:B------:R-:W-:Y:S02]  /*1fc20*/  VIADD R25, R191.reuse, 0x18 ;  /* 0x00000018bf197836 */ /* 0x040fe40000000000 */
[----:B------:R-:W-:Y:S02]  /*1fc30*/  VIADD R35, R191, 0x20 ;  /* 0x00000020bf237836 */ /* 0x000fe40000000000 */
[----:B------:R1:W-:Y:S01]  /*1fc40*/  @!P0 ST.E.64 desc[UR36][R12.64], R14 ;  /* 0x0000000e0c008985 */ /* 0x0003e2000c101b24 */
[----:B------:R-:W-:-:S02]  /*1fc50*/  ISETP.GE.AND P0, PT, R59, UR4, PT ;  /* 0x000000043b007c0c */ /* 0x000fc4000bf06270 */
[----:B------:R-:W-:-:S11]  /*1fc60*/  ISETP.GE.AND P1, PT, R25, UR4, PT ;  /* 0x0000000419007c0c */ /* 0x000fd6000bf26270 */
[C---:B-1----:R-:W-:Y:S01]  /*1fc70*/  @!P0 LEA R12, P2, R59.reuse, R11, 0x2 ;  /* 0x0000000b3b0c8211 */ /* 0x042fe200078410ff */
[----:B------:R-:W-:Y:S02]  /*1fc80*/  @!P0 IMAD.MOV.U32 R14, RZ, RZ, R118 ;  /* 0x000000ffff0e8224 */ /* 0x000fe400078e0076 */
[----:B------:R-:W-:Y:S01]  /*1fc90*/  @!P0 IMAD.MOV.U32 R15, RZ, RZ, R121 ;  /* 0x000000ffff0f8224 */ /* 0x000fe200078e0079 */
[----:B------:R-:W-:Y:S01]  /*1fca0*/  @!P0 LEA.HI.X R13, R59, R24, R63, 0x2, P2 ;  /* 0x000000183b0d8211 */ /* 0x000fe200010f143f */
[C---:B------:R-:W-:Y:S02]  /*1fcb0*/  VIADD R63, R191.reuse, 0x18 ;  /* 0x00000018bf3f7836 */ /* 0x040fe40000000000 */
[----:B------:R-:W-:Y:S02]  /*1fcc0*/  VIADD R59, R191, 0x28 ;  /* 0x00000028bf3b7836 */ /* 0x000fe40000000000 */
[----:B------:R1:W-:Y:S01]  /*1fcd0*/  @!P0 ST.E.64 desc[UR36][R12.64], R14 ;  /* 0x0000000e0c008985 */ /* 0x0003e2000c101b24 */
[----:B------:R-:W-:-:S02]  /*1fce0*/  ISETP.GE.AND P0, PT, R35, UR4, PT ;  /* 0x0000000423007c0c */ /* 0x000fc4000bf06270 */
[----:B------:R-:W-:Y:S02]  /*1fcf0*/  SHF.R.S32.HI R63, RZ, 0x1f, R63 ;  /* 0x0000001fff3f7819 */ /* 0x000fe4000001143f */
[C---:B-1----:R-:W-:Y:S01]  /*1fd00*/  @!P1 LEA R12, P2, R25.reuse, R11, 0x2 ;  /* 0x0000000b190c9211 */ /* 0x042fe200078410ff */
[----:B------:R-:W-:Y:S02]  /*1fd10*/  @!P1 IMAD.MOV.U32 R14, RZ, RZ, R115 ;  /* 0x000000ffff0e9224 */ /* 0x000fe400078e0073 */
[----:B------:R-:W-:Y:S01]  /*1fd20*/  @!P1 IMAD.MOV.U32 R15, RZ, RZ, R117 ;  /* 0x000000ffff0f9224 */ /* 0x000fe200078e0075 */
[----:B------:R-:W-:Y:S01]  /*1fd30*/  @!P1 LEA.HI.X R13, R25, R24, R63, 0x2, P2 ;  /* 0x00000018190d9211 */ /* 0x000fe200010f143f */
[C---:B------:R-:W-:Y:S02]  /*1fd40*/  VIADD R63, R191.reuse, 0x20 ;  /* 0x00000020bf3f7836 */ /* 0x040fe40000000000 */
[----:B------:R-:W-:Y:S02]  /*1fd50*/  VIADD R25, R191, 0x30 ;  /* 0x00000030bf197836 */ /* 0x000fe40000000000 */
[----:B------:R1:W-:Y:S01]  /*1fd60*/  @!P1 ST.E.64 desc[UR36][R12.64], R14 ;  /* 0x0000000e0c009985 */ /* 0x0003e2000c101b24 */
[----:B------:R-:W-:-:S02]  /*1fd70*/  SHF.R.S32.HI R63, RZ, 0x1f, R63 ;  /* 0x0000001fff3f7819 */ /* 0x000fc4000001143f */
[----:B------:R-:W-:Y:S02]  /*1fd80*/  ISETP.GE.AND P1, PT, R59, UR4, PT ;  /* 0x000000043b007c0c */ /* 0x000fe4000bf26270 */
        /* <DEDUP_REMOVED lines=10> */
[----:B------:R-:W-:Y:S01]  /*1fe30*/  @!P1 IMAD.MOV.U32 R14, RZ, RZ, R102 ;  /* 0x000000ffff0e9224 */ /* 0x000fe200078e0066 */
[----:B------:R-:W-:Y:S02]  /*1fe40*/  @!P1 MOV R15, R106 ;  /* 0x0000006a000f9202 */ /* 0x000fe40000000f00 */
        /* <DEDUP_REMOVED lines=19> */
[----:B------:R-:W-:Y:S01]  /*1ff80*/  VIADD R35, R191, 0x40 ;  /* 0x00000040bf237836 */ /* 0x000fe20000000000 */
[----:B------:R-:W-:Y:S01]  /*1ff90*/  ISETP.GE.AND P2, PT, R25, UR4, PT ;  /* 0x0000000419007c0c */ /* 0x000fe2000bf46270 */
[----:B------:R-:W-:Y:S02]  /*1ffa0*/  VIADD R59, R191, 0x58 ;  /* 0x00000058bf3b7836 */ /* 0x000fe40000000000 */
[----:B------:R1:W-:Y:S01]  /*1ffb0*/  @!P1 ST.E.64 desc[UR36][R12.64], R14 ;  /* 0x0000000e0c009985 */ /* 0x0003e2000c101b24 */
[----:B------:R-:W-:-:S02]  /*1ffc0*/  SHF.R.S32.HI R35, RZ, 0x1f, R35 ;  /* 0x0000001fff237819 */ /* 0x000fc40000011423 */
        /* <DEDUP_REMOVED lines=14> */
[----:B------:R-:W-:Y:S01]  /*200b0*/  VIADD R25, R191, 0x60 ;  /* 0x00000060bf197836 */ /* 0x000fe20000000000 */
[----:B------:R-:W-:Y:S01]  /*200c0*/  ISETP.GE.AND P3, PT, R63, UR4, PT ;  /* 0x000000043f007c0c */ /* 0x000fe2000bf66270 */
[----:B------:R-:W-:Y:S02]  /*200d0*/  VIADD R35, R191, 0x50 ;  /* 0x00000050bf237836 */ /* 0x000fe40000000000 */
[----:B------:R1:W-:Y:S01]  /*200e0*/  @!P2 ST.E.64 desc[UR36][R12.64], R14 ;  /* 0x0000000e0c00a985 */ /* 0x0003e2000c101b24 */
[----:B------:R-:W-:-:S02]  /*200f0*/  ISETP.GE.AND P2, PT, R25, UR4, PT ;  /* 0x0000000419007c0c */ /* 0x000fc4000bf46270 */
[----:B------:R-:W-:Y:S02]  /*20100*/  SHF.R.S32.HI R35, RZ, 0x1f, R35 ;  /* 0x0000001fff237819 */ /* 0x000fe40000011423 */
[CC--:B-1----:R-:W-:Y:S02]  /*20110*/  @!P0 LEA R14, P4, R34.reuse, R11.reuse, 0x2 ;  /* 0x0000000b220e8211 */ /* 0x0c2fe400078810ff */
[C---:B------:R-:W-:Y:S02]  /*20120*/  @!P1 LEA R12, P5, R59.reuse, R11, 0x2 ;  /* 0x0000000b3b0c9211 */ /* 0x040fe400078a10ff */
[-C--:B------:R-:W-:Y:S01]  /*20130*/  @!P0 LEA.HI.X R15, R34, R24.reuse, R35, 0x2, P4 ;  /* 0x00000018220f8211 */ /* 0x080fe200020f1423 */
[----:B------:R-:W-:Y:S01]  /*20140*/  @!P0 IMAD.MOV.U32 R34, RZ, RZ, R180 ;  /* 0x000000ffff228224 */ /* 0x000fe200078e00b4 */
[----:B------:R-:W-:Y:S01]  /*20150*/  @!P1 LEA.HI.X R13, R59, R24, R86, 0x2, P5 ;  /* 0x000000183b0d9211 */ /* 0x000fe200028f1456 */
[----:B------:R-:W-:Y:S02]  /*20160*/  @!P0 IMAD.MOV.U32 R35, RZ, RZ, R178 ;  /* 0x000000ffff238224 */ /* 0x000fe400078e00b2 */
[----:B------:R-:W-:-:S02]  /*20170*/  VIADD R59, R191, 0x78 ;  /* 0x00000078bf3b7836 */ /* 0x000fc40000000000 */
[----:B------:R-:W-:Y:S01]  /*20180*/  VIADD R86, R191, 0x68 ;  /* 0x00000068bf567836 */ /* 0x000fe20000000000 */
[----:B------:R1:W-:Y:S01]  /*20190*/  @!P0 ST.E.64 desc[UR36][R14.64], R34 ;  /* 0x000000220e008985 */ /* 0x0003e2000c101b24 */
[----:B------:R-:W-:-:S03]  /*201a0*/  ISETP.GE.AND P0, PT, R82, UR4, PT ;  /* 0x0000000452007c0c */ /* 0x000fc6000bf06270 */
[----:B------:R-:W-:Y:S01]  /*201b0*/  SHF.R.S32.HI R86, RZ, 0x1f, R86 ;  /* 0x0000001fff567819 */ /* 0x000fe20000011456 */
[----:B-1----:R-:W-:Y:S01]  /*201c0*/  @!P1 IMAD.MOV.U32 R34, RZ, RZ, R179 ;  /* 0x000000ffff229224 */ /* 0x002fe200078e00b3 */
[----:B------:R-:W-:Y:S01]  /*201d0*/  @!P2 LEA R14, P4, R25, R11, 0x2 ;  /* 0x0000000b190ea211 */ /* 0x000fe200078810ff */
[----:B------:R-:W-:-:S03]  /*201e0*/  @!P1 IMAD.MOV.U32 R35, RZ, RZ, R177 ;  /* 0x000000ffff239224 */ /* 0x000fc600078e00b1 */
[----:B------:R-:W-:Y:S01]  /*201f0*/  @!P2 LEA.HI.X R15, R25, R24, R90, 0x2, P4 ;  /* 0x00000018190fa211 */ /* 0x000fe200020f145a */
[----:B------:R-:W-:Y:S01]  /*20200*/  VIADD R25, R191, 0x80 ;  /* 0x00000080bf197836 */ /* 0x000fe20000000000 */
[----:B------:R1:W-:Y:S01]  /*20210*/  @!P1 ST.E.64 desc[UR36][R12.64], R34 ;  /* 0x000000220c009985 */ /* 0x0003e2000c101b24 */
[----:B------:R-:W-:Y:S01]  /*20220*/  ISETP.GE.AND P1, PT, R59, UR4, PT ;  /* 0x000000043b007c0c */ /* 0x000fe2000bf26270 */
[----:B------:R-:W-:-:S05]  /*20230*/  VIADD R90, R191, 0x70 ;  /* 0x00000070bf5a7836 */ /* 0x000fca0000000000 */
        /* <DEDUP_REMOVED lines=11> */
[----:B------:R-:W-:Y:S02]  /*202f0*/  @!P3 MOV R35, R173 ;  /* 0x000000ad0023b202 */ /* 0x000fe40000000f00 */
[----:B------:R-:W-:-:S03]  /*20300*/  @!P0 LEA R14, P4, R82, R11, 0x2 ;  /* 0x0000000b520e8211 */ /* 0x000fc600078810ff */
[----:B------:R1:W-:Y:S01]  /*20310*/  @!P3 ST.E.64 desc[UR36][R12.64], R34 ;  /* 0x000000220c00b985 */ /* 0x0003e2000c101b24 */
[----:B------:R-:W-:Y:S01]  /*20320*/  @!P0 LEA.HI.X R15, R82, R24, R90, 0x2, P4 ;  /* 0x00000018520f8211 */ /* 0x000fe200020f145a */
[----:B------:R-:W-:Y:S01]  /*20330*/  VIADD R82, R191, 0x90 ;  /* 0x00000090bf527836 */ /* 0x000fe20000000000 */
[----:B------:R-:W-:Y:S01]  /*20340*/  ISETP.GE.AND P3, PT, R63, UR4, PT ;  /* 0x000000043f007c0c */ /* 0x000fe2000bf66270 */
[----:B------:R-:W-:-:S05]  /*20350*/  VIADD R90, R191, 0x80 ;  /* 0x00000080bf5a7836 */ /* 0x000fca0000000000 */
[----:B------:R-:W-:Y:S01]  /*20360*/  SHF.R.S32.HI R90, RZ, 0x1f, R90 ;  /* 0x0000001fff5a7819 */ /* 0x000fe2000001145a */
[----:B-1----:R-:W-:Y:S01]  /*20370*/  @!P0 IMAD.MOV.U32 R34, RZ, RZ, R172 ;  /* 0x000000ffff228224 */ /* 0x002fe200078e00ac */
[----:B------:R-:W-:Y:S01]  /*20380*/  @!P1 LEA R12, P5, R59, R11, 0x2 ;  /* 0x0000000b3b0c9211 */ /* 0x000fe200078a10ff */
[----:B------:R-:W-:-:S03]  /*20390*/  @!P0 IMAD.MOV.U32 R35, RZ, RZ, R170 ;  /* 0x000000ffff238224 */ /* 0x000fc600078e00aa */
[----:B------:R-:W-:Y:S01]  /*203a0*/  @!P1 LEA.HI.X R13, R59, R24, R86, 0x2, P5 ;  /* 0x000000183b0d9211 */ /* 0x000fe200028f1456 */
[C---:B------:R-:W-:Y:S01]  /*203b0*/  VIADD R59, R191.reuse, 0x98 ;  /* 0x00000098bf3b7836 */ /* 0x040fe20000000000 */
        /* <DEDUP_REMOVED lines=10> */
[----:B------:R-:W-:Y:S02]  /*20460*/  ISETP.GE.AND P1, PT, R59, UR4, PT ;  /* 0x000000043b007c0c */ /* 0x000fe4000bf26270 */
[----:B------:R-:W-:-:S04]  /*20470*/  IADD3 R90, R191, 0x90, RZ ;  /* 0x00000090bf5a7810 */ /* 0x000fc80007ffe0ff */
        /* <DEDUP_REMOVED lines=8> */
[----:B------:R-:W-:Y:S02]  /*20500*/  VIADD R86, R191, 0x98 ;  /* 0x00000098bf567836 */ /* 0x000fe40000000000 */
[----:B------:R-:W-:-:S03]  /*20510*/  ISETP.GE.AND P4, PT, R63, UR4, PT ;  /* 0x000000043f007c0c */ /* 0x000fc6000bf86270 */
[----:B------:R-:W-:Y:S01]  /*20520*/  SHF.R.S32.HI R86, RZ, 0x1f, R86 ;  /* 0x0000001fff567819 */ /* 0x000fe20000011456 */
[----:B-1----:R-:W-:Y:S01]  /*20530*/  @!P3 IMAD.MOV.U32 R34, RZ, RZ, R167 ;  /* 0x000000ffff22b224 */ /* 0x002fe200078e00a7 */
[----:B------:R-:W-:Y:S01]  /*20540*/  @!P0 LEA R14, P5, R82, R11, 0x2 ;  /* 0x0000000b520e8211 */ /* 0x000fe200078a10ff */
[----:B------:R-:W-:-:S03]  /*20550*/  @!P3 IMAD.MOV.U32 R35, RZ, RZ, R165 ;  /* 0x000000ffff23b224 */ /* 0x000fc600078e00a5 */
[----:B------:R-:W-:Y:S01]  /*20560*/  @!P0 LEA.HI.X R15, R82, R24, R90, 0x2, P5 ;  /* 0x00000018520f8211 */ /* 0x000fe200028f145a */
[C---:B------:R-:W-:Y:S01]  /*20570*/  VIADD R90, R191.reuse, 0xa0 ;  /* 0x000000a0bf5a7836 */ /* 0x040fe20000000000 */
[----:B------:R1:W-:Y:S01]  /*20580*/  @!P3 ST.E.64 desc[UR36][R12.64], R34 ;  /* 0x000000220c00b985 */ /* 0x0003e2000c101b24 */
[----:B------:R-:W-:-:S03]  /*20590*/  VIADD R82, R191, 0xb0 ;  /* 0x000000b0bf527836 */ /* 0x000fc60000000000 */
[----:B------:R-:W-:Y:S01]  /*205a0*/  SHF.R.S32.HI R90, RZ, 0x1f, R90 ;  /* 0x0000001fff5a7819 */ /* 0x000fe2000001145a */
[----:B-1----:R-:W-:Y:S01]  /*205b0*/  @!P0 IMAD.MOV.U32 R34, RZ, RZ, R162 ;  /* 0x000000ffff228224 */ /* 0x002fe200078e00a2 */
[----:B------:R-:W-:Y:S01]  /*205c0*/  @!P1 LEA R12, P3, R59, R11, 0x2 ;  /* 0x0000000b3b0c9211 */ /* 0x000fe200078610ff */
[----:B------:R-:W-:-:S03]  /*205d0*/  @!P0 IMAD.MOV.U32 R35, RZ, RZ, R160 ;  /* 0x000000ffff238224 */ /* 0x000fc600078e00a0 */
[----:B------:R-:W-:Y:S01]  /*205e0*/  @!P1 LEA.HI.X R13, R59, R24, R86, 0x2, P3 ;  /* 0x000000183b0d9211 */ /* 0x000fe200018f1456 */
[C---:B------:R-:W-:Y:S01]  /*205f0*/  VIADD R59, R191.reuse, 0xb8 ;  /* 0x000000b8bf3b7836 */ /* 0x040fe20000000000 */
[----:B------:R1:W-:Y:S01]  /*20600*/  @!P0 ST.E.64 desc[UR36][R14.64], R34 ;  /* 0x000000220e008985 */ /* 0x0003e2000c101b24 */
[----:B------:R-:W-:Y:S01]  /*20610*/  VIADD R86, R191, 0xa8 ;  /* 0x000000a8bf567836 */ /* 0x000fe20000000000 */
[----:B------:R-:W-:-:S04]  /*20620*/  ISETP.GE.AND P0, PT, R82, UR4, PT ;  /* 0x0000000452007c0c */ /* 0x000fc8000bf06270 */
        /* <DEDUP_REMOVED lines=8> */
[----:B-1----:R-:W-:Y:S01]  /*206b0*/  @!P2 IMAD.MOV.U32 R34, RZ, RZ, R100 ;  /* 0x000000ffff22a224 */ /* 0x002fe200078e0064 */
[----:B------:R-:W-:Y:S01]  /*206c0*/  @!P4 LEA R12, P5, R63, R11, 0x2 ;  /* 0x0000000b3f0cc211 */ /* 0x000fe200078a10ff */
[----:B------:R-:W-:-:S03]  /*206d0*/  @!P2 IMAD.MOV.U32 R35, RZ, RZ, R96 ;  /* 0x000000ffff23a224 */ /* 0x000fc600078e0060 */
[----:B------:R-:W-:Y:S01]  /*206e0*/  @!P4 LEA.HI.X R13, R63, R24, R86, 0x2, P5 ;  /* 0x000000183f0dc211 */ /* 0x000fe200028f1456 */
[C---:B------:R-:W-:Y:S01]  /*206f0*/  VIADD R86, R191.reuse, 0xb0 ;  /* 0x000000b0bf567836 */ /* 0x040fe20000000000 */
[----:B------:R1:W-:Y:S01]  /*20700*/  @!P2 ST.E.64 desc[UR36][R14.64], R34 ;  /* 0x000000220e00a985 */ /* 0x0003e2000c101b24 */
[----:B------:R-:W-:Y:S01]  /*20710*/  VIADD R63, R191, 0xb8 ;  /* 0x000000b8bf3f7836 */ /* 0x000fe20000000000 */
[----:B------:R-:W-:Y:S02]  /*20720*/  ISETP.GE.AND P2, PT, R25, UR4, PT ;  /* 0x0000000419007c0c */ /* 0x000fe4000bf46270 */
[----:B------:R-:W-:Y:S02]  /*20730*/  SHF.R.S32.HI R86, RZ, 0x1f, R86 ;  /* 0x0000001fff567819 */ /* 0x000fe40000011456 */
[----:B------:R-:W-:Y:S01]  /*20740*/  SHF.R.S32.HI R63, RZ, 0x1f, R63 ;  /* 0x0000001fff3f7819 */ /* 0x000fe2000001143f */
[----:B-1----:R-:W-:Y:S01]  /*20750*/  @!P4 IMAD.MOV.U32 R34, RZ, RZ, R104 ;  /* 0x000000ffff22c224 */ /* 0x002fe200078e0068 */
[----:B------:R-:W-:Y:S01]  /*20760*/  @!P0 LEA R14, P3, R82, R11, 0x2 ;  /* 0x0000000b520e8211 */ /* 0x000fe200078610ff */
[----:B------:R-:W-:-:S03]  /*20770*/  @!P4 IMAD.MOV.U32 R35, RZ, RZ, R92 ;  /* 0x000000ffff23c224 */ /* 0x000fc600078e005c */
[----:B------:R-:W-:Y:S02]  /*20780*/  @!P0 LEA.HI.X R15, R82, R24, R86, 0x2, P3 ;  /* 0x00000018520f8211 */ /* 0x000fe400018f1456 */
[----:B------:R1:W-:Y:S01]  /*20790*/  @!P4 ST.E.64 desc[UR36][R12.64], R34 ;  /* 0x000000220c00c985 */ /* 0x0003e2000c101b24 */
[----:B------:R-:W-:Y:S02]  /*207a0*/  ISETP.GE.AND P4, PT, R228, UR4, PT ;  /* 0x00000004e4007c0c */ /* 0x000fe4000bf86270 */
[----:B------:R-:W-:Y:S02]  /*207b0*/  ISETP.GE.AND P3, PT, R227, UR4, PT ;  /* 0x00000004e3007c0c */ /* 0x000fe4000bf66270 */
[C---:B-1----:R-:W-:Y:S01]  /*207c0*/  @!P1 LEA R12, P5, R59.reuse, R11, 0x2 ;  /* 0x0000000b3b0c9211 */ /* 0x042fe200078a10ff */
[----:B------:R-:W-:Y:S01]  /*207d0*/  @!P0 IMAD.MOV.U32 R35, RZ, RZ, R84 ;  /* 0x000000ffff238224 */ /* 0x000fe200078e0054 */
[----:B------:R-:W-:Y:S02]  /*207e0*/  @!P0 MOV R34, R88 ;  /* 0x0000005800228202 */ /* 0x000fe40000000f00 */
[----:B------:R-:W-:Y:S01]  /*207f0*/  @!P1 LEA.HI.X R13, R59, R24, R63, 0x2, P5 ;  /* 0x000000183b0d9211 */ /* 0x000fe200028f143f */
[----:B------:R-:W-:-:S06]  /*20800*/  VIADD R59, R191, 0xc0 ;  /* 0x000000c0bf3b7836 */ /* 0x000fcc0000000000 */
[-C--:B------:R-:W-:Y:S01]  /*20810*/  @!P3 LEA R108, P5, R227, R11.reuse, 0x2 ;  /* 0x0000000be36cb211 */ /* 0x080fe200078a10ff */
[----:B------:R1:W-:Y:S01]  /*20820*/  @!P0 ST.E.64 desc[UR36][R14.64], R34 ;  /* 0x000000220e008985 */ /* 0x0003e2000c101b24 */
[----:B------:R-:W-:Y:S02]  /*20830*/  SHF.R.S32.HI R63, RZ, 0x1f, R223 ;  /* 0x0000001fff3f7819 */ /* 0x000fe400000114df */
[----:B------:R-:W-:Y:S01]  /*20840*/  SHF.R.S32.HI R59, RZ, 0x1f, R59 ;  /* 0x0000001fff3b7819 */ /* 0x000fe2000001143b */
[----:B-1----:R-:W-:Y:S01]  /*20850*/  @!P1 IMAD.MOV.U32 R14, RZ, RZ, R112 ;  /* 0x000000ffff0e9224 */ /* 0x002fe200078e0070 */
[----:B------:R-:W-:Y:S01]  /*20860*/  @!P2 LEA R34, P0, R25, R11, 0x2 ;  /* 0x0000000b1922a211 */ /* 0x000fe200078010ff */
[----:B------:R-:W-:-:S03]  /*20870*/  @!P1 IMAD.MOV.U32 R15, RZ, RZ, R116 ;  /* 0x000000ffff0f9224 */ /* 0x000fc600078e0074 */
[----:B------:R-:W-:Y:S02]  /*20880*/  @!P2 LEA.HI.X R35, R25, R24, R59, 0x2, P0 ;  /* 0x000000181923a211 */ /* 0x000fe400000f143b */
[----:B------:R1:W-:Y:S01]  /*20890*/  @!P1 ST.E.64 desc[UR36][R12.64], R14 ;  /* 0x0000000e0c009985 */ /* 0x0003e2000c101b24 */
[----:B------:R-:W-:Y:S02]  /*208a0*/  SHF.R.S32.HI R25, RZ, 0x1f, R228 ;  /* 0x0000001fff197819 */ /* 0x000fe400000114e4 */
[----:B------:R-:W-:Y:S02]  /*208b0*/  ISETP.GE.AND P0, PT, R225, UR4, PT ;  /* 0x00000004e1007c0c */ /* 0x000fe4000bf06270 */
[----:B------:R-:W-:Y:S02]  /*208c0*/  SHF.R.S32.HI R59, RZ, 0x1f, R225 ;  /* 0x0000001fff3b7819 */ /* 0x000fe400000114e1 */
[----:B-1----:R-:W-:Y:S01]  /*208d0*/  @!P4 LEA R12, P1, R228, R11, 0x2 ;  /* 0x0000000be40cc211 */ /* 0x002fe200078210ff */
[----:B------:R-:W-:-:S02]  /*208e0*/  @!P2 IMAD.MOV.U32 R14, RZ, RZ, R3 ;  /* 0x000000ffff0ea224 */ /* 0x000fc400078e0003 */
[----:B------:R-:W-:Y:S01]  /*208f0*/  @!P2 IMAD.MOV.U32 R15, RZ, RZ, R4 ;  /* 0x000000ffff0fa224 */ /* 0x000fe200078e0004 */
[-C--:B------:R-:W-:Y:S01]  /*20900*/  @!P4 LEA.HI.X R13, R228, R24.reuse, R25, 0x2, P1 ;  /* 0x00000018e40dc211 */ /* 0x080fe200008f1419 */
[----:B------:R-:W-:Y:S01]  /*20910*/  @!P3 IMAD.MOV.U32 R4, RZ, RZ, R5 ;  /* 0x000000ffff04b224 */ /* 0x000fe200078e0005 */
[----:B------:R-:W-:Y:S01]  /*20920*/  ISETP.GE.AND P1, PT, R224, UR4, PT ;  /* 0x00000004e0007c0c */ /* 0x000fe2000bf26270 */
[----:B------:R-:W-:Y:S01]  /*20930*/  @!P3 IMAD.MOV.U32 R5, RZ, RZ, R6 ;  /* 0x000000ffff05b224 */ /* 0x000fe200078e0006 */
[----:B------:R-:W-:Y:S01]  /*20940*/  SHF.R.S32.HI R25, RZ, 0x1f, R227 ;  /* 0x0000001fff197819 */ /* 0x000fe200000114e3 */
[----:B------:R1:W-:Y:S03]  /*20950*/  @!P2 ST.E.64 desc[UR36][R34.64], R14 ;  /* 0x0000000e2200a985 */ /* 0x0003e6000c101b24 */
[----:B------:R-:W-:Y:S02]  /*20960*/  @!P3 LEA.HI.X R109, R227, R24, R25, 0x2, P5 ;  /* 0x00000018e36db211 */ /* 0x000fe400028f1419 */
[----:B------:R-:W-:-:S02]  /*20970*/  ISETP.GE.AND P5, PT, R222, UR4, PT ;  /* 0x00000004de007c0c */ /* 0x000fc4000bfa6270 */
[----:B------:R-:W-:-:S03]  /*20980*/  SHF.R.S32.HI R25, RZ, 0x1f, R224 ;  /* 0x0000001fff197819 */ /* 0x000fc600000114e0 */
[----:B------:R-:W-:Y:S02]  /*20990*/  @!P1 IMAD.MOV.U32 R6, RZ, RZ, R7 ;  /* 0x000000ffff069224 */ /* 0x000fe400078e0007 */
[----:B------:R-:W-:Y:S02]  /*209a0*/  @!P1 IMAD.MOV.U32 R7, RZ, RZ, R8 ;  /* 0x000000ffff079224 */ /* 0x000fe400078e0008 */
[----:B-1----:R-:W-:Y:S02]  /*209b0*/  @!P4 IMAD.MOV.U32 R14, RZ, RZ, R120 ;  /* 0x000000ffff0ec224 */ /* 0x002fe400078e0078 */
[----:B------:R-:W-:-:S05]  /*209c0*/  @!P4 IMAD.MOV.U32 R15, RZ, RZ, R65 ;  /* 0x000000ffff0fc224 */ /* 0x000fca00078e0041 */
[----:B------:R1:W-:Y:S01]  /*209d0*/  @!P4 ST.E.64 desc[UR36][R12.64], R14 ;  /* 0x0000000e0c00c985 */ /* 0x0003e2000c101b24 */
[----:B------:R-:W-:-:S03]  /*209e0*/  ISETP.GE.AND P4, PT, R223, UR4, PT ;  /* 0x00000004df007c0c */ /* 0x000fc6000bf86270 */
[----:B------:R2:W-:Y:S01]  /*209f0*/  @!P3 ST.E.64 desc[UR36][R108.64], R4 ;  /* 0x000000046c00b985 */ /* 0x0005e2000c101b24 */
[----:B------:R-:W-:Y:S02]  /*20a00*/  ISETP.GE.AND P3, PT, R221, UR4, PT ;  /* 0x00000004dd007c0c */ /* 0x000fe4000bf66270 */
[C---:B-1----:R-:W-:Y:S01]  /*20a10*/  @!P0 LEA R12, P2, R225.reuse, R11, 0x2 ;  /* 0x0000000be10c8211 */ /* 0x042fe200078410ff */
[----:B------:R-:W-:Y:S02]  /*20a20*/  @!P0 IMAD.MOV.U32 R14, RZ, RZ, R69 ;  /* 0x000000ffff0e8224 */ /* 0x000fe400078e0045 */
[----:B------:R-:W-:Y:S01]  /*20a30*/  @!P0 IMAD.MOV.U32 R15, RZ, RZ, R73 ;  /* 0x000000ffff0f8224 */ /* 0x000fe200078e0049 */
[----:B------:R-:W-:-:S07]  /*20a40*/  @!P0 LEA.HI.X R13, R225, R24, R59, 0x2, P2 ;  /* 0x00000018e10d8211 */ /* 0x000fce00010f143b */
[----:B------:R-:W-:Y:S01]  /*20a50*/  @!P3 IMAD.MOV.U32 R8, RZ, RZ, R85 ;  /* 0x000000ffff08b224 */ /* 0x000fe200078e0055 */
[C---:B--2---:R-:W-:Y:S02]  /*20a60*/  @!P1 LEA R4, P2, R224.reuse, R11, 0x2 ;  /* 0x0000000be0049211 */ /* 0x044fe400078410ff */
[----:B------:R-:W-:Y:S01]  /*20a70*/  SHF.R.S32.HI R59, RZ, 0x1f, R222 ;  /* 0x0000001fff3b7819 */ /* 0x000fe200000114de */
[----:B------:R1:W-:Y:S01]  /*20a80*/  @!P0 ST.E.64 desc[UR36][R12.64], R14 ;  /* 0x0000000e0c008985 */ /* 0x0003e2000c101b24 */
[----:B------:R-:W-:Y:S02]  /*20a90*/  @!P1 LEA.HI.X R5, R224, R24, R25, 0x2, P2 ;  /* 0x00000018e0059211 */ /* 0x000fe400010f1419 */
[----:B------:R-:W-:-:S03]  /*20aa0*/  SHF.R.S32.HI R25, RZ, 0x1f, R221 ;  /* 0x0000001fff197819 */ /* 0x000fc600000114dd */
[----:B------:R2:W-:Y:S01]  /*20ab0*/  @!P1 ST.E.64 desc[UR36][R4.64], R6 ;  /* 0x0000000604009985 */ /* 0x0005e2000c101b24 */
[CC--:B-1----:R-:W-:Y:S01]  /*20ac0*/  @!P4 LEA R12, P0, R223.reuse, R11.reuse, 0x2 ;  /* 0x0000000bdf0cc211 */ /* 0x0c2fe200078010ff */
[----:B------:R-:W-:Y:S02]  /*20ad0*/  @!P4 IMAD.MOV.U32 R14, RZ, RZ, R77 ;  /* 0x000000ffff0ec224 */ /* 0x000fe400078e004d */
[----:B------:R-:W-:Y:S01]  /*20ae0*/  @!P4 IMAD.MOV.U32 R15, RZ, RZ, R81 ;  /* 0x000000ffff0fc224 */ /* 0x000fe200078e0051 */
[----:B------:R-:W-:Y:S02]  /*20af0*/  @!P4 LEA.HI.X R13, R223, R24, R63, 0x2, P0 ;  /* 0x00000018df0dc211 */ /* 0x000fe400000f143f */
[CC--:B--2---:R-:W-:Y:S02]  /*20b00*/  @!P5 LEA R4, P1, R222.reuse, R11.reuse, 0x2 ;  /* 0x0000000bde04d211 */ /* 0x0c4fe400078210ff */
[C---:B------:R-:W-:Y:S01]  /*20b10*/  @!P3 LEA R6, P2, R221.reuse, R11, 0x2 ;  /* 0x0000000bdd06b211 */ /* 0x040fe200078410ff */
[----:B------:R3:W-:Y:S01]  /*20b20*/  @!P4 ST.E.64 desc[UR36][R12.64], R14 ;  /* 0x0000000e0c00c985 */ /* 0x0007e2000c101b24 */
[----:B------:R-:W-:Y:S01]  /*20b30*/  @!P5 MOV R11, R10 ;  /* 0x0000000a000bd202 */ /* 0x000fe20000000f00 */
[----:B------:R-:W-:Y:S01]  /*20b40*/  @!P5 IMAD.MOV.U32 R10, RZ, RZ, R9 ;  /* 0x000000ffff0ad224 */ /* 0x000fe200078e0009 */
[-C--:B------:R-:W-:Y:S01]  /*20b50*/  @!P5 LEA.HI.X R5, R222, R24.reuse, R59, 0x2, P1 ;  /* 0x00000018de05d211 */ /* 0x080fe200008f143b */
[----:B------:R-:W-:Y:S01]  /*20b60*/  @!P3 IMAD.MOV.U32 R9, RZ, RZ, R89 ;  /* 0x000000ffff09b224 */ /* 0x000fe200078e0059 */
[----:B------:R-:W-:-:S03]  /*20b70*/  @!P3 LEA.HI.X R7, R221, R24, R25, 0x2, P2 ;  /* 0x00000018dd07b211 */ /* 0x000fc600010f1419 */
[----:B------:R3:W-:Y:S04]  /*20b80*/  @!P5 ST.E.64 desc[UR36][R4.64], R10 ;  /* 0x0000000a0400d985 */ /* 0x0007e8000c101b24 */
[----:B------:R3:W-:Y:S02]  /*20b90*/  @!P3 ST.E.64 desc[UR36][R6.64], R8 ;  /* 0x000000080600b985 */ /* 0x0007e4000c101b24 */
.L_x_2010:
[----:B------:R-:W-:Y:S05]  /*20ba0*/  BSYNC B1 ;  /* 0x0000000000017941 */ /* 0x000fea0003800000 */
.L_x_2009:
[----:B------:R-:W-:-:S03]  /*20bb0*/  UMOV UR4, 0xffffffff ;  /* 0xffffffff00047882 */ /* 0x000fc60000000000 */
[----:B------:R-:W-:Y:S05]  /*20bc0*/  BRA.DIV UR4, `(.L_x_2011) ;  /* 0x0000010204047947 */ /* 0x000fea000b800000 */
[----:B---3--:R3:W4:Y:S04]  /*20bd0*/  SHFL.IDX PT, R8, R2, 0x1, 0x1c1f ;  /* 0x003c1f0002087f89 */ /* 0x00872800000e0000 */
[----:B0-----:R-:W0:Y:S02]  /*20be0*/  SHFL.IDX PT, R0, R0, 0x1, 0x1c1f ;  /* 0x003c1f0000007f89 */ /* 0x001e2400000e0000 */
.L_x_2411:
[----:B------:R-:W-:-:S13]  /*20bf0*/  ISETP.GE.AND P0, PT, R33, R32, PT ;  /* 0x000000202100720c */ /* 0x000fda0003f06270 */
[----:B------:R-:W-:Y:S05]  /*20c00*/  @P0 BRA `(.L_x_2007) ;  /* 0x0000001c005c0947 */ /* 0x000fea0003800000 */
[----:B------:R-:W-:Y:S01]  /*20c10*/  ULDC UR4, c[0x0][0xac8] ;  /* 0x0002b20000047ab9 */ /* 0x000fe20000000800 */
[C---:B--2---:R-:W-:Y:S01]  /*20c20*/  VIADD R11, R191.reuse, 0x8 ;  /* 0x00000008bf0b7836 */ /* 0x044fe20000000000 */
[C---:B------:R-:W-:Y:S01]  /*20c30*/  ISETP.GE.AND P5, PT, R191.reuse, UR4, PT ;  /* 0x00000004bf007c0c */ /* 0x040fe2000bfa6270 */
[C---:B------:R-:W-:Y:S01]  /*20c40*/  VIADD R7, R191.reuse, 0x10 ;  /* 0x00000010bf077836 */ /* 0x040fe20000000000 */
[----:B------:R-:W-:Y:S01]  /*20c50*/  SHF.R.S32.HI R4, RZ, 0x1f, R191 ;  /* 0x0000001fff047819 */ /* 0x000fe200000114bf */
[----:B------:R-:W-:Y:S01]  /*20c60*/  VIADD R6, R191, 0x18 ;  /* 0x00000018bf067836 */ /* 0x000fe20000000000 */
[----:B------:R-:W-:Y:S01]  /*20c70*/  ISETP.GE.AND P0, PT, R11, UR4, PT ;  /* 0x000000040b007c0c */ /* 0x000fe2000bf06270 */
[----:B------:R-:W-:Y:S01]  /*20c80*/  VIADD R12, R191, 0x8 ;  /* 0x00000008bf0c7836 */ /* 0x000fe20000000000 */
[----:B------:R-:W-:Y:S01]  /*20c90*/  ISETP.GE.AND P3, PT, R7, UR4, PT ;  /* 0x0000000407007c0c */ /* 0x000fe2000bf66270 */
[C---:B------:R-:W-:Y:S01]  /*20ca0*/  VIADD R10, R191.reuse, 0x10 ;  /* 0x00000010bf0a7836 */ /* 0x040fe20000000000 */
[----:B------:R-:W-:Y:S01]  /*20cb0*/  ISETP.GE.AND P2, PT, R6, UR4, PT ;  /* 0x0000000406007c0c */ /* 0x000fe2000bf46270 */
[C---:B------:R-:W-:Y:S01]  /*20cc0*/  VIADD R9, R191.reuse, 0x20 ;  /* 0x00000020bf097836 */ /* 0x040fe20000000000 */
[----:B------:R-:W-:Y:S01]  /*20cd0*/  SHF.R.S32.HI R12, RZ, 0x1f, R12 ;  /* 0x0000001fff0c7819 */ /* 0x000fe2000001140c */
[C---:B------:R-:W-:Y:S01]  /*20ce0*/  VIADD R13, R191.reuse, 0x28 ;  /* 0x00000028bf0d7836 */ /* 0x040fe20000000000 */
[----:B------:R-:W-:Y:S01]  /*20cf0*/  SHF.R.S32.HI R10, RZ, 0x1f, R10 ;  /* 0x0000001fff0a7819 */ /* 0x000fe2000001140a */
[C---:B------:R-:W-:Y:S01]  /*20d00*/  VIADD R14, R191.reuse, 0x28 ;  /* 0x00000028bf0e7836 */ /* 0x040fe20000000000 */
[----:B0--3--:R-:W-:-:S03]  /*20d10*/  @!P5 LEA R2, P1, R191, R0, 0x2 ;  /* 0x00000000bf02d211 */ /* 0x009fc600078210ff */
[----:B------:R-:W-:Y:S01]  /*20d20*/  @!P0 IMAD.MOV.U32 R65, RZ, RZ, R64 ;  /* 0x000000ffff418224 */ /* 0x000fe200078e0040 */
[----:B----4-:R-:W-:Y:S01]  /*20d30*/  @!P5 LEA.HI.X R3, R191, R8, R4, 0x2, P1 ;  /* 0x00000008bf03d211 */ /* 0x010fe200008f1404 */
[----:B------:R-:W-:Y:S01]  /*20d40*/  @!P0 IMAD.MOV.U32 R64, RZ, RZ, R93 ;  /* 0x000000ffff408224 */ /* 0x000fe200078e005d */
[----:B------:R-:W-:Y:S02]  /*20d50*/  @!P0 LEA R4, P4, R11, R0, 0x2 ;  /* 0x000000000b048211 */ /* 0x000fe400078810ff */
[----:B------:R-:W-:Y:S01]  /*20d60*/  ISETP.GE.AND P1, PT, R9, UR4, PT ;  /* 0x0000000409007c0c */ /* 0x000fe2000bf26270 */
[----:B------:R0:W-:Y:S01]  /*20d70*/  @!P5 ST.E.64 desc[UR36][R2.64], R20 ;  /* 0x000000140200d985 */ /* 0x0001e2000c101b24 */
[----:B------:R-:W-:Y:S01]  /*20d80*/  @!P0 LEA.HI.X R5, R11, R8, R12, 0x2, P4 ;  /* 0x000000080b058211 */ /* 0x000fe200020f140c */
[C---:B------:R-:W-:Y:S01]  /*20d90*/  VIADD R11, R191.reuse, 0x30 ;  /* 0x00000030bf0b7836 */ /* 0x040fe20000000000 */
[----:B------:R-:W-:Y:S01]  /*20da0*/  SHF.R.S32.HI R14, RZ, 0x1f, R14 ;  /* 0x0000001fff0e7819 */ /* 0x000fe2000001140e */
[----:B------:R-:W-:-:S02]  /*20db0*/  VIADD R12, R191, 0x20 ;  /* 0x00000020bf0c7836 */ /* 0x000fc40000000000 */
[----:B------:R2:W-:Y:S01]  /*20dc0*/  @!P0 ST.E.64 desc[UR36][R4.64], R64 ;  /* 0x0000004004008985 */ /* 0x0005e2000c101b24 */
[----:B------:R-:W-:Y:S02]  /*20dd0*/  ISETP.GE.AND P0, PT, R13, UR4, PT ;  /* 0x000000040d007c0c */ /* 0x000fe4000bf06270 */
[----:B------:R-:W-:Y:S02]  /*20de0*/  SHF.R.S32.HI R12, RZ, 0x1f, R12 ;  /* 0x0000001fff0c7819 */ /* 0x000fe4000001140c */
[----:B0-----:R-:W-:-:S04]  /*20df0*/  @!P3 LEA R2, P5, R7, R0, 0x2 ;  /* 0x000000000702b211 */ /* 0x001fc800078a10ff */
[----:B------:R-:W-:Y:S01]  /*20e00*/  @!P3 LEA.HI.X R3, R7, R8, R10, 0x2, P5 ;  /* 0x000000080703b211 */ /* 0x000fe200028f140a */
[C---:B------:R-:W-:Y:S01]  /*20e10*/  VIADD R7, R191.reuse, 0x18 ;  /* 0x00000018bf077836 */ /* 0x040fe20000000000 */
[C---:B--2---:R-:W-:Y:S01]  /*20e20*/  @!P2 LEA R4, P4, R6.reuse, R0, 0x2 ;  /* 0x000000000604a211 */ /* 0x044fe200078810ff */
[----:B------:R-:W-:Y:S02]  /*20e30*/  VIADD R10, R191, 0x38 ;  /* 0x00000038bf0a7836 */ /* 0x000fe40000000000 */
[----:B------:R0:W-:Y:S01]  /*20e40*/  @!P3 ST.E.64 desc[UR36][R2.64], R26 ;  /* 0x0000001a0200b985 */ /* 0x0001e2000c101b24 */
[----:B------:R-:W-:Y:S02]  /*20e50*/  SHF.R.S32.HI R7, RZ, 0x1f, R7 ;  /* 0x0000001fff077819 */ /* 0x000fe40000011407 */
[----:B------:R-:W-:Y:S02]  /*20e60*/  ISETP.GE.AND P3, PT, R11, UR4, PT ;  /* 0x000000040b007c0c */ /* 0x000fe4000bf66270 */
[----:B------:R-:W-:Y:S01]  /*20e70*/  @!P2 LEA.HI.X R5, R6, R8, R7, 0x2, P4 ;  /* 0x000000080605a211 */ /* 0x000fe200020f1407 */
[----:B------:R-:W-:Y:S01]  /*20e80*/  @!P2 IMAD.MOV.U32 R7, RZ, RZ, R101 ;  /* 0x000000ffff07a224 */ /* 0x000fe200078e0065 */
[----:B------:R-:W-:-:S05]  /*20e90*/  @!P2 MOV R6, R97 ;  /* 0x000000610006a202 */ /* 0x000fca0000000f00 */
[----:B------:R2:W-:Y:S01]  /*20ea0*/  @!P2 ST.E.64 desc[UR36][R4.64], R6 ;  /* 0x000000060400a985 */ /* 0x0005e2000c101b24 */
[----:B------:R-:W-:Y:S02]  /*20eb0*/  ISETP.GE.AND P2, PT, R10, UR4, PT ;  /* 0x000000040a007c0c */ /* 0x000fe4000bf46270 */
[----:B0-----:R-:W-:-:S04]  /*20ec0*/  @!P1 LEA R2, P5, R9, R0, 0x2 ;  /* 0x0000000009029211 */ /* 0x001fc800078a10ff */
[----:B------:R-:W-:Y:S01]  /*20ed0*/  @!P1 LEA.HI.X R3, R9, R8, R12, 0x2, P5 ;  /* 0x0000000809039211 */ /* 0x000fe200028f140c */
[C---:B------:R-:W-:Y:S02]  /*20ee0*/  VIADD R9, R191.reuse, 0x40 ;  /* 0x00000040bf097836 */ /* 0x040fe40000000000 */
[----:B------:R-:W-:Y:S02]  /*20ef0*/  VIADD R12, R191, 0x30 ;  /* 0x00000030bf0c7836 */ /* 0x000fe40000000000 */
[----:B------:R0:W-:Y:S01]  /*20f00*/  @!P1 ST.E.64 desc[UR36][R2.64], R36 ;  /* 0x0000002402009985 */ /* 0x0001e2000c101b24 */
[----:B------:R-:W-:Y:S01]  /*20f10*/  ISETP.GE.AND P1, PT, R9, UR4, PT ;  /* 0x0000000409007c0c */ /* 0x000fe2000bf26270 */
[----:B--2---:R-:W-:Y:S01]  /*20f20*/  @!P0 IMAD.MOV.U32 R6, RZ, RZ, R105 ;  /* 0x000000ffff068224 */ /* 0x004fe200078e0069 */
[C---:B------:R-:W-:Y:S01]  /*20f30*/  @!P0 LEA R4, P4, R13.reuse, R0, 0x2 ;  /* 0x000000000d048211 */ /* 0x040fe200078810ff */
[----:B------:R-:W-:Y:S01]  /*20f40*/  @!P0 IMAD.MOV.U32 R7, RZ, RZ, R47 ;  /* 0x000000ffff078224 */ /* 0x000fe200078e002f */
[----:B------:R-:W-:Y:S01]  /*20f50*/  SHF.R.S32.HI R12, RZ, 0x1f, R12 ;  /* 0x0000001fff0c7819 */ /* 0x000fe2000001140c */
[----:B------:R-:W-:Y:S01]  /*20f60*/  @!P2 IMAD.MOV.U32 R47, RZ, RZ, R50 ;  /* 0x000000ffff2fa224 */ /* 0x000fe200078e0032 */
[----:B------:R-:W-:Y:S01]  /*20f70*/  @!P0 LEA.HI.X R5, R13, R8, R14, 0x2, P4 ;  /* 0x000000080d058211 */ /* 0x000fe200020f140e */
[----:B------:R-:W-:-:S02]  /*20f80*/  VIADD R13, R191, 0x48 ;  /* 0x00000048bf0d7836 */ /* 0x000fc40000000000 */
[----:B------:R-:W-:Y:S02]  /*20f90*/  VIADD R14, R191, 0x38 ;  /* 0x00000038bf0e7836 */ /* 0x000fe40000000000 */
[----:B------:R2:W-:Y:S01]  /*20fa0*/  @!P0 ST.E.64 desc[UR36][R4.64], R6 ;  /* 0x0000000604008985 */ /* 0x0005e2000c101b24 */
[----:B------:R-:W-:Y:S02]  /*20fb0*/  ISETP.GE.AND P0, PT, R13, UR4, PT ;  /* 0x000000040d007c0c */ /* 0x000fe4000bf06270 */
[C---:B0-----:R-:W-:Y:S02]  /*20fc0*/  @!P3 LEA R2, P5, R11.reuse, R0, 0x2 ;  /* 0x000000000b02b211 */ /* 0x041fe400078a10ff */
[----:B------:R-:W-:Y:S02]  /*20fd0*/  SHF.R.S32.HI R14, RZ, 0x1f, R14 ;  /* 0x0000001fff0e7819 */ /* 0x000fe4000001140e */
[----:B------:R-:W-:Y:S01]  /*20fe0*/  @!P3 LEA.HI.X R3, R11, R8, R12, 0x2, P5 ;  /* 0x000000080b03b211 */ /* 0x000fe200028f140c */
[----:B------:R-:W-:-:S02]  /*20ff0*/  VIADD R11, R191, 0x50 ;  /* 0x00000050bf0b7836 */ /* 0x000fc40000000000 */
[----:B------:R-:W-:Y:S02]  /*21000*/  VIADD R12, R191, 0x40 ;  /* 0x00000040bf0c7836 */ /* 0x000fe40000000000 */
[----:B------:R0:W-:Y:S01]  /*21010*/  @!P3 ST.E.64 desc[UR36][R2.64], R38 ;  /* 0x000000260200b985 */ /* 0x0001e2000c101b24 */
[----:B------:R-:W-:Y:S02]  /*21020*/  ISETP.GE.AND P3, PT, R11, UR4, PT ;  /* 0x000000040b007c0c */ /* 0x000fe4000bf66270 */
[C---:B--2---:R-:W-:Y:S02]  /*21030*/  @!P2 LEA R4, P4, R10.reuse, R0, 0x2 ;  /* 0x000000000a04a211 */ /* 0x044fe400078810ff */
[----:B------:R-:W-:Y:S02]  /*21040*/  SHF.R.S32.HI R12, RZ, 0x1f, R12 ;  /* 0x0000001fff0c7819 */ /* 0x000fe4000001140c */
[----:B------:R-:W-:Y:S01]  /*21050*/  @!P2 LEA.HI.X R5, R10, R8, R14, 0x2, P4 ;  /* 0x000000080a05a211 */ /* 0x000fe200020f140e */
[C---:B------:R-:W-:Y:S01]  /*21060*/  VIADD R10, R191.reuse, 0x58 ;  /* 0x00000058bf0a7836 */ /* 0x040fe20000000000 */
[----:B------:R-:W-:Y:S01]  /*21070*/  @!P0 MOV R59, R58 ;  /* 0x0000003a003b8202 */ /* 0x000fe20000000f00 */
[----:B------:R-:W-:-:S02]  /*21080*/  VIADD R14, R191, 0x48 ;  /* 0x00000048bf0e7836 */ /* 0x000fc40000000000 */
[----:B------:R2:W-:Y:S01]  /*21090*/  @!P2 ST.E.64 desc[UR36][R4.64], R46 ;  /* 0x0000002e0400a985 */ /* 0x0005e2000c101b24 */
[----:B------:R-:W-:Y:S01]  /*210a0*/  ISETP.GE.AND P2, PT, R10, UR4, PT ;  /* 0x000000040a007c0c */ /* 0x000fe2000bf46270 */
[----:B------:R-:W-:Y:S01]  /*210b0*/  @!P0 IMAD.MOV.U32 R58, RZ, RZ, R54 ;  /* 0x000000ffff3a8224 */ /* 0x000fe200078e0036 */
[C---:B0-----:R-:W-:Y:S02]  /*210c0*/  @!P1 LEA R2, P5, R9.reuse, R0, 0x2 ;  /* 0x0000000009029211 */ /* 0x041fe400078a10ff */
[----:B------:R-:W-:Y:S02]  /*210d0*/  SHF.R.S32.HI R14, RZ, 0x1f, R14 ;  /* 0x0000001fff0e7819 */ /* 0x000fe4000001140e */
[----:B------:R-:W-:Y:S01]  /*210e0*/  @!P1 LEA.HI.X R3, R9, R8, R12, 0x2, P5 ;  /* 0x0000000809039211 */ /* 0x000fe200028f140c */
[C---:B------:R-:W-:Y:S02]  /*210f0*/  VIADD R9, R191.reuse, 0x60 ;  /* 0x00000060bf097836 */ /* 0x040fe40000000000 */
[----:B------:R-:W-:-:S02]  /*21100*/  VIADD R12, R191, 0x50 ;  /* 0x00000050bf0c7836 */ /* 0x000fc40000000000 */
[----:B------:R0:W-:Y:S01]  /*21110*/  @!P1 ST.E.64 desc[UR36][R2.64], R40 ;  /* 0x0000002802009985 */ /* 0x0001e2000c101b24 */
[----:B------:R-:W-:Y:S01]  /*21120*/  ISETP.GE.AND P1, PT, R9, UR4, PT ;  /* 0x0000000409007c0c */ /* 0x000fe2000bf26270 */
[----:B------:R-:W-:Y:S01]  /*21130*/  @!P2 IMAD.MOV.U32 R6, RZ, RZ, R113 ;  /* 0x000000ffff06a224 */ /* 0x000fe200078e0071 */
[C---:B--2---:R-:W-:Y:S01]  /*21140*/  @!P0 LEA R4, P4, R13.reuse, R0, 0x2 ;  /* 0x000000000d048211 */ /* 0x044fe200078810ff */
[----:B------:R-:W-:Y:S01]  /*21150*/  @!P2 IMAD.MOV.U32 R7, RZ, RZ, R70 ;  /* 0x000000ffff07a224 */ /* 0x000fe200078e0046 */
[----:B------:R-:W-:Y:S02]  /*21160*/  SHF.R.S32.HI R12, RZ, 0x1f, R12 ;  /* 0x0000001fff0c7819 */ /* 0x000fe4000001140c */
[----:B------:R-:W-:Y:S01]  /*21170*/  @!P0 LEA.HI.X R5, R13, R8, R14, 0x2, P4 ;  /* 0x000000080d058211 */ /* 0x000fe200020f140e */
[C---:B------:R-:W-:Y:S02]  /*21180*/  VIADD R13, R191.reuse, 0x68 ;  /* 0x00000068bf0d7836 */ /* 0x040fe40000000000 */
[----:B------:R-:W-:-:S02]  /*21190*/  VIADD R14, R191, 0x58 ;  /* 0x00000058bf0e7836 */ /* 0x000fc40000000000 */
[----:B------:R2:W-:Y:S01]  /*211a0*/  @!P0 ST.E.64 desc[UR36][R4.64], R58 ;  /* 0x0000003a04008985 */ /* 0x0005e2000c101b24 */
[----:B------:R-:W-:Y:S02]  /*211b0*/  ISETP.GE.AND P0, PT, R13, UR4, PT ;  /* 0x000000040d007c0c */ /* 0x000fe4000bf06270 */
[C---:B0-----:R-:W-:Y:S02]  /*211c0*/  @!P3 LEA R2, P5, R11.reuse, R0, 0x2 ;  /* 0x000000000b02b211 */ /* 0x041fe400078a10ff */
[----:B------:R-:W-:Y:S02]  /*211d0*/  SHF.R.S32.HI R14, RZ, 0x1f, R14 ;  /* 0x0000001fff0e7819 */ /* 0x000fe4000001140e */
[----:B------:R-:W-:Y:S01]  /*211e0*/  @!P3 LEA.HI.X R3, R11, R8, R12, 0x2, P5 ;  /* 0x000000080b03b211 */ /* 0x000fe200028f140c */
[C---:B------:R-:W-:Y:S02]  /*211f0*/  VIADD R11, R191.reuse, 0x70 ;  /* 0x00000070bf0b7836 */ /* 0x040fe40000000000 */
[----:B------:R-:W-:-:S02]  /*21200*/  VIADD R12, R191, 0x60 ;  /* 0x00000060bf0c7836 */ /* 0x000fc40000000000 */
[----:B------:R0:W-:Y:S01]  /*21210*/  @!P3 ST.E.64 desc[UR36][R2.64], R42 ;  /* 0x0000002a0200b985 */ /* 0x0001e2000c101b24 */
[----:B------:R-:W-:Y:S02]  /*21220*/  ISETP.GE.AND P3, PT, R11, UR4, PT ;  /* 0x000000040b007c0c */ /* 0x000fe4000bf66270 */
[C---:B--2---:R-:W-:Y:S02]  /*21230*/  @!P2 LEA R4, P4, R10.reuse, R0, 0x2 ;  /* 0x000000000a04a211 */ /* 0x044fe400078810ff */
        /* <DEDUP_REMOVED lines=12> */
[----:B------:R-:W-:Y:S01]  /*21300*/  ISETP.GE.AND P1, PT, R9, UR4, PT ;  /* 0x0000000409007c0c */ /* 0x000fe2000bf26270 */
[----:B--2---:R-:W-:Y:S01]  /*21310*/  @!P0 IMAD.MOV.U32 R6, RZ, RZ, R74 ;  /* 0x000000ffff068224 */ /* 0x004fe200078e004a */
[C---:B------:R-:W-:Y:S01]  /*21320*/  @!P0 LEA R4, P4, R13.reuse, R0, 0x2 ;  /* 0x000000000d048211 */ /* 0x040fe200078810ff */
        /* <DEDUP_REMOVED lines=19> */
[C---:B------:R-:W-:Y:S01]  /*21460*/  VIADD R14, R191.reuse, 0x88 ;  /* 0x00000088bf0e7836 */ /* 0x040fe20000000000 */
[----:B------:R-:W-:-:S03]  /*21470*/  IADD3 R10, R191, 0x98, RZ ;  /* 0x00000098bf0a7810 */ /* 0x000fc60007ffe0ff */
[----:B------:R2:W-:Y:S01]  /*21480*/  @!P2 ST.E.64 desc[UR36][R4.64], R6 ;  /* 0x000000060400a985 */ /* 0x0005e2000c101b24 */
[----:B------:R-:W-:Y:S02]  /*21490*/  SHF.R.S32.HI R14, RZ, 0x1f, R14 ;  /* 0x0000001fff0e7819 */ /* 0x000fe4000001140e */
[C---:B0-----:R-:W-:Y:S02]  /*214a0*/  @!P1 LEA R2, P5, R9.reuse, R0, 0x2 ;  /* 0x0000000009029211 */ /* 0x041fe400078a10ff */
[----:B------:R-:W-:Y:S02]  /*214b0*/  ISETP.GE.AND P2, PT, R10, UR4, PT ;  /* 0x000000040a007c0c */ /* 0x000fe4000bf46270 */
[----:B------:R-:W-:Y:S01]  /*214c0*/  @!P1 LEA.HI.X R3, R9, R8, R12, 0x2, P5 ;  /* 0x0000000809039211 */ /* 0x000fe200028f140c */
[C---:B------:R-:W-:Y:S02]  /*214d0*/  VIADD R9, R191.reuse, 0xa0 ;  /* 0x000000a0bf097836 */ /* 0x040fe40000000000 */
[----:B------:R-:W-:-:S02]  /*214e0*/  VIADD R12, R191, 0x90 ;  /* 0x00000090bf0c7836 */ /* 0x000fc40000000000 */
[----:B--2---:R-:W-:Y:S01]  /*214f0*/  @!P1 IMAD.MOV.U32 R4, RZ, RZ, R51 ;  /* 0x000000ffff049224 */ /* 0x004fe200078e0033 */
[C---:B------:R-:W-:Y:S01]  /*21500*/  @!P0 LEA R6, P4, R13.reuse, R0, 0x2 ;  /* 0x000000000d068211 */ /* 0x040fe200078810ff */
[----:B------:R-:W-:Y:S01]  /*21510*/  @!P1 IMAD.MOV.U32 R5, RZ, RZ, R52 ;  /* 0x000000ffff059224 */ /* 0x000fe200078e0034 */
[----:B------:R-:W-:Y:S02]  /*21520*/  SHF.R.S32.HI R12, RZ, 0x1f, R12 ;  /* 0x0000001fff0c7819 */ /* 0x000fe4000001140c */
[----:B------:R-:W-:Y:S01]  /*21530*/  @!P0 LEA.HI.X R7, R13, R8, R14, 0x2, P4 ;  /* 0x000000080d078211 */ /* 0x000fe200020f140e */
[----:B------:R-:W-:Y:S01]  /*21540*/  VIADD R13, R191, 0xa8 ;  /* 0x000000a8bf0d7836 */ /* 0x000fe20000000000 */
[----:B------:R0:W-:Y:S01]  /*21550*/  @!P1 ST.E.64 desc[UR36][R2.64], R4 ;  /* 0x0000000402009985 */ /* 0x0001e2000c101b24 */
[----:B------:R-:W-:Y:S01]  /*21560*/  ISETP.GE.AND P1, PT, R9, UR4, PT ;  /* 0x0000000409007c0c */ /* 0x000fe2000bf26270 */
[----:B------:R-:W-:Y:S01]  /*21570*/  VIADD R14, R191, 0x98 ;  /* 0x00000098bf0e7836 */ /* 0x000fe20000000000 */
[----:B------:R-:W-:-:S04]  /*21580*/  @!P2 MOV R99, R83 ;  /* 0x000000530063a202 */ /* 0x000fc80000000f00 */
[----:B------:R-:W-:Y:S01]  /*21590*/  SHF.R.S32.HI R14, RZ, 0x1f, R14 ;  /* 0x0000001fff0e7819 */ /* 0x000fe2000001140e */
[----:B0-----:R-:W-:Y:S01]  /*215a0*/  @!P0 IMAD.MOV.U32 R4, RZ, RZ, R75 ;  /* 0x000000ffff048224 */ /* 0x001fe200078e004b */
        /* <DEDUP_REMOVED lines=8> */
[----:B0-----:R-:W-:Y:S01]  /*21630*/  @!P3 IMAD.MOV.U32 R4, RZ, RZ, R53 ;  /* 0x000000ffff04b224 */ /* 0x001fe200078e0035 */
[----:B------:R-:W-:Y:S01]  /*21640*/  @!P2 LEA R6, P4, R10, R0, 0x2 ;  /* 0x000000000a06a211 */ /* 0x000fe200078810ff */
[----:B------:R-:W-:-:S03]  /*21650*/  @!P3 IMAD.MOV.U32 R5, RZ, RZ, R55 ;  /* 0x000000ffff05b224 */ /* 0x000fc600078e0037 */
[----:B------:R-:W-:Y:S01]  /*21660*/  @!P2 LEA.HI.X R7, R10, R8, R14, 0x2, P4 ;  /* 0x000000080a07a211 */ /* 0x000fe200020f140e */
[----:B------:R-:W-:Y:S01]  /*21670*/  VIADD R10, R191, 0xb8 ;  /* 0x000000b8bf0a7836 */ /* 0x000fe20000000000 */
[----:B------:R0:W-:Y:S01]  /*21680*/  @!P3 ST.E.64 desc[UR36][R2.64], R4 ;  /* 0x000000040200b985 */ /* 0x0001e2000c101b24 */
[----:B------:R-:W-:Y:S01]  /*21690*/  ISETP.GE.AND P3, PT, R11, UR4, PT ;  /* 0x000000040b007c0c */ /* 0x000fe2000bf66270 */
[----:B------:R-:W-:Y:S02]  /*216a0*/  VIADD R14, R191, 0xa8 ;  /* 0x000000a8bf0e7836 */ /* 0x000fe40000000000 */
[----:B------:R2:W-:Y:S01]  /*216b0*/  @!P2 ST.E.64 desc[UR36][R6.64], R98 ;  /* 0x000000620600a985 */ /* 0x0005e2000c101b24 */
[----:B------:R-:W-:Y:S02]  /*216c0*/  ISETP.GE.AND P2, PT, R10, UR4, PT ;  /* 0x000000040a007c0c */ /* 0x000fe4000bf46270 */
[----:B------:R-:W-:Y:S02]  /*216d0*/  SHF.R.S32.HI R14, RZ, 0x1f, R14 ;  /* 0x0000001fff0e7819 */ /* 0x000fe4000001140e */
[----:B0-----:R-:W-:-:S02]  /*216e0*/  @!P1 LEA R2, P5, R9, R0, 0x2 ;  /* 0x0000000009029211 */ /* 0x001fc400078a10ff */
[----:B------:R-:W-:Y:S02]  /*216f0*/  @!P0 LEA R4, P4, R13, R0, 0x2 ;  /* 0x000000000d048211 */ /* 0x000fe400078810ff */
[-C--:B------:R-:W-:Y:S01]  /*21700*/  @!P1 LEA.HI.X R3, R9, R8.reuse, R12, 0x2, P5 ;  /* 0x0000000809039211 */ /* 0x080fe200028f140c */
[----:B------:R-:W-:Y:S01]  /*21710*/  VIADD R12, R191, 0xb0 ;  /* 0x000000b0bf0c7836 */ /* 0x000fe20000000000 */
[----:B------:R-:W-:Y:S01]  /*21720*/  @!P0 LEA.HI.X R5, R13, R8, R14, 0x2, P4 ;  /* 0x000000080d058211 */ /* 0x000fe200020f140e */
[----:B------:R-:W-:Y:S01]  /*21730*/  VIADD R9, R191, 0xc0 ;  /* 0x000000c0bf097836 */ /* 0x000fe20000000000 */
[----:B------:R-:W-:Y:S01]  /*21740*/  ISETP.GE.AND P4, PT, R228, UR4, PT ;  /* 0x00000004e4007c0c */ /* 0x000fe2000bf86270 */
[----:B------:R0:W-:Y:S01]  /*21750*/  @!P1 ST.E.64 desc[UR36][R2.64], R56 ;  /* 0x0000003802009985 */ /* 0x0001e2000c101b24 */
[----:B------:R-:W-:Y:S01]  /*21760*/  SHF.R.S32.HI R12, RZ, 0x1f, R12 ;  /* 0x0000001fff0c7819 */ /* 0x000fe2000001140c */
[----:B--2---:R-:W-:Y:S01]  /*21770*/  @!P0 IMAD.MOV.U32 R6, RZ, RZ, R103 ;  /* 0x000000ffff068224 */ /* 0x004fe200078e0067 */
[----:B------:R-:W-:Y:S01]  /*21780*/  ISETP.GE.AND P1, PT, R9, UR4, PT ;  /* 0x0000000409007c0c */ /* 0x000fe2000bf26270 */
[----:B------:R-:W-:Y:S01]  /*21790*/  @!P0 IMAD.MOV.U32 R7, RZ, RZ, R87 ;  /* 0x000000ffff078224 */ /* 0x000fe200078e0057 */
[----:B------:R-:W-:-:S04]  /*217a0*/  SHF.R.S32.HI R13, RZ, 0x1f, R224 ;  /* 0x0000001fff0d7819 */ /* 0x000fc800000114e0 */
[----:B------:R2:W-:Y:S03]  /*217b0*/  @!P0 ST.E.64 desc[UR36][R4.64], R6 ;  /* 0x0000000604008985 */ /* 0x0005e6000c101b24 */
[----:B------:R-:W-:Y:S01]  /*217c0*/  @!P4 IMAD.MOV.U32 R115, RZ, RZ, R95 ;  /* 0x000000ffff73c224 */ /* 0x000fe200078e005f */
[----:B0-----:R-:W-:-:S03]  /*217d0*/  @!P3 LEA R2, P5, R11, R0, 0x2 ;  /* 0x000000000b02b211 */ /* 0x001fc600078a10ff */
[----:B------:R-:W-:Y:S01]  /*217e0*/  @!P1 IMAD.MOV.U32 R63, RZ, RZ, R68 ;  /* 0x000000ffff3f9224 */ /* 0x000fe200078e0044 */
[----:B------:R-:W-:Y:S01]  /*217f0*/  @!P3 LEA.HI.X R3, R11, R8, R12, 0x2, P5 ;  /* 0x000000080b03b211 */ /* 0x000fe200028f140c */
[C---:B------:R-:W-:Y:S02]  /*21800*/  VIADD R11, R191.reuse, 0xb8 ;  /* 0x000000b8bf0b7836 */ /* 0x040fe40000000000 */
[----:B------:R-:W-:Y:S01]  /*21810*/  VIADD R12, R191, 0xc0 ;  /* 0x000000c0bf0c7836 */ /* 0x000fe20000000000 */
[----:B--2---:R-:W-:Y:S01]  /*21820*/  @!P2 LEA R4, P0, R10, R0, 0x2 ;  /* 0x000000000a04a211 */ /* 0x004fe200078010ff */
[----:B------:R-:W-:Y:S01]  /*21830*/  @!P2 IMAD.MOV.U32 R6, RZ, RZ, R107 ;  /* 0x000000ffff06a224 */ /* 0x000fe200078e006b */
[----:B------:R-:W-:Y:S01]  /*21840*/  SHF.R.S32.HI R11, RZ, 0x1f, R11 ;  /* 0x0000001fff0b7819 */ /* 0x000fe2000001140b */
[----:B------:R-:W-:Y:S01]  /*21850*/  @!P2 IMAD.MOV.U32 R7, RZ, RZ, R91 ;  /* 0x000000ffff07a224 */ /* 0x000fe200078e005b */
[----:B------:R0:W-:Y:S01]  /*21860*/  @!P3 ST.E.64 desc[UR36][R2.64], R60 ;  /* 0x0000003c0200b985 */ /* 0x0001e2000c101b24 */
[----:B------:R-:W-:-:S02]  /*21870*/  SHF.R.S32.HI R12, RZ, 0x1f, R12 ;  /* 0x0000001fff0c7819 */ /* 0x000fc4000001140c */
[----:B------:R-:W-:Y:S02]  /*21880*/  @!P2 LEA.HI.X R5, R10, R8, R11, 0x2, P0 ;  /* 0x000000080a05a211 */ /* 0x000fe400000f140b */
[----:B------:R-:W-:Y:S02]  /*21890*/  ISETP.GE.AND P0, PT, R227, UR4, PT ;  /* 0x00000004e3007c0c */ /* 0x000fe4000bf06270 */
[-C--:B------:R-:W-:Y:S01]  /*218a0*/  @!P4 LEA R10, P3, R228, R0.reuse, 0x2 ;  /* 0x00000000e40ac211 */ /* 0x080fe200078610ff */
[----:B------:R2:W-:Y:S01]  /*218b0*/  @!P2 ST.E.64 desc[UR36][R4.64], R6 ;  /* 0x000000060400a985 */ /* 0x0005e2000c101b24 */
[----:B------:R-:W-:Y:S02]  /*218c0*/  ISETP.GE.AND P2, PT, R225, UR4, PT ;  /* 0x00000004e1007c0c */ /* 0x000fe4000bf46270 */
[----:B0-----:R-:W-:-:S04]  /*218d0*/  @!P1 LEA R2, P5, R9, R0, 0x2 ;  /* 0x0000000009029211 */ /* 0x001fc800078a10ff */
[----:B------:R-:W-:-:S03]  /*218e0*/  @!P1 LEA.HI.X R3, R9, R8, R12, 0x2, P5 ;  /* 0x0000000809039211 */ /* 0x000fc600028f140c */
[----:B------:R-:W-:Y:S01]  /*218f0*/  @!P0 IMAD.MOV.U32 R73, RZ, RZ, R76 ;  /* 0x000000ffff498224 */ /* 0x000fe200078e004c */
[----:B------:R-:W-:Y:S02]  /*21900*/  SHF.R.S32.HI R9, RZ, 0x1f, R228 ;  /* 0x0000001fff097819 */ /* 0x000fe400000114e4 */
[----:B------:R-:W-:Y:S01]  /*21910*/  SHF.R.S32.HI R12, RZ, 0x1f, R227 ;  /* 0x0000001fff0c7819 */ /* 0x000fe200000114e3 */
[----:B------:R0:W-:Y:S01]  /*21920*/  @!P1 ST.E.64 desc[UR36][R2.64], R62 ;  /* 0x0000003e02009985 */ /* 0x0001e2000c101b24 */
[----:B------:R-:W-:Y:S01]  /*21930*/  @!P4 LEA.HI.X R11, R228, R8, R9, 0x2, P3 ;  /* 0x00000008e40bc211 */ /* 0x000fe200018f1409 */
[----:B--2---:R-:W-:Y:S01]  /*21940*/  @!P2 IMAD.MOV.U32 R6, RZ, RZ, R119 ;  /* 0x000000ffff06a224 */ /* 0x004fe200078e0077 */
[----:B------:R-:W-:Y:S01]  /*21950*/  ISETP.GE.AND P3, PT, R224, UR4, PT ;  /* 0x00000004e0007c0c */ /* 0x000fe2000bf66270 */
[----:B------:R-:W-:Y:S01]  /*21960*/  @!P2 IMAD.MOV.U32 R7, RZ, RZ, R123 ;  /* 0x000000ffff07a224 */ /* 0x000fe200078e007b */
[----:B------:R-:W-:Y:S01]  /*21970*/  ISETP.GE.AND P5, PT, R223, UR4, PT ;  /* 0x00000004df007c0c */ /* 0x000fe2000bfa6270 */
[----:B------:R-:W-:Y:S01]  /*21980*/  @!P4 ST.E.64 desc[UR36][R10.64], R114 ;  /* 0x000000720a00c985 */ /* 0x000fe2000c101b24 */
[----:B------:R-:W-:-:S02]  /*21990*/  ISETP.GE.AND P4, PT, R222, UR4, PT ;  /* 0x00000004de007c0c */ /* 0x000fc4000bf86270 */
[----:B------:R-:W-:Y:S02]  /*219a0*/  SHF.R.S32.HI R9, RZ, 0x1f, R225 ;  /* 0x0000001fff097819 */ /* 0x000fe400000114e1 */
[----:B0-----:R-:W-:-:S05]  /*219b0*/  @!P0 LEA R2, P1, R227, R0, 0x2 ;  /* 0x00000000e3028211 */ /* 0x001fca00078210ff */
[----:B------:R-:W-:Y:S01]  /*219c0*/  @!P3 IMAD.MOV.U32 R79, RZ, RZ, R80 ;  /* 0x000000ffff4fb224 */ /* 0x000fe200078e0050 */
[----:B------:R-:W-:Y:S01]  /*219d0*/  @!P0 LEA.HI.X R3, R227, R8, R12, 0x2, P1 ;  /* 0x00000008e3038211 */ /* 0x000fe200008f140c */
[----:B------:R-:W-:Y:S01]  /*219e0*/  @!P5 IMAD.MOV.U32 R128, RZ, RZ, R127 ;  /* 0x000000ffff80d224 */ /* 0x000fe200078e007f */
[C---:B------:R-:W-:Y:S02]  /*219f0*/  @!P2 LEA R4, P1, R225.reuse, R0, 0x2 ;  /* 0x00000000e104a211 */ /* 0x040fe400078210ff */
[----:B------:R-:W-:Y:S01]  /*21a00*/  SHF.R.S32.HI R12, RZ, 0x1f, R223 ;  /* 0x0000001fff0c7819 */ /* 0x000fe200000114df */
[----:B------:R0:W-:Y:S01]  /*21a10*/  @!P0 ST.E.64 desc[UR36][R2.64], R72 ;  /* 0x0000004802008985 */ /* 0x0001e2000c101b24 */
[----:B------:R-:W-:Y:S02]  /*21a20*/  @!P2 LEA.HI.X R5, R225, R8, R9, 0x2, P1 ;  /* 0x00000008e105a211 */ /* 0x000fe400008f1409 */
[----:B------:R-:W-:-:S03]  /*21a30*/  SHF.R.S32.HI R9, RZ, 0x1f, R222 ;  /* 0x0000001fff097819 */ /* 0x000fc600000114de */
[----:B------:R2:W-:Y:S01]  /*21a40*/  @!P2 ST.E.64 desc[UR36][R4.64], R6 ;  /* 0x000000060400a985 */ /* 0x0005e2000c101b24 */
[----:B0-----:R-:W-:-:S04]  /*21a50*/  @!P3 LEA R2, P0, R224, R0, 0x2 ;  /* 0x00000000e002b211 */ /* 0x001fc800078010ff */
[----:B------:R-:W-:Y:S02]  /*21a60*/  @!P3 LEA.HI.X R3, R224, R8, R13, 0x2, P0 ;  /* 0x00000008e003b211 */ /* 0x000fe400000f140d */
[CC--:B--2---:R-:W-:Y:S02]  /*21a70*/  @!P5 LEA R4, P1, R223.reuse, R0.reuse, 0x2 ;  /* 0x00000000df04d211 */ /* 0x0c4fe400078210ff */
[C---:B------:R-:W-:Y:S01]  /*21a80*/  @!P4 LEA R6, P2, R222.reuse, R0, 0x2 ;  /* 0x00000000de06c211 */ /* 0x040fe200078410ff */
[----:B------:R0:W-:Y:S01]  /*21a90*/  @!P3 ST.E.64 desc[UR36][R2.64], R78 ;  /* 0x0000004e0200b985 */ /* 0x0001e2000c101b24 */
[-C--:B------:R-:W-:Y:S02]  /*21aa0*/  @!P5 LEA.HI.X R5, R223, R8.reuse, R12, 0x2, P1 ;  /* 0x00000008df05d211 */ /* 0x080fe400008f140c */
[----:B------:R-:W-:Y:S02]  /*21ab0*/  @!P4 LEA.HI.X R7, R222, R8, R9, 0x2, P2 ;  /* 0x00000008de07c211 */ /* 0x000fe400010f1409 */
[----:B------:R-:W-:Y:S01]  /*21ac0*/  ISETP.GE.AND P0, PT, R221, UR4, PT ;  /* 0x00000004dd007c0c */ /* 0x000fe2000bf06270 */
[----:B------:R0:W-:Y:S04]  /*21ad0*/  @!P5 ST.E.64 desc[UR36][R4.64], R128 ;  /* 0x000000800400d985 */ /* 0x0001e8000c101b24 */
[----:B------:R0:W-:Y:S08]  /*21ae0*/  @!P4 ST.E.64 desc[UR36][R6.64], R28 ;  /* 0x0000001c0600c985 */ /* 0x0001f0000c101b24 */
[----:B------:R-:W-:Y:S05]  /*21af0*/  @P0 BRA `(.L_x_2007) ;  /* 0x0000000c00a00947 */ /* 0x000fea0003800000 */
[----:B------:R-:W-:Y:S02]  /*21b00*/  SHF.R.S32.HI R9, RZ, 0x1f, R221 ;  /* 0x0000001fff097819 */ /* 0x000fe400000114dd */
[----:B0-----:R-:W-:-:S04]  /*21b10*/  LEA R2, P0, R221, R0, 0x2 ;  /* 0x00000000dd027211 */ /* 0x001fc800078010ff */
[----:B------:R-:W-:-:S05]  /*21b20*/  LEA.HI.X R3, R221, R8, R9, 0x2, P0 ;  /* 0x00000008dd037211 */ /* 0x000fca00000f1409 */
[----:B------:R0:W-:Y:S01]  /*21b30*/  ST.E.64 desc[UR36][R2.64], R30 ;  /* 0x0000001e02007985 */ /* 0x0001e2000c101b24 */
[----:B------:R-:W-:Y:S05]  /*21b40*/  BRA `(.L_x_2007) ;  /* 0x0000000c008c7947 */ /* 0x000fea0003800000 */
.L_x_1993:
[----:B------:R-:W-:Y:S01]  /*21b50*/  ULDC.64 UR4, c[0x0][0xc08] ;  /* 0x0003020000047ab9 */ /* 0x000fe20000000a00 */
[----:B------:R-:W3:Y:S01]  /*21b60*/  LDC.64 R2, c[0x0][0xc00] ;  /* 0x00030000ff027b82 */ /* 0x000ee20000000a00 */
[----:B------:R-:W-:Y:S02]  /*21b70*/  ISETP.NE.U32.AND P0, PT, RZ, UR4, PT ;  /* 0x00000004ff007c0c */ /* 0x000fe4000bf05070 */
[----:B------:R-:W-:Y:S02]  /*21b80*/  MOV R15, RZ ;  /* 0x000000ff000f7202 */ /* 0x000fe40000000f00 */
[----:B------:R-:W-:Y:S01]  /*21b90*/  ISETP.NE.AND.EX P1, PT, RZ, UR5, PT, P0 ;  /* 0x00000005ff007c0c */ /* 0x000fe2000bf25300 */
[----:B------:R-:W-:Y:S02]  /*21ba0*/  ULDC.64 UR4, c[0x0][0xc00] ;  /* 0x0003000000047ab9 */ /* 0x000fe40000000a00 */
[----:B------:R-:W-:-:S04]  /*21bb0*/  ISETP.NE.U32.AND P0, PT, RZ, UR4, PT ;  /* 0x00000004ff007c0c */ /* 0x000fc8000bf05070 */
[----:B------:R-:W-:-:S06]  /*21bc0*/  ISETP.NE.AND.EX P0, PT, RZ, UR5, PT, P0 ;  /* 0x00000005ff007c0c */ /* 0x000fcc000bf05300 */
[----:B------:R-:W4:Y:S01]  /*21bd0*/  @P1 LDC.64 R4, c[0x0][0xc08] ;  /* 0x00030200ff041b82 */ /* 0x000f220000000a00 */
[----:B------:R-:W-:Y:S02]  /*21be0*/  ULDC UR4, c[0x0][0xa88] ;  /* 0x0002a20000047ab9 */ /* 0x000fe40000000800 */
[----:B------:R-:W-:Y:S02]  /*21bf0*/  IMAD.U32 R20, RZ, RZ, UR4 ;  /* 0x00000004ff147e24 */ /* 0x000fe4000f8e00ff */
[----:B---3--:R-:W-:-:S05]  /*21c00*/  IMAD.WIDE R2, R216, 0x4, R2 ;  /* 0x00000004d8027825 */ /* 0x008fca00078e0202 */
[----:B------:R3:W5:Y:S01]  /*21c10*/  @P0 LDG.E R15, desc[UR36][R2.64] ;  /* 0x00000024020f0981 */ /* 0x000762000c1e1900 */
[----:B------:R-:W0:Y:S01]  /*21c20*/  S2R R28, SR_TID.X ;  /* 0x00000000001c7919 */ /* 0x000e220000002100 */
[----:B----4-:R-:W-:-:S05]  /*21c30*/  @P1 IMAD.WIDE R4, R216, 0x4, R4 ;  /* 0x00000004d8041825 */ /* 0x010fca00078e0204 */
[----:B------:R3:W5:Y:S01]  /*21c40*/  @P1 LDG.E R20, desc[UR36][R4.64] ;  /* 0x0000002404141981 */ /* 0x000762000c1e1900 */
[----:B-1----:R-:W-:Y:S02]  /*21c50*/  ISETP.GT.AND P2, PT, R215, 0x1, PT ;  /* 0x00000001d700780c */ /* 0x002fe40003f44270 */
[----:B------:R-:W-:Y:S01]  /*21c60*/  SHF.R.S32.HI R24, RZ, 0x1f, R216 ;  /* 0x0000001fff187819 */ /* 0x000fe200000114d8 */
[----:B0-----:R-:W-:-:S05]  /*21c70*/  VIADD R0, R28, 0xffffff80 ;  /* 0xffffff801c007836 */ /* 0x001fca0000000000 */
[----:B------:R-:W-:Y:S01]  /*21c80*/  ISETP.GT.AND P3, PT, R0, 0x7f, PT ;  /* 0x0000007f0000780c */ /* 0x000fe20003f64270 */
[----:B---3--:R-:W-:-:S12]  /*21c90*/  @P1 BRA `(.L_x_2012) ;  /* 0x0000000000101947 */ /* 0x008fd80003800000 */
[----:B------:R-:W-:Y:S05]  /*21ca0*/  @!P0 BRA `(.L_x_2012) ;  /* 0x00000000000c8947 */ /* 0x000fea0003800000 */
[----:B------:R-:W3:Y:S04]  /*21cb0*/  LDG.E R5, desc[UR36][R2.64] ;  /* 0x0000002402057981 */ /* 0x000ee8000c1e1900 */
[----:B-----5:R-:W3:Y:S02]  /*21cc0*/  LDG.E R20, desc[UR36][R2.64+0x4] ;  /* 0x0000042402147981 */ /* 0x020ee4000c1e1900 */
[----:B---3--:R-:W-:-:S07]  /*21cd0*/  IMAD.IADD R20, R20, 0x1, -R5 ;  /* 0x0000000114147824 */ /* 0x008fce00078e0a05 */
.L_x_2012:
[----:B------:R-:W-:Y:S01]  /*21ce0*/  BSSY B1, `(.L_x_2013) ;  /* 0x0000035000017945 */ /* 0x000fe20003800000 */
[----:B------:R-:W-:Y:S02]  /*21cf0*/  SEL R25, R216, RZ, !P0 ;  /* 0x000000ffd8197207 */ /* 0x000fe40004000000 */
[----:B------:R-:W-:Y:S02]  /*21d00*/  SEL R24, R24, RZ, !P0 ;  /* 0x000000ff18187207 */ /* 0x000fe40004000000 */
[----:B-----5:R-:W-:Y:S01]  /*21d10*/  SHF.R.S32.HI R14, RZ, 0x1f, R15 ;  /* 0x0000001fff0e7819 */ /* 0x020fe2000001140f */
[----:B------:R-:W-:Y:S06]  /*21d20*/  @P3 BRA `(.L_x_2014) ;  /* 0x0000000000c03947 */ /* 0x000fec0003800000 */
[----:B------:R-:W0:Y:S01]  /*21d30*/  LDC R29, c[0x0][0xbe8] ;  /* 0x0002fa00ff1d7b82 */ /* 0x000e220000000800 */
[----:B------:R-:W-:Y:S01]  /*21d40*/  IADD3 R27, R201, -0x80, R28 ;  /* 0xffffff80c91b7810 */ /* 0x000fe20007ffe01c */
[----:B0-----:R-:W-:-:S05]  /*21d50*/  IMAD R0, R20, R29, RZ ;  /* 0x0000001d14007224 */ /* 0x001fca00078e02ff */
[----:B------:R-:W-:-:S13]  /*21d60*/  ISETP.GE.AND P0, PT, R27, R0, PT ;  /* 0x000000001b00720c */ /* 0x000fda0003f06270 */
[----:B------:R-:W-:Y:S05]  /*21d70*/  @P0 BRA `(.L_x_2014) ;  /* 0x0000000000ac0947 */ /* 0x000fea0003800000 */
        /* <DEDUP_REMOVED lines=10> */
[----:B------:R-:W2:Y:S08]  /*21e20*/  @P0 LDC R0, c[0x0][0xbec] ;  /* 0x0002fb00ff000b82 */ /* 0x000eb00000000800 */
[----:B------:R-:W4:Y:S01]  /*21e30*/  @P0 LDC R33, c[0x0][0xbf0] ;  /* 0x0002fc00ff210b82 */ /* 0x000f220000000800 */
[----:B-1----:R-:W-:-:S07]  /*21e40*/  IMAD R3, R3, R25, RZ ;  /* 0x0000001903037224 */ /* 0x002fce00078e02ff */
[----:B0-----:R-:W0:Y:S01]  /*21e50*/  @!P3 LDC R8, c[0x0][0xb50] ;  /* 0x0002d400ff08bb82 */ /* 0x001e220000000800 */
[----:B------:R-:W-:-:S04]  /*21e60*/  IMAD.WIDE.U32 R12, R2, R25, RZ ;  /* 0x00000019020c7225 */ /* 0x000fc800078e00ff */
[----:B------:R-:W-:Y:S02]  /*21e70*/  IMAD R3, R2, R24, R3 ;  /* 0x0000001802037224 */ /* 0x000fe400078e0203 */
[----:B--2---:R-:W-:Y:S01]  /*21e80*/  @P0 IMAD.HI.U32 R0, R27, R0, RZ ;  /* 0x000000001b000227 */ /* 0x004fe200078e00ff */
[----:B------:R-:W1:Y:S03]  /*21e90*/  @!P3 LDC R9, c[0x0][0xb54] ;  /* 0x0002d500ff09bb82 */ /* 0x000e660000000800 */
[-C--:B---3--:R-:W-:Y:S02]  /*21ea0*/  IMAD R31, R11, R188.reuse, RZ ;  /* 0x000000bc0b1f7224 */ /* 0x088fe400078e02ff */
[----:B------:R-:W-:Y:S01]  /*21eb0*/  IMAD.WIDE.U32 R10, R10, R188, RZ ;  /* 0x000000bc0a0a7225 */ /* 0x000fe200078e00ff */
[----:B----4-:R-:W-:Y:S02]  /*21ec0*/  @P0 SHF.R.U32.HI R21, RZ, R33, R0 ;  /* 0x00000021ff150219 */ /* 0x010fe40000011600 */
[----:B------:R-:W-:Y:S01]  /*21ed0*/  SEL R33, R220, RZ, P3 ;  /* 0x000000ffdc217207 */ /* 0x000fe20001800000 */
[----:B------:R-:W-:Y:S01]  /*21ee0*/  IMAD.IADD R11, R31, 0x1, R11 ;  /* 0x000000011f0b7824 */ /* 0x000fe200078e020b */
[----:B------:R-:W-:Y:S01]  /*21ef0*/  IADD3 R10, P0, P1, R12, R10, R15 ;  /* 0x0000000a0c0a7210 */ /* 0x000fe2000791e00f */
[----:B------:R-:W-:-:S02]  /*21f00*/  IMAD.MOV R0, RZ, RZ, -R21 ;  /* 0x000000ffff007224 */ /* 0x000fc400078e0a15 */
[----:B------:R-:W-:Y:S02]  /*21f10*/  IMAD.IADD R12, R13, 0x1, R3 ;  /* 0x000000010d0c7824 */ /* 0x000fe400078e0203 */
[----:B------:R-:W-:-:S04]  /*21f20*/  IMAD.WIDE.U32 R2, R4, R33, RZ ;  /* 0x0000002104027225 */ /* 0x000fc800078e00ff */
[----:B------:R-:W-:Y:S02]  /*21f30*/  IMAD R13, R5, R33, RZ ;  /* 0x00000021050d7224 */ /* 0x000fe400078e02ff */
[----:B------:R-:W-:Y:S01]  /*21f40*/  IMAD R5, R29, R0, R27 ;  /* 0x000000001d057224 */ /* 0x000fe200078e021b */
[----:B------:R-:W-:Y:S01]  /*21f50*/  IADD3.X R0, R12, R11, R14, P0, P1 ;  /* 0x0000000b0c007210 */ /* 0x000fe200007e240e */
[----:B------:R-:W-:Y:S01]  /*21f60*/  IMAD.IADD R3, R13, 0x1, R3 ;  /* 0x000000010d037824 */ /* 0x000fe200078e0203 */
[----:B------:R-:W-:Y:S02]  /*21f70*/  IADD3 R2, P0, P1, R21, R10, R2 ;  /* 0x0000000a15027210 */ /* 0x000fe4000791e002 */
[----:B------:R-:W-:Y:S02]  /*21f80*/  SHF.R.S32.HI R21, RZ, 0x1f, R21 ;  /* 0x0000001fff157819 */ /* 0x000fe40000011415 */
[----:B------:R-:W-:Y:S02]  /*21f90*/  SHF.R.S32.HI R11, RZ, 0x1f, R5 ;  /* 0x0000001fff0b7819 */ /* 0x000fe40000011405 */
        /* <DEDUP_REMOVED lines=9> */
.L_x_2014:
[----:B------:R-:W-:Y:S05]  /*22030*/  BSYNC B1 ;  /* 0x0000000000017941 */ /* 0x000fea0003800000 */
.L_x_2013:
[----:B------:R-:W-:Y:S05]  /*22040*/  @P2 BRA `(.L_x_2007) ;  /* 0x00000008004c2947 */ /* 0x000fea0003800000 */
[----:B0-----:R-:W0:Y:S01]  /*22050*/  LDC R9, c[0x0][0xbe8] ;  /* 0x0002fa00ff097b82 */ /* 0x001e220000000800 */
[----:B------:R-:W-:Y:S01]  /*22060*/  VIADD R4, R28, 0xffffff80 ;  /* 0xffffff801c047836 */ /* 0x000fe20000000000 */
[----:B------:R-:W-:Y:S02]  /*22070*/  ULDC.64 UR4, c[0x0][0xaa0] ;  /* 0x0002a80000047ab9 */ /* 0x000fe40000000a00 */
[----:B------:R-:W-:Y:S02]  /*22080*/  IMAD R0, R14, UR4, RZ ;  /* 0x000000040e007c24 */ /* 0x000fe4000f8e02ff */
[----:B------:R-:W-:Y:S01]  /*22090*/  SHF.R.S32.HI R11, RZ, 0x1f, R4 ;  /* 0x0000001fff0b7819 */ /* 0x000fe20000011404 */
[----:B------:R-:W-:-:S04]  /*220a0*/  IMAD.WIDE.U32 R2, R15, UR4, RZ ;  /* 0x000000040f027c25 */ /* 0x000fc8000f8e00ff */
[----:B------:R-:W-:Y:S01]  /*220b0*/  IMAD R5, R15, UR5, R0 ;  /* 0x000000050f057c24 */ /* 0x000fe2000f8e0200 */
[----:B------:R-:W-:Y:S01]  /*220c0*/  LEA.HI R0, R11, R4, RZ, 0x3 ;  /* 0x000000040b007211 */ /* 0x000fe200078f18ff */
[----:B------:R-:W-:Y:S02]  /*220d0*/  ULDC.64 UR4, c[0x0][0xae8] ;  /* 0x0002ba0000047ab9 */ /* 0x000fe40000000a00 */
[----:B------:R-:W-:Y:S01]  /*220e0*/  IMAD.IADD R3, R3, 0x1, R5 ;  /* 0x0000000103037824 */ /* 0x000fe200078e0205 */
[----:B------:R-:W-:Y:S01]  /*220f0*/  LOP3.LUT R13, R0, 0xfffffff8, RZ, 0xc0, !PT ;  /* 0xfffffff8000d7812 */ /* 0x000fe200078ec0ff */
[----:B------:R-:W-:-:S04]  /*22100*/  IMAD.WIDE.U32 R2, R188, UR4, R2 ;  /* 0x00000004bc027c25 */ /* 0x000fc8000f8e0002 */
[----:B------:R-:W-:Y:S01]  /*22110*/  IMAD.IADD R0, R4, 0x1, -R13 ;  /* 0x0000000104007824 */ /* 0x000fe200078e0a0d */
[----:B0-----:R-:W-:Y:S01]  /*22120*/  ISETP.NE.AND P0, PT, R9, 0x1, PT ;  /* 0x000000010900780c */ /* 0x001fe20003f05270 */
[----:B------:R-:W-:Y:S01]  /*22130*/  IMAD R3, R188, UR5, R3 ;  /* 0x00000005bc037c24 */ /* 0x000fe2000f8e0203 */
[----:B------:R-:W-:Y:S01]  /*22140*/  ULDC.64 UR4, c[0x0][0xaf0] ;  /* 0x0002bc0000047ab9 */ /* 0x000fe20000000a00 */
[----:B------:R-:W-:Y:S02]  /*22150*/  IMAD R0, R0, 0x20, R187 ;  /* 0x0000002000007824 */ /* 0x000fe400078e02bb */
[----:B------:R-:W-:Y:S02]  /*22160*/  IMAD R4, R24, UR4, RZ ;  /* 0x0000000418047c24 */ /* 0x000fe4000f8e02ff */
[----:B------:R-:W-:Y:S01]  /*22170*/  IMAD.WIDE.U32 R2, R25, UR4, R2 ;  /* 0x0000000419027c25 */ /* 0x000fe2000f8e0002 */
[----:B------:R-:W-:-:S03]  /*22180*/  IADD3 R6, R201, R0, RZ ;  /* 0x00000000c9067210 */ /* 0x000fc60007ffe0ff */
[----:B------:R-:W-:Y:S02]  /*22190*/  IMAD.IADD R201, R187, 0x1, R201 ;  /* 0x00000001bbc97824 */ /* 0x000fe400078e02c9 */
[----:B------:R-:W0:Y:S01]  /*221a0*/  @P0 LDC R7, c[0x0][0xbec] ;  /* 0x0002fb00ff070b82 */ /* 0x000e220000000800 */
[----:B------:R-:W-:-:S07]  /*221b0*/  IMAD.MOV.U32 R5, RZ, RZ, R6 ;  /* 0x000000ffff057224 */ /* 0x000fce00078e0006 */
[----:B------:R-:W1:Y:S01]  /*221c0*/  @P0 LDC R11, c[0x0][0xbf0] ;  /* 0x0002fc00ff0b0b82 */ /* 0x000e620000000800 */
[----:B0-----:R-:W-:-:S04]  /*221d0*/  @P0 IMAD.HI.U32 R0, R6, R7, RZ ;  /* 0x0000000706000227 */ /* 0x001fc800078e00ff */
[----:B------:R-:W-:Y:S01]  /*221e0*/  IMAD R7, R25, UR5, R4 ;  /* 0x0000000519077c24 */ /* 0x000fe2000f8e0204 */
[----:B------:R-:W-:Y:S01]  /*221f0*/  ULDC.64 UR4, c[0x0][0xae0] ;  /* 0x0002b80000047ab9 */ /* 0x000fe20000000a00 */
[----:B-1----:R-:W-:Y:S02]  /*22200*/  @P0 SHF.R.U32.HI R5, RZ, R11, R0 ;  /* 0x0000000bff050219 */ /* 0x002fe40000011600 */
[----:B------:R-:W-:Y:S02]  /*22210*/  IMAD.IADD R3, R3, 0x1, R7 ;  /* 0x0000000103037824 */ /* 0x000fe400078e0207 */
        /* <DEDUP_REMOVED lines=19> */
[----:B------:R0:W3:Y:S02]  /*22350*/  SHFL.IDX PT, R14, R0, RZ, 0x181f ;  /* 0x00181fff000e7589 */ /* 0x0000e400000e0000 */
.L_x_2414:
[----:B------:R-:W-:Y:S01]  /*22360*/  IMAD R21, R20, R9, RZ ;  /* 0x0000000914157224 */ /* 0x000fe200078e02ff */
        /* <DEDUP_REMOVED lines=8> */
[-C--:B---3--:R-:W-:Y:S02]  /*223f0*/  @!P3 LEA R4, P5, R18, R14.reuse, 0x1 ;  /* 0x0000000e1204b211 */ /* 0x088fe400078a08ff */
[-C--:B------:R-:W-:Y:S02]  /*22400*/  @!P2 LEA R6, P4, R190, R14.reuse, 0x1 ;  /* 0x0000000ebe06a211 */ /* 0x080fe400078808ff */
[-C--:B-1----:R-:W-:Y:S02]  /*22410*/  @!P3 LEA.HI.X R5, R18, R3.reuse, R19, 0x1, P5 ;  /* 0x000000031205b211 */ /* 0x082fe400028f0c13 */
[-C--:B------:R-:W-:Y:S02]  /*22420*/  @!P1 LEA R8, P5, R210, R14.reuse, 0x1 ;  /* 0x0000000ed2089211 */ /* 0x080fe400078a08ff */
        /* <DEDUP_REMOVED lines=8> */
.L_x_2017:
[----:B------:R-:W-:Y:S05]  /*224b0*/  BSYNC B1 ;  /* 0x0000000000017941 */ /* 0x000fea0003800000 */
.L_x_2016:
[----:B------:R-:W-:-:S03]  /*224c0*/  UMOV UR4, 0xffffffff ;  /* 0xffffffff00047882 */ /* 0x000fc60000000000 */
[----:B------:R-:W-:Y:S05]  /*224d0*/  BRA.DIV UR4, `(.L_x_2018) ;  /* 0x000000ea04407947 */ /* 0x000fea000b800000 */
[----:B-1----:R1:W0:Y:S04]  /*224e0*/  SHFL.IDX PT, R3, R2, 0x1, 0x181f ;  /* 0x00381f0002037f89 */ /* 0x00222800000e0000 */
[----:B---34-:R1:W3:Y:S02]  /*224f0*/  SHFL.IDX PT, R14, R0, 0x1, 0x181f ;  /* 0x00381f00000e7f89 */ /* 0x0182e400000e0000 */
.L_x_2418:
        /* <DEDUP_REMOVED lines=11> */
[-C--:B0-----:R-:W-:Y:S02]  /*225b0*/  @!P3 LEA.HI.X R5, R18, R3.reuse, R19, 0x1, P5 ;  /* 0x000000031205b211 */ /* 0x081fe400028f0c13 */
        /* <DEDUP_REMOVED lines=9> */
.L_x_2020:
[----:B------:R-:W-:Y:S05]  /*22650*/  BSYNC B1 ;  /* 0x0000000000017941 */ /* 0x000fea0003800000 */
.L_x_2019:
[----:B------:R-:W-:-:S03]  /*22660*/  UMOV UR4, 0xffffffff ;  /* 0xffffffff00047882 */ /* 0x000fc60000000000 */
[----:B------:R-:W-:Y:S05]  /*22670*/  BRA.DIV UR4, `(.L_x_2021) ;  /* 0x000000ea04207947 */ /* 0x000fea000b800000 */
[----:B0-----:R0:W0:Y:S04]  /*22680*/  SHFL.IDX PT, R3, R2, 0x2, 0x181f ;  /* 0x00581f0002037f89 */ /* 0x00102800000e0000 */
[----:B---34-:R3:W4:Y:S02]  /*22690*/  SHFL.IDX PT, R14, R0, 0x2, 0x181f ;  /* 0x00581f00000e7f89 */ /* 0x01872400000e0000 */
.L_x_2422:
        /* <DEDUP_REMOVED lines=21> */
.L_x_2023:
[----:B------:R-:W-:Y:S05]  /*227f0*/  BSYNC B1 ;  /* 0x0000000000017941 */ /* 0x000fea0003800000 */
.L_x_2022:
[----:B------:R-:W-:-:S03]  /*22800*/  UMOV UR4, 0xffffffff ;  /* 0xffffffff00047882 */ /* 0x000fc60000000000 */
[----:B------:R-:W-:Y:S05]  /*22810*/  BRA.DIV UR4, `(.L_x_2024) ;  /* 0x000000ea04007947 */ /* 0x000fea000b800000 */
[----:B0-----:R0:W0:Y:S04]  /*22820*/  SHFL.IDX PT, R3, R2, 0x3, 0x181f ;  /* 0x00781f0002037f89 */ /* 0x00102800000e0000 */
[----:B----4-:R4:W0:Y:S02]  /*22830*/  SHFL.IDX PT, R14, R0, 0x3, 0x181f ;  /* 0x00781f00000e7f89 */ /* 0x01082400000e0000 */
.L_x_2426:
[----:B-1-34-:R-:W-:-:S05]  /*22840*/  VIADD R0, R201, 0x60 ;  /* 0x00000060c9007836 */ /* 0x01afca0000000000 */
        /* <DEDUP_REMOVED lines=8> */
[-C--:B------:R-:W-:Y:S02]  /*228d0*/  @!P2 LEA R6, P4, R190, R14.reuse, 0x1 ;  /* 0x0000000ebe06a211 */ /* 0x080fe400078808ff */
[-C--:B------:R-:W-:Y:S02]  /*228e0*/  @!P3 LEA.HI.X R5, R18, R3.reuse, R19, 0x1, P5 ;  /* 0x000000031205b211 */ /* 0x080fe400028f0c13 */
        /* <DEDUP_REMOVED lines=9> */
.L_x_2007:
[----:B------:R-:W-:Y:S05]  /*22980*/  BSYNC B0 ;  /* 0x0000000000007941 */ /* 0x000fea0003800000 */
.L_x_1992:
[----:B------:R-:W-:Y:S02]  /*22990*/  ULDC UR4, c[0x0][0xc3c] ;  /* 0x00030f0000047ab9 */ /* 0x000fe40000000800 */
[----:B--2---:R-:W-:-:S13]  /*229a0*/  ISETP.GE.AND P0, PT, R207, UR4, PT ;  /* 0x00000004cf007c0c */ /* 0x004fda000bf06270 */
[----:B------:R-:W-:Y:S05]  /*229b0*/  @!P0 BRA `(.L_x_2025) ;  /* 0xfffffdec00208947 */ /* 0x000fea000383ffff */
[----:B------:R-:W-:Y:S05]  /*229c0*/  BRA `(.L_x_1772) ;  /* 0x00000084002c7947 */ /* 0x000fea0003800000 */
.L_x_1770:
        /* <DEDUP_REMOVED lines=10> */
[----:B------:R0:W1:Y:S01]  /*22a70*/  @P0 LDS.128 R16, [R2+0x284d0] ;  /* 0x0284d00002100984 */ /* 0x0000620000000c00 */
[----:B------:R-:W-:Y:S06]  /*22a80*/  @P0 BAR.ARV 0x4, 0x180 ;  /* 0x0106000000000b1d */ /* 0x000fec0000002000 */
[----:B------:R-:W-:Y:S05]  /*22a90*/  @P0 BRA `(.L_x_2026) ;  /* 0x0000000c00900947 */ /* 0x000fea0003800000 */
[----:B------:R-:W2:Y:S01]  /*22aa0*/  S2R R4, SR_TID.X ;  /* 0x0000000000047919 */ /* 0x000ea20000002100 */
[----:B------:R-:W-:Y:S01]  /*22ab0*/  ULDC UR4, c[0x0][0xc3c] ;  /* 0x00030f0000047ab9 */ /* 0x000fe20000000800 */
[----:B------:R-:W-:Y:S01]  /*22ac0*/  CS2R R6, SRZ ;  /* 0x0000000000067805 */ /* 0x000fe2000001ff00 */
        /* <DEDUP_REMOVED lines=41> */
.L_x_2029:
[----:B------:R-:W0:Y:S01]  /*22d60*/  LDC R2, c[0x0][0xc3c] ;  /* 0x00030f00ff027b82 */ /* 0x000e220000000800 */
[----:B------:R-:W-:Y:S01]  /*22d70*/  UIADD3 UR4, UR4, 0x1f, URZ ;  /* 0x0000001f04047890 */ /* 0x000fe2000fffe03f */
[----:B------:R-:W-:Y:S02]  /*22d80*/  ULDC UR7, c[0x0][0xc3c] ;  /* 0x00030f0000077ab9 */ /* 0x000fe40000000800 */
[----:B-1----:R-:W-:-:S03]  /*22d90*/  IMAD.U32 R19, RZ, RZ, UR7 ;  /* 0x00000007ff137e24 */ /* 0x002fc6000f8e00ff */
[----:B0-----:R-:W-:-:S13]  /*22da0*/  ISETP.LE.AND P6, PT, R2, UR4, PT ;  /* 0x0000000402007c0c */ /* 0x001fda000bfc3270 */
[----:B------:R-:W-:Y:S05]  /*22db0*/  @P6 BRA `(.L_x_2028) ;  /* 0x0000000800a46947 */ /* 0x000fea0003800000 */
[----:B------:R-:W-:-:S05]  /*22dc0*/  VIADD R7, R0, UR4 ;  /* 0x0000000400077c36 */ /* 0x000fca0008000000 */
[----:B------:R-:W-:-:S13]  /*22dd0*/  ISETP.GE.OR P6, PT, R7, R2, !P0 ;  /* 0x000000020700720c */ /* 0x000fda00047c6670 */
[----:B------:R-:W0:Y:S08]  /*22de0*/  @!P6 LDC.64 R4, c[0x0][0xc80] ;  /* 0x00032000ff04eb82 */ /* 0x000e300000000a00 */
[----:B------:R-:W1:Y:S01]  /*22df0*/  @!P6 LDC.64 R2, c[0x0][0xc78] ;  /* 0x00031e00ff02eb82 */ /* 0x000e620000000a00 */
[----:B0-----:R-:W-:-:S04]  /*22e00*/  @!P6 IMAD.WIDE R4, R7, 0x4, R4 ;  /* 0x000000040704e825 */ /* 0x001fc800078e0204 */
[----:B-1----:R-:W-:Y:S01]  /*22e10*/  @!P6 IMAD.WIDE R2, R7, 0x4, R2 ;  /* 0x000000040702e825 */ /* 0x002fe200078e0202 */
[----:B------:R-:W-:-:S06]  /*22e20*/  CS2R R6, SRZ ;  /* 0x0000000000067805 */ /* 0x000fcc000001ff00 */
[----:B------:R-:W2:Y:S04]  /*22e30*/  @!P6 LDG.E R6, desc[UR36][R4.64] ;  /* 0x000000240406e981 */ /* 0x000ea8000c1e1900 */
[----:B------:R-:W2:Y:S02]  /*22e40*/  @!P6 LDG.E R7, desc[UR36][R2.64] ;  /* 0x000000240207e981 */ /* 0x000ea4000c1e1900 */
        /* <DEDUP_REMOVED lines=17> */
[----:B0-----:R-:W-:-:S04]  /*22f60*/  IMAD R3, R3, UR5, RZ ;  /* 0x0000000503037c24 */ /* 0x001fc8000f8e02ff */
[----:B------:R-:W-:-:S05]  /*22f70*/  IMAD.IADD R8, R3, 0x1, R8 ;  /* 0x0000000103087824 */ /* 0x000fca00078e0208 */
[----:B------:R-:W-:-:S13]  /*22f80*/  ISETP.GT.AND P6, PT, R8, UR6, PT ;  /* 0x0000000608007c0c */ /* 0x000fda000bfc4270 */
[----:B------:R-:W-:Y:S05]  /*22f90*/  @!P6 BRA `(.L_x_2029) ;  /* 0xfffffffc0070e947 */ /* 0x000fea000383ffff */
.L_x_2027:
        /* <DEDUP_REMOVED lines=9> */
[----:B0-----:R-:W-:-:S07]  /*23030*/  ISETP.NE.AND P1, PT, R7, 0x1, PT ;  /* 0x000000010700780c */ /* 0x001fce0003f25270 */
[----:B-1----:R-:W-:Y:S06]  /*23040*/  @!P0 BRA `(.L_x_2030) ;  /* 0x0000000000088947 */ /* 0x002fec0003800000 */
[----:B------:R-:W-:-:S06]  /*23050*/  VIADD R16, R19, 0xffffffff ;  /* 0xffffffff13107836 */ /* 0x000fcc0000000000 */
[----:B------:R0:W1:Y:S02]  /*23060*/  SHFL.IDX PT, R16, R5, R16, 0x1f ;  /* 0x00001f1005107589 */ /* 0x00006400000e0000 */
.L_x_2030:
[----:B-1----:R-:W-:Y:S02]  /*23070*/  IMAD R16, R16, UR5, R3 ;  /* 0x0000000510107c24 */ /* 0x002fe4000f8e0203 */
[----:B------:R-:W-:-:S03]  /*23080*/  VIADD R19, R19, UR4 ;  /* 0x0000000413137c36 */ /* 0x000fc60008000000 */
[----:B0-----:R-:W-:Y:S01]  /*23090*/  IADD3 R5, -R16, UR6, RZ ;  /* 0x0000000610057c10 */ /* 0x001fe2000fffe1ff */
[----:B------:R-:W-:Y:S06]  /*230a0*/  @!P1 BRA `(.L_x_2031) ;  /* 0x0000000000e89947 */ /* 0x000fec0003800000 */
[-C--:B--2---:R-:W-:Y:S02]  /*230b0*/  IABS R12, R6.reuse ;  /* 0x00000006000c7213 */ /* 0x084fe40000000000 */
[----:B------:R-:W-:Y:S02]  /*230c0*/  IABS R4, R7 ;  /* 0x0000000700047213 */ /* 0x000fe40000000000 */
[----:B------:R-:W0:Y:S01]  /*230d0*/  I2F.RP R8, R12 ;  /* 0x0000000c00087306 */ /* 0x000e220000209400 */
[----:B------:R-:W-:-:S04]  /*230e0*/  IABS R10, R6 ;  /* 0x00000006000a7213 */ /* 0x000fc80000000000 */
[----:B------:R-:W-:-:S03]  /*230f0*/  IADD3 R11, RZ, -R10, RZ ;  /* 0x8000000aff0b7210 */ /* 0x000fc60007ffe0ff */
[----:B0-----:R-:W0:Y:S02]  /*23100*/  MUFU.RCP R8, R8 ;  /* 0x0000000800087308 */ /* 0x001e240000001000 */
[----:B0-----:R-:W-:Y:S01]  /*23110*/  VIADD R2, R8, 0xffffffe ;  /* 0x0ffffffe08027836 */ /* 0x001fe20000000000 */
[----:B------:R-:W-:-:S05]  /*23120*/  IABS R8, R5 ;  /* 0x0000000500087213 */ /* 0x000fca0000000000 */
[----:B------:R0:W1:Y:S02]  /*23130*/  F2I.FTZ.U32.TRUNC.NTZ R3, R2 ;  /* 0x0000000200037305 */ /* 0x000064000021f000 */
[----:B0-----:R-:W-:Y:S02]  /*23140*/  IMAD.MOV.U32 R2, RZ, RZ, RZ ;  /* 0x000000ffff027224 */ /* 0x001fe400078e00ff */
[----:B-1----:R-:W-:-:S04]  /*23150*/  IMAD.MOV R9, RZ, RZ, -R3 ;  /* 0x000000ffff097224 */ /* 0x002fc800078e0a03 */
[----:B------:R-:W-:-:S04]  /*23160*/  IMAD R9, R9, R12, RZ ;  /* 0x0000000c09097224 */ /* 0x000fc800078e02ff */
[----:B------:R-:W-:Y:S02]  /*23170*/  IMAD.HI.U32 R3, R3, R9, R2 ;  /* 0x0000000903037227 */ /* 0x000fe400078e0002 */
[----:B------:R-:W0:Y:S04]  /*23180*/  I2F.RP R9, R4 ;  /* 0x0000000400097306 */ /* 0x000e280000209400 */
[----:B------:R-:W-:-:S04]  /*23190*/  IMAD.HI.U32 R2, R3, R8, RZ ;  /* 0x0000000803027227 */ /* 0x000fc800078e00ff */
[----:B------:R-:W-:Y:S01]  /*231a0*/  IMAD R3, R2, R11, R8 ;  /* 0x0000000b02037224 */ /* 0x000fe200078e0208 */
[----:B------:R-:W-:-:S04]  /*231b0*/  LOP3.LUT R8, R5, R6, RZ, 0x3c, !PT ;  /* 0x0000000605087212 */ /* 0x000fc800078e3cff */
[----:B------:R-:W-:Y:S01]  /*231c0*/  ISETP.GT.U32.AND P1, PT, R12, R3, PT ;  /* 0x000000030c00720c */ /* 0x000fe20003f24070 */
[----:B0-----:R-:W0:Y:S01]  /*231d0*/  MUFU.RCP R9, R9 ;  /* 0x0000000900097308 */ /* 0x001e220000001000 */
[----:B------:R-:W-:-:S11]  /*231e0*/  ISETP.GE.AND P2, PT, R8, RZ, PT ;  /* 0x000000ff0800720c */ /* 0x000fd60003f46270 */
[----:B------:R-:W-:Y:S02]  /*231f0*/  @!P1 IMAD.IADD R3, R3, 0x1, -R12 ;  /* 0x0000000103039824 */ /* 0x000fe400078e0a0c */
[----:B------:R-:W-:Y:S01]  /*23200*/  @!P1 VIADD R2, R2, 0x1 ;  /* 0x0000000102029836 */ /* 0x000fe20000000000 */
[----:B------:R-:W-:Y:S02]  /*23210*/  ISETP.NE.AND P1, PT, R6, RZ, PT ;  /* 0x000000ff0600720c */ /* 0x000fe40003f25270 */
[----:B------:R-:W-:Y:S01]  /*23220*/  ISETP.GE.U32.AND P0, PT, R3, R12, PT ;  /* 0x0000000c0300720c */ /* 0x000fe20003f06070 */
[----:B0-----:R-:W-:-:S04]  /*23230*/  VIADD R10, R9, 0xffffffe ;  /* 0x0ffffffe090a7836 */ /* 0x001fc80000000000 */
[----:B------:R-:W0:Y:S08]  /*23240*/  F2I.FTZ.U32.TRUNC.NTZ R3, R10 ;  /* 0x0000000a00037305 */ /* 0x000e30000021f000 */
        /* <DEDUP_REMOVED lines=25> */
[----:B------:R-:W-:-:S04]  /*233e0*/  @!P1 LOP3.LUT R2, RZ, R7, RZ, 0x33, !PT ;  /* 0x00000007ff029212 */ /* 0x000fc800078e33ff */
[----:B------:R-:W-:-:S05]  /*233f0*/  IADD3 R18, -R2, RZ, RZ ;  /* 0x000000ff02127210 */ /* 0x000fca0007ffe1ff */
[C---:B------:R-:W-:Y:S02]  /*23400*/  IMAD R18, R7.reuse, R18, R12 ;  /* 0x0000001207127224 */ /* 0x040fe400078e020c */
[----:B------:R-:W-:Y:S02]  /*23410*/  IMAD R7, R7, 0x1000000, R2 ;  /* 0x0100000007077824 */ /* 0x000fe400078e0202 */
[----:B------:R-:W-:Y:S02]  /*23420*/  IMAD R2, R6, R3, R5 ;  /* 0x0000000306027224 */ /* 0x000fe400078e0205 */
[----:B------:R-:W-:Y:S01]  /*23430*/  IMAD R18, R18, 0x10000, R7 ;  /* 0x0001000012127824 */ /* 0x000fe200078e0207 */
[----:B------:R-:W-:Y:S06]  /*23440*/  BRA `(.L_x_2032) ;  /* 0x0000000000f47947 */ /* 0x000fec0003800000 */
.L_x_2031:
[----:B------:R-:W0:Y:S02]  /*23450*/  LDC.64 R2, c[0x0][0xc90] ;  /* 0x00032400ff027b82 */ /* 0x000e240000000a00 */
[----:B0-----:R-:W-:-:S05]  /*23460*/  IMAD.WIDE R2, R19, 0x4, R2 ;  /* 0x0000000413027825 */ /* 0x001fca00078e0202 */
        /* <DEDUP_REMOVED lines=31> */
[----:B------:R-:W-:-:S04]  /*23660*/  VIADDMNMX R7, R7, UR5, R11, PT ;  /* 0x0000000507077c46 */ /* 0x000fc8000b80010b */
[-C--:B------:R-:W-:Y:S01]  /*23670*/  IABS R10, R7.reuse ;  /* 0x00000007000a7213 */ /* 0x080fe20000000000 */
[----:B------:R-:W-:Y:S01]  /*23680*/  IMAD.MOV R18, RZ, RZ, -R7 ;  /* 0x000000ffff127224 */ /* 0x000fe200078e0a07 */
[----:B------:R-:W-:Y:S02]  /*23690*/  IABS R12, R7 ;  /* 0x00000007000c7213 */ /* 0x000fe40000000000 */
[----:B------:R-:W0:Y:S08]  /*236a0*/  I2F.RP R9, R10 ;  /* 0x0000000a00097306 */ /* 0x000e300000209400 */
[----:B0-----:R-:W0:Y:S02]  /*236b0*/  MUFU.RCP R9, R9 ;  /* 0x0000000900097308 */ /* 0x001e240000001000 */
[----:B0-----:R-:W-:-:S06]  /*236c0*/  VIADD R3, R9, 0xffffffe ;  /* 0x0ffffffe09037836 */ /* 0x001fcc0000000000 */
[----:B------:R-:W0:Y:S02]  /*236d0*/  F2I.FTZ.U32.TRUNC.NTZ R3, R3 ;  /* 0x0000000300037305 */ /* 0x000e24000021f000 */
[----:B0-----:R-:W-:-:S05]  /*236e0*/  IMAD.MOV R11, RZ, RZ, -R3 ;  /* 0x000000ffff0b7224 */ /* 0x001fca00078e0a03 */
[----:B------:R-:W-:Y:S02]  /*236f0*/  MOV R5, R11 ;  /* 0x0000000b00057202 */ /* 0x000fe40000000f00 */
        /* <DEDUP_REMOVED lines=18> */
.L_x_2032:
[----:B------:R-:W-:-:S05]  /*23820*/  LOP3.LUT R17, RZ, R2, RZ, 0x33, !PT ;  /* 0x00000002ff117212 */ /* 0x000fca00078e33ff */
[----:B------:R-:W-:Y:S01]  /*23830*/  IMAD.IADD R17, R6, 0x1, R17 ;  /* 0x0000000106117824 */ /* 0x000fe200078e0211 */
[----:B------:R-:W-:Y:S06]  /*23840*/  BRA `(.L_x_2033) ;  /* 0x00000000000c7947 */ /* 0x000fec0003800000 */
.L_x_2028:
[----:B------:R-:W-:Y:S02]  /*23850*/  IMAD.MOV.U32 R17, RZ, RZ, RZ ;  /* 0x000000ffff117224 */ /* 0x000fe400078e00ff */
[----:B------:R-:W-:Y:S02]  /*23860*/  IMAD.U32 R16, RZ, RZ, UR6 ;  /* 0x00000006ff107e24 */ /* 0x000fe4000f8e00ff */
[----:B------:R-:W-:-:S07]  /*23870*/  IMAD.MOV.U32 R18, RZ, RZ, RZ ;  /* 0x000000ffff127224 */ /* 0x000fce00078e00ff */
.L_x_2033:
[----:B------:R-:W-:-:S13]  /*23880*/  ISETP.NE.AND P0, PT, R0, RZ, PT ;  /* 0x000000ff0000720c */ /* 0x000fda0003f05270 */
[----:B------:R-:W0:Y:S01]  /*23890*/  @!P0 S2R R3, SR_CgaCtaId ;  /* 0x0000000000038919 */ /* 0x000e220000008800 */
[----:B------:R-:W-:-:S04]  /*238a0*/  @!P0 MOV R0, 0x400 ;  /* 0x0000040000008802 */ /* 0x000fc80000000f00 */
[----:B0-----:R-:W-:-:S05]  /*238b0*/  @!P0 LEA R0, R3, R0, 0x18 ;  /* 0x0000000003008211 */ /* 0x001fca00078ec0ff */
[----:B------:R2:W-:Y:S01]  /*238c0*/  @!P0 STS.128 [R0+0x284d0], R16 ;  /* 0x0284d01000008388 */ /* 0x0005e20000000c00 */
[----:B------:R-:W-:Y:S06]  /*238d0*/  BAR.ARV 0x5, 0x180 ;  /* 0x0146000000007b1d */ /* 0x000fec0000002000 */
.L_x_2026:
        /* <DEDUP_REMOVED lines=9> */
[----:B------:R-:W-:Y:S01]  /*23970*/  BSSY B7, `(.L_x_2034) ;  /* 0x000070f000077945 */ /* 0x000fe20003800000 */
[----:B------:R-:W3:Y:S01]  /*23980*/  S2R R13, SR_TID.X ;  /* 0x00000000000d7919 */ /* 0x000ee20000002100 */
[----:B------:R-:W-:Y:S01]  /*23990*/  IMAD.MOV.U32 R31, RZ, RZ, 0x1 ;  /* 0x00000001ff1f7424 */ /* 0x000fe200078e00ff */
[----:B------:R-:W-:Y:S01]  /*239a0*/  CS2R R28, SRZ ;  /* 0x00000000001c7805 */ /* 0x000fe2000001ff00 */
[----:B------:R-:W-:Y:S01]  /*239b0*/  IMAD.MOV.U32 R30, RZ, RZ, 0x1 ;  /* 0x00000001ff1e7424 */ /* 0x000fe200078e00ff */
[----:B------:R-:W-:Y:S01]  /*239c0*/  ULDC.64 UR40, c[0x0][0x198] ;  /* 0x0000660000287ab9 */ /* 0x000fe20000000a00 */
[----:B------:R-:W-:Y:S01]  /*239d0*/  ULDC UR39, c[0x0][0xc] ;  /* 0x0000030000277ab9 */ /* 0x000fe20000000800 */
[----:B-1----:R-:W-:-:S05]  /*239e0*/  IMAD.U32 R37, RZ, RZ, UR4 ;  /* 0x00000004ff257e24 */ /* 0x002fca000f8e00ff */
[----:B------:R-:W-:Y:S02]  /*239f0*/  LEA R22, R37, R22, 0x18 ;  /* 0x0000001625167211 */ /* 0x000fe400078ec0ff */
[C---:B---3--:R-:W-:Y:S01]  /*23a00*/  LOP3.LUT R12, R13.reuse, 0x7f, RZ, 0xc0, !PT ;  /* 0x0000007f0d0c7812 */ /* 0x048fe200078ec0ff */
[C---:B------:R-:W-:Y:S01]  /*23a10*/  IMAD.SHL.U32 R5, R13.reuse, 0x40, RZ ;  /* 0x000000400d057824 */ /* 0x040fe200078e00ff */
[----:B------:R-:W-:Y:S01]  /*23a20*/  SHF.R.U32.HI R4, RZ, 0x1, R13 ;  /* 0x00000001ff047819 */ /* 0x000fe2000001160d */
[C---:B0-----:R-:W-:Y:S01]  /*23a30*/  IMAD.SHL.U32 R2, R13.reuse, 0x80, RZ ;  /* 0x000000800d027824 */ /* 0x041fe200078e00ff */
[----:B------:R-:W-:Y:S01]  /*23a40*/  SHF.L.U32 R7, R12, 0x5, RZ ;  /* 0x000000050c077819 */ /* 0x000fe200000006ff */
[----:B------:R-:W-:Y:S01]  /*23a50*/  IMAD.SHL.U32 R10, R13, 0x2, RZ ;  /* 0x000000020d0a7824 */ /* 0x000fe200078e00ff */
[----:B------:R-:W-:Y:S01]  /*23a60*/  LOP3.LUT R6, R5, 0x180, RZ, 0xc0, !PT ;  /* 0x0000018005067812 */ /* 0x000fe200078ec0ff */
[----:B------:R-:W-:Y:S01]  /*23a70*/  IMAD.SHL.U32 R9, R13, 0x8, RZ ;  /* 0x000000080d097824 */ /* 0x000fe200078e00ff */
[----:B------:R-:W-:-:S02]  /*23a80*/  LOP3.LUT R8, R7, 0xc00, RZ, 0xc0, !PT ;  /* 0x00000c0007087812 */ /* 0x000fc400078ec0ff */
[----:B------:R-:W-:Y:S02]  /*23a90*/  LOP3.LUT R3, R2, 0x380, RZ, 0xc0, !PT ;  /* 0x0000038002037812 */ /* 0x000fe400078ec0ff */
[----:B------:R-:W-:Y:S02]  /*23aa0*/  LOP3.LUT R6, R6, 0x10, R13, 0xf8, !PT ;  /* 0x0000001006067812 */ /* 0x000fe400078ef80d */
[----:B------:R-:W-:Y:S02]  /*23ab0*/  LOP3.LUT R8, R8, 0x40, R5, 0xf8, !PT ;  /* 0x0000004008087812 */ /* 0x000fe400078ef805 */
[----:B------:R-:W-:Y:S01]  /*23ac0*/  LOP3.LUT R3, R3, 0x30, R4, 0xf8, !PT ;  /* 0x0000003003037812 */ /* 0x000fe200078ef804 */
[----:B------:R-:W-:Y:S01]  /*23ad0*/  IMAD.SHL.U32 R4, R12, 0x10, RZ ;  /* 0x000000100c047824 */ /* 0x000fe200078e00ff */
[----:B------:R-:W-:Y:S02]  /*23ae0*/  LOP3.LUT R6, R6, 0x30, R9, 0x78, !PT ;  /* 0x0000003006067812 */ /* 0x000fe400078e7809 */
[----:B------:R-:W-:-:S02]  /*23af0*/  LOP3.LUT R5, R8, 0x200, R5, 0xf8, !PT ;  /* 0x0000020008057812 */ /* 0x000fc400078ef805 */
[C---:B------:R-:W-:Y:S02]  /*23b00*/  LOP3.LUT P0, RZ, R13.reuse, 0x4, RZ, 0xc0, !PT ;  /* 0x000000040dff7812 */ /* 0x040fe4000780c0ff */
[----:B--2---:R-:W-:Y:S01]  /*23b10*/  R2UR UR5, R0 ;  /* 0x00000000000572ca */ /* 0x004fe200000e0000 */
[----:B------:R-:W-:-:S05]  /*23b20*/  IMAD.SHL.U32 R0, R13, 0x10, RZ ;  /* 0x000000100d007824 */ /* 0x000fca00078e00ff */
[C---:B------:R-:W-:Y:S02]  /*23b30*/  LOP3.LUT R7, R0.reuse, 0x3f0, RZ, 0xc0, !PT ;  /* 0x000003f000077812 */ /* 0x040fe400078ec0ff */
[----:B------:R-:W-:Y:S02]  /*23b40*/  LOP3.LUT R3, R3, 0x70, R0, 0x78, !PT ;  /* 0x0000007003037812 */ /* 0x000fe400078e7800 */
[----:B------:R-:W-:Y:S02]  /*23b50*/  LOP3.LUT R7, R7, 0x70, R10, 0x78, !PT ;  /* 0x0000007007077812 */ /* 0x000fe400078e780a */
[----:B------:R-:W-:Y:S01]  /*23b60*/  LOP3.LUT R2, R3, 0xc00, R2, 0xf8, !PT ;  /* 0x00000c0003027812 */ /* 0x000fe200078ef802 */
[----:B------:R-:W-:Y:S01]  /*23b70*/  IMAD.MOV.U32 R3, RZ, RZ, 0x20 ;  /* 0x00000020ff037424 */ /* 0x000fe200078e00ff */
[----:B------:R-:W-:Y:S01]  /*23b80*/  LOP3.LUT R11, R7, 0x400, R4, 0xf8, !PT ;  /* 0x00000400070b7812 */ /* 0x000fe200078ef804 */
[----:B------:R-:W-:Y:S01]  /*23b90*/  ULOP3.LUT UR42, UR5, 0x2, URZ, 0xfc, !UPT ;  /* 0x00000002052a7892 */ /* 0x000fe2000f8efc3f */
[----:B------:R-:W-:Y:S01]  /*23ba0*/  LOP3.LUT R4, R5, R6, RZ, 0xfc, !PT ;  /* 0x0000000605047212 */ /* 0x000fe200078efcff */
[----:B------:R-:W-:Y:S01]  /*23bb0*/  ULOP3.LUT UR38, UR5, 0x1, URZ, 0xfc, !UPT ;  /* 0x0000000105267892 */ /* 0x000fe2000f8efc3f */
[----:B------:R-:W-:-:S03]  /*23bc0*/  LOP3.LUT R33, R0, 0x70, RZ, 0xc0, !PT ;  /* 0x0000007000217812 */ /* 0x000fc600078ec0ff */
[----:B------:R0:W-:Y:S04]  /*23bd0*/  STL [R1+0x4], R4 ;  /* 0x0000040401007387 */ /* 0x0001e80000100800 */
[----:B------:R-:W-:Y:S04]  /*23be0*/  STL [R1], R11 ;  /* 0x0000000b01007387 */ /* 0x000fe80000100800 */
[----:B------:R1:W-:Y:S01]  /*23bf0*/  STL [R1+0xc], R2 ;  /* 0x00000c0201007387 */ /* 0x0003e20000100800 */
[----:B0-----:R-:W-:-:S03]  /*23c00*/  SHF.R.U32.HI R4, RZ, 0x3, R12 ;  /* 0x00000003ff047819 */ /* 0x001fc6000001160c */
[----:B------:R0:W-:Y:S01]  /*23c10*/  STL [R1+0x28], RZ ;  /* 0x000028ff01007387 */ /* 0x0001e20000100800 */
[----:B------:R-:W-:Y:S01]  /*23c20*/  LOP3.LUT R0, R4, 0x70, R0, 0xf8, !PT ;  /* 0x0000007004007812 */ /* 0x000fe200078ef800 */
[----:B------:R-:W-:Y:S02]  /*23c30*/  IMAD.IADD R0, R22, 0x1, R11 ;  /* 0x0000000116007824 */ /* 0x000fe400078e020b */
[----:B-1----:R-:W-:-:S03]  /*23c40*/  IMAD.MOV.U32 R2, RZ, RZ, 0x40 ;  /* 0x00000040ff027424 */ /* 0x002fc600078e00ff */
[----:B------:R0:W-:Y:S02]  /*23c50*/  STL [R1+0x14], R0 ;  /* 0x0000140001007387 */ /* 0x0001e40000100800 */
[----:B------:R-:W-:Y:S02]  /*23c60*/  SEL R5, R2, 0xffffffc0, !P0 ;  /* 0xffffffc002057807 */ /* 0x000fe40004000000 */
[----:B------:R-:W-:Y:S02]  /*23c70*/  SEL R2, R3, 0xffffffe0, !P0 ;  /* 0xffffffe003027807 */ /* 0x000fe40004000000 */
[----:B------:R-:W-:-:S07]  /*23c80*/  LOP3.LUT R2, R33, 0x80, RZ, 0xfc, !PT ;  /* 0x0000008021027812 */ /* 0x000fce00078efcff */
.L_x_2168:
[----:B------:R-:W-:Y:S05]  /*23c90*/  YIELD ;  /* 0x0000000000007946 */ /* 0x000fea0003800000 */
[----:B------:R-:W-:Y:S01]  /*23ca0*/  ULDC.64 UR4, c[0x0][0xa28] ;  /* 0x00028a0000047ab9 */ /* 0x000fe20000000a00 */
[----:B------:R-:W-:Y:S01]  /*23cb0*/  IMAD.MOV.U32 R35, RZ, RZ, RZ ;  /* 0x000000ffff237224 */ /* 0x000fe200078e00ff */
[----:B------:R-:W-:Y:S01]  /*23cc0*/  ISETP.NE.U32.AND P0, PT, RZ, UR4, PT ;  /* 0x00000004ff007c0c */ /* 0x000fe2000bf05070 */
[----:B-1----:R-:W1:Y:S01]  /*23cd0*/  LDC.64 R4, c[0x0][0xa00] ;  /* 0x00028000ff047b82 */ /* 0x002e620000000a00 */
[----:B------:R-:W-:Y:S02]  /*23ce0*/  ULDC.64 UR6, c[0x0][0xa10] ;  /* 0x0002840000067ab9 */ /* 0x000fe40000000a00 */
[----:B------:R-:W-:Y:S01]  /*23cf0*/  ISETP.NE.AND.EX P0, PT, RZ, UR5, PT, P0 ;  /* 0x00000005ff007c0c */ /* 0x000fe2000bf05300 */
[----:B------:R-:W-:-:S12]  /*23d00*/  ULDC.64 UR4, c[0x0][0xa18] ;  /* 0x0002860000047ab9 */ /* 0x000fd80000000a00 */
[----:B--2---:R-:W2:Y:S01]  /*23d10*/  @P0 LDC.64 R2, c[0x0][0xa28] ;  /* 0x00028a00ff020b82 */ /* 0x004ea20000000a00 */
[----:B------:R-:W-:Y:S01]  /*23d20*/  ISETP.NE.U32.AND P1, PT, RZ, UR6, PT ;  /* 0x00000006ff007c0c */ /* 0x000fe2000bf25070 */
[----:B--2---:R-:W-:-:S05]  /*23d30*/  @P0 IMAD.WIDE R2, R19, 0x4, R2 ;  /* 0x0000000413020825 */ /* 0x004fca00078e0202 */
[----:B------:R2:W5:Y:S01]  /*23d40*/  @P0 LDG.E R35, desc[UR36][R2.64] ;  /* 0x0000002402230981 */ /* 0x000562000c1e1900 */
[----:B------:R-:W-:Y:S01]  /*23d50*/  ISETP.NE.U32.AND P0, PT, RZ, UR4, PT ;  /* 0x00000004ff007c0c */ /* 0x000fe2000bf05070 */
[----:B------:R-:W-:Y:S01]  /*23d60*/  IMAD.MOV.U32 R26, RZ, RZ, RZ ;  /* 0x000000ffff1a7224 */ /* 0x000fe200078e00ff */
[----:B------:R-:W-:Y:S01]  /*23d70*/  ISETP.NE.AND.EX P1, PT, RZ, UR7, PT, P1 ;  /* 0x00000007ff007c0c */ /* 0x000fe2000bf25310 */
[----:B0-----:R-:W-:Y:S01]  /*23d80*/  IMAD.MOV.U32 R0, RZ, RZ, RZ ;  /* 0x000000ffff007224 */ /* 0x001fe200078e00ff */
[----:B------:R-:W-:Y:S01]  /*23d90*/  ISETP.NE.AND.EX P2, PT, RZ, UR5, PT, P0 ;  /* 0x00000005ff007c0c */ /* 0x000fe2000bf45300 */
[----:B------:R-:W-:Y:S01]  /*23da0*/  ULDC.64 UR4, c[0x0][0xa00] ;  /* 0x0002800000047ab9 */ /* 0x000fe20000000a00 */
[----:B-1----:R-:W-:Y:S01]  /*23db0*/  IMAD.WIDE R4, R19, 0x4, R4 ;  /* 0x0000000413047825 */ /* 0x002fe200078e0204 */
[----:B------:R-:W-:Y:S01]  /*23dc0*/  ISETP.NE.U32.AND P0, PT, RZ, UR4, PT ;  /* 0x00000004ff007c0c */ /* 0x000fe2000bf05070 */
[----:B--2---:R-:W0:Y:S03]  /*23dd0*/  LDC.64 R2, c[0x0][0xa10] ;  /* 0x00028400ff027b82 */ /* 0x004e260000000a00 */
[----:B------:R-:W-:-:S06]  /*23de0*/  ISETP.NE.AND.EX P0, PT, RZ, UR5, PT, P0 ;  /* 0x00000005ff007c0c */ /* 0x000fcc000bf05300 */
[----:B------:R-:W1:Y:S07]  /*23df0*/  @P2 LDC.64 R6, c[0x0][0xa18] ;  /* 0x00028600ff062b82 */ /* 0x000e6e0000000a00 */
[----:B------:R-:W5:Y:S01]  /*23e00*/  @P0 LDG.E R26, desc[UR36][R4.64] ;  /* 0x00000024041a0981 */ /* 0x000f62000c1e1900 */
[----:B0-----:R-:W-:-:S05]  /*23e10*/  IMAD.WIDE R2, R19, 0x4, R2 ;  /* 0x0000000413027825 */ /* 0x001fca00078e0202 */
[----:B------:R-:W5:Y:S01]  /*23e20*/  @P1 LDG.E R0, desc[UR36][R2.64] ;  /* 0x0000002402001981 */ /* 0x000f62000c1e1900 */
[----:B------:R-:W-:Y:S02]  /*23e30*/  ULDC UR4, c[0x0][0x288] ;  /* 0x0000a20000047ab9 */ /* 0x000fe40000000800 */
[----:B------:R-:W-:Y:S01]  /*23e40*/  IMAD.U32 R25, RZ, RZ, UR4 ;  /* 0x00000004ff197e24 */ /* 0x000fe2000f8e00ff */
[----:B------:R-:W-:Y:S02]  /*23e50*/  ULDC.64 UR4, c[0x0][0x418] ;  /* 0x0001060000047ab9 */ /* 0x000fe40000000a00 */
[----:B------:R-:W-:-:S03]  /*23e60*/  UISETP.NE.U32.AND UP0, UPT, UR4, URZ, UPT ;  /* 0x0000003f0400728c */ /* 0x000fc6000bf05070 */
[----:B------:R-:W-:Y:S01]  /*23e70*/  ULDC UR4, c[0x0][0x424] ;  /* 0x0001090000047ab9 */ /* 0x000fe20000000800 */
[----:B------:R-:W-:Y:S01]  /*23e80*/  UISETP.NE.AND.EX UP0, UPT, UR5, URZ, UPT, UP0 ;  /* 0x0000003f0500728c */ /* 0x000fe2000bf05300 */
[----:B-1----:R-:W-:Y:S02]  /*23e90*/  @P2 IMAD.WIDE R6, R19, 0x4, R6 ;  /* 0x0000000413062825 */ /* 0x002fe400078e0206 */
[----:B------:R-:W-:Y:S01]  /*23ea0*/  ULDC UR5, c[0x0][0x2f0] ;  /* 0x0000bc0000057ab9 */ /* 0x000fe20000000800 */
[----:B------:R-:W-:Y:S02]  /*23eb0*/  USEL UR4, UR4, 0x1, UP0 ;  /* 0x0000000104047887 */ /* 0x000fe40008000000 */
[----:B------:R0:W5:Y:S02]  /*23ec0*/  @P2 LDG.E R25, desc[UR36][R6.64] ;  /* 0x0000002406192981 */ /* 0x000164000c1e1900 */
[----:B------:R-:W-:-:S03]  /*23ed0*/  UIMAD UR4, UR4, UR5, URZ ;  /* 0x00000005040472a4 */ /* 0x000fc6000f8e023f */
[----:B------:R-:W-:-:S03]  /*23ee0*/  ULDC UR5, c[0x0][0x348] ;  /* 0x0000d20000057ab9 */ /* 0x000fc60000000800 */
[----:B------:R-:W-:Y:S01]  /*23ef0*/  MOV R8, UR4 ;  /* 0x0000000400087c02 */ /* 0x000fe20008000f00 */
[----:B0-----:R-:W-:Y:S01]  /*23f00*/  IMAD.U32 R7, RZ, RZ, UR5 ;  /* 0x00000005ff077e24 */ /* 0x001fe2000f8e00ff */
[----:B----4-:R-:W-:Y:S06]  /*23f10*/  @P2 BRA `(.L_x_2035) ;  /* 0x0000000000102947 */ /* 0x010fec0003800000 */
[----:B------:R-:W-:Y:S05]  /*23f20*/  @!P0 BRA `(.L_x_2035) ;  /* 0x00000000000c8947 */ /* 0x000fea0003800000 */
[----:B------:R-:W2:Y:S04]  /*23f30*/  LDG.E R6, desc[UR36][R4.64] ;  /* 0x0000002404067981 */ /* 0x000ea8000c1e1900 */
[----:B-----5:R-:W2:Y:S02]  /*23f40*/  LDG.E R25, desc[UR36][R4.64+0x4] ;  /* 0x0000042404197981 */ /* 0x020ea4000c1e1900 */
[----:B--2---:R-:W-:-:S07]  /*23f50*/  IMAD.IADD R25, R25, 0x1, -R6 ;  /* 0x0000000119197824 */ /* 0x004fce00078e0a06 */
.L_x_2035:
[----:B------:R-:W-:Y:S01]  /*23f60*/  ULDC.64 UR4, c[0x0][0xa20] ;  /* 0x0002880000047ab9 */ /* 0x000fe20000000a00 */
[C---:B------:R-:W-:Y:S02]  /*23f70*/  LOP3.LUT R4, R18.reuse, 0xff000000, RZ, 0xc0, !PT ;  /* 0xff00000012047812 */ /* 0x040fe400078ec0ff */
[----:B------:R-:W-:Y:S02]  /*23f80*/  ISETP.NE.U32.AND P0, PT, RZ, UR4, PT ;  /* 0x00000004ff007c0c */ /* 0x000fe4000bf05070 */
[----:B------:R-:W-:Y:S02]  /*23f90*/  SHF.R.U32.HI R5, RZ, 0x8, R4 ;  /* 0x00000008ff057819 */ /* 0x000fe40000011604 */
[----:B------:R-:W-:Y:S02]  /*23fa0*/  ISETP.NE.AND.EX P0, PT, RZ, UR5, PT, P0 ;  /* 0x00000005ff007c0c */ /* 0x000fe4000bf05300 */
[C---:B------:R-:W-:Y:S02]  /*23fb0*/  LOP3.LUT R6, R18.reuse, 0xff0000, RZ, 0xc0, !PT ;  /* 0x00ff000012067812 */ /* 0x040fe400078ec0ff */
[----:B------:R-:W-:-:S02]  /*23fc0*/  LOP3.LUT R18, R18, 0xffff, RZ, 0xc0, !PT ;  /* 0x0000ffff12127812 */ /* 0x000fc400078ec0ff */
[----:B------:R-:W-:-:S07]  /*23fd0*/  LEA.HI R6, R6, R5, RZ, 0x10 ;  /* 0x0000000506067211 */ /* 0x000fce00078f80ff */
[----:B------:R-:W-:Y:S05]  /*23fe0*/  @!P0 BRA `(.L_x_2036) ;  /* 0x0000000000108947 */ /* 0x000fea0003800000 */
[----:B------:R-:W0:Y:S02]  /*23ff0*/  LDC.64 R4, c[0x0][0xa20] ;  /* 0x00028800ff047b82 */ /* 0x000e240000000a00 */
[----:B0-----:R-:W-:-:S05]  /*24000*/  IMAD.WIDE R4, R19, 0x4, R4 ;  /* 0x0000000413047825 */ /* 0x001fca00078e0204 */
[----:B------:R0:W5:Y:S01]  /*24010*/  LDG.E R8, desc[UR36][R4.64] ;  /* 0x0000002404087981 */ /* 0x000162000c1e1900 */
[----:B------:R-:W-:Y:S05]  /*24020*/  BRA `(.L_x_2037) ;  /* 0x0000000000247947 */ /* 0x000fea0003800000 */
.L_x_2036:
        /* <DEDUP_REMOVED lines=8> */
[----:B--2---:R-:W-:-:S07]  /*240b0*/  IMAD.IADD R8, R9, 0x1, -R8 ;  /* 0x0000000109087824 */ /* 0x004fce00078e0a08 */
.L_x_2037:
[----:B0-----:R-:W2:Y:S01]  /*240c0*/  @P1 LDG.E R4, desc[UR36][R2.64] ;  /* 0x0000002402041981 */ /* 0x001ea2000c1e1900 */
[----:B------:R-:W0:Y:S03]  /*240d0*/  LDC R5, c[0x0][0x448] ;  /* 0x00011200ff057b82 */ /* 0x000e260000000800 */
[----:B------:R-:W2:Y:S01]  /*240e0*/  @P1 LDG.E R11, desc[UR36][R2.64+0x4] ;  /* 0x00000424020b1981 */ /* 0x000ea2000c1e1900 */
[----:B-----5:R-:W-:Y:S02]  /*240f0*/  IMAD.IADD R8, R8, 0x1, -R35 ;  /* 0x0000000108087824 */ /* 0x020fe400078e0a23 */
[----:B------:R-:W-:-:S04]  /*24100*/  IMAD.SHL.U32 R17, R17, 0x80, RZ ;  /* 0x0000008011117824 */ /* 0x000fc800078e00ff */
[----:B------:R-:W-:Y:S01]  /*24110*/  VIADD R10, R17, 0x7f ;  /* 0x0000007f110a7836 */ /* 0x000fe20000000000 */
[----:B0-----:R-:W-:-:S13]  /*24120*/  ISETP.NE.AND P2, PT, R5, 0x1, PT ;  /* 0x000000010500780c */ /* 0x001fda0003f45270 */
[----:B------:R-:W0:Y:S08]  /*24130*/  @P2 LDC R9, c[0x0][0x44c] ;  /* 0x00011300ff092b82 */ /* 0x000e300000000800 */
[----:B------:R-:W1:Y:S01]  /*24140*/  @P2 LDC R5, c[0x0][0x450] ;  /* 0x00011400ff052b82 */ /* 0x000e620000000800 */
[----:B--2---:R-:W-:Y:S02]  /*24150*/  @P1 IMAD.IADD R7, R11, 0x1, -R4 ;  /* 0x000000010b071824 */ /* 0x004fe400078e0a04 */
[----:B0-----:R-:W-:-:S04]  /*24160*/  @P2 IMAD.HI.U32 R4, R10, R9, RZ ;  /* 0x000000090a042227 */ /* 0x001fc800078e00ff */
[----:B------:R-:W-:Y:S01]  /*24170*/  IMAD.IADD R24, R8, 0x1, R7 ;  /* 0x0000000108187824 */ /* 0x000fe200078e0207 */
[----:B-1----:R-:W-:-:S03]  /*24180*/  @P2 SHF.R.U32.HI R10, RZ, R5, R4 ;  /* 0x00000005ff0a2219 */ /* 0x002fc60000011604 */
[C---:B------:R-:W-:Y:S01]  /*24190*/  VIADD R20, R24.reuse, 0x3f ;  /* 0x0000003f18147836 */ /* 0x040fe20000000000 */
[----:B------:R-:W-:-:S04]  /*241a0*/  IADD3 R9, R24, 0x1, -R25 ;  /* 0x0000000118097810 */ /* 0x000fc80007ffe819 */
[----:B------:R-:W-:Y:S01]  /*241b0*/  SHF.R.S32.HI R3, RZ, 0x1f, R20 ;  /* 0x0000001fff037819 */ /* 0x000fe20000011414 */
[----:B------:R-:W-:-:S03]  /*241c0*/  IMAD.IADD R10, R9, 0x1, R10 ;  /* 0x00000001090a7824 */ /* 0x000fc600078e020a */
[----:B------:R-:W-:Y:S02]  /*241d0*/  LEA.HI R20, R3, R20, RZ, 0x6 ;  /* 0x0000001403147211 */ /* 0x000fe400078f30ff */
[----:B------:R-:W0:Y:S02]  /*241e0*/  LDC.64 R2, c[0x0][0x9e0] ;  /* 0x00027800ff027b82 */ /* 0x000e240000000a00 */
[----:B------:R-:W-:Y:S02]  /*241f0*/  SHF.R.S32.HI R20, RZ, 0x6, R20 ;  /* 0x00000006ff147819 */ /* 0x000fe40000011414 */
[----:B0-----:R-:W-:Y:S01]  /*24200*/  ISETP.GE.AND P3, PT, R3, 0x1, PT ;  /* 0x000000010300780c */ /* 0x001fe20003f66270 */
[----:B------:R-:W-:-:S12]  /*24210*/  IMAD.IADD R2, R10, 0x1, R2 ;  /* 0x000000010a027824 */ /* 0x000fd800078e0202 */
[----:B------:R-:W-:Y:S05]  /*24220*/  @!P3 BRA `(.L_x_2038) ;  /* 0x000000000048b947 */ /* 0x000fea0003800000 */
        /* <DEDUP_REMOVED lines=11> */
.L_x_2040:
[----:B------:R-:W-:-:S13]  /*242e0*/  ISETP.NE.AND P0, PT, R3, 0x1, PT ;  /* 0x000000010300780c */ /* 0x000fda0003f05270 */
[----:B------:R-:W0:Y:S02]  /*242f0*/  @P0 LDC.64 R4, c[0x0][0x9e8] ;  /* 0x00027a00ff040b82 */ /* 0x000e240000000a00 */
[----:B0-----:R-:W-:-:S05]  /*24300*/  @P0 IMAD.HI.U32 R4, R11, R4, RZ ;  /* 0x000000040b040227 */ /* 0x001fca00078e00ff */
[----:B------:R-:W-:-:S07]  /*24310*/  @P0 SHF.R.U32.HI R11, RZ, R5, R4 ;  /* 0x00000005ff0b0219 */ /* 0x000fce0000011604 */
.L_x_2041:
[----:B------:R-:W-:Y:S05]  /*24320*/  BSYNC B0 ;  /* 0x0000000000007941 */ /* 0x000fea0003800000 */
.L_x_2039:
[----:B------:R-:W-:-:S05]  /*24330*/  IMAD R11, R11, R3, R3 ;  /* 0x000000030b0b7224 */ /* 0x000fca00078e0203 */
[----:B------:R-:W-:-:S07]  /*24340*/  VIMNMX R2, R2, R11, PT ;  /* 0x0000000b02027248 */ /* 0x000fce0003fe0100 */
.L_x_2038:
[----:B------:R-:W0:Y:S01]  /*24350*/  @P2 LDC R10, c[0x0][0x44c] ;  /* 0x00011300ff0a2b82 */ /* 0x000e220000000800 */
[----:B------:R-:W-:Y:S01]  /*24360*/  VIADD R2, R2, 0x3f ;  /* 0x0000003f02027836 */ /* 0x000fe20000000000 */
[----:B------:R-:W-:Y:S01]  /*24370*/  ULDC UR4, c[0x0][0x9dc] ;  /* 0x0002770000047ab9 */ /* 0x000fe20000000800 */
[----:B------:R-:W-:-:S05]  /*24380*/  IMAD.MOV.U32 R4, RZ, RZ, R17 ;  /* 0x000000ffff047224 */ /* 0x000fca00078e0011 */
[----:B------:R-:W1:Y:S01]  /*24390*/  @P2 LDC R5, c[0x0][0x450] ;  /* 0x00011400ff052b82 */ /* 0x000e620000000800 */
[----:B0-----:R-:W-:-:S05]  /*243a0*/  @P2 IMAD.HI.U32 R10, R17, R10, RZ ;  /* 0x0000000a110a2227 */ /* 0x001fca00078e00ff */
[----:B-1----:R-:W-:Y:S01]  /*243b0*/  @P2 SHF.R.U32.HI R4, RZ, R5, R10 ;  /* 0x00000005ff042219 */ /* 0x002fe2000001160a */
[----:B------:R-:W-:Y:S01]  /*243c0*/  IMAD.IADD R10, R24, 0x1, -R25 ;  /* 0x00000001180a7824 */ /* 0x000fe200078e0a19 */
[----:B------:R-:W-:-:S04]  /*243d0*/  SHF.R.S32.HI R5, RZ, 0x1f, R2 ;  /* 0x0000001fff057819 */ /* 0x000fc80000011402 */
[----:B------:R-:W-:Y:S02]  /*243e0*/  LEA.HI R5, R5, R2, RZ, 0x6 ;  /* 0x0000000205057211 */ /* 0x000fe400078f30ff */
[----:B------:R-:W-:Y:S02]  /*243f0*/  IADD3 R12, R10, R4, RZ ;  /* 0x000000040a0c7210 */ /* 0x000fe40007ffe0ff */
[----:B------:R-:W-:-:S03]  /*24400*/  SHF.R.S32.HI R11, RZ, 0x6, R5 ;  /* 0x00000006ff0b7819 */ /* 0x000fc60000011405 */
[----:B------:R-:W-:Y:S01]  /*24410*/  VIADD R2, R12, -UR4 ;  /* 0x800000040c027c36 */ /* 0x000fe20008000000 */
[----:B------:R-:W-:Y:S01]  /*24420*/  VIMNMX R11, R20, R11, PT ;  /* 0x0000000b140b7248 */ /* 0x000fe20003fe0100 */
        /* <DEDUP_REMOVED lines=11> */
.L_x_2044:
[----:B------:R-:W-:-:S13]  /*244e0*/  ISETP.NE.AND P0, PT, R3, 0x1, PT ;  /* 0x000000010300780c */ /* 0x000fda0003f05270 */
[----:B------:R-:W0:Y:S02]  /*244f0*/  @P0 LDC.64 R4, c[0x0][0x9e8] ;  /* 0x00027a00ff040b82 */ /* 0x000e240000000a00 */
[----:B0-----:R-:W-:-:S05]  /*24500*/  @P0 IMAD.HI.U32 R4, R12, R4, RZ ;  /* 0x000000040c040227 */ /* 0x001fca00078e00ff */
[----:B------:R-:W-:-:S07]  /*24510*/  @P0 SHF.R.U32.HI R12, RZ, R5, R4 ;  /* 0x00000005ff0c0219 */ /* 0x000fce0000011604 */
.L_x_2045:
[----:B------:R-:W-:Y:S05]  /*24520*/  BSYNC B0 ;  /* 0x0000000000007941 */ /* 0x000fea0003800000 */
.L_x_2043:
[----:B------:R-:W-:-:S05]  /*24530*/  IMAD R3, R12, R3, RZ ;  /* 0x000000030c037224 */ /* 0x000fca00078e02ff */
[----:B------:R-:W-:-:S07]  /*24540*/  VIMNMX R2, R2, R3, !PT ;  /* 0x0000000302027248 */ /* 0x000fce0007fe0100 */
.L_x_2042:
[----:B------:R-:W-:Y:S01]  /*24550*/  SHF.R.S32.HI R3, RZ, 0x1f, R2 ;  /* 0x0000001fff037819 */ /* 0x000fe20000011402 */
[----:B------:R-:W-:Y:S01]  /*24560*/  BSSY B0, `(.L_x_2046) ;  /* 0x0000026000007945 */ /* 0x000fe20003800000 */
[----:B------:R-:W-:Y:S02]  /*24570*/  LOP3.LUT R34, R6, 0xff, RZ, 0xc0, !PT ;  /* 0x000000ff06227812 */ /* 0x000fe400078ec0ff */
[----:B------:R-:W-:Y:S01]  /*24580*/  LEA.HI R3, R3, R2, RZ, 0x6 ;  /* 0x0000000203037211 */ /* 0x000fe200078f30ff */
[----:B------:R-:W-:Y:S01]  /*24590*/  IMAD.MOV.U32 R2, RZ, RZ, RZ ;  /* 0x000000ffff027224 */ /* 0x000fe200078e00ff */
[----:B------:R-:W-:Y:S02]  /*245a0*/  SHF.R.U32.HI R6, RZ, 0x10, R6 ;  /* 0x00000010ff067819 */ /* 0x000fe40000011606 */
[----:B------:R-:W-:-:S04]  /*245b0*/  SHF.R.S32.HI R3, RZ, 0x6, R3 ;  /* 0x00000006ff037819 */ /* 0x000fc80000011403 */
[----:B------:R-:W-:-:S04]  /*245c0*/  VIMNMX R4, RZ, R3, !PT ;  /* 0x00000003ff047248 */ /* 0x000fc80007fe0100 */
[----:B------:R-:W-:-:S13]  /*245d0*/  ISETP.GT.AND P0, PT, R11, R4, PT ;  /* 0x000000040b00720c */ /* 0x000fda0003f04270 */
[----:B------:R-:W-:Y:S05]  /*245e0*/  @!P0 BRA `(.L_x_2047) ;  /* 0x0000000000748947 */ /* 0x000fea0003800000 */
[----:B------:R-:W-:Y:S01]  /*245f0*/  ISETP.NE.AND P0, PT, R6, RZ, PT ;  /* 0x000000ff0600720c */ /* 0x000fe20003f05270 */
[----:B------:R-:W-:-:S03]  /*24600*/  ULDC UR4, c[0x0][0x9f0] ;  /* 0x00027c0000047ab9 */ /* 0x000fc60000000800 */
[----:B------:R-:W-:-:S04]  /*24610*/  SEL R5, R6, UR4, P0 ;  /* 0x0000000406057c07 */ /* 0x000fc80008000000 */
[----:B------:R-:W-:Y:S02]  /*24620*/  IABS R12, R5 ;  /* 0x00000005000c7213 */ /* 0x000fe40000000000 */
[----:B------:R-:W-:Y:S02]  /*24630*/  IADD3 R13, R5, -0x1, R11 ;  /* 0xffffffff050d7810 */ /* 0x000fe40007ffe00b */
[----:B------:R-:W0:Y:S03]  /*24640*/  I2F.RP R2, R12 ;  /* 0x0000000c00027306 */ /* 0x000e260000209400 */
[----:B------:R-:W-:-:S05]  /*24650*/  IMAD.IADD R13, R13, 0x1, -R4 ;  /* 0x000000010d0d7824 */ /* 0x000fca00078e0a04 */
        /* <DEDUP_REMOVED lines=22> */
.L_x_2047:
[----:B------:R-:W-:Y:S05]  /*247c0*/  BSYNC B0 ;  /* 0x0000000000007941 */ /* 0x000fea0003800000 */
.L_x_2046:
[-C--:B------:R-:W-:Y:S01]  /*247d0*/  IMAD R4, R34, R2.reuse, R4 ;  /* 0x0000000222047224 */ /* 0x080fe200078e0204 */
[----:B------:R-:W-:Y:S04]  /*247e0*/  BSSY B0, `(.L_x_2048) ;  /* 0x0000112000007945 */ /* 0x000fe80003800000 */
[C---:B------:R-:W-:Y:S01]  /*247f0*/  VIADDMNMX R2, R4.reuse, R2, R11, PT ;  /* 0x0000000204027246 */ /* 0x040fe2000380010b */
[----:B------:R-:W-:-:S04]  /*24800*/  IMAD R4, R4, 0x40, -R8 ;  /* 0x0000004004047824 */ /* 0x000fc800078e0a08 */
[----:B------:R-:W-:Y:S01]  /*24810*/  IMAD R2, R2, 0x40, -R8 ;  /* 0x0000004002027824 */ /* 0x000fe200078e0a08 */
[----:B------:R-:W-:-:S04]  /*24820*/  VIMNMX R4, RZ, R4, !PT ;  /* 0x00000004ff047248 */ /* 0x000fc80007fe0100 */
[----:B------:R-:W-:-:S04]  /*24830*/  VIMNMX R2, R2, R7, PT ;  /* 0x0000000702027248 */ /* 0x000fc80003fe0100 */
        /* <DEDUP_REMOVED lines=17> */
.L_x_2429:
[----:B-1----:R-:W-:Y:S02]  /*24950*/  ISETP.NE.AND P0, PT, R14, RZ, PT ;  /* 0x000000ff0e00720c */ /* 0x002fe40003f05270 */
[----:B------:R-:W-:-:S11]  /*24960*/  PLOP3.LUT P6, PT, PT, PT, PT, 0x8, 0x0 ;  /* 0x000000000000781c */ /* 0x000fd60003fce170 */
[----:B------:R-:W-:Y:S05]  /*24970*/  @P0 BRA `(.L_x_2051) ;  /* 0x00000000000c0947 */ /* 0x000fea0003800000 */
[----:B------:R-:W-:-:S03]  /*24980*/  UMOV UR4, 0xffffffff ;  /* 0xffffffff00047882 */ /* 0x000fc60000000000 */
[----:B------:R-:W-:Y:S05]  /*24990*/  BRA.DIV UR4, `(.L_x_2052) ;  /* 0x000000ca041c7947 */ /* 0x000fea000b800000 */
[----:B------:R-:W-:-:S13]  /*249a0*/  ELECT P6, URZ, PT ;  /* 0x00000000003f782f */ /* 0x000fda00038c0000 */
.L_x_2051:
[----:B0-----:R-:W2:Y:S01]  /*249b0*/  LDL R5, [R1+0x28] ;  /* 0x0000280001057983 */ /* 0x001ea20000100800 */
[----:B------:R-:W-:Y:S01]  /*249c0*/  BSSY B1, `(.L_x_2053) ;  /* 0x0000008000017945 */ /* 0x000fe20003800000 */
[----:B--2---:R-:W-:-:S04]  /*249d0*/  IADD3 R5, R5, 0x1, RZ ;  /* 0x0000000105057810 */ /* 0x004fc80007ffe0ff */
[----:B------:R-:W-:-:S04]  /*249e0*/  LEA.HI R7, R5, R5, RZ, 0x1 ;  /* 0x0000000505077211 */ /* 0x000fc800078f08ff */
[----:B------:R-:W-:-:S05]  /*249f0*/  LOP3.LUT R7, R7, 0xfffffffe, RZ, 0xc0, !PT ;  /* 0xfffffffe07077812 */ /* 0x000fca00078ec0ff */
[----:B------:R-:W-:-:S05]  /*24a00*/  IMAD.IADD R5, R5, 0x1, -R7 ;  /* 0x0000000105057824 */ /* 0x000fca00078e0a07 */
[----:B------:R-:W-:-:S04]  /*24a10*/  SHF.L.U32 R5, R5, 0x1f, RZ ;  /* 0x0000001f05057819 */ /* 0x000fc800000006ff */
[----:B------:R-:W0:Y:S02]  /*24a20*/  SYNCS.PHASECHK.TRANS64.TRYWAIT P0, [R22+URZ+0x28420], R5 ;  /* 0x02842005160075a7 */ /* 0x000e24000800017f */
[----:B0-----:R-:W-:Y:S05]  /*24a30*/  @!P0 BRA `(.L_x_2054) ;  /* 0x000000c800148947 */ /* 0x001fea0003800000 */
.L_x_2432:
[----:B------:R-:W-:Y:S05]  /*24a40*/  BSYNC B1 ;  /* 0x0000000000017941 */ /* 0x000fea0003800000 */
.L_x_2053:
        /* <DEDUP_REMOVED lines=10> */
.L_x_2433:
[----:B------:R-:W-:Y:S05]  /*24af0*/  BSYNC B2 ;  /* 0x0000000000027941 */ /* 0x000fea0003800000 */
.L_x_2057:
        /* <DEDUP_REMOVED lines=9> */
.L_x_2060:
[----:B------:R-:W-:Y:S05]  /*24b90*/  BSYNC B2 ;  /* 0x0000000000027941 */ /* 0x000fea0003800000 */
.L_x_2059:
[----:B------:R-:W-:Y:S01]  /*24ba0*/  IMAD.MOV.U32 R27, RZ, RZ, RZ ;  /* 0x000000ffff1b7224 */ /* 0x000fe200078e00ff */
[----:B------:R-:W-:Y:S01]  /*24bb0*/  UIADD3 UR4, UP0, UR40, 0x570, URZ ;  /* 0x0000057028047890 */ /* 0x000fe2000ff1e03f */
[----:B------:R-:W-:Y:S01]  /*24bc0*/  IMAD R7, R3, 0x40, R0 ;  /* 0x0000004003077824 */ /* 0x000fe200078e0200 */
[----:B------:R-:W-:Y:S01]  /*24bd0*/  PLOP3.LUT P0, PT, PT, PT, PT, 0x80, 0x0 ;  /* 0x000000000000781c */ /* 0x000fe20003f0f070 */
[----:B------:R-:W-:Y:S01]  /*24be0*/  IMAD R8, R29, 0x4000, R22 ;  /* 0x000040001d087824 */ /* 0x000fe200078e0216 */
[----:B------:R-:W-:Y:S01]  /*24bf0*/  R2UR UR10, R27 ;  /* 0x000000001b0a72ca */ /* 0x000fe200000e0000 */
[----:B------:R-:W-:Y:S01]  /*24c00*/  VIADD R7, R7, 0xffffffc0 ;  /* 0xffffffc007077836 */ /* 0x000fe20000000000 */
[----:B------:R-:W-:Y:S01]  /*24c10*/  UIADD3.X UR5, URZ, UR41, URZ, UP0, !UPT ;  /* 0x000000293f057290 */ /* 0x000fe200087fe43f */
[----:B0-----:R-:W-:Y:S01]  /*24c20*/  VIADD R5, R12, 0x28490 ;  /* 0x000284900c057836 */ /* 0x001fe20000000000 */
[----:B------:R-:W-:Y:S01]  /*24c30*/  UMOV UR6, 0x0 ;  /* 0x0000000000067882 */ /* 0x000fe20000000000 */
[----:B------:R-:W-:Y:S01]  /*24c40*/  VIADD R13, R8, 0x20000 ;  /* 0x00020000080d7836 */ /* 0x000fe20000000000 */
[----:B------:R-:W-:-:S09]  /*24c50*/  UMOV UR7, 0x12f00000 ;  /* 0x12f0000000077882 */ /* 0x000fd20000000000 */
.L_x_2061:
        /* <DEDUP_REMOVED lines=16> */
.L_x_2062:
        /* <DEDUP_REMOVED lines=13> */
.L_x_2434:
[----:B------:R-:W-:Y:S05]  /*24e30*/  BSYNC B2 ;  /* 0x0000000000027941 */ /* 0x000fea0003800000 */
.L_x_2063:
        /* <DEDUP_REMOVED lines=11> */
.L_x_2066:
[----:B------:R-:W-:Y:S05]  /*24ef0*/  BSYNC B2 ;  /* 0x0000000000027941 */ /* 0x000fea0003800000 */
.L_x_2065:
        /* <DEDUP_REMOVED lines=8> */
.L_x_2067:
        /* <DEDUP_REMOVED lines=15> */
.L_x_2068:
        /* <DEDUP_REMOVED lines=10> */
.L_x_2056:
[----:B------:R-:W-:Y:S05]  /*25110*/  BSYNC B1 ;  /* 0x0000000000017941 */ /* 0x000fea0003800000 */
.L_x_2055:
        /* <DEDUP_REMOVED lines=9> */
.L_x_2083:
        /* <DEDUP_REMOVED lines=11> */
.L_x_2435:
[----:B------:R-:W-:Y:S05]  /*25260*/  BSYNC B2 ;  /* 0x0000000000027941 */ /* 0x000fea0003800000 */
.L_x_2071:
[----:B------:R-:W-:Y:S04]  /*25270*/  BSSY B2, `(.L_x_2073) ;  /* 0x0000009000027945 */ /* 0x000fe80003800000 */
[----:B------:R-:W-:Y:S05]  /*25280*/  @P2 BRA `(.L_x_2074) ;  /* 0x00000000001c2947 */ /* 0x000fea0003800000 */
[----:B------:R-:W0:Y:S02]  /*25290*/  S2R R3, SR_TID.X ;  /* 0x0000000000037919 */ /* 0x000e240000002100 */
[----:B0-----:R-:W-:Y:S01]  /*252a0*/  LOP3.LUT R5, R3, 0x1f, RZ, 0xc0, !PT ;  /* 0x0000001f03057812 */ /* 0x001fe200078ec0ff */
[----:B------:R-:W-:-:S03]  /*252b0*/  IMAD.MOV.U32 R3, RZ, RZ, 0x4000 ;  /* 0x00004000ff037424 */ /* 0x000fc600078e00ff */
[----:B------:R-:W-:Y:S01]  /*252c0*/  ISETP.NE.AND P1, PT, R5, RZ, PT ;  /* 0x000000ff0500720c */ /* 0x000fe20003f25270 */
[----:B------:R2:W-:-:S12]  /*252d0*/  SYNCS.ARRIVE.TRANS64 RZ, [R11+URZ+0x28490], R3 ;  /* 0x028490030bff79a7 */ /* 0x0005d8000800003f */
[----:B--2---:R-:W-:Y:S05]  /*252e0*/  @!P1 BRA `(.L_x_2074) ;  /* 0x0000000000049947 */ /* 0x004fea0003800000 */
[----:B------:R-:W-:Y:S01]  /*252f0*/  BPT.TRAP 0x1 ;  /* 0x000000040000795c */ /* 0x000fe20000300000 */
.L_x_2074:
[----:B------:R-:W-:Y:S05]  /*25300*/  BSYNC B2 ;  /* 0x0000000000027941 */ /* 0x000fea0003800000 */
.L_x_2073:
[----:B------:R-:W-:Y:S01]  /*25310*/  IMAD.MOV.U32 R21, RZ, RZ, RZ ;  /* 0x000000ffff157224 */ /* 0x000fe200078e00ff */
[----:B------:R-:W-:Y:S01]  /*25320*/  UIADD3 UR4, UP0, UR40, 0x570, URZ ;  /* 0x0000057028047890 */ /* 0x000fe2000ff1e03f */
[----:B------:R-:W-:Y:S01]  /*25330*/  IMAD R7, R29, 0x4000, R22 ;  /* 0x000040001d077824 */ /* 0x000fe200078e0216 */
[----:B------:R-:W-:Y:S01]  /*25340*/  PLOP3.LUT P1, PT, PT, PT, PT, 0x80, 0x0 ;  /* 0x000000000000781c */ /* 0x000fe20003f2f070 */
[----:B0-----:R-:W-:Y:S01]  /*25350*/  IMAD R5, R12, 0x40, R0 ;  /* 0x000000400c057824 */ /* 0x001fe200078e0200 */
[----:B------:R-:W-:Y:S01]  /*25360*/  R2UR UR10, R21 ;  /* 0x00000000150a72ca */ /* 0x000fe200000e0000 */
[----:B------:R-:W-:Y:S01]  /*25370*/  VIADD R3, R11, 0x28490 ;  /* 0x000284900b037836 */ /* 0x000fe20000000000 */
[----:B------:R-:W-:Y:S01]  /*25380*/  UIADD3.X UR5, URZ, UR41, URZ, UP0, !UPT ;  /* 0x000000293f057290 */ /* 0x000fe200087fe43f */
[----:B------:R-:W-:Y:S01]  /*25390*/  VIADD R13, R7, 0x20000 ;  /* 0x00020000070d7836 */ /* 0x000fe20000000000 */
[----:B------:R-:W-:Y:S01]  /*253a0*/  UMOV UR6, 0x0 ;  /* 0x0000000000067882 */ /* 0x000fe20000000000 */
[----:B------:R-:W-:-:S10]  /*253b0*/  UMOV UR7, 0x12f00000 ;  /* 0x12f0000000077882 */ /* 0x000fd40000000000 */
.L_x_2075:
        /* <DEDUP_REMOVED lines=16> */
.L_x_2076:
        /* <DEDUP_REMOVED lines=13> */
.L_x_2436:
[----:B------:R-:W-:Y:S05]  /*25590*/  BSYNC B2 ;  /* 0x0000000000027941 */ /* 0x000fea0003800000 */
.L_x_2077:
        /* <DEDUP_REMOVED lines=11> */
.L_x_2080:
[----:B------:R-:W-:Y:S05]  /*25650*/  BSYNC B2 ;  /* 0x0000000000027941 */ /* 0x000fea0003800000 */
.L_x_2079:
[----:B------:R-:W-:Y:S01]  /*25660*/  R2UR UR10, R21 ;  /* 0x00000000150a72ca */ /* 0x000fe200000e0000 */
[----:B------:R-:W-:Y:S01]  /*25670*/  UIADD3 UR4, UP0, UR40, 0x670, URZ ;  /* 0x0000067028047890 */ /* 0x000fe2000ff1e03f */
[----:B------:R-:W-:Y:S01]  /*25680*/  R2UR UR6, R14 ;  /* 0x000000000e0672ca */ /* 0x000fe200000e0000 */
[----:B------:R-:W-:Y:S01]  /*25690*/  VIADD R3, R7, 0x10000 ;  /* 0x0001000007037836 */ /* 0x000fe20000000000 */
[----:B------:R-:W-:Y:S01]  /*256a0*/  R2UR UR7, R15 ;  /* 0x000000000f0772ca */ /* 0x000fe200000e0000 */
[----:B------:R-:W-:Y:S01]  /*256b0*/  UIADD3.X UR5, URZ, UR41, URZ, UP0, !UPT ;  /* 0x000000293f057290 */ /* 0x000fe200087fe43f */
[----:B------:R-:W-:Y:S02]  /*256c0*/  PLOP3.LUT P1, PT, PT, PT, PT, 0x80, 0x0 ;  /* 0x000000000000781c */ /* 0x000fe40003f2f070 */
[----:B01----:R-:W-:-:S11]  /*256d0*/  IADD3 R11, R11, 0x284b0, RZ ;  /* 0x000284b00b0b7810 */ /* 0x003fd60007ffe0ff */
.L_x_2081:
        /* <DEDUP_REMOVED lines=15> */
.L_x_2082:
        /* <DEDUP_REMOVED lines=10> */
.L_x_2070:
[----:B------:R-:W-:Y:S05]  /*25870*/  BSYNC B1 ;  /* 0x0000000000017941 */ /* 0x000fea0003800000 */
.L_x_2069:
[C---:B------:R-:W-:Y:S01]  /*25880*/  ISETP.GT.AND P2, PT, R12.reuse, R4, PT ;  /* 0x000000040c00720c */ /* 0x040fe20003f44270 */
[----:B------:R-:W-:Y:S02]  /*25890*/  VIADD R29, R29, 0x1 ;  /* 0x000000011d1d7836 */ /* 0x000fe40000000000 */
[----:B------:R-:W-:-:S03]  /*258a0*/  VIADD R12, R12, 0xffffffff ;  /* 0xffffffff0c0c7836 */ /* 0x000fc60000000000 */
[----:B------:R-:W-:-:S04]  /*258b0*/  ISETP.NE.AND P1, PT, R29, 0x2, PT ;  /* 0x000000021d00780c */ /* 0x000fc80003f25270 */
[----:B------:R-:W-:Y:S02]  /*258c0*/  SEL R3, RZ, 0x1, P1 ;  /* 0x00000001ff037807 */ /* 0x000fe40000800000 */
[----:B------:R-:W-:Y:S02]  /*258d0*/  SEL R29, R29, RZ, P1 ;  /* 0x000000ff1d1d7207 */ /* 0x000fe40000800000 */
[----:B------:R-:W-:Y:S01]  /*258e0*/  LOP3.LUT R31, R31, R3, RZ, 0x3c, !PT ;  /* 0x000000031f1f7212 */ /* 0x000fe200078e3cff */
[----:B------:R-:W-:Y:S06]  /*258f0*/  @P2 BRA `(.L_x_2083) ;  /* 0xfffffff8002c2947 */ /* 0x000fec000383ffff */
.L_x_2049:
[----:B------:R-:W-:Y:S05]  /*25900*/  BSYNC B0 ;  /* 0x0000000000007941 */ /* 0x000fea0003800000 */
.L_x_2048:
[----:B------:R-:W1:Y:S01]  /*25910*/  LDC R0, c[0x0][0x448] ;  /* 0x00011200ff007b82 */ /* 0x000e620000000800 */
[----:B------:R-:W-:Y:S01]  /*25920*/  VIADD R2, R17, 0x7f ;  /* 0x0000007f11027836 */ /* 0x000fe20000000000 */
[----:B------:R-:W-:Y:S06]  /*25930*/  @!P0 WARPSYNC.ALL ;  /* 0x0000000000008948 */ /* 0x000fec0003800000 */
[----:B------:R-:W-:Y:S01]  /*25940*/  @!P0 BAR.SYNC.DEFER_BLOCKING 0xc, 0x180 ;  /* 0x0306000000008b1d */ /* 0x000fe20000010000 */
[----:B-1----:R-:W-:-:S13]  /*25950*/  ISETP.NE.AND P1, PT, R0, 0x1, PT ;  /* 0x000000010000780c */ /* 0x002fda0003f25270 */
[----:B------:R-:W1:Y:S08]  /*25960*/  @P1 LDC R3, c[0x0][0x44c] ;  /* 0x00011300ff031b82 */ /* 0x000e700000000800 */
[----:B------:R-:W2:Y:S01]  /*25970*/  @P1 LDC R0, c[0x0][0x450] ;  /* 0x00011400ff001b82 */ /* 0x000ea20000000800 */
[----:B-1----:R-:W-:-:S05]  /*25980*/  @P1 IMAD.HI.U32 R3, R2, R3, RZ ;  /* 0x0000000302031227 */ /* 0x002fca00078e00ff */
[----:B--2---:R-:W-:-:S05]  /*25990*/  @P1 SHF.R.U32.HI R2, RZ, R0, R3 ;  /* 0x00000000ff021219 */ /* 0x004fca0000011603 */
[----:B------:R-:W-:Y:S02]  /*259a0*/  IMAD.IADD R9, R9, 0x1, R2 ;  /* 0x0000000109097824 */ /* 0x000fe400078e0202 */
[----:B------:R-:W1:Y:S02]  /*259b0*/  LDC.64 R2, c[0x0][0x9e0] ;  /* 0x00027800ff027b82 */ /* 0x000e640000000a00 */
[----:B-1----:R-:W-:Y:S01]  /*259c0*/  ISETP.GE.AND P2, PT, R3, 0x1, PT ;  /* 0x000000010300780c */ /* 0x002fe20003f46270 */
        /* <DEDUP_REMOVED lines=8> */
[----:B0-----:R-:W0:Y:S02]  /*25a50*/  @P0 LDC.64 R4, c[0x0][0x9e8] ;  /* 0x00027a00ff040b82 */ /* 0x001e240000000a00 */
[----:B0-----:R-:W-:-:S05]  /*25a60*/  @P0 IMAD.HI.U32 R4, R0, R4, RZ ;  /* 0x0000000400040227 */ /* 0x001fca00078e00ff */
[----:B------:R-:W-:-:S04]  /*25a70*/  @P0 SHF.R.U32.HI R0, RZ, R5, R4 ;  /* 0x00000005ff000219 */ /* 0x000fc80000011604 */
[----:B------:R-:W-:Y:S01]  /*25a80*/  LOP3.LUT R0, RZ, R0, RZ, 0x33, !PT ;  /* 0x00000000ff007212 */ /* 0x000fe200078e33ff */
[----:B------:R-:W-:Y:S06]  /*25a90*/  BRA `(.L_x_2087) ;  /* 0x0000000000107947 */ /* 0x000fec0003800000 */
.L_x_2086:
[----:B------:R-:W-:-:S13]  /*25aa0*/  ISETP.NE.AND P0, PT, R3, 0x1, PT ;  /* 0x000000010300780c */ /* 0x000fda0003f05270 */
[----:B0-----:R-:W0:Y:S02]  /*25ab0*/  @P0 LDC.64 R4, c[0x0][0x9e8] ;  /* 0x00027a00ff040b82 */ /* 0x001e240000000a00 */
[----:B0-----:R-:W-:-:S05]  /*25ac0*/  @P0 IMAD.HI.U32 R4, R0, R4, RZ ;  /* 0x0000000400040227 */ /* 0x001fca00078e00ff */
[----:B------:R-:W-:-:S07]  /*25ad0*/  @P0 SHF.R.U32.HI R0, RZ, R5, R4 ;  /* 0x00000005ff000219 */ /* 0x000fce0000011604 */
.L_x_2087:
[----:B------:R-:W-:Y:S05]  /*25ae0*/  BSYNC B0 ;  /* 0x0000000000007941 */ /* 0x000fea0003800000 */
.L_x_2085:
[----:B------:R-:W-:-:S05]  /*25af0*/  IMAD R5, R0, R3, R3 ;  /* 0x0000000300057224 */ /* 0x000fca00078e0203 */
[----:B------:R-:W-:-:S07]  /*25b00*/  VIMNMX R2, R2, R5, PT ;  /* 0x0000000502027248 */ /* 0x000fce0003fe0100 */
.L_x_2084:
[----:B------:R-:W-:Y:S01]  /*25b10*/  VIADD R2, R2, 0x3f ;  /* 0x0000003f02027836 */ /* 0x000fe20000000000 */
[----:B------:R-:W1:Y:S01]  /*25b20*/  @P1 LDC R0, c[0x0][0x450] ;  /* 0x00011400ff001b82 */ /* 0x000e620000000800 */
[----:B------:R-:W-:Y:S01]  /*25b30*/  IMAD.MOV.U32 R4, RZ, RZ, R17 ;  /* 0x000000ffff047224 */ /* 0x000fe200078e0011 */
[----:B------:R-:W-:Y:S02]  /*25b40*/  ULDC UR4, c[0x0][0x9dc] ;  /* 0x0002770000047ab9 */ /* 0x000fe40000000800 */
[----:B0-----:R-:W-:-:S04]  /*25b50*/  SHF.R.S32.HI R5, RZ, 0x1f, R2 ;  /* 0x0000001fff057819 */ /* 0x001fc80000011402 */
[----:B------:R-:W-:Y:S02]  /*25b60*/  LEA.HI R5, R5, R2, RZ, 0x6 ;  /* 0x0000000205057211 */ /* 0x000fe400078f30ff */
[----:B------:R-:W0:Y:S02]  /*25b70*/  @P1 LDC R2, c[0x0][0x44c] ;  /* 0x00011300ff021b82 */ /* 0x000e240000000800 */
[----:B------:R-:W-:-:S04]  /*25b80*/  SHF.R.S32.HI R5, RZ, 0x6, R5 ;  /* 0x00000006ff057819 */ /* 0x000fc80000011405 */
[----:B------:R-:W-:Y:S01]  /*25b90*/  VIMNMX R20, R20, R5, PT ;  /* 0x0000000514147248 */ /* 0x000fe20003fe0100 */
[----:B0-----:R-:W-:-:S05]  /*25ba0*/  @P1 IMAD.HI.U32 R2, R17, R2, RZ ;  /* 0x0000000211021227 */ /* 0x001fca00078e00ff */
        /* <DEDUP_REMOVED lines=14> */
.L_x_2090:
[----:B------:R-:W-:-:S13]  /*25c90*/  ISETP.NE.AND P0, PT, R3, 0x1, PT ;  /* 0x000000010300780c */ /* 0x000fda0003f05270 */
[----:B------:R-:W0:Y:S02]  /*25ca0*/  @P0 LDC.64 R4, c[0x0][0x9e8] ;  /* 0x00027a00ff040b82 */ /* 0x000e240000000a00 */
[----:B0-----:R-:W-:-:S05]  /*25cb0*/  @P0 IMAD.HI.U32 R4, R2, R4, RZ ;  /* 0x0000000402040227 */ /* 0x001fca00078e00ff */
[----:B------:R-:W-:-:S07]  /*25cc0*/  @P0 SHF.R.U32.HI R2, RZ, R5, R4 ;  /* 0x00000005ff020219 */ /* 0x000fce0000011604 */
.L_x_2091:
[----:B------:R-:W-:Y:S05]  /*25cd0*/  BSYNC B0 ;  /* 0x0000000000007941 */ /* 0x000fea0003800000 */
.L_x_2089:
[----:B------:R-:W-:-:S05]  /*25ce0*/  IMAD R3, R2, R3, RZ ;  /* 0x0000000302037224 */ /* 0x000fca00078e02ff */
[----:B------:R-:W-:-:S07]  /*25cf0*/  VIMNMX R0, R0, R3, !PT ;  /* 0x0000000300007248 */ /* 0x000fce0007fe0100 */
.L_x_2088:
[----:B------:R-:W-:Y:S01]  /*25d00*/  ISETP.NE.AND P1, PT, R6, RZ, PT ;  /* 0x000000ff0600720c */ /* 0x000fe20003f25270 */
[----:B------:R-:W-:Y:S01]  /*25d10*/  BSSY B0, `(.L_x_2092) ;  /* 0x0000024000007945 */ /* 0x000fe20003800000 */
[----:B------:R-:W-:-:S04]  /*25d20*/  SHF.R.S32.HI R3, RZ, 0x1f, R0 ;  /* 0x0000001fff037819 */ /* 0x000fc80000011400 */
[----:B------:R-:W-:-:S04]  /*25d30*/  LEA.HI R3, R3, R0, RZ, 0x6 ;  /* 0x0000000003037211 */ /* 0x000fc800078f30ff */
[----:B------:R-:W-:Y:S01]  /*25d40*/  SHF.R.S32.HI R0, RZ, 0x6, R3 ;  /* 0x00000006ff007819 */ /* 0x000fe20000011403 */
[----:B------:R-:W-:Y:S02]  /*25d50*/  IMAD.MOV.U32 R3, RZ, RZ, RZ ;  /* 0x000000ffff037224 */ /* 0x000fe400078e00ff */
[----:B------:R-:W0:Y:S01]  /*25d60*/  @!P1 LDC R6, c[0x0][0x9f0] ;  /* 0x00027c00ff069b82 */ /* 0x000e220000000800 */
[----:B------:R-:W-:-:S04]  /*25d70*/  VIMNMX R0, RZ, R0, !PT ;  /* 0x00000000ff007248 */ /* 0x000fc80007fe0100 */
[----:B------:R-:W-:-:S13]  /*25d80*/  ISETP.GT.AND P0, PT, R20, R0, PT ;  /* 0x000000001400720c */ /* 0x000fda0003f04270 */
[----:B------:R-:W-:Y:S05]  /*25d90*/  @!P0 BRA `(.L_x_2093) ;  /* 0x00000000006c8947 */ /* 0x000fea0003800000 */
[-C--:B0-----:R-:W-:Y:S02]  /*25da0*/  IABS R4, R6.reuse ;  /* 0x0000000600047213 */ /* 0x081fe40000000000 */
[----:B------:R-:W-:Y:S02]  /*25db0*/  IABS R7, R6 ;  /* 0x0000000600077213 */ /* 0x000fe40000000000 */
[----:B------:R-:W0:Y:S03]  /*25dc0*/  I2F.RP R8, R4 ;  /* 0x0000000400087306 */ /* 0x000e260000209400 */
[----:B------:R-:W-:-:S05]  /*25dd0*/  IMAD.MOV R7, RZ, RZ, -R7 ;  /* 0x000000ffff077224 */ /* 0x000fca00078e0a07 */
[----:B0-----:R-:W0:Y:S02]  /*25de0*/  MUFU.RCP R8, R8 ;  /* 0x0000000800087308 */ /* 0x001e240000001000 */
[----:B0-----:R-:W-:-:S06]  /*25df0*/  VIADD R9, R8, 0xffffffe ;  /* 0x0ffffffe08097836 */ /* 0x001fcc0000000000 */
[----:B------:R-:W0:Y:S02]  /*25e00*/  F2I.FTZ.U32.TRUNC.NTZ R3, R9 ;  /* 0x0000000900037305 */ /* 0x000e24000021f000 */
[----:B0-----:R-:W-:-:S05]  /*25e10*/  IADD3 R2, RZ, -R3, RZ ;  /* 0x80000003ff027210 */ /* 0x001fca0007ffe0ff */
[----:B------:R-:W-:Y:S02]  /*25e20*/  IMAD R5, R2, R4, RZ ;  /* 0x0000000402057224 */ /* 0x000fe400078e02ff */
[----:B------:R-:W-:-:S04]  /*25e30*/  IMAD.MOV.U32 R2, RZ, RZ, RZ ;  /* 0x000000ffff027224 */ /* 0x000fc800078e00ff */
[----:B------:R-:W-:Y:S01]  /*25e40*/  IMAD.HI.U32 R5, R3, R5, R2 ;  /* 0x0000000503057227 */ /* 0x000fe200078e0002 */
[----:B------:R-:W-:-:S05]  /*25e50*/  IADD3 R3, R6, -0x1, R20 ;  /* 0xffffffff06037810 */ /* 0x000fca0007ffe014 */
[----:B------:R-:W-:-:S05]  /*25e60*/  IMAD.IADD R3, R3, 0x1, -R0 ;  /* 0x0000000103037824 */ /* 0x000fca00078e0a00 */
        /* <DEDUP_REMOVED lines=14> */
.L_x_2093:
[----:B------:R-:W-:Y:S05]  /*25f50*/  BSYNC B0 ;  /* 0x0000000000007941 */ /* 0x000fea0003800000 */
.L_x_2092:
[----:B------:R-:W-:-:S05]  /*25f60*/  IMAD R34, R34, R3, R0 ;  /* 0x0000000322227224 */ /* 0x000fca00078e0200 */
        /* <DEDUP_REMOVED lines=19> */
[----:B-1----:R-:W-:Y:S01]  /*260a0*/  IADD3 R16, R0, UR39, R7 ;  /* 0x0000002700107c10 */ /* 0x002fe2000fffe007 */
[----:B------:R-:W-:Y:S06]  /*260b0*/  BRA `(.L_x_2095) ;  /* 0x00000038005c7947 */ /* 0x000fec0003800000 */
.L_x_2094:
        /* <DEDUP_REMOVED lines=9> */
[----:B------:R-:W-:Y:S01]  /*26150*/  MOV R8, 0x70 ;  /* 0x0000007000087802 */ /* 0x000fe20000000f00 */
[----:B------:R-:W1:Y:S01]  /*26160*/  LDC.64 R2, c[0x4][R2] ;  /* 0x0100000002027b82 */ /* 0x000e620000000a00 */
[----:B------:R-:W-:Y:S02]  /*26170*/  IMAD.U32 R5, RZ, RZ, UR7 ;  /* 0x00000007ff057e24 */ /* 0x000fe4000f8e00ff */
[----:B0-----:R-:W-:Y:S02]  /*26180*/  IMAD.U32 R6, RZ, RZ, UR8 ;  /* 0x00000008ff067e24 */ /* 0x001fe4000f8e00ff */
[----:B------:R-:W-:-:S02]  /*26190*/  IMAD.U32 R7, RZ, RZ, UR9 ;  /* 0x00000009ff077e24 */ /* 0x000fc4000f8e00ff */
[----:B------:R-:W-:Y:S02]  /*261a0*/  IMAD.U32 R10, RZ, RZ, UR4 ;  /* 0x00000004ff0a7e24 */ /* 0x000fe4000f8e00ff */
[----:B------:R-:W-:Y:S02]  /*261b0*/  IMAD.U32 R11, RZ, RZ, UR5 ;  /* 0x00000005ff0b7e24 */ /* 0x000fe4000f8e00ff */
[----:B------:R-:W-:Y:S02]  /*261c0*/  IMAD.MOV.U32 R12, RZ, RZ, 0x1 ;  /* 0x00000001ff0c7424 */ /* 0x000fe400078e00ff */
[----:B------:R-:W-:-:S07]  /*261d0*/  IMAD.MOV.U32 R13, RZ, RZ, RZ ;  /* 0x000000ffff0d7224 */ /* 0x000fce00078e00ff */
[----:B------:R-:W-:-:S07]  /*261e0*/  LEPC R20, `(.L_x_2097) ;  /* 0x000000001014794e */ /* 0x000fce0000000000 */
[----:B-1----:R-:W-:Y:S05]  /*261f0*/  CALL.ABS.NOINC R2 ;  /* 0x0000000002007343 */ /* 0x002fea0003c00000 */
.L_x_2097:
[----:B------:R-:W-:Y:S05]  /*26200*/  BSYNC B6 ;  /* 0x0000000000067941 */ /* 0x000fea0003800000 */
.L_x_2096:
        /* <DEDUP_REMOVED lines=13> */
[----:B0-----:R-:W-:Y:S02]  /*262e0*/  IMAD.U32 R6, RZ, RZ, UR8 ;  /* 0x00000008ff067e24 */ /* 0x001fe4000f8e00ff */
[----:B------:R-:W-:-:S02]  /*262f0*/  IMAD.U32 R7, RZ, RZ, UR9 ;  /* 0x00000009ff077e24 */ /* 0x000fc4000f8e00ff */
[----:B------:R-:W-:Y:S02]  /*26300*/  IMAD.U32 R10, RZ, RZ, UR4 ;  /* 0x00000004ff0a7e24 */ /* 0x000fe4000f8e00ff */
[----:B------:R-:W-:Y:S02]  /*26310*/  IMAD.U32 R11, RZ, RZ, UR5 ;  /* 0x00000005ff0b7e24 */ /* 0x000fe4000f8e00ff */
[----:B------:R-:W-:Y:S02]  /*26320*/  IMAD.MOV.U32 R8, RZ, RZ, 0x70 ;  /* 0x00000070ff087424 */ /* 0x000fe400078e00ff */
[----:B------:R-:W-:Y:S02]  /*26330*/  IMAD.MOV.U32 R12, RZ, RZ, 0x1 ;  /* 0x00000001ff0c7424 */ /* 0x000fe400078e00ff */
[----:B------:R-:W-:-:S07]  /*26340*/  IMAD.MOV.U32 R13, RZ, RZ, RZ ;  /* 0x000000ffff0d7224 */ /* 0x000fce00078e00ff */
[----:B------:R-:W-:-:S07]  /*26350*/  LEPC R20, `(.L_x_2099) ;  /* 0x000000001014794e */ /* 0x000fce0000000000 */
[----:B-1----:R-:W-:Y:S05]  /*26360*/  CALL.ABS.NOINC R2 ;  /* 0x0000000002007343 */ /* 0x002fea0003c00000 */
.L_x_2099:
[----:B------:R-:W-:Y:S05]  /*26370*/  BSYNC B6 ;  /* 0x0000000000067941 */ /* 0x000fea0003800000 */
.L_x_2098:
        /* <DEDUP_REMOVED lines=11> */
[----:B------:R-:W-:Y:S02]  /*26430*/  IMAD.U32 R5, RZ, RZ, UR7 ;  /* 0x00000007ff057e24 */ /* 0x000fe4000f8e00ff */
[----:B------:R-:W-:Y:S02]  /*26440*/  IMAD.U32 R7, RZ, RZ, UR9 ;  /* 0x00000009ff077e24 */ /* 0x000fe4000f8e00ff */
[----:B------:R-:W-:-:S02]  /*26450*/  IMAD.U32 R10, RZ, RZ, UR4 ;  /* 0x00000004ff0a7e24 */ /* 0x000fc4000f8e00ff */
[----:B------:R-:W-:Y:S02]  /*26460*/  IMAD.U32 R11, RZ, RZ, UR5 ;  /* 0x00000005ff0b7e24 */ /* 0x000fe4000f8e00ff */
[----:B------:R-:W-:Y:S02]  /*26470*/  IMAD.MOV.U32 R8, RZ, RZ, 0x70 ;  /* 0x00000070ff087424 */ /* 0x000fe400078e00ff */
[----:B------:R-:W-:Y:S02]  /*26480*/  IMAD.MOV.U32 R12, RZ, RZ, 0x1 ;  /* 0x00000001ff0c7424 */ /* 0x000fe400078e00ff */
[----:B------:R-:W-:-:S07]  /*26490*/  IMAD.MOV.U32 R13, RZ, RZ, RZ ;  /* 0x000000ffff0d7224 */ /* 0x000fce00078e00ff */
[----:B------:R-:W-:-:S07]  /*264a0*/  LEPC R20, `(.L_x_2101) ;  /* 0x000000001014794e */ /* 0x000fce0000000000 */
[----:B0-----:R-:W-:Y:S05]  /*264b0*/  CALL.ABS.NOINC R2 ;  /* 0x0000000002007343 */ /* 0x001fea0003c00000 */
.L_x_2101:
[----:B------:R-:W-:Y:S05]  /*264c0*/  BSYNC B6 ;  /* 0x0000000000067941 */ /* 0x000fea0003800000 */
.L_x_2100:
        /* <DEDUP_REMOVED lines=19> */
.L_x_2103:
[----:B------:R-:W-:Y:S05]  /*26600*/  BSYNC B6 ;  /* 0x0000000000067941 */ /* 0x000fea0003800000 */
.L_x_2102:
[----:B------:R-:W1:Y:S01]  /*26610*/  S2R R2, SR_TID.X ;  /* 0x0000000000027919 */ /* 0x000e620000002100 */
[----:B------:R-:W-:Y:S01]  /*26620*/  ULDC.64 UR4, c[0x0][0x9f8] ;  /* 0x00027e0000047ab9 */ /* 0x000fe20000000a00 */
[----:B------:R-:W-:Y:S01]  /*26630*/  MOV R32, R19 ;  /* 0x0000001300207202 */ /* 0x000fe20000000f00 */
[----:B------:R-:W2:Y:S01]  /*26640*/  LDC R8, c[0x0][0x430] ;  /* 0x00010c00ff087b82 */ /* 0x000ea20000000800 */
[----:B------:R-:W-:Y:S01]  /*26650*/  ISETP.NE.U32.AND P0, PT, RZ, UR4, PT ;  /* 0x00000004ff007c0c */ /* 0x000fe2000bf05070 */
[----:B------:R-:W3:Y:S03]  /*26660*/  S2R R21, SR_TID.X ;  /* 0x0000000000157919 */ /* 0x000ee60000002100 */
[----:B------:R-:W-:Y:S02]  /*26670*/  ISETP.NE.AND.EX P0, PT, RZ, UR5, PT, P0 ;  /* 0x00000005ff007c0c */ /* 0x000fe4000bf05300 */
[----:B------:R-:W-:Y:S01]  /*26680*/  LEA R0, R27, 0xffffffc0, 0x6 ;  /* 0xffffffc01b007811 */ /* 0x000fe200078e30ff */
[----:B------:R-:W4:Y:S01]  /*26690*/  LDC R9, c[0x0][0x2f4] ;  /* 0x0000bd00ff097b82 */ /* 0x000f220000000800 */
[----:B-1----:R-:W-:-:S09]  /*266a0*/  LOP3.LUT R20, R2, 0x7f, RZ, 0xc0, !PT ;  /* 0x0000007f02147812 */ /* 0x002fd200078ec0ff */
[----:B------:R-:W1:Y:S01]  /*266b0*/  @P0 LDC.64 R2, c[0x0][0x9f8] ;  /* 0x00027e00ff020b82 */ /* 0x000e620000000a00 */
[----:B------:R-:W-:Y:S01]  /*266c0*/  SHF.R.U32.HI R20, RZ, 0x3, R20 ;  /* 0x00000003ff147819 */ /* 0x000fe20000011614 */
[----:B-1----:R-:W-:-:S05]  /*266d0*/  @P0 IMAD.WIDE R2, R19, 0x4, R2 ;  /* 0x0000000413020825 */ /* 0x002fca00078e0202 */
[----:B------:R1:W4:Y:S01]  /*266e0*/  @P0 LDG.E R32, desc[UR36][R2.64] ;  /* 0x0000002402200981 */ /* 0x000322000c1e1900 */
[----:B---3--:R-:W-:Y:S01]  /*266f0*/  IMAD.SHL.U32 R21, R21, 0x10, RZ ;  /* 0x0000001015157824 */ /* 0x008fe200078e00ff */
[----:B--2---:R-:W-:-:S04]  /*26700*/  ISETP.NE.AND P1, PT, R8, 0x1, PT ;  /* 0x000000010800780c */ /* 0x004fc80003f25270 */
[----:B------:R-:W-:-:S05]  /*26710*/  LOP3.LUT R21, R20, 0x70, R21, 0xf8, !PT ;  /* 0x0000007014157812 */ /* 0x000fca00078ef815 */
[----:B------:R-:W-:-:S04]  /*26720*/  IMAD.IADD R5, R21, 0x1, R0 ;  /* 0x0000000115057824 */ /* 0x000fc800078e0200 */
[----:B------:R-:W2:Y:S01]  /*26730*/  @P1 LDC R7, c[0x0][0x434] ;  /* 0x00010d00ff071b82 */ /* 0x000ea20000000800 */
[C---:B------:R-:W-:Y:S01]  /*26740*/  ISETP.GE.AND P0, PT, R5.reuse, R24, PT ;  /* 0x000000180500720c */ /* 0x040fe20003f06270 */
[----:B------:R-:W-:-:S03]  /*26750*/  IMAD.IADD R5, R5, 0x1, R35 ;  /* 0x0000000105057824 */ /* 0x000fc600078e0223 */
[----:B------:R-:W-:Y:S01]  /*26760*/  ISETP.GT.U32.OR P0, PT, R21, 0x3f, P0 ;  /* 0x0000003f1500780c */ /* 0x000fe20000704470 */
[----:B0-----:R-:W-:Y:S02]  /*26770*/  IMAD.MOV.U32 R6, RZ, RZ, R5 ;  /* 0x000000ffff067224 */ /* 0x001fe400078e0005 */
[----:B------:R-:W0:Y:S10]  /*26780*/  @P1 LDC R4, c[0x0][0x438] ;  /* 0x00010e00ff041b82 */ /* 0x000e340000000800 */
[----:B-1----:R-:W1:Y:S01]  /*26790*/  @!P0 LDC.64 R2, c[0x0][0x428] ;  /* 0x00010a00ff028b82 */ /* 0x002e620000000a00 */
[----:B--2---:R-:W-:-:S05]  /*267a0*/  @P1 IMAD.HI.U32 R7, R5, R7, RZ ;  /* 0x0000000705071227 */ /* 0x004fca00078e00ff */
[----:B0-----:R-:W-:-:S04]  /*267b0*/  @P1 SHF.R.U32.HI R6, RZ, R4, R7 ;  /* 0x00000004ff061219 */ /* 0x001fc80000011607 */
[--C-:B------:R-:W-:Y:S01]  /*267c0*/  @!P0 SHF.R.S32.HI R7, RZ, 0x1f, R6.reuse ;  /* 0x0000001fff078819 */ /* 0x100fe20000011406 */
[----:B------:R-:W-:-:S04]  /*267d0*/  IMAD.MOV R4, RZ, RZ, -R6 ;  /* 0x000000ffff047224 */ /* 0x000fc800078e0a06 */
[----:B------:R-:W-:Y:S01]  /*267e0*/  IMAD R4, R8, R4, R5 ;  /* 0x0000000408047224 */ /* 0x000fe200078e0205 */
        /* <DEDUP_REMOVED lines=8> */
[----:B-1----:R-:W-:-:S04]  /*26870*/  @!P0 IMAD.WIDE.U32 R6, R32, R2, R6 ;  /* 0x0000000220068225 */ /* 0x002fc800078e0006 */
[----:B------:R-:W-:-:S04]  /*26880*/  @!P0 IMAD R5, R36, R2, RZ ;  /* 0x0000000224058224 */ /* 0x000fc800078e02ff */
[----:B------:R-:W-:Y:S02]  /*26890*/  @!P0 IMAD R5, R32, R3, R5 ;  /* 0x0000000320058224 */ /* 0x000fe400078e0205 */
[----:B------:R-:W0:Y:S02]  /*268a0*/  @!P0 LDC.64 R2, c[0x0][0x418] ;  /* 0x00010600ff028b82 */ /* 0x000e240000000a00 */
[----:B------:R-:W-:Y:S01]  /*268b0*/  @!P0 IMAD.IADD R5, R7, 0x1, R5 ;  /* 0x0000000107058824 */ /* 0x000fe200078e0205 */
[----:B0-----:R-:W-:-:S04]  /*268c0*/  @!P0 LEA R2, P1, R6, R2, 0x2 ;  /* 0x0000000206028211 */ /* 0x001fc800078210ff */
[----:B------:R-:W-:Y:S01]  /*268d0*/  @!P0 LEA.HI.X R3, R6, R3, R5, 0x2, P1 ;  /* 0x0000000306038211 */ /* 0x000fe200008f1405 */
[----:B------:R-:W-:Y:S01]  /*268e0*/  IMAD.MOV.U32 R6, RZ, RZ, RZ ;  /* 0x000000ffff067224 */ /* 0x000fe200078e00ff */
[----:B------:R-:W-:-:S05]  /*268f0*/  ISETP.GE.AND P1, PT, R33, R9, PT ;  /* 0x000000092100720c */ /* 0x000fca0003f26270 */
[----:B------:R0:W5:Y:S01]  /*26900*/  @!P0 LDG.E R6, desc[UR36][R2.64] ;  /* 0x0000002402068981 */ /* 0x000162000c1e1900 */
[----:B------:R-:W-:-:S07]  /*26910*/  ISETP.GE.AND P0, PT, R20, R9, PT ;  /* 0x000000091400720c */ /* 0x000fce0003f06270 */
[----:B------:R-:W-:Y:S01]  /*26920*/  @P1 LOP3.LUT R23, R23, 0x2, RZ, 0xfc, !PT ;  /* 0x0000000217171812 */ /* 0x000fe200078efcff */
[----:B0-----:R-:W-:-:S05]  /*26930*/  IMAD.U32 R2, RZ, RZ, UR42 ;  /* 0x0000002aff027e24 */ /* 0x001fca000f8e00ff */
[----:B------:R-:W-:-:S13]  /*26940*/  ISETP.NE.AND P2, PT, R2, 0x3, PT ;  /* 0x000000030200780c */ /* 0x000fda0003f45270 */
[----:B------:R-:W-:-:S04]  /*26950*/  @P2 LOP3.LUT R23, R23, 0x8, RZ, 0xfc, !PT ;  /* 0x0000000817172812 */ /* 0x000fc800078efcff */
[----:B------:R-:W-:-:S04]  /*26960*/  LOP3.LUT R23, R23, 0xfffffffe, RZ, 0xc0, !PT ;  /* 0xfffffffe17177812 */ /* 0x000fc800078ec0ff */
[----:B------:R-:W-:Y:S01]  /*26970*/  @P0 LOP3.LUT R23, R23, 0x1, RZ, 0xfc, !PT ;  /* 0x0000000117170812 */ /* 0x000fe200078efcff */
[----:B------:R-:W-:Y:S06]  /*26980*/  BRA.DIV UR4, `(.L_x_2104) ;  /* 0x000000aa04a47947 */ /* 0x000fec000b800000 */
.L_x_2439:
[----:B------:R-:W-:Y:S05]  /*26990*/  @!P2 BRA `(.L_x_2105) ;  /* 0x000000000004a947 */ /* 0x000fea0003800000 */
[----:B------:R-:W-:Y:S01]  /*269a0*/  BPT.TRAP 0x1 ;  /* 0x000000040000795c */ /* 0x000fe20000300000 */
.L_x_2105:
[----:B------:R-:W-:Y:S01]  /*269b0*/  IMAD R5, R28, 0x8, R22 ;  /* 0x000000081c057824 */ /* 0x000fe200078e0216 */
[----:B------:R-:W-:Y:S01]  /*269c0*/  SHF.L.U32 R21, R30, 0x1f, RZ ;  /* 0x0000001f1e157819 */ /* 0x000fe200000006ff */
[----:B------:R-:W0:Y:S01]  /*269d0*/  S2R R2, SR_TID.X ;  /* 0x0000000000027919 */ /* 0x000e220000002100 */
[----:B------:R-:W-:Y:S01]  /*269e0*/  BSSY B0, `(.L_x_2106) ;  /* 0x0000007000007945 */ /* 0x000fe20003800000 */
[----:B------:R-:W-:Y:S01]  /*269f0*/  SHF.R.S32.HI R10, RZ, 0x1f, R4 ;  /* 0x0000001fff0a7819 */ /* 0x000fe20000011404 */
[----:B------:R-:W1:Y:S01]  /*26a00*/  SYNCS.PHASECHK.TRANS64.TRYWAIT P0, [R5+URZ+0x28480], R21 ;  /* 0x02848015050075a7 */ /* 0x000e62000800017f */
[----:B0-----:R-:W-:-:S04]  /*26a10*/  LOP3.LUT R2, R2, 0x7f, RZ, 0xc0, !PT ;  /* 0x0000007f02027812 */ /* 0x001fc800078ec0ff */
[----:B------:R-:W-:-:S04]  /*26a20*/  SHF.R.U32.HI R2, RZ, 0x3, R2 ;  /* 0x00000003ff027819 */ /* 0x000fc80000011602 */
[----:B------:R-:W-:Y:S01]  /*26a30*/  IADD3 R24, -R2, R24, -R0 ;  /* 0x0000001802187210 */ /* 0x000fe20007ffe900 */
[----:B-1----:R-:W-:Y:S06]  /*26a40*/  @!P0 BRA `(.L_x_2107) ;  /* 0x000000a800a88947 */ /* 0x002fec0003800000 */
.L_x_2440:
[----:B------:R-:W-:Y:S05]  /*26a50*/  BSYNC B0 ;  /* 0x0000000000007941 */ /* 0x000fea0003800000 */
.L_x_2106:
[----:B------:R-:W2:Y:S01]  /*26a60*/  LDL R9, [R1] ;  /* 0x0000000001097983 */ /* 0x000ea20000100800 */
[----:B------:R-:W-:Y:S01]  /*26a70*/  ULDC.64 UR4, c[0x0][0x328] ;  /* 0x0000ca0000047ab9 */ /* 0x000fe20000000a00 */
[----:B-----5:R-:W-:Y:S01]  /*26a80*/  SHF.R.S32.HI R20, RZ, 0x1f, R6 ;  /* 0x0000001fff147819 */ /* 0x020fe20000011406 */
[----:B------:R-:W-:Y:S01]  /*26a90*/  IMAD R0, R10, UR4, RZ ;  /* 0x000000040a007c24 */ /* 0x000fe2000f8e02ff */
[----:B------:R-:W-:Y:S01]  /*26aa0*/  ULDC.64 UR6, c[0x0][0x318] ;  /* 0x0000c60000067ab9 */ /* 0x000fe20000000a00 */
[----:B------:R-:W-:Y:S01]  /*26ab0*/  IMAD.WIDE.U32 R2, R4, UR4, RZ ;  /* 0x0000000404027c25 */ /* 0x000fe2000f8e00ff */
[----:B------:R-:W-:-:S03]  /*26ac0*/  ISETP.GE.AND P4, PT, R24, 0x1, PT ;  /* 0x000000011800780c */ /* 0x000fc60003f86270 */
        /* <DEDUP_REMOVED lines=15> */
[----:B------:R-:W1:Y:S01]  /*26bc0*/  LDC R12, c[0x0][0x2f4] ;  /* 0x0000bd00ff0c7b82 */ /* 0x000e620000000800 */
[----:B------:R-:W2:Y:S01]  /*26bd0*/  SHFL.IDX PT, R2, R7, RZ, 0x181f ;  /* 0x00181fff07027589 */ /* 0x000ea200000e0000 */
[C---:B------:R-:W-:Y:S02]  /*26be0*/  LOP3.LUT R11, R33.reuse, 0x80, RZ, 0xfc, !PT ;  /* 0x00000080210b7812 */ /* 0x040fe400078efcff */
[C---:B------:R-:W-:Y:S01]  /*26bf0*/  ISETP.GE.AND P3, PT, R24.reuse, 0x11, PT ;  /* 0x000000111800780c */ /* 0x040fe20003f66270 */
[----:B------:R-:W3:Y:S01]  /*26c00*/  SHFL.IDX PT, R0, R8, RZ, 0x181f ;  /* 0x00181fff08007589 */ /* 0x000ee200000e0000 */
[----:B------:R-:W-:Y:S02]  /*26c10*/  ISETP.GE.AND P5, PT, R24, 0x31, PT ;  /* 0x000000311800780c */ /* 0x000fe40003fa6270 */
[C---:B-1----:R-:W-:Y:S02]  /*26c20*/  ISETP.GE.AND P2, PT, R33.reuse, R12, PT ;  /* 0x0000000c2100720c */ /* 0x042fe40003f46270 */
[----:B--2---:R-:W-:-:S02]  /*26c30*/  IADD3 R2, P0, R33, R2, RZ ;  /* 0x0000000221027210 */ /* 0x004fc40007f1e0ff */
[----:B------:R-:W-:-:S03]  /*26c40*/  ISETP.LT.OR P1, PT, R24, 0x1, P2 ;  /* 0x000000011800780c */ /* 0x000fc60001721670 */
[----:B---3--:R-:W-:Y:S01]  /*26c50*/  IMAD.X R3, RZ, RZ, R0, P0 ;  /* 0x000000ffff037224 */ /* 0x008fe200000e0600 */
[----:B------:R-:W-:Y:S01]  /*26c60*/  ISETP.GE.AND P0, PT, R11, R12, PT ;  /* 0x0000000c0b00720c */ /* 0x000fe20003f06270 */
[----:B------:R-:W-:-:S08]  /*26c70*/  IMAD.IADD R0, R22, 0x1, R9 ;  /* 0x0000000116007824 */ /* 0x000fd000078e0209 */
        /* <DEDUP_REMOVED lines=15> */
[----:B-1----:R-:W-:-:S04]  /*26d70*/  IADD3 R2, P1, R33, R2, RZ ;  /* 0x0000000221027210 */ /* 0x002fc80007f3e0ff */
[----:B--2---:R-:W-:Y:S02]  /*26d80*/  IADD3.X R3, RZ, R3, RZ, P1, !PT ;  /* 0x00000003ff037210 */ /* 0x004fe40000ffe4ff */
[----:B------:R-:W-:-:S13]  /*26d90*/  ISETP.LT.OR P1, PT, R24, 0x21, P2 ;  /* 0x000000211800780c */ /* 0x000fda0001721670 */
[----:B------:R-:W-:Y:S01]  /*26da0*/  LDGSTS.E.BYPASS.LTC128B.128 [R0+0x11000], desc[UR36][R2.64], !P1 ;  /* 0x1100000002007fae */ /* 0x000fe2000c901d64 */
[----:B------:R-:W-:-:S13]  /*26db0*/  ISETP.LT.OR P1, PT, R24, 0x21, P0 ;  /* 0x000000211800780c */ /* 0x000fda0000721670 */
[----:B------:R1:W-:Y:S01]  /*26dc0*/  LDGSTS.E.BYPASS.LTC128B.128 [R0+0x13000], desc[UR36][R2.64+0x80], !P1 ;  /* 0x1300008002007fae */ /* 0x0003e2000c901d64 */
[----:B------:R-:W-:-:S03]  /*26dd0*/  ISETP.GE.AND P1, PT, R24, 0x21, PT ;  /* 0x000000211800780c */ /* 0x000fc60003f26270 */
[----:B-1-3--:R1:W2:Y:S10]  /*26de0*/  SHFL.IDX PT, R2, R7, 0x3, 0x181f ;  /* 0x00781f0007027f89 */ /* 0x00a2b400000e0000 */
.L_x_2450:
        /* <DEDUP_REMOVED lines=11> */
.L_x_2109:
        /* <DEDUP_REMOVED lines=10> */
.L_x_2110:
[----:B------:R3:W-:Y:S01]  /*26f40*/  SYNCS.ARRIVE.TRANS64.A1T0 RZ, [R5+URZ+0x28470], RZ ;  /* 0x028470ff05ff79a7 */ /* 0x0007e2000810003f */
[----:B------:R-:W-:Y:S05]  /*26f50*/  @!P6 BRA `(.L_x_2111) ;  /* 0x000000000004e947 */ /* 0x000fea0003800000 */
[----:B------:R-:W-:Y:S01]  /*26f60*/  BPT.TRAP 0x1 ;  /* 0x000000040000795c */ /* 0x000fe20000300000 */
.L_x_2111:
[----:B------:R-:W4:Y:S01]  /*26f70*/  SYNCS.PHASECHK.TRANS64.TRYWAIT P0, [R5+URZ+0x28440], R21 ;  /* 0x02844015050075a7 */ /* 0x000f22000800017f */
[----:B------:R-:W-:Y:S04]  /*26f80*/  BSSY B0, `(.L_x_2112) ;  /* 0x0000002000007945 */ /* 0x000fe80003800000 */
[----:B----4-:R-:W-:Y:S05]  /*26f90*/  @!P0 BRA `(.L_x_2113) ;  /* 0x000000a800d48947 */ /* 0x010fea0003800000 */
.L_x_2451:
[----:B------:R-:W-:Y:S05]  /*26fa0*/  BSYNC B0 ;  /* 0x0000000000007941 */ /* 0x000fea0003800000 */
.L_x_2112:
[----:B------:R-:W-:Y:S01]  /*26fb0*/  ULDC.64 UR4, c[0x0][0x300] ;  /* 0x0000c00000047ab9 */ /* 0x000fe20000000a00 */
[----:B------:R-:W5:Y:S01]  /*26fc0*/  LDC R8, c[0x0][0x2f4] ;  /* 0x0000bd00ff087b82 */ /* 0x000f620000000800 */
[----:B-1----:R-:W-:Y:S01]  /*26fd0*/  IMAD R7, R10, UR4, RZ ;  /* 0x000000040a077c24 */ /* 0x002fe2000f8e02ff */
[----:B------:R-:W-:Y:S01]  /*26fe0*/  ULDC.64 UR6, c[0x0][0x2e8] ;  /* 0x0000ba0000067ab9 */ /* 0x000fe20000000a00 */
[----:B--2---:R-:W-:Y:S01]  /*26ff0*/  IMAD.WIDE.U32 R2, R4, UR4, RZ ;  /* 0x0000000404027c25 */ /* 0x004fe2000f8e00ff */
        /* <DEDUP_REMOVED lines=11> */
[----:B-----5:R-:W-:Y:S02]  /*270b0*/  ISETP.GE.AND P2, PT, R9, R8, PT ;  /* 0x000000080900720c */ /* 0x020fe40003f46270 */
        /* <DEDUP_REMOVED lines=8> */
[----:B--2---:R-:W-:-:S05]  /*27140*/  @P4 IMAD.X R2, RZ, RZ, R2, P0 ;  /* 0x000000ffff024224 */ /* 0x004fca00000e0602 */
[----:B------:R-:W-:-:S04]  /*27150*/  @P4 LOP3.LUT R3, R3, R2, RZ, 0x3c, !PT ;  /* 0x0000000203034212 */ /* 0x000fc800078e3cff */
[----:B------:R-:W-:-:S04]  /*27160*/  @P4 LOP3.LUT R2, R3, R2, RZ, 0x3c, !PT ;  /* 0x0000000203024212 */ /* 0x000fc800078e3cff */
[----:B------:R-:W-:-:S05]  /*27170*/  @P4 LOP3.LUT R3, R3, R2, RZ, 0x3c, !PT ;  /* 0x0000000203034212 */ /* 0x000fca00078e3cff */
[----:B------:R-:W-:Y:S01]  /*27180*/  @!PT LDS RZ, [RZ] ;  /* 0x00000000fffff984 */ /* 0x000fe20000000800 */
[----:B------:R-:W-:Y:S04]  /*27190*/  @P4 LDGSTS.E.BYPASS.LTC128B.128 [R0+0x20000], desc[UR36][R2.64], !P6 ;  /* 0x2000000002004fae */ /* 0x000fe8000f101d64 */
[----:B------:R1:W-:Y:S04]  /*271a0*/  @P4 LDGSTS.E.BYPASS.LTC128B.128 [R0+0x22000], desc[UR36][R2.64+0x80], !P2 ;  /* 0x2200008002004fae */ /* 0x0003e8000d101d64 */
[----:B-1----:R-:W1:Y:S04]  /*271b0*/  SHFL.IDX PT, R3, R4, 0x1, 0x181f ;  /* 0x00381f0004037f89 */ /* 0x002e6800000e0000 */
[----:B------:R-:W2:Y:S01]  /*271c0*/  SHFL.IDX PT, R2, R6, 0x1, 0x181f ;  /* 0x00381f0006027f89 */ /* 0x000ea200000e0000 */
[----:B-1----:R-:W-:-:S05]  /*271d0*/  @P3 IADD3 R3, P0, R33, R3, RZ ;  /* 0x0000000321033210 */ /* 0x002fca0007f1e0ff */
[----:B--2---:R-:W-:-:S05]  /*271e0*/  @P3 IMAD.X R2, RZ, RZ, R2, P0 ;  /* 0x000000ffff023224 */ /* 0x004fca00000e0602 */
[----:B------:R-:W-:-:S04]  /*271f0*/  @P3 LOP3.LUT R3, R3, R2, RZ, 0x3c, !PT ;  /* 0x0000000203033212 */ /* 0x000fc800078e3cff */
[----:B------:R-:W-:-:S04]  /*27200*/  @P3 LOP3.LUT R2, R3, R2, RZ, 0x3c, !PT ;  /* 0x0000000203023212 */ /* 0x000fc800078e3cff */
[----:B------:R-:W-:-:S05]  /*27210*/  @P3 LOP3.LUT R3, R3, R2, RZ, 0x3c, !PT ;  /* 0x0000000203033212 */ /* 0x000fca00078e3cff */
[----:B------:R-:W-:Y:S04]  /*27220*/  @P3 LDGSTS.E.BYPASS.LTC128B.128 [R0+0x20800], desc[UR36][R2.64], !P6 ;  /* 0x2080000002003fae */ /* 0x000fe8000f101d64 */
[----:B------:R1:W-:Y:S04]  /*27230*/  @P3 LDGSTS.E.BYPASS.LTC128B.128 [R0+0x22800], desc[UR36][R2.64+0x80], !P2 ;  /* 0x2280008002003fae */ /* 0x0003e8000d101d64 */
[----:B-1----:R-:W1:Y:S04]  /*27240*/  SHFL.IDX PT, R3, R4, 0x2, 0x181f ;  /* 0x00581f0004037f89 */ /* 0x002e6800000e0000 */
[----:B------:R-:W2:Y:S04]  /*27250*/  SHFL.IDX PT, R2, R6, 0x2, 0x181f ;  /* 0x00581f0006027f89 */ /* 0x000ea800000e0000 */
[----:B------:R-:W0:Y:S04]  /*27260*/  SHFL.IDX PT, R4, R4, 0x3, 0x181f ;  /* 0x00781f0004047f89 */ /* 0x000e2800000e0000 */
[----:B------:R-:W0:Y:S01]  /*27270*/  SHFL.IDX PT, R6, R6, 0x3, 0x181f ;  /* 0x00781f0006067f89 */ /* 0x000e2200000e0000 */
[----:B-1----:R-:W-:-:S05]  /*27280*/  @P1 IADD3 R3, P0, R33, R3, RZ ;  /* 0x0000000321031210 */ /* 0x002fca0007f1e0ff */
[----:B--2---:R-:W-:-:S05]  /*27290*/  @P1 IMAD.X R2, RZ, RZ, R2, P0 ;  /* 0x000000ffff021224 */ /* 0x004fca00000e0602 */
[----:B------:R-:W-:-:S04]  /*272a0*/  @P1 LOP3.LUT R3, R3, R2, RZ, 0x3c, !PT ;  /* 0x0000000203031212 */ /* 0x000fc800078e3cff */
[----:B------:R-:W-:-:S04]  /*272b0*/  @P1 LOP3.LUT R2, R3, R2, RZ, 0x3c, !PT ;  /* 0x0000000203021212 */ /* 0x000fc800078e3cff */
[----:B------:R-:W-:-:S05]  /*272c0*/  @P1 LOP3.LUT R3, R3, R2, RZ, 0x3c, !PT ;  /* 0x0000000203031212 */ /* 0x000fca00078e3cff */
[----:B------:R1:W-:Y:S04]  /*272d0*/  @P1 LDGSTS.E.BYPASS.LTC128B.128 [R0+0x21000], desc[UR36][R2.64], !P6 ;  /* 0x2100000002001fae */ /* 0x0003e8000f101d64 */
[----:B0-----:R1:W-:Y:S02]  /*272e0*/  @P1 LDGSTS.E.BYPASS.LTC128B.128 [R0+0x23000], desc[UR36][R2.64+0x80], !P2 ;  /* 0x2300008002001fae */ /* 0x0013e4000d101d64 */
.L_x_2461:
[C---:B------:R-:W-:Y:S02]  /*272f0*/  ISETP.GE.AND P1, PT, R33.reuse, R8, PT ;  /* 0x000000082100720c */ /* 0x040fe40003f26270 */
[----:B01----:R-:W-:-:S05]  /*27300*/  @P5 IADD3 R2, P0, R33, R4, RZ ;  /* 0x0000000421025210 */ /* 0x003fca0007f1e0ff */
[----:B------:R-:W-:Y:S01]  /*27310*/  @P5 IMAD.X R3, RZ, RZ, R6, P0 ;  /* 0x000000ffff035224 */ /* 0x000fe200000e0606 */
[----:B------:R-:W-:-:S05]  /*27320*/  PLOP3.LUT P0, PT, PT, PT, PT, 0x80, 0x0 ;  /* 0x000000000000781c */ /* 0x000fca0003f0f070 */
[----:B------:R-:W-:Y:S01]  /*27330*/  @!PT LDS RZ, [RZ] ;  /* 0x00000000fffff984 */ /* 0x000fe20000000800 */
[----:B------:R-:W-:Y:S01]  /*27340*/  @!PT LDS RZ, [RZ] ;  /* 0x00000000fffff984 */ /* 0x000fe20000000800 */
[----:B------:R-:W-:Y:S01]  /*27350*/  @!PT LDS RZ, [RZ] ;  /* 0x00000000fffff984 */ /* 0x000fe20000000800 */
[----:B------:R0:W-:Y:S04]  /*27360*/  @P5 LDGSTS.E.BYPASS.LTC128B.128 [R0+0x21800], desc[UR36][R2.64], !P1 ;  /* 0x2180000002005fae */ /* 0x0001e8000c901d64 */
[----:B------:R0:W-:Y:S01]  /*27370*/  @P5 LDGSTS.E.BYPASS.LTC128B.128 [R0+0x23800], desc[UR36][R2.64+0x80], !P2 ;  /* 0x2380008002005fae */ /* 0x0001e2000d101d64 */
[----:B------:R-:W-:-:S03]  /*27380*/  NOP ;  /* 0x0000000000007918 */ /* 0x000fc60000000000 */
.L_x_2115:
        /* <DEDUP_REMOVED lines=10> */
.L_x_2116:
[----:B0-----:R-:W-:Y:S01]  /*27430*/  SHF.R.S32.HI R0, RZ, 0x1f, R26 ;  /* 0x0000001fff007819 */ /* 0x001fe2000001141a */
[----:B------:R0:W-:Y:S06]  /*27440*/  SYNCS.ARRIVE.TRANS64.A1T0 RZ, [R5+URZ+0x28430], RZ ;  /* 0x028430ff05ff79a7 */ /* 0x0001ec000810003f */
[----:B------:R-:W-:Y:S05]  /*27450*/  WARPSYNC.ALL ;  /* 0x0000000000007948 */ /* 0x000fea0003800000 */
[----:B------:R-:W-:Y:S01]  /*27460*/  ULDC.64 UR4, c[0x0][0x298] ;  /* 0x0000a60000047ab9 */ /* 0x000fe20000000a00 */
[----:B------:R-:W-:Y:S01]  /*27470*/  ULDC.64 UR6, c[0x0][0xa00] ;  /* 0x0002800000067ab9 */ /* 0x000fe20000000a00 */
[----:B------:R-:W-:Y:S01]  /*27480*/  VIADD R2, R22, 0x18000 ;  /* 0x0001800016027836 */ /* 0x000fe20000000000 */
[----:B------:R-:W-:Y:S01]  /*27490*/  BAR.SYNC.DEFER_BLOCKING 0x8, 0x180 ;  /* 0x0206000000007b1d */ /* 0x000fe20000010000 */
[----:B------:R-:W-:Y:S01]  /*274a0*/  IMAD R3, R0, UR4, RZ ;  /* 0x0000000400037c24 */ /* 0x000fe2000f8e02ff */
[----:B------:R-:W-:-:S02]  /*274b0*/  ISETP.NE.U32.AND P0, PT, RZ, UR6, PT ;  /* 0x00000006ff007c0c */ /* 0x000fc4000bf05070 */
[----:B------:R-:W-:Y:S01]  /*274c0*/  LOP3.LUT P1, RZ, R2, 0x3ff, RZ, 0xc0, !PT ;  /* 0x000003ff02ff7812 */ /* 0x000fe2000782c0ff */
[C---:B------:R-:W-:Y:S01]  /*274d0*/  IMAD R0, R26.reuse, UR5, R3 ;  /* 0x000000051a007c24 */ /* 0x040fe2000f8e0203 */
[----:B------:R-:W-:Y:S01]  /*274e0*/  ISETP.NE.AND.EX P0, PT, RZ, UR7, PT, P0 ;  /* 0x00000007ff007c0c */ /* 0x000fe2000bf05300 */
[----:B------:R-:W-:Y:S01]  /*274f0*/  IMAD.WIDE.U32 R26, R26, UR4, RZ ;  /* 0x000000041a1a7c25 */ /* 0x000fe2000f8e00ff */
[----:B------:R-:W-:Y:S01]  /*27500*/  SHF.R.S32.HI R2, RZ, 0x1f, R19 ;  /* 0x0000001fff027819 */ /* 0x000fe20000011413 */
[----:B------:R-:W-:Y:S01]  /*27510*/  BSSY B6, `(.L_x_2117) ;  /* 0x0000017000067945 */ /* 0x000fe20003800000 */
[----:B------:R-:W-:Y:S01]  /*27520*/  SEL R24, R19, RZ, !P0 ;  /* 0x000000ff13187207 */ /* 0x000fe20004000000 */
[----:B------:R-:W-:Y:S01]  /*27530*/  IMAD.IADD R3, R27, 0x1, R0 ;  /* 0x000000011b037824 */ /* 0x000fe200078e0200 */
[----:B------:R-:W-:-:S04]  /*27540*/  SEL R0, R2, RZ, !P0 ;  /* 0x000000ff02007207 */ /* 0x000fc80004000000 */
[----:B------:R1:W-:Y:S04]  /*27550*/  STL [R1+0x20], R3 ;  /* 0x0000200301007387 */ /* 0x0003e80000100800 */
[----:B------:R1:W-:Y:S01]  /*27560*/  STL [R1+0x24], R0 ;  /* 0x0000240001007387 */ /* 0x0003e20000100800 */
[----:B------:R-:W-:Y:S05]  /*27570*/  @!P1 BRA `(.L_x_2118) ;  /* 0x0000000000409947 */ /* 0x000fea0003800000 */
[----:B------:R-:W-:Y:S01]  /*27580*/  MOV R2, 0x0 ;  /* 0x0000000000027802 */ /* 0x000fe20000000f00 */
[----:B------:R-:W-:Y:S01]  /*27590*/  ULDC.64 UR4, c[0x4][0xc0] ;  /* 0x0100300000047ab9 */ /* 0x000fe20000000a00 */
[----:B------:R-:W-:Y:S01]  /*275a0*/  ULDC.64 UR6, c[0x4][0xc8] ;  /* 0x0100320000067ab9 */ /* 0x000fe20000000a00 */
[----:B------:R-:W-:Y:S01]  /*275b0*/  ULDC.64 UR8, c[0x4][0x28] ;  /* 0x01000a0000087ab9 */ /* 0x000fe20000000a00 */
[----:B------:R-:W-:Y:S01]  /*275c0*/  IMAD.U32 R4, RZ, RZ, UR4 ;  /* 0x00000004ff047e24 */ /* 0x000fe2000f8e00ff */
[----:B------:R-:W-:Y:S01]  /*275d0*/  MOV R8, 0x70 ;  /* 0x0000007000087802 */ /* 0x000fe20000000f00 */
[----:B-1----:R-:W1:Y:S01]  /*275e0*/  LDC.64 R2, c[0x4][R2] ;  /* 0x0100000002027b82 */ /* 0x002e620000000a00 */
[----:B0--34-:R-:W-:Y:S02]  /*275f0*/  IMAD.U32 R5, RZ, RZ, UR5 ;  /* 0x00000005ff057e24 */ /* 0x019fe4000f8e00ff */
[----:B------:R-:W-:Y:S02]  /*27600*/  IMAD.U32 R6, RZ, RZ, UR6 ;  /* 0x00000006ff067e24 */ /* 0x000fe4000f8e00ff */
[----:B------:R-:W-:-:S02]  /*27610*/  IMAD.U32 R7, RZ, RZ, UR7 ;  /* 0x00000007ff077e24 */ /* 0x000fc4000f8e00ff */
[----:B------:R-:W-:Y:S02]  /*27620*/  IMAD.U32 R10, RZ, RZ, UR8 ;  /* 0x00000008ff0a7e24 */ /* 0x000fe4000f8e00ff */
[----:B------:R-:W-:Y:S02]  /*27630*/  IMAD.U32 R11, RZ, RZ, UR9 ;  /* 0x00000009ff0b7e24 */ /* 0x000fe4000f8e00ff */
[----:B------:R-:W-:Y:S02]  /*27640*/  IMAD.MOV.U32 R12, RZ, RZ, 0x1 ;  /* 0x00000001ff0c7424 */ /* 0x000fe400078e00ff */
[----:B------:R-:W-:-:S07]  /*27650*/  IMAD.MOV.U32 R13, RZ, RZ, RZ ;  /* 0x000000ffff0d7224 */ /* 0x000fce00078e00ff */
[----:B------:R-:W-:-:S07]  /*27660*/  LEPC R20, `(.L_x_2118) ;  /* 0x000000001014794e */ /* 0x000fce0000000000 */
[----:B-1----:R-:W-:Y:S05]  /*27670*/  CALL.ABS.NOINC R2 ;  /* 0x0000000002007343 */ /* 0x002fea0003c00000 */
.L_x_2118:
[----:B------:R-:W-:Y:S05]  /*27680*/  BSYNC B6 ;  /* 0x0000000000067941 */ /* 0x000fea0003800000 */
.L_x_2117:
[----:B------:R-:W4:Y:S01]  /*27690*/  LDL.LU R20, [R1+0x24] ;  /* 0x0000240001147983 */ /* 0x000f220000300800 */
[----:B------:R-:W2:Y:S01]  /*276a0*/  LDC R7, c[0x0][0x448] ;  /* 0x00011200ff077b82 */ /* 0x000ea20000000800 */
[----:B------:R-:W-:Y:S02]  /*276b0*/  ULDC.64 UR4, c[0x0][0x2d8] ;  /* 0x0000b60000047ab9 */ /* 0x000fe40000000a00 */
[----:B------:R-:W1:Y:S04]  /*276c0*/  LDL.LU R2, [R1+0x20] ;  /* 0x0000200001027983 */ /* 0x000e680000300800 */
[----:B------:R0:W5:Y:S01]  /*276d0*/  LDL R8, [R1+0x14] ;  /* 0x0000140001087983 */ /* 0x0001620000100800 */
[----:B--2---:R-:W-:-:S13]  /*276e0*/  ISETP.NE.AND P0, PT, R7, 0x1, PT ;  /* 0x000000010700780c */ /* 0x004fda0003f05270 */
[----:B------:R-:W2:Y:S01]  /*276f0*/  @P0 LDC R6, c[0x0][0x44c] ;  /* 0x00011300ff060b82 */ /* 0x000ea20000000800 */
[----:B------:R-:W-:Y:S01]  /*27700*/  LOP3.LUT R9, R33, 0x80, RZ, 0xfc, !PT ;  /* 0x0000008021097812 */ /* 0x000fe200078efcff */
[----:B----4-:R-:W-:Y:S02]  /*27710*/  IMAD.MOV.U32 R21, RZ, RZ, R20 ;  /* 0x000000ffff157224 */ /* 0x010fe400078e0014 */
[----:B------:R-:W4:Y:S01]  /*27720*/  S2R R20, SR_TID.X ;  /* 0x0000000000147919 */ /* 0x000f220000002100 */
[----:B-1----:R-:W-:Y:S02]  /*27730*/  IMAD.MOV.U32 R3, RZ, RZ, R2 ;  /* 0x000000ffff037224 */ /* 0x002fe400078e0002 */
[----:B------:R-:W-:-:S04]  /*27740*/  IMAD.MOV.U32 R2, RZ, RZ, R26 ;  /* 0x000000ffff027224 */ /* 0x000fc800078e001a */
[----:B------:R-:W-:-:S04]  /*27750*/  IMAD.WIDE.U32 R2, R18, UR4, R2 ;  /* 0x0000000412027c25 */ /* 0x000fc8000f8e0002 */
[----:B------:R-:W-:Y:S01]  /*27760*/  IMAD R3, R18, UR5, R3 ;  /* 0x0000000512037c24 */ /* 0x000fe2000f8e0203 */
[----:B------:R-:W-:Y:S02]  /*27770*/  ULDC.64 UR4, c[0x0][0x2e0] ;  /* 0x0000b80000047ab9 */ /* 0x000fe40000000a00 */
[----:B0--3--:R-:W-:Y:S02]  /*27780*/  IMAD R5, R21, UR4, RZ ;  /* 0x0000000415057c24 */ /* 0x009fe4000f8e02ff */
[----:B------:R-:W-:-:S04]  /*27790*/  IMAD.WIDE.U32 R2, R24, UR4, R2 ;  /* 0x0000000418027c25 */ /* 0x000fc8000f8e0002 */
[----:B------:R-:W-:Y:S01]  /*277a0*/  IMAD R0, R24, UR5, R5 ;  /* 0x0000000518007c24 */ /* 0x000fe2000f8e0205 */
[----:B------:R-:W-:-:S03]  /*277b0*/  ULDC.64 UR4, c[0x0][0x2d0] ;  /* 0x0000b40000047ab9 */ /* 0x000fc60000000a00 */
[----:B------:R-:W-:Y:S02]  /*277c0*/  IMAD.IADD R3, R3, 0x1, R0 ;  /* 0x0000000103037824 */ /* 0x000fe400078e0200 */
[----:B------:R-:W0:Y:S01]  /*277d0*/  @P0 LDC R0, c[0x0][0x450] ;  /* 0x00011400ff000b82 */ /* 0x000e220000000800 */
[C---:B----4-:R-:W-:Y:S01]  /*277e0*/  LOP3.LUT R21, R20.reuse, 0x7f, RZ, 0xc0, !PT ;  /* 0x0000007f14157812 */ /* 0x050fe200078ec0ff */
[----:B------:R-:W-:-:S03]  /*277f0*/  IMAD.SHL.U32 R20, R20, 0x10, RZ ;  /* 0x0000001014147824 */ /* 0x000fc600078e00ff */
[----:B------:R-:W-:-:S04]  /*27800*/  SHF.R.U32.HI R21, RZ, 0x3, R21 ;  /* 0x00000003ff157819 */ /* 0x000fc80000011615 */
[----:B------:R-:W-:-:S05]  /*27810*/  LOP3.LUT R20, R21, 0x70, R20, 0xf8, !PT ;  /* 0x0000007015147812 */ /* 0x000fca00078ef814 */
[----:B------:R-:W-:-:S04]  /*27820*/  IMAD.IADD R5, R20, 0x1, R17 ;  /* 0x0000000114057824 */ /* 0x000fc800078e0211 */
[----:B--2---:R-:W-:-:S04]  /*27830*/  @P0 IMAD.HI.U32 R6, R5, R6, RZ ;  /* 0x0000000605060227 */ /* 0x004fc800078e00ff */
[----:B------:R-:W-:Y:S01]  /*27840*/  IMAD.MOV.U32 R4, RZ, RZ, R5 ;  /* 0x000000ffff047224 */ /* 0x000fe200078e0005 */
[----:B0-----:R-:W-:Y:S01]  /*27850*/  @P0 SHF.R.U32.HI R4, RZ, R0, R6 ;  /* 0x00000000ff040219 */ /* 0x001fe20000011606 */
        /* <DEDUP_REMOVED lines=8> */
[----:B------:R-:W-:Y:S02]  /*278e0*/  ULDC.64 UR4, c[0x0][0x2c8] ;  /* 0x0000b20000047ab9 */ /* 0x000fe40000000a00 */
[----:B------:R-:W-:Y:S02]  /*278f0*/  IMAD.IADD R3, R3, 0x1, R5 ;  /* 0x0000000103037824 */ /* 0x000fe400078e0205 */
[----:B------:R-:W-:Y:S02]  /*27900*/  IMAD R4, R4, UR4, RZ ;  /* 0x0000000404047c24 */ /* 0x000fe4000f8e02ff */
[----:B------:R-:W-:-:S04]  /*27910*/  IMAD.WIDE.U32 R2, R0, UR4, R2 ;  /* 0x0000000400027c25 */ /* 0x000fc8000f8e0002 */
        /* <DEDUP_REMOVED lines=8> */
[----:B0-----:R-:W-:-:S04]  /*279a0*/  LOP3.LUT R20, R20, 0x7f, RZ, 0xc0, !PT ;  /* 0x0000007f14147812 */ /* 0x001fc800078ec0ff */
[----:B------:R-:W-:Y:S01]  /*279b0*/  SHF.R.U32.HI R9, RZ, 0x3, R20 ;  /* 0x00000003ff097819 */ /* 0x000fe20000011614 */
[----:B------:R-:W-:Y:S06]  /*279c0*/  BRA.DIV UR4, `(.L_x_2119) ;  /* 0x000000a604b87947 */ /* 0x000fec000b800000 */
[----:B------:R-:W0:Y:S01]  /*279d0*/  SHFL.IDX PT, R3, R0, RZ, 0x181f ;  /* 0x00181fff00037589 */ /* 0x000e2200000e0000 */
[----:B------:R-:W-:Y:S02]  /*279e0*/  IMAD R25, R25, R7, RZ ;  /* 0x0000000719197224 */ /* 0x000fe400078e02ff */
[----:B------:R-:W-:Y:S01]  /*279f0*/  IMAD.IADD R17, R9, 0x1, R17 ;  /* 0x0000000109117824 */ /* 0x000fe200078e0211 */
[----:B------:R-:W1:Y:S03]  /*27a00*/  SHFL.IDX PT, R2, R4, RZ, 0x181f ;  /* 0x00181fff04027589 */ /* 0x000e6600000e0000 */
[C---:B------:R-:W-:Y:S01]  /*27a10*/  VIADD R6, R17.reuse, 0x10 ;  /* 0x0000001011067836 */ /* 0x040fe20000000000 */
[----:B------:R-:W-:Y:S01]  /*27a20*/  ISETP.GE.AND P2, PT, R17, R25, PT ;  /* 0x000000191100720c */ /* 0x000fe20003f46270 */
[----:B------:R-:W2:-:S12]  /*27a30*/  SHFL.IDX PT, R14, R0, 0x1, 0x181f ;  /* 0x00381f00000e7f89 */ /* 0x000e9800000e0000 */
[----:B0-----:R-:W-:-:S05]  /*27a40*/  @!P2 IADD3 R5, P3, R33, R3, RZ ;  /* 0x000000032105a210 */ /* 0x001fca0007f7e0ff */
[----:B-1----:R-:W-:Y:S02]  /*27a50*/  @!P2 IMAD.X R3, RZ, RZ, R2, P3 ;  /* 0x000000ffff03a224 */ /* 0x002fe400018e0602 */
[----:B------:R-:W-:-:S05]  /*27a60*/  @!P2 IMAD.MOV.U32 R2, RZ, RZ, R5 ;  /* 0x000000ffff02a224 */ /* 0x000fca00078e0005 */
[----:B-----5:R-:W-:Y:S04]  /*27a70*/  @!P2 LDGSTS.E.BYPASS.LTC128B.128 [R8+0x18000], desc[UR36][R2.64], !P0 ;  /* 0x180000000208afae */ /* 0x020fe8000c101d64 */
[----:B------:R0:W-:Y:S01]  /*27a80*/  @!P2 LDGSTS.E.BYPASS.LTC128B.128 [R8+0x1c000], desc[UR36][R2.64+0x80], !P1 ;  /* 0x1c0000800208afae */ /* 0x0001e2000c901d64 */
[----:B------:R-:W-:-:S03]  /*27a90*/  ISETP.GE.AND P2, PT, R6, R25, PT ;  /* 0x000000190600720c */ /* 0x000fc60003f46270 */
[----:B0-----:R-:W0:Y:S10]  /*27aa0*/  SHFL.IDX PT, R2, R4, 0x1, 0x181f ;  /* 0x00381f0004027f89 */ /* 0x001e3400000e0000 */
[----:B--2---:R-:W-:-:S02]  /*27ab0*/  @!P2 IADD3 R5, P3, R33, R14, RZ ;  /* 0x0000000e2105a210 */ /* 0x004fc40007f7e0ff */
[----:B------:R-:W1:Y:S02]  /*27ac0*/  SHFL.IDX PT, R14, R0, 0x2, 0x181f ;  /* 0x00581f00000e7f89 */ /* 0x000e6400000e0000 */
[----:B0-----:R-:W-:Y:S01]  /*27ad0*/  @!P2 IADD3.X R6, RZ, R2, RZ, P3, !PT ;  /* 0x00000002ff06a210 */ /* 0x001fe20001ffe4ff */
[----:B------:R-:W-:-:S04]  /*27ae0*/  @!P2 IMAD.MOV.U32 R2, RZ, RZ, R5 ;  /* 0x000000ffff02a224 */ /* 0x000fc800078e0005 */
[----:B------:R-:W-:Y:S02]  /*27af0*/  @!P2 IMAD.MOV.U32 R3, RZ, RZ, R6 ;  /* 0x000000ffff03a224 */ /* 0x000fe400078e0006 */
[----:B------:R-:W-:-:S03]  /*27b00*/  VIADD R6, R17, 0x20 ;  /* 0x0000002011067836 */ /* 0x000fc60000000000 */
        /* <DEDUP_REMOVED lines=44> */
[----:B-1----:R-:W-:Y:S01]  /*27dd0*/  @!P2 IADD3 R5, P3, R33, R14, RZ ;  /* 0x0000000e2105a210 */ /* 0x002fe20007f7e0ff */
[----:B------:R-:W1:Y:S04]  /*27de0*/  SHFL.IDX PT, R4, R4, 0x7, 0x181f ;  /* 0x00f81f0004047f89 */ /* 0x000e6800000e0000 */
[----:B------:R2:W3:Y:S01]  /*27df0*/  SHFL.IDX PT, R14, R0, 0x7, 0x181f ;  /* 0x00f81f00000e7f89 */ /* 0x0004e200000e0000 */
[----:B0-----:R-:W-:-:S02]  /*27e00*/  @!P2 IMAD.X R6, RZ, RZ, R2, P3 ;  /* 0x000000ffff06a224 */ /* 0x001fc400018e0602 */
[----:B------:R-:W-:Y:S02]  /*27e10*/  @!P2 IMAD.MOV.U32 R2, RZ, RZ, R5 ;  /* 0x000000ffff02a224 */ /* 0x000fe400078e0005 */
[----:B------:R-:W-:-:S05]  /*27e20*/  @!P2 IMAD.MOV.U32 R3, RZ, RZ, R6 ;  /* 0x000000ffff03a224 */ /* 0x000fca00078e0006 */
[----:B------:R2:W-:Y:S04]  /*27e30*/  @!P2 LDGSTS.E.BYPASS.LTC128B.128 [R8+0x1b000], desc[UR36][R2.64], !P0 ;  /* 0x1b0000000208afae */ /* 0x0005e8000c101d64 */
[----:B-1-3--:R2:W-:Y:S02]  /*27e40*/  @!P2 LDGSTS.E.BYPASS.LTC128B.128 [R8+0x1f000], desc[UR36][R2.64+0x80], !P1 ;  /* 0x1f0000800208afae */ /* 0x00a5e4000c901d64 */
.L_x_2478:
[----:B--2---:R-:W-:Y:S01]  /*27e50*/  VIADD R0, R17, 0x70 ;  /* 0x0000007011007836 */ /* 0x004fe20000000000 */
        /* <DEDUP_REMOVED lines=10> */
.L_x_2121:
[----:B------:R-:W-:Y:S05]  /*27f00*/  BSYNC B0 ;  /* 0x0000000000007941 */ /* 0x000fea0003800000 */
.L_x_2120:
[----:B------:R-:W-:Y:S01]  /*27f10*/  NOP ;  /* 0x0000000000007918 */ /* 0x000fe20000000000 */
[----:B------:R-:W-:-:S13]  /*27f20*/  PLOP3.LUT P0, PT, PT, PT, PT, 0x80, 0x0 ;  /* 0x000000000000781c */ /* 0x000fda0003f0f070 */
.L_x_2122:
[----:B------:R-:W-:Y:S02]  /*27f30*/  PLOP3.LUT P1, PT, P1, P0, PT, 0xa2, 0x0 ;  /* 0x000000000000781c */ /* 0x000fe40000f21472 */
[----:B------:R-:W-:-:S08]  /*27f40*/  @P0 R2UR P1, UR4, R22 ;  /* 0x00000000160402ca */ /* 0x000fd00000020000 */
[----:B------:R-:W-:-:S05]  /*27f50*/  @P0 PLOP3.LUT P0, PT, P1, PT, PT, 0x80, 0x0 ;  /* 0x000000000000081c */ /* 0x000fca0000f0f070 */
[----:B------:R-:W-:Y:S01]  /*27f60*/  @!P1 SYNCS.ARRIVE.TRANS64.RED.A0T1 RZ, [UR4+0x28400], RZ ;  /* 0x028400ffffff99a7 */ /* 0x000fe20008200404 */
[----:B------:R-:W-:Y:S07]  /*27f70*/  @!P1 ARRIVES.LDGSTSBAR.64.TRANSCNT [UR4+0x28400] ;  /* 0x02840000ff0099b0 */ /* 0x000fee0008000a84 */
[----:B------:R-:W-:Y:S05]  /*27f80*/  @P0 BRA.U.ANY `(.L_x_2122) ;  /* 0xfffffffd00e80947 */ /* 0x000fea000393ffff */
[----:B0-----:R-:W2:Y:S02]  /*27f90*/  LDL.LU R2, [R1+0x28] ;  /* 0x0000280001027983 */ /* 0x001ea40000300800 */
[----:B--2---:R-:W-:-:S05]  /*27fa0*/  VIADD R2, R2, 0x1 ;  /* 0x0000000102027836 */ /* 0x004fca0000000000 */
[----:B------:R0:W-:Y:S01]  /*27fb0*/  STL [R1+0x28], R2 ;  /* 0x0000280201007387 */ /* 0x0001e20000100800 */
[----:B------:R-:W-:-:S04]  /*27fc0*/  LEA.HI R0, R2, R2, RZ, 0x1 ;  /* 0x0000000202007211 */ /* 0x000fc800078f08ff */
        /* <DEDUP_REMOVED lines=11> */
.L_x_2479:
[----:B------:R-:W-:Y:S05]  /*28080*/  BSYNC B0 ;  /* 0x0000000000007941 */ /* 0x000fea0003800000 */
.L_x_2123:
[----:B------:R-:W-:Y:S05]  /*28090*/  @!P0 BRA `(.L_x_2125) ;  /* 0x00000010007c8947 */ /* 0x000fea0003800000 */
[----:B------:R-:W-:Y:S02]  /*280a0*/  IMAD.MOV.U32 R5, RZ, RZ, R28 ;  /* 0x000000ffff057224 */ /* 0x000fe400078e001c */
[----:B------:R-:W-:-:S07]  /*280b0*/  IMAD.MOV.U32 R6, RZ, RZ, R30 ;  /* 0x000000ffff067224 */ /* 0x000fce00078e001e */
.L_x_2145:
[----:B-1----:R-:W1:Y:S01]  /*280c0*/  LDC R7, c[0x0][0x430] ;  /* 0x00010c00ff077b82 */ /* 0x002e620000000800 */
[----:B--2---:R-:W2:Y:S01]  /*280d0*/  S2R R0, SR_TID.X ;  /* 0x0000000000007919 */ /* 0x004ea20000002100 */
[----:B------:R-:W-:Y:S01]  /*280e0*/  LOP3.LUT P2, RZ, R23, 0x8, RZ, 0xc0, !PT ;  /* 0x0000000817ff7812 */ /* 0x000fe2000784c0ff */
[----:B------:R-:W3:Y:S01]  /*280f0*/  S2R R2, SR_TID.X ;  /* 0x0000000000027919 */ /* 0x000ee20000002100 */
[----:B-1----:R-:W-:Y:S02]  /*28100*/  ISETP.NE.AND P0, PT, R7, 0x1, PT ;  /* 0x000000010700780c */ /* 0x002fe40003f05270 */
[----:B--2---:R-:W-:-:S11]  /*28110*/  LOP3.LUT R0, R0, 0x7f, RZ, 0xc0, !PT ;  /* 0x0000007f00007812 */ /* 0x004fd600078ec0ff */
[----:B0-----:R-:W1:Y:S01]  /*28120*/  @P0 LDC R9, c[0x0][0x434] ;  /* 0x00010d00ff090b82 */ /* 0x001e620000000800 */
[----:B---3--:R-:W-:Y:S01]  /*28130*/  IMAD.SHL.U32 R2, R2, 0x10, RZ ;  /* 0x0000001002027824 */ /* 0x008fe200078e00ff */
[----:B------:R-:W-:-:S04]  /*28140*/  SHF.R.U32.HI R0, RZ, 0x3, R0 ;  /* 0x00000003ff007819 */ /* 0x000fc80000011600 */
[----:B------:R-:W-:Y:S01]  /*28150*/  LOP3.LUT R2, R0, 0x70, R2, 0xf8, !PT ;  /* 0x0000007000027812 */ /* 0x000fe200078ef802 */
[----:B------:R-:W-:Y:S01]  /*28160*/  IMAD R0, R20, 0x40, R35 ;  /* 0x0000004014007824 */ /* 0x000fe200078e0223 */
[----:B0-----:R-:W0:Y:S02]  /*28170*/  @P0 LDC R3, c[0x0][0x438] ;  /* 0x00010e00ff030b82 */ /* 0x001e240000000800 */
[C---:B------:R-:W-:Y:S02]  /*28180*/  ISETP.GT.U32.AND P1, PT, R2.reuse, 0x3f, PT ;  /* 0x0000003f0200780c */ /* 0x040fe40003f24070 */
[----:B------:R-:W-:-:S05]  /*28190*/  IADD3 R0, R2, R0, RZ ;  /* 0x0000000002007210 */ /* 0x000fca0007ffe0ff */
[----:B------:R-:W-:-:S06]  /*281a0*/  IMAD.MOV.U32 R2, RZ, RZ, R0 ;  /* 0x000000ffff027224 */ /* 0x000fcc00078e0000 */
[----:B------:R-:W2:Y:S01]  /*281b0*/  @!P1 LDC.64 R10, c[0x0][0x418] ;  /* 0x00010600ff0a9b82 */ /* 0x000ea20000000a00 */
[----:B-1----:R-:W-:-:S07]  /*281c0*/  @P0 IMAD.HI.U32 R4, R0, R9, RZ ;  /* 0x0000000900040227 */ /* 0x002fce00078e00ff */
[----:B------:R-:W1:Y:S01]  /*281d0*/  @!P1 LDC.64 R8, c[0x0][0x428] ;  /* 0x00010a00ff089b82 */ /* 0x000e620000000a00 */
[----:B0-----:R-:W-:-:S05]  /*281e0*/  @P0 SHF.R.U32.HI R2, RZ, R3, R4 ;  /* 0x00000003ff020219 */ /* 0x001fca0000011604 */
[----:B------:R-:W-:-:S04]  /*281f0*/  IMAD.MOV R3, RZ, RZ, -R2 ;  /* 0x000000ffff037224 */ /* 0x000fc800078e0a02 */
[----:B------:R-:W-:Y:S01]  /*28200*/  IMAD R7, R7, R3, R0 ;  /* 0x0000000307077224 */ /* 0x000fe200078e0200 */
[--C-:B------:R-:W-:Y:S01]  /*28210*/  @!P1 SHF.R.S32.HI R3, RZ, 0x1f, R2.reuse ;  /* 0x0000001fff039819 */ /* 0x100fe20000011402 */
[----:B------:R-:W-:Y:S02]  /*28220*/  VIADD R28, R5, 0x1 ;  /* 0x00000001051c7836 */ /* 0x000fe40000000000 */
[-C--:B-1----:R-:W-:Y:S02]  /*28230*/  @!P1 IMAD R0, R36, R8.reuse, RZ ;  /* 0x0000000824009224 */ /* 0x082fe400078e02ff */
[----:B------:R-:W-:-:S04]  /*28240*/  @!P1 IMAD.WIDE.U32 R2, R32, R8, R2 ;  /* 0x0000000820029225 */ /* 0x000fc800078e0002 */
[----:B------:R-:W-:Y:S01]  /*28250*/  @!P1 IMAD R9, R32, R9, R0 ;  /* 0x0000000920099224 */ /* 0x000fe200078e0200 */
[----:B--2---:R-:W-:Y:S01]  /*28260*/  @!P1 LEA R10, P0, R2, R10, 0x2 ;  /* 0x0000000a020a9211 */ /* 0x004fe200078010ff */
[----:B------:R-:W-:Y:S02]  /*28270*/  IMAD.MOV.U32 R8, RZ, RZ, RZ ;  /* 0x000000ffff087224 */ /* 0x000fe400078e00ff */
[----:B------:R-:W-:-:S05]  /*28280*/  @!P1 IMAD.IADD R9, R9, 0x1, R3 ;  /* 0x0000000109099824 */ /* 0x000fca00078e0203 */
[----:B------:R-:W-:Y:S02]  /*28290*/  @!P1 LEA.HI.X R11, R2, R11, R9, 0x2, P0 ;  /* 0x0000000b020b9211 */ /* 0x000fe400000f1409 */
[----:B------:R-:W-:Y:S01]  /*282a0*/  ISETP.NE.AND P0, PT, R28, 0x2, PT ;  /* 0x000000021c00780c */ /* 0x000fe20003f05270 */
[----:B------:R-:W-:Y:S05]  /*282b0*/  YIELD ;  /* 0x0000000000007946 */ /* 0x000fea0003800000 */
[----:B------:R-:W-:Y:S01]  /*282c0*/  SEL R3, RZ, 0x1, P0 ;  /* 0x00000001ff037807 */ /* 0x000fe20000000000 */
[----:B------:R0:W5:Y:S01]  /*282d0*/  @!P1 LDG.E R8, desc[UR36][R10.64] ;  /* 0x000000240a089981 */ /* 0x000162000c1e1900 */
[C---:B------:R-:W-:Y:S01]  /*282e0*/  ISETP.GT.AND P1, PT, R20.reuse, R34, PT ;  /* 0x000000221400720c */ /* 0x040fe20003f24270 */
[----:B------:R-:W-:Y:S01]  /*282f0*/  VIADD R20, R20, 0xffffffff ;  /* 0xffffffff14147836 */ /* 0x000fe20000000000 */
[----:B------:R-:W-:-:S02]  /*28300*/  SEL R28, R28, RZ, P0 ;  /* 0x000000ff1c1c7207 */ /* 0x000fc40000000000 */
[----:B------:R-:W-:Y:S01]  /*28310*/  LOP3.LUT R30, R6, R3, RZ, 0x3c, !PT ;  /* 0x00000003061e7212 */ /* 0x000fe200078e3cff */
[----:B------:R-:W-:Y:S08]  /*28320*/  @!P2 BRA `(.L_x_2126) ;  /* 0x000000000004a947 */ /* 0x000ff00003800000 */
[----:B------:R-:W-:Y:S01]  /*28330*/  BPT.TRAP 0x1 ;  /* 0x000000040000795c */ /* 0x000fe20000300000 */
.L_x_2126:
[----:B------:R-:W-:Y:S01]  /*28340*/  IMAD R0, R28, 0x8, R22 ;  /* 0x000000081c007824 */ /* 0x000fe200078e0216 */
[----:B------:R-:W-:Y:S01]  /*28350*/  SHF.L.U32 R17, R30, 0x1f, RZ ;  /* 0x0000001f1e117819 */ /* 0x000fe200000006ff */
[----:B------:R-:W-:Y:S01]  /*28360*/  BSSY B0, `(.L_x_2127) ;  /* 0x0000004000007945 */ /* 0x000fe20003800000 */
[----:B------:R-:W-:Y:S02]  /*28370*/  SHF.R.S32.HI R9, RZ, 0x1f, R7 ;  /* 0x0000001fff097819 */ /* 0x000fe40000011407 */
[----:B------:R-:W1:Y:S02]  /*28380*/  SYNCS.PHASECHK.TRANS64.TRYWAIT P0, [R0+URZ+0x28480], R17 ;  /* 0x02848011000075a7 */ /* 0x000e64000800017f */
[----:B-1----:R-:W-:Y:S05]  /*28390*/  @!P0 BRA `(.L_x_2128) ;  /* 0x000000a400dc8947 */ /* 0x002fea0003800000 */
.L_x_2480:
[----:B------:R-:W-:Y:S05]  /*283a0*/  BSYNC B0 ;  /* 0x0000000000007941 */ /* 0x000fea0003800000 */
.L_x_2127:
[----:B------:R-:W2:Y:S01]  /*283b0*/  LDL R13, [R1] ;  /* 0x00000000010d7983 */ /* 0x000ea20000100800 */
[----:B------:R-:W-:Y:S01]  /*283c0*/  ULDC.64 UR4, c[0x0][0x328] ;  /* 0x0000ca0000047ab9 */ /* 0x000fe20000000a00 */
[----:B0----5:R-:W-:Y:S01]  /*283d0*/  SHF.R.S32.HI R10, RZ, 0x1f, R8 ;  /* 0x0000001fff0a7819 */ /* 0x021fe20000011408 */
[----:B------:R-:W-:Y:S01]  /*283e0*/  IMAD R4, R9, UR4, RZ ;  /* 0x0000000409047c24 */ /* 0x000fe2000f8e02ff */
[----:B------:R-:W0:Y:S01]  /*283f0*/  LDC R11, c[0x0][0x2f4] ;  /* 0x0000bd00ff0b7b82 */ /* 0x000e220000000800 */
[----:B------:R-:W-:Y:S01]  /*28400*/  IMAD.WIDE.U32 R2, R7, UR4, RZ ;  /* 0x0000000407027c25 */ /* 0x000fe2000f8e00ff */
[----:B------:R-:W-:Y:S01]  /*28410*/  ULDC.64 UR6, c[0x0][0x318] ;  /* 0x0000c60000067ab9 */ /* 0x000fe20000000a00 */
[----:B------:R-:W-:Y:S02]  /*28420*/  LOP3.LUT R12, R33, 0x80, RZ, 0xfc, !PT ;  /* 0x00000080210c7812 */ /* 0x000fe400078efcff */
        /* <DEDUP_REMOVED lines=8> */
[-C--:B0-----:R-:W-:Y:S01]  /*284b0*/  ISETP.GE.AND P2, PT, R12, R11.reuse, PT ;  /* 0x0000000b0c00720c */ /* 0x081fe20003f46270 */
[C---:B------:R-:W-:Y:S01]  /*284c0*/  IMAD.WIDE.U32 R2, R18.reuse, UR4, R2 ;  /* 0x0000000412027c25 */ /* 0x040fe2000f8e0002 */
[----:B------:R-:W-:Y:S01]  /*284d0*/  UMOV UR4, 0xffffffff ;  /* 0xffffffff00047882 */ /* 0x000fe20000000000 */
[----:B------:R-:W-:Y:S02]  /*284e0*/  ISETP.GE.AND P3, PT, R33, R11, PT ;  /* 0x0000000b2100720c */ /* 0x000fe40003f66270 */
[----:B------:R-:W-:Y:S01]  /*284f0*/  IMAD R24, R18, UR5, R3 ;  /* 0x0000000512187c24 */ /* 0x000fe2000f8e0203 */
[----:B------:R-:W-:-:S04]  /*28500*/  IADD3 R21, P0, R2, UR6, RZ ;  /* 0x0000000602157c10 */ /* 0x000fc8000ff1e0ff */
[----:B------:R-:W-:Y:S01]  /*28510*/  IADD3.X R24, R24, UR7, RZ, P0, !PT ;  /* 0x0000000718187c10 */ /* 0x000fe200087fe4ff */
[----:B--2---:R-:W-:Y:S01]  /*28520*/  IMAD R4, R28, 0x4000, R13 ;  /* 0x000040001c047824 */ /* 0x004fe200078e020d */
[----:B------:R-:W-:Y:S07]  /*28530*/  BRA.DIV UR4, `(.L_x_2129) ;  /* 0x000000a604887947 */ /* 0x000fee000b800000 */
[----:B------:R-:W0:Y:S01]  /*28540*/  SHFL.IDX PT, R2, R21, RZ, 0x181f ;  /* 0x00181fff15027589 */ /* 0x000e2200000e0000 */
[----:B------:R-:W-:-:S03]  /*28550*/  IMAD.IADD R4, R22, 0x1, R4 ;  /* 0x0000000116047824 */ /* 0x000fc600078e0204 */
[----:B------:R-:W2:Y:S01]  /*28560*/  SHFL.IDX PT, R3, R24, RZ, 0x181f ;  /* 0x00181fff18037589 */ /* 0x000ea200000e0000 */
[----:B0-----:R-:W-:-:S05]  /*28570*/  IADD3 R2, P0, R33, R2, RZ ;  /* 0x0000000221027210 */ /* 0x001fca0007f1e0ff */
[----:B--2---:R-:W-:-:S05]  /*28580*/  IMAD.X R3, RZ, RZ, R3, P0 ;  /* 0x000000ffff037224 */ /* 0x004fca00000e0603 */
[----:B------:R-:W-:Y:S01]  /*28590*/  @!PT LDS RZ, [RZ] ;  /* 0x00000000fffff984 */ /* 0x000fe20000000800 */
[----:B------:R-:W-:Y:S04]  /*285a0*/  LDGSTS.E.BYPASS.LTC128B.128 [R4+0x10000], desc[UR36][R2.64], !P3 ;  /* 0x1000000002047fae */ /* 0x000fe8000d901d64 */
[----:B------:R0:W-:Y:S04]  /*285b0*/  LDGSTS.E.BYPASS.LTC128B.128 [R4+0x12000], desc[UR36][R2.64+0x80], !P2 ;  /* 0x1200008002047fae */ /* 0x0001e8000d101d64 */
[----:B0-----:R-:W0:Y:S04]  /*285c0*/  SHFL.IDX PT, R2, R21, 0x1, 0x181f ;  /* 0x00381f0015027f89 */ /* 0x001e2800000e0000 */
[----:B------:R-:W2:Y:S01]  /*285d0*/  SHFL.IDX PT, R3, R24, 0x1, 0x181f ;  /* 0x00381f0018037f89 */ /* 0x000ea200000e0000 */
[----:B0-----:R-:W-:-:S05]  /*285e0*/  IADD3 R2, P0, R33, R2, RZ ;  /* 0x0000000221027210 */ /* 0x001fca0007f1e0ff */
[----:B--2---:R-:W-:-:S05]  /*285f0*/  IMAD.X R3, RZ, RZ, R3, P0 ;  /* 0x000000ffff037224 */ /* 0x004fca00000e0603 */
[----:B------:R-:W-:Y:S04]  /*28600*/  LDGSTS.E.BYPASS.LTC128B.128 [R4+0x10800], desc[UR36][R2.64], !P3 ;  /* 0x1080000002047fae */ /* 0x000fe8000d901d64 */
[----:B------:R0:W-:Y:S04]  /*28610*/  LDGSTS.E.BYPASS.LTC128B.128 [R4+0x12800], desc[UR36][R2.64+0x80], !P2 ;  /* 0x1280008002047fae */ /* 0x0001e8000d101d64 */
[----:B0-----:R-:W0:Y:S04]  /*28620*/  SHFL.IDX PT, R2, R21, 0x2, 0x181f ;  /* 0x00581f0015027f89 */ /* 0x001e2800000e0000 */
[----:B------:R-:W2:Y:S04]  /*28630*/  SHFL.IDX PT, R3, R24, 0x2, 0x181f ;  /* 0x00581f0018037f89 */ /* 0x000ea800000e0000 */
[----:B------:R-:W3:Y:S01]  /*28640*/  SHFL.IDX PT, R24, R24, 0x3, 0x181f ;  /* 0x00781f0018187f89 */ /* 0x000ee200000e0000 */
[----:B0-----:R-:W-:-:S05]  /*28650*/  IADD3 R2, P0, R33, R2, RZ ;  /* 0x0000000221027210 */ /* 0x001fca0007f1e0ff */
[----:B--2---:R-:W-:-:S05]  /*28660*/  IMAD.X R3, RZ, RZ, R3, P0 ;  /* 0x000000ffff037224 */ /* 0x004fca00000e0603 */
[----:B------:R-:W-:Y:S04]  /*28670*/  LDGSTS.E.BYPASS.LTC128B.128 [R4+0x11000], desc[UR36][R2.64], !P3 ;  /* 0x1100000002047fae */ /* 0x000fe8000d901d64 */
[----:B------:R0:W-:Y:S04]  /*28680*/  LDGSTS.E.BYPASS.LTC128B.128 [R4+0x13000], desc[UR36][R2.64+0x80], !P2 ;  /* 0x1300008002047fae */ /* 0x0001e8000d101d64 */
[----:B0--3--:R0:W2:Y:S02]  /*28690*/  SHFL.IDX PT, R2, R21, 0x3, 0x181f ;  /* 0x00781f0015027f89 */ /* 0x0090a400000e0000 */
.L_x_2490:
        /* <DEDUP_REMOVED lines=9> */
.L_x_2130:
        /* <DEDUP_REMOVED lines=10> */
.L_x_2131:
[----:B------:R3:W-:Y:S01]  /*287d0*/  SYNCS.ARRIVE.TRANS64.A1T0 RZ, [R0+URZ+0x28470], RZ ;  /* 0x028470ff00ff79a7 */ /* 0x0007e2000810003f */
[----:B------:R-:W-:Y:S05]  /*287e0*/  @!P3 BRA `(.L_x_2132) ;  /* 0x000000000004b947 */ /* 0x000fea0003800000 */
[----:B------:R-:W-:Y:S01]  /*287f0*/  BPT.TRAP 0x1 ;  /* 0x000000040000795c */ /* 0x000fe20000300000 */
.L_x_2132:
[----:B------:R-:W4:Y:S01]  /*28800*/  SYNCS.PHASECHK.TRANS64.TRYWAIT P0, [R0+URZ+0x28440], R17 ;  /* 0x02844011000075a7 */ /* 0x000f22000800017f */
[----:B------:R-:W-:Y:S04]  /*28810*/  BSSY B0, `(.L_x_2133) ;  /* 0x0000002000007945 */ /* 0x000fe80003800000 */
[----:B----4-:R-:W-:Y:S05]  /*28820*/  @!P0 BRA `(.L_x_2134) ;  /* 0x000000a400f48947 */ /* 0x010fea0003800000 */
.L_x_2491:
[----:B------:R-:W-:Y:S05]  /*28830*/  BSYNC B0 ;  /* 0x0000000000007941 */ /* 0x000fea0003800000 */
.L_x_2133:
[----:B------:R-:W-:Y:S01]  /*28840*/  ULDC.64 UR4, c[0x0][0x300] ;  /* 0x0000c00000047ab9 */ /* 0x000fe20000000a00 */
[----:B------:R-:W5:Y:S01]  /*28850*/  LDC R11, c[0x0][0x2f4] ;  /* 0x0000bd00ff0b7b82 */ /* 0x000f620000000800 */
[----:B------:R-:W-:Y:S01]  /*28860*/  IMAD R9, R9, UR4, RZ ;  /* 0x0000000409097c24 */ /* 0x000fe2000f8e02ff */
[----:B------:R-:W-:Y:S01]  /*28870*/  ULDC.64 UR6, c[0x0][0x2e8] ;  /* 0x0000ba0000067ab9 */ /* 0x000fe20000000a00 */
[----:B--2---:R-:W-:Y:S01]  /*28880*/  IMAD.WIDE.U32 R2, R7, UR4, RZ ;  /* 0x0000000407027c25 */ /* 0x004fe2000f8e00ff */
[----:B------:R-:W-:-:S03]  /*28890*/  LOP3.LUT R12, R33, 0x80, RZ, 0xfc, !PT ;  /* 0x00000080210c7812 */ /* 0x000fc600078efcff */
[----:B------:R-:W-:Y:S01]  /*288a0*/  IMAD R9, R7, UR5, R9 ;  /* 0x0000000507097c24 */ /* 0x000fe2000f8e0209 */
[----:B------:R-:W-:Y:S02]  /*288b0*/  ULDC.64 UR4, c[0x0][0x310] ;  /* 0x0000c40000047ab9 */ /* 0x000fe40000000a00 */
[----:B------:R-:W-:Y:S02]  /*288c0*/  IMAD R10, R10, UR4, RZ ;  /* 0x000000040a0a7c24 */ /* 0x000fe4000f8e02ff */
[----:B------:R-:W-:Y:S02]  /*288d0*/  IADD3 R3, R3, R9, RZ ;  /* 0x0000000903037210 */ /* 0x000fe40007ffe0ff */
[C---:B------:R-:W-:Y:S02]  /*288e0*/  IMAD R10, R8.reuse, UR5, R10 ;  /* 0x00000005080a7c24 */ /* 0x040fe4000f8e020a */
[----:B------:R-:W-:Y:S01]  /*288f0*/  IMAD.WIDE.U32 R2, R8, UR4, R2 ;  /* 0x0000000408027c25 */ /* 0x000fe2000f8e0002 */
[----:B------:R-:W-:-:S03]  /*28900*/  ULDC.64 UR4, c[0x0][0x308] ;  /* 0x0000c20000047ab9 */ /* 0x000fc60000000a00 */
[----:B------:R-:W-:Y:S01]  /*28910*/  IMAD.IADD R3, R3, 0x1, R10 ;  /* 0x0000000103037824 */ /* 0x000fe200078e020a */
[-C--:B-----5:R-:W-:Y:S01]  /*28920*/  ISETP.GE.AND P2, PT, R12, R11.reuse, PT ;  /* 0x0000000b0c00720c */ /* 0x0a0fe20003f46270 */
[C---:B------:R-:W-:Y:S01]  /*28930*/  IMAD.WIDE.U32 R2, R18.reuse, UR4, R2 ;  /* 0x0000000412027c25 */ /* 0x040fe2000f8e0002 */
[----:B------:R-:W-:Y:S01]  /*28940*/  UMOV UR4, 0xffffffff ;  /* 0xffffffff00047882 */ /* 0x000fe20000000000 */
[----:B------:R-:W-:Y:S02]  /*28950*/  ISETP.GE.AND P3, PT, R33, R11, PT ;  /* 0x0000000b2100720c */ /* 0x000fe40003f66270 */
[----:B------:R-:W-:Y:S01]  /*28960*/  IMAD R8, R18, UR5, R3 ;  /* 0x0000000512087c24 */ /* 0x000fe2000f8e0203 */
[----:B------:R-:W-:-:S04]  /*28970*/  IADD3 R7, P0, R2, UR6, RZ ;  /* 0x0000000602077c10 */ /* 0x000fc8000ff1e0ff */
[----:B------:R-:W-:Y:S01]  /*28980*/  IADD3.X R8, R8, UR7, RZ, P0, !PT ;  /* 0x0000000708087c10 */ /* 0x000fe200087fe4ff */
[----:B------:R-:W-:Y:S08]  /*28990*/  BRA.DIV UR4, `(.L_x_2135) ;  /* 0x000000a604ac7947 */ /* 0x000ff0000b800000 */
[----:B------:R-:W2:Y:S04]  /*289a0*/  SHFL.IDX PT, R2, R7, RZ, 0x181f ;  /* 0x00181fff07027589 */ /* 0x000ea800000e0000 */
[----:B------:R-:W5:Y:S01]  /*289b0*/  SHFL.IDX PT, R3, R8, RZ, 0x181f ;  /* 0x00181fff08037589 */ /* 0x000f6200000e0000 */
[----:B--2---:R-:W-:-:S05]  /*289c0*/  IADD3 R2, P0, R33, R2, RZ ;  /* 0x0000000221027210 */ /* 0x004fca0007f1e0ff */
[----:B-----5:R-:W-:-:S05]  /*289d0*/  IMAD.X R3, RZ, RZ, R3, P0 ;  /* 0x000000ffff037224 */ /* 0x020fca00000e0603 */
[----:B------:R-:W-:Y:S01]  /*289e0*/  @!PT LDS RZ, [RZ] ;  /* 0x00000000fffff984 */ /* 0x000fe20000000800 */
[----:B------:R-:W-:Y:S04]  /*289f0*/  LDGSTS.E.BYPASS.LTC128B.128 [R4+0x20000], desc[UR36][R2.64], !P3 ;  /* 0x2000000002047fae */ /* 0x000fe8000d901d64 */
[----:B------:R2:W-:Y:S04]  /*28a00*/  LDGSTS.E.BYPASS.LTC128B.128 [R4+0x22000], desc[UR36][R2.64+0x80], !P2 ;  /* 0x2200008002047fae */ /* 0x0005e8000d101d64 */
[----:B--2---:R-:W2:Y:S04]  /*28a10*/  SHFL.IDX PT, R2, R7, 0x1, 0x181f ;  /* 0x00381f0007027f89 */ /* 0x004ea800000e0000 */
[----:B------:R-:W5:Y:S01]  /*28a20*/  SHFL.IDX PT, R3, R8, 0x1, 0x181f ;  /* 0x00381f0008037f89 */ /* 0x000f6200000e0000 */
[----:B--2---:R-:W-:-:S05]  /*28a30*/  IADD3 R2, P0, R33, R2, RZ ;  /* 0x0000000221027210 */ /* 0x004fca0007f1e0ff */
[----:B-----5:R-:W-:-:S05]  /*28a40*/  IMAD.X R3, RZ, RZ, R3, P0 ;  /* 0x000000ffff037224 */ /* 0x020fca00000e0603 */
[----:B------:R-:W-:Y:S04]  /*28a50*/  LDGSTS.E.BYPASS.LTC128B.128 [R4+0x20800], desc[UR36][R2.64], !P3 ;  /* 0x2080000002047fae */ /* 0x000fe8000d901d64 */
[----:B------:R2:W-:Y:S04]  /*28a60*/  LDGSTS.E.BYPASS.LTC128B.128 [R4+0x22800], desc[UR36][R2.64+0x80], !P2 ;  /* 0x2280008002047fae */ /* 0x0005e8000d101d64 */
[----:B--2---:R-:W2:Y:S04]  /*28a70*/  SHFL.IDX PT, R2, R7, 0x2, 0x181f ;  /* 0x00581f0007027f89 */ /* 0x004ea800000e0000 */
[----:B------:R-:W5:Y:S04]  /*28a80*/  SHFL.IDX PT, R3, R8, 0x2, 0x181f ;  /* 0x00581f0008037f89 */ /* 0x000f6800000e0000 */
[----:B------:R-:W0:Y:S01]  /*28a90*/  SHFL.IDX PT, R8, R8, 0x3, 0x181f ;  /* 0x00781f0008087f89 */ /* 0x000e2200000e0000 */
[----:B--2---:R-:W-:-:S05]  /*28aa0*/  IADD3 R2, P0, R33, R2, RZ ;  /* 0x0000000221027210 */ /* 0x004fca0007f1e0ff */
[----:B-----5:R-:W-:-:S05]  /*28ab0*/  IMAD.X R3, RZ, RZ, R3, P0 ;  /* 0x000000ffff037224 */ /* 0x020fca00000e0603 */
[----:B------:R-:W-:Y:S04]  /*28ac0*/  LDGSTS.E.BYPASS.LTC128B.128 [R4+0x21000], desc[UR36][R2.64], !P3 ;  /* 0x2100000002047fae */ /* 0x000fe8000d901d64 */
[----:B------:R2:W-:Y:S04]  /*28ad0*/  LDGSTS.E.BYPASS.LTC128B.128 [R4+0x23000], desc[UR36][R2.64+0x80], !P2 ;  /* 0x2300008002047fae */ /* 0x0005e8000d101d64 */
[----:B--2---:R2:W0:Y:S02]  /*28ae0*/  SHFL.IDX PT, R2, R7, 0x3, 0x181f ;  /* 0x00781f0007027f89 */ /* 0x00442400000e0000 */
.L_x_2501:
[----:B0-----:R-:W-:-:S05]  /*28af0*/  IADD3 R2, P0, R33, R2, RZ ;  /* 0x0000000221027210 */ /* 0x001fca0007f1e0ff */
        /* <DEDUP_REMOVED lines=8> */
.L_x_2136:
        /* <DEDUP_REMOVED lines=10> */
.L_x_2137:
[----:B------:R1:W-:Y:S02]  /*28c20*/  SYNCS.ARRIVE.TRANS64.A1T0 RZ, [R0+URZ+0x28430], RZ ;  /* 0x028430ff00ff79a7 */ /* 0x0003e4000810003f */
[----:B-1-34-:R-:W-:-:S05]  /*28c30*/  IMAD.U32 R0, RZ, RZ, UR38 ;  /* 0x00000026ff007e24 */ /* 0x01afca000f8e00ff */
[----:B------:R-:W-:-:S13]  /*28c40*/  ISETP.NE.AND P0, PT, R0, 0x3, PT ;  /* 0x000000030000780c */ /* 0x000fda0003f05270 */
[----:B------:R-:W-:Y:S05]  /*28c50*/  @!P0 BRA `(.L_x_2138) ;  /* 0x0000000000048947 */ /* 0x000fea0003800000 */
[----:B------:R-:W-:Y:S01]  /*28c60*/  BPT.TRAP 0x1 ;  /* 0x000000040000795c */ /* 0x000fe20000300000 */
.L_x_2138:
[----:B------:R-:W-:Y:S01]  /*28c70*/  LOP3.LUT R0, R6, 0x1, RZ, 0x3c, !PT ;  /* 0x0000000106007812 */ /* 0x000fe200078e3cff */
[----:B0-----:R-:W-:Y:S01]  /*28c80*/  IMAD R3, R5, 0x8, R22 ;  /* 0x0000000805037824 */ /* 0x001fe200078e0216 */
[----:B------:R-:W-:Y:S02]  /*28c90*/  BSSY B0, `(.L_x_2139) ;  /* 0x0000004000007945 */ /* 0x000fe40003800000 */
[----:B------:R-:W-:-:S04]  /*28ca0*/  SHF.L.U32 R0, R0, 0x1f, RZ ;  /* 0x0000001f00007819 */ /* 0x000fc800000006ff */
[----:B------:R-:W0:Y:S02]  /*28cb0*/  SYNCS.PHASECHK.TRANS64.TRYWAIT P2, [R3+URZ+0x28470], R0 ;  /* 0x02847000030075a7 */ /* 0x000e24000804017f */
[----:B0-----:R-:W-:Y:S05]  /*28cc0*/  @!P2 BRA `(.L_x_2140) ;  /* 0x000000a80004a947 */ /* 0x001fea0003800000 */
.L_x_2502:
[----:B------:R-:W-:Y:S05]  /*28cd0*/  BSYNC B0 ;  /* 0x0000000000007941 */ /* 0x000fea0003800000 */
.L_x_2139:
[----:B------:R-:W-:-:S13]  /*28ce0*/  LOP3.LUT P2, RZ, R23, 0x8, RZ, 0xc0, !PT ;  /* 0x0000000817ff7812 */ /* 0x000fda000784c0ff */
[----:B------:R-:W-:Y:S05]  /*28cf0*/  @!P2 BRA `(.L_x_2141) ;  /* 0x000000000004a947 */ /* 0x000fea0003800000 */
[----:B------:R-:W-:Y:S01]  /*28d00*/  BPT.TRAP 0x1 ;  /* 0x000000040000795c */ /* 0x000fe20000300000 */
.L_x_2141:
[----:B0-----:R-:W-:Y:S01]  /*28d10*/  SHF.L.U32 R0, R6, 0x1f, RZ ;  /* 0x0000001f06007819 */ /* 0x001fe200000006ff */
[----:B------:R-:W-:-:S03]  /*28d20*/  IMAD.SHL.U32 R12, R5, 0x4000, RZ ;  /* 0x00004000050c7824 */ /* 0x000fc600078e00ff */
[----:B------:R-:W0:Y:S02]  /*28d30*/  SYNCS.PHASECHK.TRANS64.TRYWAIT P2, [R3+URZ+0x28460], R0 ;  /* 0x02846000030075a7 */ /* 0x000e24000804017f */
[----:B0-----:R-:W-:Y:S05]  /*28d40*/  @!P2 BRA `(.L_x_2142) ;  /* 0x000000a400f8a947 */ /* 0x001fea0003800000 */
.L_x_2503:
[----:B------:R-:W3:Y:S04]  /*28d50*/  LDL R2, [R1+0xc] ;  /* 0x00000c0001027983 */ /* 0x000ee80000100800 */
[----:B------:R-:W4:Y:S01]  /*28d60*/  LDL R13, [R1+0x4] ;  /* 0x00000400010d7983 */ /* 0x000f220000100800 */
[----:B------:R-:W-:Y:S05]  /*28d70*/  WARPSYNC.ALL ;  /* 0x0000000000007948 */ /* 0x000fea0003800000 */
[----:B------:R-:W1:Y:S01]  /*28d80*/  S2R R21, SR_TID.X ;  /* 0x0000000000157919 */ /* 0x000e620000002100 */
[----:B------:R-:W-:-:S02]  /*28d90*/  LOP3.LUT P2, RZ, R23, 0x8, RZ, 0xc0, !PT ;  /* 0x0000000817ff7812 */ /* 0x000fc4000784c0ff */
[C---:B---3--:R-:W-:Y:S02]  /*28da0*/  LOP3.LUT R5, R12.reuse, R2, RZ, 0xfc, !PT ;  /* 0x000000020c057212 */ /* 0x048fe400078efcff */
[----:B------:R-:W3:Y:S01]  /*28db0*/  S2R R2, SR_TID.X ;  /* 0x0000000000027919 */ /* 0x000ee20000002100 */
[----:B----4-:R-:W-:Y:S02]  /*28dc0*/  LOP3.LUT R17, R12, R13, RZ, 0xfc, !PT ;  /* 0x0000000d0c117212 */ /* 0x010fe400078efcff */
[----:B0-----:R-:W-:-:S03]  /*28dd0*/  IMAD.IADD R0, R22, 0x1, R5 ;  /* 0x0000000116007824 */ /* 0x001fc600078e0205 */
[----:B------:R-:W-:Y:S02]  /*28de0*/  IMAD.IADD R17, R22, 0x1, R17 ;  /* 0x0000000116117824 */ /* 0x000fe400078e0211 */
[----:B--2---:R-:W0:Y:S01]  /*28df0*/  LDSM.16.MT88.4 R4, [R0+0x10000] ;  /* 0x010000000004783b */ /* 0x004e220000004200 */
[----:B---3--:R-:W-:Y:S01]  /*28e00*/  LOP3.LUT P3, RZ, R2, 0x4, RZ, 0xc0, !PT ;  /* 0x0000000402ff7812 */ /* 0x008fe2000786c0ff */
[----:B------:R-:W-:-:S05]  /*28e10*/  IMAD.MOV.U32 R2, RZ, RZ, 0x40 ;  /* 0x00000040ff027424 */ /* 0x000fca00078e00ff */
[----:B------:R-:W-:Y:S02]  /*28e20*/  SEL R2, R2, 0xffffffc0, !P3 ;  /* 0xffffffc002027807 */ /* 0x000fe40005800000 */
[----:B-1----:R-:W-:Y:S01]  /*28e30*/  LOP3.LUT P3, RZ, R21, 0x4, RZ, 0xc0, !PT ;  /* 0x0000000415ff7812 */ /* 0x002fe2000786c0ff */
[----:B------:R-:W-:Y:S02]  /*28e40*/  IMAD.MOV.U32 R21, RZ, RZ, 0x20 ;  /* 0x00000020ff157424 */ /* 0x000fe400078e00ff */
[----:B------:R-:W-:-:S03]  /*28e50*/  IMAD.IADD R2, R2, 0x1, R0 ;  /* 0x0000000102027824 */ /* 0x000fc600078e0200 */
[----:B------:R-:W-:Y:S02]  /*28e60*/  SEL R21, R21, 0xffffffe0, !P3 ;  /* 0xffffffe015157807 */ /* 0x000fe40005800000 */
[C-C-:B0-----:R-:W-:Y:S02]  /*28e70*/  PRMT R8, R4.reuse, 0x6420, R5.reuse ;  /* 0x0000642004087816 */ /* 0x141fe40000000005 */
        /* <DEDUP_REMOVED lines=21> */
[----:B------:R0:W-:Y:S04]  /*28fd0*/  STSM.16.M88.4 [R17+0xb000], R24 ;  /* 0x00b0001811007844 */ /* 0x0001e80000000200 */
[----:B------:R-:W1:Y:S01]  /*28fe0*/  LDSM.16.MT88.4 R8, [R0+0x11000] ;  /* 0x011000000008783b */ /* 0x000e620000004200 */
[----:B0-----:R-:W-:Y:S02]  /*28ff0*/  IADD3 R17, R21, 0x8000, R17 ;  /* 0x0000800015117810 */ /* 0x001fe40007ffe011 */
[C-C-:B-1----:R-:W-:Y:S02]  /*29000*/  PRMT R4, R8.reuse, 0x6420, R9.reuse ;  /* 0x0000642008047816 */ /* 0x142fe40000000009 */
[----:B------:R-:W-:Y:S02]  /*29010*/  PRMT R5, R8, 0x7531, R9 ;  /* 0x0000753108057816 */ /* 0x000fe40000000009 */
[----:B------:R-:W-:-:S02]  /*29020*/  PRMT R6, R10, 0x6420, R11 ;  /* 0x000064200a067816 */ /* 0x000fc4000000000b */
[----:B------:R-:W-:Y:S02]  /*29030*/  PRMT R7, R10, 0x7531, R11 ;  /* 0x000075310a077816 */ /* 0x000fe4000000000b */
[----:B------:R-:W0:Y:S04]  /*29040*/  LDSM.16.MT88.4 R8, [R2+0x11000] ;  /* 0x011000000208783b */ /* 0x000e280000004200 */
[----:B------:R0:W-:Y:S02]  /*29050*/  STSM.16.M88.4 [R17], R4 ;  /* 0x0000000411007844 */ /* 0x0001e40000000200 */
        /* <DEDUP_REMOVED lines=25> */
.L_x_2143:
[----:B-1----:R1:W-:Y:S01]  /*291f0*/  SYNCS.ARRIVE.TRANS64.A1T0 RZ, [R3+URZ+0x28450], RZ ;  /* 0x028450ff03ff79a7 */ /* 0x0023e2000810003f */
[----:B------:R-:W-:Y:S06]  /*29200*/  BAR.SYNC.DEFER_BLOCKING 0x2, 0x80 ;  /* 0x0082000000007b1d */ /* 0x000fec0000010000 */
[----:B------:R-:W-:Y:S05]  /*29210*/  @!P0 BRA `(.L_x_2144) ;  /* 0x0000000000048947 */ /* 0x000fea0003800000 */
[----:B------:R-:W-:Y:S01]  /*29220*/  BPT.TRAP 0x1 ;  /* 0x000000040000795c */ /* 0x000fe20000300000 */
.L_x_2144:
[----:B------:R-:W-:Y:S01]  /*29230*/  VIADD R0, R3, 0x28480 ;  /* 0x0002848003007836 */ /* 0x000fe20000000000 */
[----:B------:R-:W-:Y:S01]  /*29240*/  MOV R6, R30 ;  /* 0x0000001e00067202 */ /* 0x000fe20000000f00 */
[----:B------:R-:W-:-:S03]  /*29250*/  IMAD.MOV.U32 R5, RZ, RZ, R28 ;  /* 0x000000ffff057224 */ /* 0x000fc600078e001c */
[----:B------:R-:W-:-:S04]  /*29260*/  PRMT R0, R37, 0x654, R0 ;  /* 0x0000065425007816 */ /* 0x000fc80000000000 */
[----:B------:R2:W-:Y:S01]  /*29270*/  SYNCS.ARRIVE.TRANS64.RED.A1T0 RZ, [R0+URZ], RZ ;  /* 0x000000ff00ff79a7 */ /* 0x0005e2000810043f */
[----:B------:R-:W-:Y:S05]  /*29280*/  @P1 BRA `(.L_x_2145) ;  /* 0xffffffec008c1947 */ /* 0x000fea000383ffff */
.L_x_2125:
[----:B--2---:R-:W2:Y:S01]  /*29290*/  S2R R0, SR_TID.X ;  /* 0x0000000000007919 */ /* 0x004ea20000002100 */
        /* <DEDUP_REMOVED lines=8> */
[----:B01----:R-:W0:Y:S01]  /*29320*/  LDC.64 R2, c[0x0][0xc60] ;  /* 0x00031800ff027b82 */ /* 0x003e220000000a00 */
        /* <DEDUP_REMOVED lines=9> */
.L_x_2147:
[----:B------:R-:W-:Y:S05]  /*293c0*/  BSYNC B0 ;  /* 0x0000000000007941 */ /* 0x000fea0003800000 */
.L_x_2146:
[----:B------:R-:W-:Y:S05]  /*293d0*/  @!P0 BRA `(.L_x_2148) ;  /* 0x0000000000048947 */ /* 0x000fea0003800000 */
[----:B------:R-:W-:Y:S01]  /*293e0*/  BPT.TRAP 0x1 ;  /* 0x000000040000795c */ /* 0x000fe20000300000 */
.L_x_2148:
[----:B------:R-:W-:Y:S01]  /*293f0*/  LOP3.LUT R0, R30, 0x1, RZ, 0x3c, !PT ;  /* 0x000000011e007812 */ /* 0x000fe200078e3cff */
[----:B0-----:R-:W-:Y:S01]  /*29400*/  IMAD R17, R28, 0x8, R22 ;  /* 0x000000081c117824 */ /* 0x001fe200078e0216 */
[----:B------:R-:W-:Y:S02]  /*29410*/  BSSY B0, `(.L_x_2149) ;  /* 0x0000004000007945 */ /* 0x000fe40003800000 */
[----:B------:R-:W-:-:S04]  /*29420*/  SHF.L.U32 R0, R0, 0x1f, RZ ;  /* 0x0000001f00007819 */ /* 0x000fc800000006ff */
[----:B------:R-:W0:Y:S02]  /*29430*/  SYNCS.PHASECHK.TRANS64.TRYWAIT P1, [R17+URZ+0x28470], R0 ;  /* 0x02847000110075a7 */ /* 0x000e24000802017f */
[----:B0-----:R-:W-:Y:S05]  /*29440*/  @!P1 BRA `(.L_x_2150) ;  /* 0x000000a0004c9947 */ /* 0x001fea0003800000 */
.L_x_2504:
[----:B------:R-:W-:Y:S05]  /*29450*/  BSYNC B0 ;  /* 0x0000000000007941 */ /* 0x000fea0003800000 */
.L_x_2149:
[----:B------:R-:W-:-:S13]  /*29460*/  LOP3.LUT P1, RZ, R23, 0x8, RZ, 0xc0, !PT ;  /* 0x0000000817ff7812 */ /* 0x000fda000782c0ff */
[----:B------:R-:W-:Y:S05]  /*29470*/  @!P1 BRA `(.L_x_2151) ;  /* 0x0000000000049947 */ /* 0x000fea0003800000 */
[----:B------:R-:W-:Y:S01]  /*29480*/  BPT.TRAP 0x1 ;  /* 0x000000040000795c */ /* 0x000fe20000300000 */
.L_x_2151:
[----:B0-----:R-:W-:-:S04]  /*29490*/  SHF.L.U32 R0, R30, 0x1f, RZ ;  /* 0x0000001f1e007819 */ /* 0x001fc800000006ff */
[----:B------:R-:W0:Y:S02]  /*294a0*/  SYNCS.PHASECHK.TRANS64.TRYWAIT P1, [R17+URZ+0x28460], R0 ;  /* 0x02846000110075a7 */ /* 0x000e24000802017f */
[----:B0-----:R-:W-:Y:S05]  /*294b0*/  @!P1 BRA `(.L_x_2152) ;  /* 0x000000a000449947 */ /* 0x001fea0003800000 */
.L_x_2505:
[----:B------:R-:W1:Y:S04]  /*294c0*/  LDL R2, [R1+0xc] ;  /* 0x00000c0001027983 */ /* 0x000e680000100800 */
[----:B------:R-:W2:Y:S01]  /*294d0*/  LDL R12, [R1+0x4] ;  /* 0x00000400010c7983 */ /* 0x000ea20000100800 */
[----:B0-----:R-:W-:Y:S01]  /*294e0*/  IMAD.SHL.U32 R0, R28, 0x4000, RZ ;  /* 0x000040001c007824 */ /* 0x001fe200078e00ff */
[----:B------:R-:W-:Y:S05]  /*294f0*/  WARPSYNC.ALL ;  /* 0x0000000000007948 */ /* 0x000fea0003800000 */
[----:B------:R-:W0:Y:S01]  /*29500*/  S2R R9, SR_TID.X ;  /* 0x0000000000097919 */ /* 0x000e220000002100 */
[----:B------:R-:W-:Y:S01]  /*29510*/  IMAD.MOV.U32 R13, RZ, RZ, 0x40 ;  /* 0x00000040ff0d7424 */ /* 0x000fe200078e00ff */
[----:B------:R-:W-:Y:S01]  /*29520*/  LOP3.LUT P1, RZ, R23, 0x8, RZ, 0xc0, !PT ;  /* 0x0000000817ff7812 */ /* 0x000fe2000782c0ff */
[----:B------:R-:W3:Y:S01]  /*29530*/  S2R R18, SR_TID.X ;  /* 0x0000000000127919 */ /* 0x000ee20000002100 */
[----:B0-----:R-:W-:-:S04]  /*29540*/  LOP3.LUT P2, RZ, R9, 0x4, RZ, 0xc0, !PT ;  /* 0x0000000409ff7812 */ /* 0x001fc8000784c0ff */
[----:B------:R-:W-:Y:S02]  /*29550*/  SEL R13, R13, 0xffffffc0, !P2 ;  /* 0xffffffc00d0d7807 */ /* 0x000fe40005000000 */
[----:B---3--:R-:W-:Y:S01]  /*29560*/  LOP3.LUT P2, RZ, R18, 0x4, RZ, 0xc0, !PT ;  /* 0x0000000412ff7812 */ /* 0x008fe2000784c0ff */
[----:B------:R-:W-:-:S05]  /*29570*/  IMAD.MOV.U32 R18, RZ, RZ, 0x20 ;  /* 0x00000020ff127424 */ /* 0x000fca00078e00ff */
[----:B------:R-:W-:Y:S02]  /*29580*/  SEL R18, R18, 0xffffffe0, !P2 ;  /* 0xffffffe012127807 */ /* 0x000fe40005000000 */
[----:B-1----:R-:W-:-:S05]  /*29590*/  LOP3.LUT R3, R0, R2, RZ, 0xfc, !PT ;  /* 0x0000000200037212 */ /* 0x002fca00078efcff */
[----:B------:R-:W-:-:S04]  /*295a0*/  IMAD.IADD R2, R22, 0x1, R3 ;  /* 0x0000000116027824 */ /* 0x000fc800078e0203 */
[----:B------:R-:W-:Y:S01]  /*295b0*/  IMAD.IADD R3, R13, 0x1, R2 ;  /* 0x000000010d037824 */ /* 0x000fe200078e0202 */
[----:B------:R-:W0:Y:S01]  /*295c0*/  LDSM.16.MT88.4 R4, [R2+0x10000] ;  /* 0x010000000204783b */ /* 0x000e220000004200 */
[----:B--2---:R-:W-:-:S05]  /*295d0*/  LOP3.LUT R13, R0, R12, RZ, 0xfc, !PT ;  /* 0x0000000c000d7212 */ /* 0x004fca00078efcff */
[----:B------:R-:W-:Y:S01]  /*295e0*/  IMAD.IADD R0, R22, 0x1, R13 ;  /* 0x0000000116007824 */ /* 0x000fe200078e020d */
[C-C-:B0-----:R-:W-:Y:S02]  /*295f0*/  PRMT R8, R4.reuse, 0x6420, R5.reuse ;  /* 0x0000642004087816 */ /* 0x141fe40000000005 */
[----:B------:R-:W-:Y:S02]  /*29600*/  PRMT R9, R4, 0x7531, R5 ;  /* 0x0000753104097816 */ /* 0x000fe40000000005 */
[C-C-:B------:R-:W-:Y:S02]  /*29610*/  PRMT R10, R6.reuse, 0x6420, R7.reuse ;  /* 0x00006420060a7816 */ /* 0x140fe40000000007 */
[----:B------:R-:W-:Y:S02]  /*29620*/  PRMT R11, R6, 0x7531, R7 ;  /* 0x00007531060b7816 */ /* 0x000fe40000000007 */
[----:B------:R-:W0:Y:S04]  /*29630*/  LDSM.16.MT88.4 R4, [R3+0x10000] ;  /* 0x010000000304783b */ /* 0x000e280000004200 */
[----:B------:R0:W-:Y:S02]  /*29640*/  STSM.16.M88.4 [R0+0x8000], R8 ;  /* 0x0080000800007844 */ /* 0x0001e40000000200 */
        /* <DEDUP_REMOVED lines=50> */
.L_x_2153:
[----:B-1----:R1:W-:Y:S01]  /*29970*/  SYNCS.ARRIVE.TRANS64.A1T0 RZ, [R17+URZ+0x28450], RZ ;  /* 0x028450ff11ff79a7 */ /* 0x0023e2000810003f */
[----:B------:R-:W-:Y:S06]  /*29980*/  BAR.SYNC.DEFER_BLOCKING 0x2, 0x80 ;  /* 0x0082000000007b1d */ /* 0x000fec0000010000 */
[----:B------:R-:W-:Y:S05]  /*29990*/  @!P0 BRA `(.L_x_2154) ;  /* 0x0000000000048947 */ /* 0x000fea0003800000 */
[----:B------:R-:W-:Y:S01]  /*299a0*/  BPT.TRAP 0x1 ;  /* 0x000000040000795c */ /* 0x000fe20000300000 */
.L_x_2154:
[----:B0-----:R-:W-:Y:S02]  /*299b0*/  VIADD R0, R17, 0x28480 ;  /* 0x0002848011007836 */ /* 0x001fe40000000000 */
[----:B------:R-:W-:-:S03]  /*299c0*/  VIADD R28, R28, 0x1 ;  /* 0x000000011c1c7836 */ /* 0x000fc60000000000 */
[----:B------:R-:W-:Y:S02]  /*299d0*/  PRMT R0, R37, 0x654, R0 ;  /* 0x0000065425007816 */ /* 0x000fe40000000000 */
[C---:B------:R-:W-:Y:S02]  /*299e0*/  ISETP.NE.AND P0, PT, R28.reuse, 0x2, PT ;  /* 0x000000021c00780c */ /* 0x040fe40003f05270 */
[----:B------:R2:W-:Y:S02]  /*299f0*/  SYNCS.ARRIVE.TRANS64.RED.A1T0 RZ, [R0+URZ], RZ ;  /* 0x000000ff00ff79a7 */ /* 0x0005e4000810043f */
[----:B------:R-:W-:Y:S02]  /*29a00*/  SEL R3, RZ, 0x1, P0 ;  /* 0x00000001ff037807 */ /* 0x000fe40000000000 */
[----:B------:R-:W-:Y:S02]  /*29a10*/  SEL R28, R28, RZ, P0 ;  /* 0x000000ff1c1c7207 */ /* 0x000fe40000000000 */
[----:B------:R-:W-:-:S07]  /*29a20*/  LOP3.LUT R30, R30, R3, RZ, 0x3c, !PT ;  /* 0x000000031e1e7212 */ /* 0x000fce00078e3cff */
.L_x_2095:
[----:B------:R-:W-:-:S13]  /*29a30*/  LOP3.LUT P0, RZ, R23, 0x10, RZ, 0xc0, !PT ;  /* 0x0000001017ff7812 */ /* 0x000fda000780c0ff */
[----:B------:R-:W-:Y:S05]  /*29a40*/  @!P0 BRA `(.L_x_2155) ;  /* 0x0000000000248947 */ /* 0x000fea0003800000 */
[----:B------:R-:W-:Y:S05]  /*29a50*/  WARPSYNC.ALL ;  /* 0x0000000000007948 */ /* 0x000fea0003800000 */
[----:B------:R-:W3:Y:S08]  /*29a60*/  S2UR UR4, SR_CgaCtaId ;  /* 0x00000000000479c3 */ /* 0x000ef00000008800 */
[----:B------:R-:W-:Y:S01]  /*29a70*/  BAR.SYNC.DEFER_BLOCKING 0x5, 0x180 ;  /* 0x0146000000007b1d */ /* 0x000fe20000010000 */
[----:B------:R-:W-:Y:S01]  /*29a80*/  MOV R22, 0x400 ;  /* 0x0000040000167802 */ /* 0x000fe20000000f00 */
[----:B---3--:R-:W-:-:S05]  /*29a90*/  IMAD.U32 R37, RZ, RZ, UR4 ;  /* 0x00000004ff257e24 */ /* 0x008fca000f8e00ff */
[----:B------:R-:W-:-:S05]  /*29aa0*/  LEA R22, R37, R22, 0x18 ;  /* 0x0000001625167211 */ /* 0x000fca00078ec0ff */
[----:B-1----:R1:W3:Y:S01]  /*29ab0*/  LDS.128 R16, [R22+0x284d0] ;  /* 0x0284d00016107984 */ /* 0x0022e20000000c00 */
[----:B------:R-:W-:Y:S06]  /*29ac0*/  BAR.ARV 0x4, 0x180 ;  /* 0x0106000000007b1d */ /* 0x000fec0000002000 */
[----:B------:R-:W-:Y:S05]  /*29ad0*/  BRA `(.L_x_2156) ;  /* 0x0000000c00d47947 */ /* 0x000fea0003800000 */
.L_x_2155:
[----:B--2---:R-:W2:Y:S01]  /*29ae0*/  S2R R0, SR_TID.X ;  /* 0x0000000000007919 */ /* 0x004ea20000002100 */
[----:B------:R-:W-:Y:S01]  /*29af0*/  UMOV UR4, 0xffffffff ;  /* 0xffffffff00047882 */ /* 0x000fe20000000000 */
[----:B--2---:R-:W-:-:S04]  /*29b00*/  LOP3.LUT R8, R0, 0x1f, RZ, 0xc0, !PT ;  /* 0x0000001f00087812 */ /* 0x004fc800078ec0ff */
[----:B------:R-:W-:Y:S01]  /*29b10*/  ISETP.NE.AND P0, PT, R8, 0x1f, PT ;  /* 0x0000001f0800780c */ /* 0x000fe20003f05270 */
[----:B------:R-:W-:-:S12]  /*29b20*/  BRA.DIV UR4, `(.L_x_2157) ;  /* 0x0000009a04bc7947 */ /* 0x000fd8000b800000 */
[----:B------:R-:W-:Y:S01]  /*29b30*/  IMAD.IADD R9, R19, 0x1, R8 ;  /* 0x0000000113097824 */ /* 0x000fe200078e0208 */
[----:B------:R-:W-:-:S04]  /*29b40*/  ULDC UR4, c[0x0][0xc3c] ;  /* 0x00030f0000047ab9 */ /* 0x000fc80000000800 */
[----:B------:R-:W-:-:S13]  /*29b50*/  ISETP.GE.OR P1, PT, R9, UR4, !P0 ;  /* 0x0000000409007c0c */ /* 0x000fda000c726670 */
[----:B------:R-:W2:Y:S08]  /*29b60*/  @!P1 LDC.64 R2, c[0x0][0xc80] ;  /* 0x00032000ff029b82 */ /* 0x000eb00000000a00 */
[----:B------:R-:W3:Y:S01]  /*29b70*/  @!P1 LDC.64 R4, c[0x0][0xc78] ;  /* 0x00031e00ff049b82 */ /* 0x000ee20000000a00 */
[----:B--2---:R-:W-:-:S05]  /*29b80*/  @!P1 IMAD.WIDE R2, R9, 0x4, R2 ;  /* 0x0000000409029825 */ /* 0x004fca00078e0202 */
[----:B------:R3:W2:Y:S02]  /*29b90*/  @!P1 LDG.E R7, desc[UR36][R2.64] ;  /* 0x0000002402079981 */ /* 0x0006a4000c1e1900 */
[----:B---3--:R-:W-:-:S05]  /*29ba0*/  @!P1 IMAD.WIDE R2, R9, 0x4, R4 ;  /* 0x0000000409029825 */ /* 0x008fca00078e0204 */
[----:B------:R-:W3:Y:S01]  /*29bb0*/  @!P1 LDG.E R4, desc[UR36][R2.64] ;  /* 0x0000002402049981 */ /* 0x000ee2000c1e1900 */
[----:B------:R-:W-:Y:S01]  /*29bc0*/  IMAD.MOV.U32 R5, RZ, RZ, RZ ;  /* 0x000000ffff057224 */ /* 0x000fe200078e00ff */
[C---:B------:R-:W-:Y:S01]  /*29bd0*/  ISETP.GE.U32.AND P2, PT, R8.reuse, 0x2, PT ;  /* 0x000000020800780c */ /* 0x040fe20003f46070 */
[----:B-1----:R-:W-:Y:S01]  /*29be0*/  IMAD.MOV.U32 R17, RZ, RZ, RZ ;  /* 0x000000ffff117224 */ /* 0x002fe200078e00ff */
[C---:B------:R-:W-:Y:S01]  /*29bf0*/  ISETP.GE.U32.AND P3, PT, R8.reuse, 0x4, PT ;  /* 0x000000040800780c */ /* 0x040fe20003f66070 */
[----:B------:R-:W-:Y:S01]  /*29c00*/  SHFL.IDX PT, R0, R16, RZ, 0x1f ;  /* 0x00001fff10007589 */ /* 0x000fe200000e0000 */
[C---:B------:R-:W-:Y:S02]  /*29c10*/  ISETP.GE.U32.AND P4, PT, R8.reuse, 0x8, PT ;  /* 0x000000080800780c */ /* 0x040fe40003f86070 */
[----:B------:R-:W-:Y:S01]  /*29c20*/  ISETP.GE.U32.AND P5, PT, R8, 0x10, PT ;  /* 0x000000100800780c */ /* 0x000fe20003fa6070 */
[----:B0-----:R0:W-:Y:S02]  /*29c30*/  SHFL.IDX PT, R6, R16, 0x1, 0x1f ;  /* 0x00201f0010067f89 */ /* 0x0011e400000e0000 */
[----:B0-----:R-:W-:-:S02]  /*29c40*/  IMAD.MOV.U32 R16, RZ, RZ, RZ ;  /* 0x000000ffff107224 */ /* 0x001fc400078e00ff */
[----:B--2---:R-:W-:Y:S01]  /*29c50*/  @!P1 IMAD.MOV.U32 R17, RZ, RZ, R7 ;  /* 0x000000ffff119224 */ /* 0x004fe200078e0007 */
[----:B---3--:R-:W-:Y:S02]  /*29c60*/  @!P1 MOV R5, R4 ;  /* 0x0000000400059202 */ /* 0x008fe40000000f00 */
[----:B------:R-:W-:-:S03]  /*29c70*/  ISETP.NE.AND P1, PT, R8, RZ, PT ;  /* 0x000000ff0800720c */ /* 0x000fc60003f25270 */
[----:B------:R-:W-:-:S05]  /*29c80*/  IMAD R13, R5, R17, RZ ;  /* 0x00000011050d7224 */ /* 0x000fca00078e02ff */
        /* <DEDUP_REMOVED lines=15> */
[----:B------:R0:W1:Y:S02]  /*29d80*/  SHFL.IDX PT, R14, R2, 0x1f, 0x1f ;  /* 0x03e01f00020e7f89 */ /* 0x00006400000e0000 */
.L_x_2515:
[----:B------:R-:W-:Y:S02]  /*29d90*/  ULDC UR4, c[0x0][0xc38] ;  /* 0x00030e0000047ab9 */ /* 0x000fe40000000800 */
[----:B------:R-:W-:-:S04]  /*29da0*/  IMAD.U32 R4, RZ, RZ, UR4 ;  /* 0x00000004ff047e24 */ /* 0x000fc8000f8e00ff */
[----:B-1----:R-:W-:-:S04]  /*29db0*/  IMAD R3, R14, R4, RZ ;  /* 0x000000040e037224 */ /* 0x002fc800078e02ff */
[----:B------:R-:W-:-:S05]  /*29dc0*/  IMAD.IADD R6, R6, 0x1, R3 ;  /* 0x0000000106067824 */ /* 0x000fca00078e0203 */
[----:B------:R-:W-:-:S13]  /*29dd0*/  ISETP.GT.AND P6, PT, R6, R0, PT ;  /* 0x000000000600720c */ /* 0x000fda0003fc4270 */
[----:B------:R-:W-:Y:S05]  /*29de0*/  @P6 BRA `(.L_x_2158) ;  /* 0x0000000000a46947 */ /* 0x000fea0003800000 */
.L_x_2161:
[----:B0-----:R-:W0:Y:S01]  /*29df0*/  LDC R2, c[0x0][0xc3c] ;  /* 0x00030f00ff027b82 */ /* 0x001e220000000800 */
[----:B------:R-:W-:-:S05]  /*29e00*/  VIADD R19, R19, 0x1f ;  /* 0x0000001f13137836 */ /* 0x000fca0000000000 */
[----:B0-----:R-:W-:-:S13]  /*29e10*/  ISETP.GE.AND P6, PT, R19, R2, PT ;  /* 0x000000021300720c */ /* 0x001fda0003fc6270 */
[----:B------:R-:W-:Y:S05]  /*29e20*/  @P6 BRA `(.L_x_2159) ;  /* 0x0000000800bc6947 */ /* 0x000fea0003800000 */
[----:B------:R-:W0:Y:S01]  /*29e30*/  S2R R3, SR_TID.X ;  /* 0x0000000000037919 */ /* 0x000e220000002100 */
[----:B------:R-:W-:Y:S01]  /*29e40*/  IMAD.MOV.U32 R17, RZ, RZ, RZ ;  /* 0x000000ffff117224 */ /* 0x000fe200078e00ff */
[----:B0-----:R-:W-:-:S05]  /*29e50*/  LOP3.LUT R3, R3, 0x1f, RZ, 0xc0, !PT ;  /* 0x0000001f03037812 */ /* 0x001fca00078ec0ff */
[----:B------:R-:W-:-:S05]  /*29e60*/  IMAD.IADD R7, R19, 0x1, R3 ;  /* 0x0000000113077824 */ /* 0x000fca00078e0203 */
[----:B------:R-:W-:-:S13]  /*29e70*/  ISETP.GE.OR P6, PT, R7, R2, !P0 ;  /* 0x000000020700720c */ /* 0x000fda00047c6670 */
[----:B------:R-:W0:Y:S08]  /*29e80*/  @!P6 LDC.64 R2, c[0x0][0xc80] ;  /* 0x00032000ff02eb82 */ /* 0x000e300000000a00 */
[----:B------:R-:W1:Y:S01]  /*29e90*/  @!P6 LDC.64 R4, c[0x0][0xc78] ;  /* 0x00031e00ff04eb82 */ /* 0x000e620000000a00 */
[----:B0-----:R-:W-:-:S05]  /*29ea0*/  @!P6 IMAD.WIDE R2, R7, 0x4, R2 ;  /* 0x000000040702e825 */ /* 0x001fca00078e0202 */
[----:B------:R1:W2:Y:S02]  /*29eb0*/  @!P6 LDG.E R17, desc[UR36][R2.64] ;  /* 0x000000240211e981 */ /* 0x0002a4000c1e1900 */
[----:B-1----:R-:W-:-:S04]  /*29ec0*/  @!P6 IMAD.WIDE R2, R7, 0x4, R4 ;  /* 0x000000040702e825 */ /* 0x002fc800078e0204 */
[----:B------:R-:W-:-:S06]  /*29ed0*/  IMAD.MOV.U32 R5, RZ, RZ, RZ ;  /* 0x000000ffff057224 */ /* 0x000fcc00078e00ff */
[----:B------:R-:W2:Y:S01]  /*29ee0*/  @!P6 LDG.E R5, desc[UR36][R2.64] ;  /* 0x000000240205e981 */ /* 0x000ea2000c1e1900 */
[----:B------:R-:W-:Y:S01]  /*29ef0*/  UMOV UR4, 0xffffffff ;  /* 0xffffffff00047882 */ /* 0x000fe20000000000 */
[----:B--2---:R-:W-:Y:S02]  /*29f00*/  IMAD R13, R5, R17, RZ ;  /* 0x00000011050d7224 */ /* 0x004fe400078e02ff */
        /* <DEDUP_REMOVED lines=16> */
[----:B------:R0:W1:Y:S02]  /*2a010*/  SHFL.IDX PT, R14, R2, 0x1f, 0x1f ;  /* 0x03e01f00020e7f89 */ /* 0x00006400000e0000 */
.L_x_2523:
[----:B------:R-:W-:Y:S02]  /*2a020*/  ULDC UR4, c[0x0][0xc38] ;  /* 0x00030e0000047ab9 */ /* 0x000fe40000000800 */
[----:B------:R-:W-:-:S04]  /*2a030*/  IMAD.U32 R4, RZ, RZ, UR4 ;  /* 0x00000004ff047e24 */ /* 0x000fc8000f8e00ff */
[----:B-1----:R-:W-:-:S04]  /*2a040*/  IMAD R3, R14, R4, RZ ;  /* 0x000000040e037224 */ /* 0x002fc800078e02ff */
[----:B------:R-:W-:-:S05]  /*2a050*/  IMAD.IADD R6, R3, 0x1, R6 ;  /* 0x0000000103067824 */ /* 0x000fca00078e0206 */
[----:B------:R-:W-:-:S13]  /*2a060*/  ISETP.GT.AND P6, PT, R6, R0, PT ;  /* 0x000000000600720c */ /* 0x000fda0003fc4270 */
[----:B------:R-:W-:Y:S05]  /*2a070*/  @!P6 BRA `(.L_x_2161) ;  /* 0xfffffffc005ce947 */ /* 0x000fea000383ffff */
.L_x_2158:
[----:B------:R-:W-:Y:S01]  /*2a080*/  IMAD.IADD R6, R6, 0x1, -R3 ;  /* 0x0000000106067824 */ /* 0x000fe200078e0a03 */
[----:B------:R-:W-:-:S03]  /*2a090*/  UMOV UR4, 0xffffffff ;  /* 0xffffffff00047882 */ /* 0x000fc60000000000 */
[----:B------:R-:W-:-:S05]  /*2a0a0*/  IMAD R3, R2, R4, R6 ;  /* 0x0000000402037224 */ /* 0x000fca00078e0206 */
[----:B------:R-:W-:Y:S01]  /*2a0b0*/  ISETP.GT.AND P6, PT, R3, R0, PT ;  /* 0x000000000300720c */ /* 0x000fe20003fc4270 */
[----:B------:R-:W-:-:S12]  /*2a0c0*/  BRA.DIV UR4, `(.L_x_2162) ;  /* 0x0000009e04447947 */ /* 0x000fd8000b800000 */
[----:B------:R-:W-:-:S04]  /*2a0d0*/  VOTE.ANY R3, PT, !P6 ;  /* 0x0000000000037806 */ /* 0x000fc800070e0100 */
[----:B------:R-:W1:Y:S02]  /*2a0e0*/  POPC R7, R3 ;  /* 0x0000000300077309 */ /* 0x000e640000000000 */
[----:B-1----:R1:W2:Y:S01]  /*2a0f0*/  SHFL.IDX PT, R17, R17, R7, 0x1f ;  /* 0x00001f0711117589 */ /* 0x0022a200000e0000 */
[----:B------:R-:W-:-:S03]  /*2a100*/  IMAD.IADD R19, R7, 0x1, R19 ;  /* 0x0000000107137824 */ /* 0x000fc600078e0213 */
[----:B------:R1:W3:Y:S04]  /*2a110*/  SHFL.IDX PT, R5, R5, R7, 0x1f ;  /* 0x00001f0705057589 */ /* 0x0002e800000e0000 */
.L_x_2528:
[----:B------:R-:W-:-:S13]  /*2a120*/  ISETP.NE.AND P0, PT, R3, RZ, PT ;  /* 0x000000ff0300720c */ /* 0x000fda0003f05270 */
[----:B------:R-:W-:Y:S05]  /*2a130*/  @!P0 BRA `(.L_x_2163) ;  /* 0x0000000000108947 */ /* 0x000fea0003800000 */
[----:B------:R-:W-:Y:S01]  /*2a140*/  UMOV UR4, 0xffffffff ;  /* 0xffffffff00047882 */ /* 0x000fe20000000000 */
[----:B------:R-:W-:Y:S02]  /*2a150*/  VIADD R12, R7, 0xffffffff ;  /* 0xffffffff070c7836 */ /* 0x000fe40000000000 */
[----:B------:R-:W-:Y:S05]  /*2a160*/  BRA.DIV UR4, `(.L_x_2164) ;  /* 0x0000009e047c7947 */ /* 0x000fea000b800000 */
[----:B------:R4:W0:Y:S02]  /*2a170*/  SHFL.IDX PT, R16, R2, R12, 0x1f ;  /* 0x00001f0c02107589 */ /* 0x00082400000e0000 */
.L_x_2163:
[----:B---3--:R-:W-:Y:S01]  /*2a180*/  ISETP.NE.AND P0, PT, R5, 0x1, PT ;  /* 0x000000010500780c */ /* 0x008fe20003f05270 */
[----:B0-----:R-:W-:-:S04]  /*2a190*/  IMAD R16, R16, R4, R6 ;  /* 0x0000000410107224 */ /* 0x001fc800078e0206 */
[----:B------:R-:W-:-:S08]  /*2a1a0*/  IMAD.IADD R0, R0, 0x1, -R16 ;  /* 0x0000000100007824 */ /* 0x000fd000078e0a10 */
[----:B------:R-:W-:Y:S05]  /*2a1b0*/  @!P0 BRA `(.L_x_2165) ;  /* 0x0000000000dc8947 */ /* 0x000fea0003800000 */
[----:B--2---:R-:W-:Y:S01]  /*2a1c0*/  IABS R4, R17 ;  /* 0x0000001100047213 */ /* 0x004fe20000000000 */
[----:B----4-:R-:W-:Y:S01]  /*2a1d0*/  IMAD.MOV.U32 R2, RZ, RZ, RZ ;  /* 0x000000ffff027224 */ /* 0x010fe200078e00ff */
[----:B------:R-:W-:Y:S02]  /*2a1e0*/  IABS R6, R5 ;  /* 0x0000000500067213 */ /* 0x000fe40000000000 */
[----:B-1----:R-:W0:Y:S08]  /*2a1f0*/  I2F.RP R7, R4 ;  /* 0x0000000400077306 */ /* 0x002e300000209400 */
[----:B------:R-:W-:Y:S08]  /*2a200*/  I2F.RP R10, R6 ;  /* 0x00000006000a7306 */ /* 0x000ff00000209400 */
[----:B0-----:R-:W0:Y:S02]  /*2a210*/  MUFU.RCP R7, R7 ;  /* 0x0000000700077308 */ /* 0x001e240000001000 */
[----:B0-----:R-:W-:-:S06]  /*2a220*/  VIADD R3, R7, 0xffffffe ;  /* 0x0ffffffe07037836 */ /* 0x001fcc0000000000 */
[----:B------:R-:W0:Y:S02]  /*2a230*/  F2I.FTZ.U32.TRUNC.NTZ R3, R3 ;  /* 0x0000000300037305 */ /* 0x000e24000021f000 */
[----:B0-----:R-:W-:-:S04]  /*2a240*/  IMAD.MOV R9, RZ, RZ, -R3 ;  /* 0x000000ffff097224 */ /* 0x001fc800078e0a03 */
[----:B------:R-:W-:-:S04]  /*2a250*/  IMAD R9, R9, R4, RZ ;  /* 0x0000000409097224 */ /* 0x000fc800078e02ff */
[----:B------:R-:W-:Y:S01]  /*2a260*/  IMAD.HI.U32 R8, R3, R9, R2 ;  /* 0x0000000903087227 */ /* 0x000fe200078e0002 */
[----:B------:R-:W-:Y:S01]  /*2a270*/  IABS R9, R0 ;  /* 0x0000000000097213 */ /* 0x000fe20000000000 */
[----:B------:R-:W0:Y:S01]  /*2a280*/  MUFU.RCP R2, R10 ;  /* 0x0000000a00027308 */ /* 0x000e220000001000 */
[----:B------:R-:W-:-:S03]  /*2a290*/  IABS R3, R17 ;  /* 0x0000001100037213 */ /* 0x000fc60000000000 */
[----:B------:R-:W-:-:S04]  /*2a2a0*/  IMAD.HI.U32 R7, R8, R9, RZ ;  /* 0x0000000908077227 */ /* 0x000fc800078e00ff */
[----:B------:R-:W-:-:S04]  /*2a2b0*/  IMAD.MOV R12, RZ, RZ, -R3 ;  /* 0x000000ffff0c7224 */ /* 0x000fc800078e0a03 */
[----:B------:R-:W-:Y:S02]  /*2a2c0*/  IMAD R9, R7, R12, R9 ;  /* 0x0000000c07097224 */ /* 0x000fe400078e0209 */
[----:B0-----:R-:W-:-:S03]  /*2a2d0*/  VIADD R3, R2, 0xffffffe ;  /* 0x0ffffffe02037836 */ /* 0x001fc60000000000 */
[----:B------:R-:W-:Y:S01]  /*2a2e0*/  ISETP.GT.U32.AND P1, PT, R4, R9, PT ;  /* 0x000000090400720c */ /* 0x000fe20003f24070 */
[----:B------:R-:W-:Y:S02]  /*2a2f0*/  IMAD.MOV.U32 R2, RZ, RZ, RZ ;  /* 0x000000ffff027224 */ /* 0x000fe400078e00ff */
[----:B------:R-:W0:Y:S10]  /*2a300*/  F2I.FTZ.U32.TRUNC.NTZ R3, R3 ;  /* 0x0000000300037305 */ /* 0x000e34000021f000 */
[----:B------:R-:W-:Y:S01]  /*2a310*/  @!P1 IMAD.IADD R9, R9, 0x1, -R4 ;  /* 0x0000000109099824 */ /* 0x000fe200078e0a04 */
[----:B------:R-:W-:-:S02]  /*2a320*/  @!P1 IADD3 R7, R7, 0x1, RZ ;  /* 0x0000000107079810 */ /* 0x000fc40007ffe0ff */
[----:B------:R-:W-:Y:S02]  /*2a330*/  ISETP.NE.AND P1, PT, R17, RZ, PT ;  /* 0x000000ff1100720c */ /* 0x000fe40003f25270 */
[----:B------:R-:W-:Y:S01]  /*2a340*/  ISETP.GE.U32.AND P0, PT, R9, R4, PT ;  /* 0x000000040900720c */ /* 0x000fe20003f06070 */
[----:B0-----:R-:W-:-:S04]  /*2a350*/  IMAD.MOV R9, RZ, RZ, -R3 ;  /* 0x000000ffff097224 */ /* 0x001fc800078e0a03 */
[----:B------:R-:W-:-:S04]  /*2a360*/  IMAD R9, R9, R6, RZ ;  /* 0x0000000609097224 */ /* 0x000fc800078e02ff */
[----:B------:R-:W-:Y:S01]  /*2a370*/  IMAD.HI.U32 R4, R3, R9, R2 ;  /* 0x0000000903047227 */ /* 0x000fe200078e0002 */
[----:B------:R-:W-:-:S03]  /*2a380*/  LOP3.LUT R2, R0, R17, RZ, 0x3c, !PT ;  /* 0x0000001100027212 */ /* 0x000fc600078e3cff */
[----:B------:R-:W-:Y:S01]  /*2a390*/  @P0 VIADD R7, R7, 0x1 ;  /* 0x0000000107070836 */ /* 0x000fe20000000000 */
[----:B------:R-:W-:Y:S02]  /*2a3a0*/  ISETP.GE.AND P2, PT, R2, RZ, PT ;  /* 0x000000ff0200720c */ /* 0x000fe40003f46270 */
[----:B------:R-:W-:-:S05]  /*2a3b0*/  IABS R2, R5 ;  /* 0x0000000500027213 */ /* 0x000fca0000000000 */
[----:B------:R-:W-:-:S06]  /*2a3c0*/  IMAD.MOV R2, RZ, RZ, -R2 ;  /* 0x000000ffff027224 */ /* 0x000fcc00078e0a02 */
[----:B------:R-:W-:Y:S01]  /*2a3d0*/  @!P2 IMAD.MOV R7, RZ, RZ, -R7 ;  /* 0x000000ffff07a224 */ /* 0x000fe200078e0a07 */
[----:B------:R-:W-:-:S04]  /*2a3e0*/  @!P1 LOP3.LUT R7, RZ, R17, RZ, 0x33, !PT ;  /* 0x00000011ff079212 */ /* 0x000fc800078e33ff */
[----:B------:R-:W-:-:S05]  /*2a3f0*/  IABS R3, R7 ;  /* 0x0000000700037213 */ /* 0x000fca0000000000 */
        /* <DEDUP_REMOVED lines=8> */
[----:B------:R-:W-:Y:S01]  /*2a480*/  ISETP.GE.U32.AND P0, PT, R3, R6, PT ;  /* 0x000000060300720c */ /* 0x000fe20003f06070 */
[----:B------:R-:W-:-:S04]  /*2a490*/  IMAD.MOV R3, RZ, RZ, -R7 ;  /* 0x000000ffff037224 */ /* 0x000fc800078e0a07 */
[----:B------:R-:W-:-:S08]  /*2a4a0*/  IMAD R3, R17, R3, R0 ;  /* 0x0000000311037224 */ /* 0x000fd000078e0200 */
[----:B------:R-:W-:-:S04]  /*2a4b0*/  @P0 VIADD R4, R4, 0x1 ;  /* 0x0000000104040836 */ /* 0x000fc80000000000 */
[----:B------:R-:W-:Y:S01]  /*2a4c0*/  @!P2 IMAD.MOV R4, RZ, RZ, -R4 ;  /* 0x000000ffff04a224 */ /* 0x000fe200078e0a04 */
[----:B------:R-:W-:-:S05]  /*2a4d0*/  @!P1 LOP3.LUT R4, RZ, R5, RZ, 0x33, !PT ;  /* 0x00000005ff049212 */ /* 0x000fca00078e33ff */
[--C-:B------:R-:W-:Y:S02]  /*2a4e0*/  IMAD.MOV R2, RZ, RZ, -R4.reuse ;  /* 0x000000ffff027224 */ /* 0x100fe400078e0a04 */
[C---:B------:R-:W-:Y:S02]  /*2a4f0*/  IMAD R4, R5.reuse, 0x1000000, R4 ;  /* 0x0100000005047824 */ /* 0x040fe400078e0204 */
[----:B------:R-:W-:-:S04]  /*2a500*/  IMAD R5, R5, R2, R7 ;  /* 0x0000000205057224 */ /* 0x000fc800078e0207 */
[----:B------:R-:W-:Y:S01]  /*2a510*/  IMAD R18, R5, 0x10000, R4 ;  /* 0x0001000005127824 */ /* 0x000fe200078e0204 */
[----:B------:R-:W-:Y:S06]  /*2a520*/  BRA `(.L_x_2166) ;  /* 0x0000000000f07947 */ /* 0x000fec0003800000 */
.L_x_2165:
[----:B----4-:R-:W0:Y:S02]  /*2a530*/  LDC.64 R2, c[0x0][0xc90] ;  /* 0x00032400ff027b82 */ /* 0x010e240000000a00 */
[----:B0-----:R-:W-:-:S05]  /*2a540*/  IMAD.WIDE R2, R19, 0x4, R2 ;  /* 0x0000000413027825 */ /* 0x001fca00078e0202 */
[----:B------:R0:W2:Y:S02]  /*2a550*/  LDG.E R6, desc[UR36][R2.64] ;  /* 0x0000002402067981 */ /* 0x0000a4000c1e1900 */
[----:B0-----:R-:W-:Y:S02]  /*2a560*/  IMAD.MOV.U32 R2, RZ, RZ, RZ ;  /* 0x000000ffff027224 */ /* 0x001fe400078e00ff */
[----:B--2---:R-:W-:-:S05]  /*2a570*/  IMAD R5, R17, R6, RZ ;  /* 0x0000000611057224 */ /* 0x004fca00078e02ff */
[----:B-1----:R-:W-:-:S04]  /*2a580*/  IABS R7, R5 ;  /* 0x0000000500077213 */ /* 0x002fc80000000000 */
[----:B------:R-:W0:Y:S08]  /*2a590*/  I2F.RP R8, R7 ;  /* 0x0000000700087306 */ /* 0x000e300000209400 */
[----:B0-----:R-:W0:Y:S02]  /*2a5a0*/  MUFU.RCP R8, R8 ;  /* 0x0000000800087308 */ /* 0x001e240000001000 */
[----:B0-----:R-:W-:-:S06]  /*2a5b0*/  VIADD R9, R8, 0xffffffe ;  /* 0x0ffffffe08097836 */ /* 0x001fcc0000000000 */
[----:B------:R-:W0:Y:S02]  /*2a5c0*/  F2I.FTZ.U32.TRUNC.NTZ R3, R9 ;  /* 0x0000000900037305 */ /* 0x000e24000021f000 */
[----:B0-----:R-:W-:-:S04]  /*2a5d0*/  IMAD.MOV R10, RZ, RZ, -R3 ;  /* 0x000000ffff0a7224 */ /* 0x001fc800078e0a03 */
[----:B------:R-:W-:Y:S01]  /*2a5e0*/  IMAD R11, R10, R7, RZ ;  /* 0x000000070a0b7224 */ /* 0x000fe200078e02ff */
[----:B------:R-:W-:-:S03]  /*2a5f0*/  IABS R10, R5 ;  /* 0x00000005000a7213 */ /* 0x000fc60000000000 */
[----:B------:R-:W-:Y:S01]  /*2a600*/  IMAD.HI.U32 R2, R3, R11, R2 ;  /* 0x0000000b03027227 */ /* 0x000fe200078e0002 */
[----:B------:R-:W-:-:S03]  /*2a610*/  IABS R3, R0 ;  /* 0x0000000000037213 */ /* 0x000fc60000000000 */
[----:B------:R-:W-:Y:S02]  /*2a620*/  IMAD.MOV R8, RZ, RZ, -R10 ;  /* 0x000000ffff087224 */ /* 0x000fe400078e0a0a */
[----:B------:R-:W-:-:S04]  /*2a630*/  IMAD.HI.U32 R9, R2, R3, RZ ;  /* 0x0000000302097227 */ /* 0x000fc800078e00ff */
[----:B------:R-:W-:-:S05]  /*2a640*/  IMAD R2, R9, R8, R3 ;  /* 0x0000000809027224 */ /* 0x000fca00078e0203 */
[----:B------:R-:W-:-:S13]  /*2a650*/  ISETP.GT.U32.AND P1, PT, R7, R2, PT ;  /* 0x000000020700720c */ /* 0x000fda0003f24070 */
[-C--:B------:R-:W-:Y:S01]  /*2a660*/  @!P1 IADD3 R2, R2, -R7.reuse, RZ ;  /* 0x8000000702029210 */ /* 0x080fe20007ffe0ff */
        /* <DEDUP_REMOVED lines=11> */
[----:B------:R-:W-:-:S03]  /*2a720*/  IMAD R0, R5, R9, R0 ;  /* 0x0000000905007224 */ /* 0x000fc600078e0200 */
[----:B------:R-:W-:-:S04]  /*2a730*/  VIADDMNMX R4, R3, R4, R6, PT ;  /* 0x0000000403047246 */ /* 0x000fc80003800106 */
[----:B------:R-:W-:-:S04]  /*2a740*/  IABS R6, R4 ;  /* 0x0000000400067213 */ /* 0x000fc80000000000 */
[----:B------:R-:W0:Y:S08]  /*2a750*/  I2F.RP R8, R6 ;  /* 0x0000000600087306 */ /* 0x000e300000209400 */
[----:B0-----:R-:W0:Y:S02]  /*2a760*/  MUFU.RCP R8, R8 ;  /* 0x0000000800087308 */ /* 0x001e240000001000 */
[----:B0-----:R-:W-:Y:S01]  /*2a770*/  VIADD R2, R8, 0xffffffe ;  /* 0x0ffffffe08027836 */ /* 0x001fe20000000000 */
[----:B------:R-:W-:-:S05]  /*2a780*/  IABS R8, R0 ;  /* 0x0000000000087213 */ /* 0x000fca0000000000 */
[----:B------:R0:W1:Y:S02]  /*2a790*/  F2I.FTZ.U32.TRUNC.NTZ R3, R2 ;  /* 0x0000000200037305 */ /* 0x000064000021f000 */
[----:B0-----:R-:W-:Y:S02]  /*2a7a0*/  IMAD.MOV.U32 R2, RZ, RZ, RZ ;  /* 0x000000ffff027224 */ /* 0x001fe400078e00ff */
[----:B-1----:R-:W-:-:S04]  /*2a7b0*/  IMAD.MOV R5, RZ, RZ, -R3 ;  /* 0x000000ffff057224 */ /* 0x002fc800078e0a03 */
[----:B------:R-:W-:-:S04]  /*2a7c0*/  IMAD R5, R5, R6, RZ ;  /* 0x0000000605057224 */ /* 0x000fc800078e02ff */
[----:B------:R-:W-:Y:S01]  /*2a7d0*/  IMAD.HI.U32 R3, R3, R5, R2 ;  /* 0x0000000503037227 */ /* 0x000fe200078e0002 */
[-C--:B------:R-:W-:Y:S02]  /*2a7e0*/  IABS R5, R4.reuse ;  /* 0x0000000400057213 */ /* 0x080fe40000000000 */
[----:B------:R-:W-:Y:S02]  /*2a7f0*/  LOP3.LUT R2, R0, R4, RZ, 0x3c, !PT ;  /* 0x0000000400027212 */ /* 0x000fe400078e3cff */
[----:B------:R-:W-:Y:S01]  /*2a800*/  IADD3 R0, R7, 0x1000000, R0 ;  /* 0x0100000007007810 */ /* 0x000fe20007ffe000 */
[----:B------:R-:W-:Y:S01]  /*2a810*/  IMAD.MOV R5, RZ, RZ, -R5 ;  /* 0x000000ffff057224 */ /* 0x000fe200078e0a05 */
[----:B------:R-:W-:Y:S01]  /*2a820*/  ISETP.GE.AND P2, PT, R2, RZ, PT ;  /* 0x000000ff0200720c */ /* 0x000fe20003f46270 */
        /* <DEDUP_REMOVED lines=9> */
[----:B------:R-:W-:Y:S01]  /*2a8c0*/  @!P1 LOP3.LUT R3, RZ, R4, RZ, 0x33, !PT ;  /* 0x00000004ff039212 */ /* 0x000fe200078e33ff */
[----:B------:R-:W-:-:S04]  /*2a8d0*/  IMAD.MOV R4, RZ, RZ, -R4 ;  /* 0x000000ffff047224 */ /* 0x000fc800078e0a04 */
[----:B------:R-:W-:-:S07]  /*2a8e0*/  IMAD R18, R3, R4, R0 ;  /* 0x0000000403127224 */ /* 0x000fce00078e0200 */
.L_x_2166:
[----:B------:R-:W-:-:S05]  /*2a8f0*/  LOP3.LUT R0, RZ, R3, RZ, 0x33, !PT ;  /* 0x00000003ff007212 */ /* 0x000fca00078e33ff */
[----:B------:R-:W-:Y:S01]  /*2a900*/  IMAD.IADD R17, R17, 0x1, R0 ;  /* 0x0000000111117824 */ /* 0x000fe200078e0200 */
[----:B------:R-:W-:Y:S06]  /*2a910*/  BRA `(.L_x_2167) ;  /* 0x00000000001c7947 */ /* 0x000fec0003800000 */
.L_x_2159:
[----:B------:R-:W-:Y:S01]  /*2a920*/  UMOV UR4, URZ ;  /* 0x0000003f00047c82 */ /* 0x000fe20008000000 */
[----:B------:R-:W-:Y:S01]  /*2a930*/  UMOV UR5, URZ ;  /* 0x0000003f00057c82 */ /* 0x000fe20008000000 */
[----:B------:R-:W-:Y:S01]  /*2a940*/  ULDC UR6, c[0x0][0xc3c] ;  /* 0x00030f0000067ab9 */ /* 0x000fe20000000800 */
[----:B------:R-:W-:Y:S01]  /*2a950*/  MOV R16, R0 ;  /* 0x0000000000107202 */ /* 0x000fe20000000f00 */
[----:B------:R-:W-:Y:S02]  /*2a960*/  IMAD.U32 R17, RZ, RZ, UR4 ;  /* 0x00000004ff117e24 */ /* 0x000fe4000f8e00ff */
[----:B------:R-:W-:Y:S02]  /*2a970*/  IMAD.U32 R18, RZ, RZ, UR5 ;  /* 0x00000005ff127e24 */ /* 0x000fe4000f8e00ff */
[----:B------:R-:W-:-:S07]  /*2a980*/  IMAD.U32 R19, RZ, RZ, UR6 ;  /* 0x00000006ff137e24 */ /* 0x000fce000f8e00ff */
.L_x_2167:
[----:B------:R-:W0:Y:S01]  /*2a990*/  S2R R0, SR_TID.X ;  /* 0x0000000000007919 */ /* 0x000e220000002100 */
[----:B------:R-:W-:Y:S05]  /*2a9a0*/  WARPSYNC.ALL ;  /* 0x0000000000007948 */ /* 0x000fea0003800000 */
        /* <DEDUP_REMOVED lines=8> */
.L_x_2156:
[----:B------:R-:W-:Y:S02]  /*2aa30*/  ULDC UR4, c[0x0][0xc3c] ;  /* 0x00030f0000047ab9 */ /* 0x000fe40000000800 */
[----:B---3--:R-:W-:-:S13]  /*2aa40*/  ISETP.GE.AND P0, PT, R19, UR4, PT ;  /* 0x0000000413007c0c */ /* 0x008fda000bf06270 */
[----:B------:R-:W-:Y:S05]  /*2aa50*/  @!P0 BRA `(.L_x_2168) ;  /* 0xffffff90008c8947 */ /* 0x000fea000383ffff */
[----:B------:R-:W-:Y:S05]  /*2aa60*/  BSYNC B7 ;  /* 0x0000000000077941 */ /* 0x000fea0003800000 */
.L_x_2034:
[----:B--2---:R-:W2:Y:S01]  /*2aa70*/  LDL.LU R0, [R1+0x28] ;  /* 0x0000280001007983 */ /* 0x004ea20000300800 */
[----:B------:R-:W-:Y:S01]  /*2aa80*/  BSSY B0, `(.L_x_2169) ;  /* 0x000000b000007945 */ /* 0x000fe20003800000 */
[----:B------:R-:W3:Y:S01]  /*2aa90*/  S2R R5, SR_CgaCtaId ;  /* 0x0000000000057919 */ /* 0x000ee20000008800 */
[----:B--2---:R-:W-:-:S05]  /*2aaa0*/  VIADD R0, R0, 0x1 ;  /* 0x0000000100007836 */ /* 0x004fca0000000000 */
[----:B0-----:R-:W-:-:S04]  /*2aab0*/  LEA.HI R2, R0, R0, RZ, 0x1 ;  /* 0x0000000000027211 */ /* 0x001fc800078f08ff */
[----:B------:R-:W-:Y:S02]  /*2aac0*/  LOP3.LUT R3, R2, 0xfffffffe, RZ, 0xc0, !PT ;  /* 0xfffffffe02037812 */ /* 0x000fe400078ec0ff */
[----:B------:R-:W-:-:S03]  /*2aad0*/  MOV R2, 0x400 ;  /* 0x0000040000027802 */ /* 0x000fc60000000f00 */
[----:B------:R-:W-:Y:S01]  /*2aae0*/  IMAD.IADD R0, R0, 0x1, -R3 ;  /* 0x0000000100007824 */ /* 0x000fe200078e0a03 */
[----:B---3--:R-:W-:-:S04]  /*2aaf0*/  LEA R7, R5, R2, 0x18 ;  /* 0x0000000205077211 */ /* 0x008fc800078ec0ff */
[----:B------:R-:W-:-:S04]  /*2ab00*/  SHF.L.U32 R0, R0, 0x1f, RZ ;  /* 0x0000001f00007819 */ /* 0x000fc800000006ff */
[----:B------:R-:W0:Y:S02]  /*2ab10*/  SYNCS.PHASECHK.TRANS64.TRYWAIT P0, [R7+URZ+0x28420], R0 ;  /* 0x02842000070075a7 */ /* 0x000e24000800017f */
[----:B0-----:R-:W-:Y:S05]  /*2ab20*/  @!P0 BRA `(.L_x_2170) ;  /* 0x0000009400348947 */ /* 0x001fea0003800000 */
.L_x_2531:
[----:B------:R-:W-:Y:S05]  /*2ab30*/  BSYNC B0 ;  /* 0x0000000000007941 */ /* 0x000fea0003800000 */
.L_x_2169:
[----:B------:R-:W-:-:S03]  /*2ab40*/  UMOV UR4, 0xffffffff ;  /* 0xffffffff00047882 */ /* 0x000fc60000000000 */
[----:B------:R-:W-:Y:S05]  /*2ab50*/  BRA.DIV UR4, `(.L_x_2171) ;  /* 0x00000096043c7947 */ /* 0x000fea000b800000 */
[----:B0-----:R-:W0:Y:S02]  /*2ab60*/  S2R R0, SR_TID.X ;  /* 0x0000000000007919 */ /* 0x001e240000002100 */
[----:B0-----:R-:W-:-:S04]  /*2ab70*/  SHF.R.U32.HI R0, RZ, 0x5, R0 ;  /* 0x00000005ff007819 */ /* 0x001fc80000011600 */
[----:B------:R-:W-:-:S05]  /*2ab80*/  LOP3.LUT R0, R0, 0x3, RZ, 0xc0, !PT ;  /* 0x0000000300007812 */ /* 0x000fca00078ec0ff */
[----:B------:R0:W2:Y:S02]  /*2ab90*/  SHFL.IDX PT, R14, R0, RZ, 0x1f ;  /* 0x00001fff000e7589 */ /* 0x0000a400000e0000 */
.L_x_2534:
[----:B--2---:R-:W-:-:S13]  /*2aba0*/  ISETP.NE.AND P0, PT, R14, RZ, PT ;  /* 0x000000ff0e00720c */ /* 0x004fda0003f05270 */
[----:B------:R-:W-:Y:S05]  /*2abb0*/  @P0 BRA `(.L_x_1772) ;  /* 0x0000000000b00947 */ /* 0x000fea0003800000 */
[----:B------:R-:W-:-:S03]  /*2abc0*/  UMOV UR4, 0xffffffff ;  /* 0xffffffff00047882 */ /* 0x000fc60000000000 */
[----:B------:R-:W-:Y:S05]  /*2abd0*/  BRA.DIV UR4, `(.L_x_2172) ;  /* 0x0000009604507947 */ /* 0x000fea000b800000 */
[----:B------:R-:W-:-:S13]  /*2abe0*/  ELECT P6, URZ, PT ;  /* 0x00000000003f782f */ /* 0x000fda00038c0000 */
.L_x_2537:
        /* <DEDUP_REMOVED lines=8> */
.L_x_2173:
[----:B------:R-:W-:Y:S01]  /*2ac70*/  IMAD R5, R28, 0x8, R7 ;  /* 0x000000081c057824 */ /* 0x000fe200078e0207 */
[----:B------:R-:W-:Y:S01]  /*2ac80*/  SHF.L.U32 R0, R30, 0x1f, RZ ;  /* 0x0000001f1e007819 */ /* 0x000fe200000006ff */
[----:B------:R-:W-:-:S03]  /*2ac90*/  VIADD R28, R28, 0x1 ;  /* 0x000000011c1c7836 */ /* 0x000fc60000000000 */
[----:B------:R-:W0:Y:S02]  /*2aca0*/  SYNCS.PHASECHK.TRANS64.TRYWAIT P1, [R5+URZ+0x28440], R0 ;  /* 0x02844000050075a7 */ /* 0x000e24000802017f */
[----:B------:R-:W-:-:S04]  /*2acb0*/  ISETP.NE.AND P2, PT, R28, 0x2, PT ;  /* 0x000000021c00780c */ /* 0x000fc80003f45270 */
[----:B------:R-:W-:Y:S01]  /*2acc0*/  SEL R3, RZ, 0x1, P2 ;  /* 0x00000001ff037807 */ /* 0x000fe20001000000 */
[----:B0-----:R-:W-:Y:S08]  /*2acd0*/  @!P1 BRA `(.L_x_2174) ;  /* 0x0000009400309947 */ /* 0x001ff00003800000 */
.L_x_2538:
[----:B------:R-:W-:Y:S02]  /*2ace0*/  SEL R28, R28, RZ, P2 ;  /* 0x000000ff1c1c7207 */ /* 0x000fe40001000000 */
[----:B------:R-:W-:Y:S01]  /*2acf0*/  LOP3.LUT R2, R30, R3, RZ, 0x3c, !PT ;  /* 0x000000031e027212 */ /* 0x000fe200078e3cff */
[----:B------:R-:W-:Y:S06]  /*2ad00*/  @!P0 BRA `(.L_x_2175) ;  /* 0x0000000000048947 */ /* 0x000fec0003800000 */
[----:B------:R-:W-:Y:S01]  /*2ad10*/  BPT.TRAP 0x1 ;  /* 0x000000040000795c */ /* 0x000fe20000300000 */
.L_x_2175:
[----:B------:R-:W-:Y:S01]  /*2ad20*/  IMAD R3, R28, 0x8, R7 ;  /* 0x000000081c037824 */ /* 0x000fe200078e0207 */
[----:B------:R-:W-:-:S04]  /*2ad30*/  SHF.L.U32 R2, R2, 0x1f, RZ ;  /* 0x0000001f02027819 */ /* 0x000fc800000006ff */
[----:B------:R-:W2:Y:S02]  /*2ad40*/  SYNCS.PHASECHK.TRANS64.TRYWAIT P1, [R3+URZ+0x28440], R2 ;  /* 0x02844002030075a7 */ /* 0x000ea4000802017f */
[----:B--2---:R-:W-:Y:S05]  /*2ad50*/  @!P1 BRA `(.L_x_2176) ;  /* 0x0000009400249947 */ /* 0x004fea0003800000 */
.L_x_2539:
[----:B------:R-:W-:Y:S05]  /*2ad60*/  @!P0 BRA `(.L_x_2177) ;  /* 0x0000000000048947 */ /* 0x000fea0003800000 */
[----:B------:R-:W-:Y:S01]  /*2ad70*/  BPT.TRAP 0x1 ;  /* 0x000000040000795c */ /* 0x000fe20000300000 */
.L_x_2177:
[----:B------:R-:W3:Y:S02]  /*2ad80*/  SYNCS.PHASECHK.TRANS64.TRYWAIT P1, [R5+URZ+0x28460], R0 ;  /* 0x02846000050075a7 */ /* 0x000ee4000802017f */
[----:B---3--:R-:W-:Y:S05]  /*2ad90*/  @!P1 BRA `(.L_x_2178) ;  /* 0x0000009400289947 */ /* 0x008fea0003800000 */
.L_x_2540:
[----:B------:R-:W-:Y:S05]  /*2ada0*/  @!P0 BRA `(.L_x_2179) ;  /* 0x0000000000048947 */ /* 0x000fea0003800000 */
[----:B------:R-:W-:Y:S01]  /*2adb0*/  BPT.TRAP 0x1 ;  /* 0x000000040000795c */ /* 0x000fe20000300000 */
.L_x_2179:
[----:B------:R-:W5:Y:S02]  /*2adc0*/  SYNCS.PHASECHK.TRANS64.TRYWAIT P1, [R3+URZ+0x28460], R2 ;  /* 0x02846002030075a7 */ /* 0x000f64000802017f */
[----:B-----5:R-:W-:Y:S05]  /*2add0*/  @!P1 BRA `(.L_x_2180) ;  /* 0x00000094002c9947 */ /* 0x020fea0003800000 */
.L_x_2541:
[----:B------:R-:W-:Y:S05]  /*2ade0*/  @!P0 BRA `(.L_x_2181) ;  /* 0x0000000000048947 */ /* 0x000fea0003800000 */
[----:B------:R-:W-:Y:S01]  /*2adf0*/  BPT.TRAP 0x1 ;  /* 0x000000040000795c */ /* 0x000fe20000300000 */
.L_x_2181:
[----:B------:R-:W5:Y:S02]  /*2ae00*/  SYNCS.PHASECHK.TRANS64.TRYWAIT P1, [R5+URZ+0x28480], R0 ;  /* 0x02848000050075a7 */ /* 0x000f64000802017f */
[----:B-----5:R-:W-:Y:S05]  /*2ae10*/  @!P1 BRA `(.L_x_2182) ;  /* 0x0000009400309947 */ /* 0x020fea0003800000 */
.L_x_2542:
[----:B------:R-:W-:Y:S05]  /*2ae20*/  @!P0 BRA `(.L_x_2183) ;  /* 0x0000000000048947 */ /* 0x000fea0003800000 */
[----:B------:R-:W-:Y:S01]  /*2ae30*/  BPT.TRAP 0x1 ;  /* 0x000000040000795c */ /* 0x000fe20000300000 */
.L_x_2183:
[----:B------:R0:W0:Y:S02]  /*2ae40*/  SYNCS.PHASECHK.TRANS64.TRYWAIT P0, [R3+URZ+0x28480], R2 ;  /* 0x02848002030075a7 */ /* 0x000024000800017f */
[----:B0-----:R-:W-:Y:S05]  /*2ae50*/  @!P0 NANOSLEEP.SYNCS 0x989680 ;  /* 0x009896800000895d */ /* 0x001fea0003900000 */
[----:B------:R-:W0:Y:S02]  /*2ae60*/  @!P0 SYNCS.PHASECHK.TRANS64 P0, [R3+URZ+0x28480], R2 ;  /* 0x02848002030085a7 */ /* 0x000e24000800007f */
[----:B0-----:R-:W-:Y:S05]  /*2ae70*/  @!P0 BRA `(.L_x_2183) ;  /* 0xfffffffc00f08947 */ /* 0x001fea000383ffff */
.L_x_1772:
[----:B------:R-:W-:Y:S05]  /*2ae80*/  BSYNC B8 ;  /* 0x0000000000087941 */ /* 0x000fea0003800000 */
.L_x_1769:
[----:B------:R-:W-:Y:S05]  /*2ae90*/  EXIT ;  /* 0x000000000000794d */ /* 0x000fea0003800000 */
.L_x_1800:
[----:B-1----:R1:W2:Y:S02]  /*2aea0*/  SYNCS.PHASECHK.TRANS64.TRYWAIT P6, [R76+URZ+0x28490], R77 ;  /* 0x0284904d4c0075a7 */ /* 0x0022a400080c017f */
[----:B--2---:R-:W-:Y:S05]  /*2aeb0*/  @!P6 NANOSLEEP.SYNCS 0x989680 ;  /* 0x009896800000e95d */ /* 0x004fea0003900000 */
[----:B------:R-:W2:Y:S02]  /*2aec0*/  @!P6 SYNCS.PHASECHK.TRANS64 P6, [R76+URZ+0x28490], R77 ;  /* 0x0284904d4c00e5a7 */ /* 0x000ea400080c007f */
[----:B--2---:R-:W-:Y:S05]  /*2aed0*/  @!P6 BRA `(.L_x_1800) ;  /* 0xfffffffc00f0e947 */ /* 0x004fea000383ffff */
[----:B------:R-:W-:Y:S05]  /*2aee0*/  BRA `(.L_x_2184) ;  /* 0xfffffd84001c7947 */ /* 0x000fea000383ffff */
.L_x_1801:
        /* <DEDUP_REMOVED lines=8> */
.L_x_2186:
[----:B------:R-:W-:Y:S05]  /*2af70*/  BSYNC B1 ;  /* 0x0000000000017941 */ /* 0x000fea0003800000 */
.L_x_2185:
        /* <DEDUP_REMOVED lines=8> */
.L_x_2187:
[----:B------:R-:W-:Y:S05]  /*2b000*/  BRA `(.L_x_2188) ;  /* 0xfffffd8000e87947 */ /* 0x000fea000383ffff */
.L_x_1810:
[----:B------:R-:W-:Y:S01]  /*2b010*/  BSSY B1, `(.L_x_2189) ;  /* 0x0000008000017945 */ /* 0x000fe20003800000 */
[----:B------:R-:W-:Y:S02]  /*2b020*/  IMAD.MOV.U32 R13, RZ, RZ, R80 ;  /* 0x000000ffff0d7224 */ /* 0x000fe400078e0050 */
[----:B------:R-:W-:Y:S02]  /*2b030*/  IMAD.MOV.U32 R12, RZ, RZ, 0x1 ;  /* 0x00000001ff0c7424 */ /* 0x000fe400078e00ff */
[----:B0-----:R-:W-:Y:S02]  /*2b040*/  IMAD.MOV.U32 R11, RZ, RZ, 0x181f ;  /* 0x0000181fff0b7424 */ /* 0x001fe400078e00ff */
[----:B------:R-:W-:-:S07]  /*2b050*/  IMAD.MOV.U32 R15, RZ, RZ, -0x1 ;  /* 0xffffffffff0f7424 */ /* 0x000fce00078e00ff */
[----:B-1234-:R-:W-:Y:S05]  /*2b060*/  WARPSYNC.COLLECTIVE R15, `(.L_x_2190) ;  /* 0x000000000f087348 */ /* 0x01efea0003c00000 */
[----:B----4-:R0:W4:Y:S02]  /*2b070*/  SHFL.IDX P6, R14, R13, R12, R11 ;  /* 0x0000000c0d0e7389 */ /* 0x01012400000c000b */
[----:B01234-:R-:W-:Y:S01]  /*2b080*/  ENDCOLLECTIVE ;  /* 0x000000000000791b */ /* 0x01ffe20003800000 */
.L_x_2190:
[----:B------:R-:W-:Y:S05]  /*2b090*/  BSYNC B1 ;  /* 0x0000000000017941 */ /* 0x000fea0003800000 */
.L_x_2189:
[----:B------:R-:W-:Y:S02]  /*2b0a0*/  IMAD.MOV.U32 R13, RZ, RZ, R79 ;  /* 0x000000ffff0d7224 */ /* 0x000fe400078e004f */
[----:B------:R-:W-:Y:S02]  /*2b0b0*/  IMAD.MOV.U32 R12, RZ, RZ, 0x1 ;  /* 0x00000001ff0c7424 */ /* 0x000fe400078e00ff */
[----:B------:R-:W-:Y:S02]  /*2b0c0*/  IMAD.MOV.U32 R11, RZ, RZ, 0x181f ;  /* 0x0000181fff0b7424 */ /* 0x000fe400078e00ff */
[----:B------:R-:W-:Y:S02]  /*2b0d0*/  IMAD.MOV.U32 R15, RZ, RZ, -0x1 ;  /* 0xffffffffff0f7424 */ /* 0x000fe400078e00ff */
[----:B------:R-:W-:-:S07]  /*2b0e0*/  IMAD.MOV.U32 R80, RZ, RZ, R14 ;  /* 0x000000ffff507224 */ /* 0x000fce00078e000e */
[----:B------:R-:W-:Y:S05]  /*2b0f0*/  WARPSYNC.COLLECTIVE R15, `(.L_x_2191) ;  /* 0x000000000f087348 */ /* 0x000fea0003c00000 */
[----:B------:R0:W1:Y:S02]  /*2b100*/  SHFL.IDX P6, R14, R13, R12, R11 ;  /* 0x0000000c0d0e7389 */ /* 0x00006400000c000b */
[----:B01----:R-:W-:Y:S01]  /*2b110*/  ENDCOLLECTIVE ;  /* 0x000000000000791b */ /* 0x003fe20003800000 */
.L_x_2191:
[----:B------:R-:W-:Y:S05]  /*2b120*/  BRA `(.L_x_2192) ;  /* 0xfffffd9000447947 */ /* 0x000fea000383ffff */
.L_x_1820:
[----:B-1----:R1:W2:Y:S02]  /*2b130*/  SYNCS.PHASECHK.TRANS64.TRYWAIT P4, [R76+URZ+0x28490], R77 ;  /* 0x0284904d4c0075a7 */ /* 0x0022a4000808017f */
[----:B--2---:R-:W-:Y:S05]  /*2b140*/  @!P4 NANOSLEEP.SYNCS 0x989680 ;  /* 0x009896800000c95d */ /* 0x004fea0003900000 */
[----:B------:R-:W2:Y:S02]  /*2b150*/  @!P4 SYNCS.PHASECHK.TRANS64 P4, [R76+URZ+0x28490], R77 ;  /* 0x0284904d4c00c5a7 */ /* 0x000ea4000808007f */
[----:B--2---:R-:W-:Y:S05]  /*2b160*/  @!P4 BRA `(.L_x_1820) ;  /* 0xfffffffc00f0c947 */ /* 0x004fea000383ffff */
[----:B------:R-:W-:Y:S05]  /*2b170*/  BRA `(.L_x_2193) ;  /* 0xfffffda000947947 */ /* 0x000fea000383ffff */
.L_x_1821:
[----:B------:R-:W-:Y:S01]  /*2b180*/  BSSY B1, `(.L_x_2194) ;  /* 0x0000008000017945 */ /* 0x000fe20003800000 */
[----:B------:R-:W-:Y:S02]  /*2b190*/  IMAD.MOV.U32 R13, RZ, RZ, R80 ;  /* 0x000000ffff0d7224 */ /* 0x000fe400078e0050 */
[----:B------:R-:W-:Y:S02]  /*2b1a0*/  IMAD.MOV.U32 R12, RZ, RZ, RZ ;  /* 0x000000ffff0c7224 */ /* 0x000fe400078e00ff */
[----:B------:R-:W-:Y:S02]  /*2b1b0*/  IMAD.MOV.U32 R11, RZ, RZ, 0x181f ;  /* 0x0000181fff0b7424 */ /* 0x000fe400078e00ff */
[----:B------:R-:W-:-:S07]  /*2b1c0*/  IMAD.MOV.U32 R15, RZ, RZ, -0x1 ;  /* 0xffffffffff0f7424 */ /* 0x000fce00078e00ff */
[----:B-1----:R-:W-:Y:S05]  /*2b1d0*/  WARPSYNC.COLLECTIVE R15, `(.L_x_2195) ;  /* 0x000000000f087348 */ /* 0x002fea0003c00000 */
[----:B------:R0:W2:Y:S02]  /*2b1e0*/  SHFL.IDX P6, R14, R13, R12, R11 ;  /* 0x0000000c0d0e7389 */ /* 0x0000a400000c000b */
[----:B012---:R-:W-:Y:S01]  /*2b1f0*/  ENDCOLLECTIVE ;  /* 0x000000000000791b */ /* 0x007fe20003800000 */
.L_x_2195:
[----:B------:R-:W-:Y:S05]  /*2b200*/  BSYNC B1 ;  /* 0x0000000000017941 */ /* 0x000fea0003800000 */
.L_x_2194:
        /* <DEDUP_REMOVED lines=8> */
.L_x_2196:
[----:B------:R-:W-:Y:S01]  /*2b290*/  IMAD.MOV.U32 R83, RZ, RZ, R14 ;  /* 0x000000ffff537224 */ /* 0x000fe200078e000e */
[----:B------:R-:W-:Y:S06]  /*2b2a0*/  BRA `(.L_x_2197) ;  /* 0xfffffda000607947 */ /* 0x000fec000383ffff */
.L_x_1826:
[----:B------:R-:W-:Y:S01]  /*2b2b0*/  BSSY B1, `(.L_x_2198) ;  /* 0x0000008000017945 */ /* 0x000fe20003800000 */
[----:B----4-:R-:W-:Y:S02]  /*2b2c0*/  IMAD.MOV.U32 R13, RZ, RZ, R80 ;  /* 0x000000ffff0d7224 */ /* 0x010fe400078e0050 */
[----:B------:R-:W-:Y:S02]  /*2b2d0*/  IMAD.MOV.U32 R12, RZ, RZ, 0x1 ;  /* 0x00000001ff0c7424 */ /* 0x000fe400078e00ff */
[----:B------:R-:W-:Y:S02]  /*2b2e0*/  IMAD.MOV.U32 R11, RZ, RZ, 0x181f ;  /* 0x0000181fff0b7424 */ /* 0x000fe400078e00ff */
[----:B------:R-:W-:-:S07]  /*2b2f0*/  IMAD.MOV.U32 R15, RZ, RZ, -0x1 ;  /* 0xffffffffff0f7424 */ /* 0x000fce00078e00ff */
[----:B0123--:R-:W-:Y:S05]  /*2b300*/  WARPSYNC.COLLECTIVE R15, `(.L_x_2199) ;  /* 0x000000000f087348 */ /* 0x00ffea0003c00000 */
[----:B------:R4:W0:Y:S02]  /*2b310*/  SHFL.IDX P6, R14, R13, R12, R11 ;  /* 0x0000000c0d0e7389 */ /* 0x00082400000c000b */
[----:B01234-:R-:W-:Y:S01]  /*2b320*/  ENDCOLLECTIVE ;  /* 0x000000000000791b */ /* 0x01ffe20003800000 */
.L_x_2199:
[----:B------:R-:W-:Y:S05]  /*2b330*/  BSYNC B1 ;  /* 0x0000000000017941 */ /* 0x000fea0003800000 */
.L_x_2198:
        /* <DEDUP_REMOVED lines=8> */
.L_x_2200:
[----:B------:R-:W-:Y:S05]  /*2b3c0*/  BRA `(.L_x_2201) ;  /* 0xfffffdac00e47947 */ /* 0x000fea000383ffff */
.L_x_1831:
[----:B0-----:R0:W1:Y:S02]  /*2b3d0*/  SYNCS.PHASECHK.TRANS64.TRYWAIT P3, [R76+URZ+0x28490], R77 ;  /* 0x0284904d4c0075a7 */ /* 0x001064000806017f */
[----:B-1----:R-:W-:Y:S05]  /*2b3e0*/  @!P3 NANOSLEEP.SYNCS 0x989680 ;  /* 0x009896800000b95d */ /* 0x002fea0003900000 */
[----:B------:R-:W1:Y:S02]  /*2b3f0*/  @!P3 SYNCS.PHASECHK.TRANS64 P3, [R76+URZ+0x28490], R77 ;  /* 0x0284904d4c00b5a7 */ /* 0x000e64000806007f */
[----:B-1----:R-:W-:Y:S05]  /*2b400*/  @!P3 BRA `(.L_x_1831) ;  /* 0xfffffffc00f0b947 */ /* 0x002fea000383ffff */
[----:B------:R-:W-:Y:S05]  /*2b410*/  BRA `(.L_x_2202) ;  /* 0xfffffdbc00cc7947 */ /* 0x000fea000383ffff */
.L_x_1832:
[----:B------:R-:W-:Y:S01]  /*2b420*/  BSSY B1, `(.L_x_2203) ;  /* 0x0000008000017945 */ /* 0x000fe20003800000 */
[----:B------:R-:W-:Y:S01]  /*2b430*/  IMAD.MOV.U32 R13, RZ, RZ, R25 ;  /* 0x000000ffff0d7224 */ /* 0x000fe200078e0019 */
[----:B------:R-:W-:Y:S01]  /*2b440*/  MOV R12, RZ ;  /* 0x000000ff000c7202 */ /* 0x000fe20000000f00 */
[----:B------:R-:W-:Y:S02]  /*2b450*/  IMAD.MOV.U32 R11, RZ, RZ, 0x181f ;  /* 0x0000181fff0b7424 */ /* 0x000fe400078e00ff */
[----:B------:R-:W-:-:S07]  /*2b460*/  IMAD.MOV.U32 R15, RZ, RZ, -0x1 ;  /* 0xffffffffff0f7424 */ /* 0x000fce00078e00ff */
[----:B0-----:R-:W-:Y:S05]  /*2b470*/  WARPSYNC.COLLECTIVE R15, `(.L_x_2204) ;  /* 0x000000000f087348 */ /* 0x001fea0003c00000 */
[----:B------:R1:W2:Y:S02]  /*2b480*/  SHFL.IDX P6, R14, R13, R12, R11 ;  /* 0x0000000c0d0e7389 */ /* 0x0002a400000c000b */
[----:B012---:R-:W-:Y:S01]  /*2b490*/  ENDCOLLECTIVE ;  /* 0x000000000000791b */ /* 0x007fe20003800000 */
.L_x_2204:
[----:B------:R-:W-:Y:S05]  /*2b4a0*/  BSYNC B1 ;  /* 0x0000000000017941 */ /* 0x000fea0003800000 */
.L_x_2203:
        /* <DEDUP_REMOVED lines=8> */
.L_x_2205:
[----:B------:R-:W-:Y:S05]  /*2b530*/  BRA `(.L_x_2206) ;  /* 0xfffffdbc00ec7947 */ /* 0x000fea000383ffff */
.L_x_1835:
[----:B------:R-:W-:Y:S01]  /*2b540*/  BSSY B1, `(.L_x_2207) ;  /* 0x0000008000017945 */ /* 0x000fe20003800000 */
[----:B------:R-:W-:Y:S02]  /*2b550*/  IMAD.MOV.U32 R13, RZ, RZ, R25 ;  /* 0x000000ffff0d7224 */ /* 0x000fe400078e0019 */
[----:B------:R-:W-:Y:S02]  /*2b560*/  IMAD.MOV.U32 R12, RZ, RZ, 0x1 ;  /* 0x00000001ff0c7424 */ /* 0x000fe400078e00ff */
[----:B------:R-:W-:Y:S02]  /*2b570*/  IMAD.MOV.U32 R11, RZ, RZ, 0x181f ;  /* 0x0000181fff0b7424 */ /* 0x000fe400078e00ff */
[----:B------:R-:W-:-:S07]  /*2b580*/  IMAD.MOV.U32 R15, RZ, RZ, -0x1 ;  /* 0xffffffffff0f7424 */ /* 0x000fce00078e00ff */
[----:B01234-:R-:W-:Y:S05]  /*2b590*/  WARPSYNC.COLLECTIVE R15, `(.L_x_2208) ;  /* 0x000000000f087348 */ /* 0x01ffea0003c00000 */
[----:B---3--:R3:W0:Y:S02]  /*2b5a0*/  SHFL.IDX P6, R14, R13, R12, R11 ;  /* 0x0000000c0d0e7389 */ /* 0x00862400000c000b */
[----:B01234-:R-:W-:Y:S01]  /*2b5b0*/  ENDCOLLECTIVE ;  /* 0x000000000000791b */ /* 0x01ffe20003800000 */
.L_x_2208:
[----:B------:R-:W-:Y:S05]  /*2b5c0*/  BSYNC B1 ;  /* 0x0000000000017941 */ /* 0x000fea0003800000 */
.L_x_2207:
        /* <DEDUP_REMOVED lines=8> */
.L_x_2209:
[----:B------:R-:W-:Y:S05]  /*2b650*/  BRA `(.L_x_2210) ;  /* 0xfffffdbc00ec7947 */ /* 0x000fea000383ffff */
.L_x_1839:
[----:B0-----:R0:W4:Y:S02]  /*2b660*/  SYNCS.PHASECHK.TRANS64.TRYWAIT P4, [R76+URZ+0x284b0], R77 ;  /* 0x0284b04d4c0075a7 */ /* 0x001124000808017f */
[----:B----4-:R-:W-:Y:S05]  /*2b670*/  @!P4 NANOSLEEP.SYNCS 0x989680 ;  /* 0x009896800000c95d */ /* 0x010fea0003900000 */
[----:B------:R-:W4:Y:S02]  /*2b680*/  @!P4 SYNCS.PHASECHK.TRANS64 P4, [R76+URZ+0x284b0], R77 ;  /* 0x0284b04d4c00c5a7 */ /* 0x000f24000808007f */
[----:B----4-:R-:W-:Y:S05]  /*2b690*/  @!P4 BRA `(.L_x_1839) ;  /* 0xfffffffc00f0c947 */ /* 0x010fea000383ffff */
[----:B------:R-:W-:Y:S05]  /*2b6a0*/  BRA `(.L_x_2211) ;  /* 0xfffffdc000607947 */ /* 0x000fea000383ffff */
.L_x_1857:
[----:B------:R-:W-:Y:S01]  /*2b6b0*/  BSSY B0, `(.L_x_2212) ;  /* 0x0000007000007945 */ /* 0x000fe20003800000 */
[----:B------:R-:W-:Y:S02]  /*2b6c0*/  IMAD.MOV.U32 R12, RZ, RZ, RZ ;  /* 0x000000ffff0c7224 */ /* 0x000fe400078e00ff */
[----:B------:R-:W-:Y:S02]  /*2b6d0*/  IMAD.MOV.U32 R11, RZ, RZ, 0x1f ;  /* 0x0000001fff0b7424 */ /* 0x000fe400078e00ff */
[----:B------:R-:W-:-:S07]  /*2b6e0*/  IMAD.MOV.U32 R15, RZ, RZ, -0x1 ;  /* 0xffffffffff0f7424 */ /* 0x000fce00078e00ff */
[----:B-----5:R-:W-:Y:S05]  /*2b6f0*/  WARPSYNC.COLLECTIVE R15, `(.L_x_2213) ;  /* 0x000000000f087348 */ /* 0x020fea0003c00000 */
[----:B------:R0:W1:Y:S02]  /*2b700*/  SHFL.IDX P6, R14, R13, R12, R11 ;  /* 0x0000000c0d0e7389 */ /* 0x00006400000c000b */
[----:B01---5:R-:W-:Y:S01]  /*2b710*/  ENDCOLLECTIVE ;  /* 0x000000000000791b */ /* 0x023fe20003800000 */
.L_x_2213:
[----:B------:R-:W-:Y:S05]  /*2b720*/  BSYNC B0 ;  /* 0x0000000000007941 */ /* 0x000fea0003800000 */
.L_x_2212:
[----:B------:R-:W-:Y:S05]  /*2b730*/  BRA `(.L_x_2214) ;  /* 0xfffffdd000d87947 */ /* 0x000fea000383ffff */
.L_x_1867:
        /* <DEDUP_REMOVED lines=8> */
.L_x_2216:
[----:B------:R-:W-:Y:S05]  /*2b7c0*/  BSYNC B1 ;  /* 0x0000000000017941 */ /* 0x000fea0003800000 */
.L_x_2215:
        /* <DEDUP_REMOVED lines=8> */
.L_x_2217:
[----:B------:R-:W-:Y:S02]  /*2b850*/  IMAD.MOV.U32 R13, RZ, RZ, R37 ;  /* 0x000000ffff0d7224 */ /* 0x000fe400078e0025 */
[----:B------:R-:W-:-:S07]  /*2b860*/  IMAD.MOV.U32 R5, RZ, RZ, R14 ;  /* 0x000000ffff057224 */ /* 0x000fce00078e000e */
[----:B------:R-:W-:Y:S05]  /*2b870*/  WARPSYNC.COLLECTIVE R15, `(.L_x_2218) ;  /* 0x000000000f087348 */ /* 0x000fea0003c00000 */
[----:B------:R0:W1:Y:S02]  /*2b880*/  SHFL.IDX P6, R14, R13, R12, R11 ;  /* 0x0000000c0d0e7389 */ /* 0x00006400000c000b */
[----:B01----:R-:W-:Y:S01]  /*2b890*/  ENDCOLLECTIVE ;  /* 0x000000000000791b */ /* 0x003fe20003800000 */
.L_x_2218:
[----:B------:R-:W-:Y:S01]  /*2b8a0*/  MOV R13, R49 ;  /* 0x00000031000d7202 */ /* 0x000fe20000000f00 */
[----:B------:R-:W-:-:S07]  /*2b8b0*/  IMAD.MOV.U32 R9, RZ, RZ, R14 ;  /* 0x000000ffff097224 */ /* 0x000fce00078e000e */
[----:B------:R-:W-:Y:S05]  /*2b8c0*/  WARPSYNC.COLLECTIVE R15, `(.L_x_2219) ;  /* 0x000000000f087348 */ /* 0x000fea0003c00000 */
[----:B------:R0:W1:Y:S02]  /*2b8d0*/  SHFL.IDX P6, R14, R13, R12, R11 ;  /* 0x0000000c0d0e7389 */ /* 0x00006400000c000b */
[----:B01----:R-:W-:Y:S01]  /*2b8e0*/  ENDCOLLECTIVE ;  /* 0x000000000000791b */ /* 0x003fe20003800000 */
.L_x_2219:
[----:B------:R-:W-:Y:S05]  /*2b8f0*/  BRA `(.L_x_2220) ;  /* 0xfffffdd800347947 */ /* 0x000fea000383ffff */
.L_x_1870:
[----:B------:R-:W-:Y:S01]  /*2b900*/  BSSY B1, `(.L_x_2221) ;  /* 0x0000008000017945 */ /* 0x000fe20003800000 */
[----:B0-----:R-:W-:Y:S02]  /*2b910*/  IMAD.MOV.U32 R13, RZ, RZ, R48 ;  /* 0x000000ffff0d7224 */ /* 0x001fe400078e0030 */
[----:B------:R-:W-:Y:S02]  /*2b920*/  IMAD.MOV.U32 R12, RZ, RZ, 0x1 ;  /* 0x00000001ff0c7424 */ /* 0x000fe400078e00ff */
[----:B------:R-:W-:Y:S02]  /*2b930*/  IMAD.MOV.U32 R11, RZ, RZ, 0x181f ;  /* 0x0000181fff0b7424 */ /* 0x000fe400078e00ff */
[----:B------:R-:W-:-:S07]  /*2b940*/  IMAD.MOV.U32 R15, RZ, RZ, -0x1 ;  /* 0xffffffffff0f7424 */ /* 0x000fce00078e00ff */
[----:B-12345:R-:W-:Y:S05]  /*2b950*/  WARPSYNC.COLLECTIVE R15, `(.L_x_2222) ;  /* 0x000000000f087348 */ /* 0x03efea0003c00000 */
[----:B------:R0:W0:Y:S02]  /*2b960*/  SHFL.IDX P6, R14, R13, R12, R11 ;  /* 0x0000000c0d0e7389 */ /* 0x00002400000c000b */
[----:B012345:R-:W-:Y:S01]  /*2b970*/  ENDCOLLECTIVE ;  /* 0x000000000000791b */ /* 0x03ffe20003800000 */
.L_x_2222:
[----:B------:R-:W-:Y:S05]  /*2b980*/  BSYNC B1 ;  /* 0x0000000000017941 */ /* 0x000fea0003800000 */
.L_x_2221:
        /* <DEDUP_REMOVED lines=8> */
.L_x_2223:
[----:B------:R-:W-:Y:S02]  /*2ba10*/  IMAD.MOV.U32 R13, RZ, RZ, R37 ;  /* 0x000000ffff0d7224 */ /* 0x000fe400078e0025 */
[----:B------:R-:W-:-:S07]  /*2ba20*/  IMAD.MOV.U32 R5, RZ, RZ, R14 ;  /* 0x000000ffff057224 */ /* 0x000fce00078e000e */
[----:B------:R-:W-:Y:S05]  /*2ba30*/  WARPSYNC.COLLECTIVE R15, `(.L_x_2224) ;  /* 0x000000000f087348 */ /* 0x000fea0003c00000 */
[----:B------:R0:W1:Y:S02]  /*2ba40*/  SHFL.IDX P6, R14, R13, R12, R11 ;  /* 0x0000000c0d0e7389 */ /* 0x00006400000c000b */
[----:B01----:R-:W-:Y:S01]  /*2ba50*/  ENDCOLLECTIVE ;  /* 0x000000000000791b */ /* 0x003fe20003800000 */
.L_x_2224:
[----:B------:R-:W-:Y:S02]  /*2ba60*/  IMAD.MOV.U32 R13, RZ, RZ, R49 ;  /* 0x000000ffff0d7224 */ /* 0x000fe400078e0031 */
[----:B------:R-:W-:-:S07]  /*2ba70*/  IMAD.MOV.U32 R9, RZ, RZ, R14 ;  /* 0x000000ffff097224 */ /* 0x000fce00078e000e */
[----:B------:R-:W-:Y:S05]  /*2ba80*/  WARPSYNC.COLLECTIVE R15, `(.L_x_2225) ;  /* 0x000000000f087348 */ /* 0x000fea0003c00000 */
[----:B------:R0:W1:Y:S02]  /*2ba90*/  SHFL.IDX P6, R14, R13, R12, R11 ;  /* 0x0000000c0d0e7389 */ /* 0x00006400000c000b */
[----:B01----:R-:W-:Y:S01]  /*2baa0*/  ENDCOLLECTIVE ;  /* 0x000000000000791b */ /* 0x003fe20003800000 */
.L_x_2225:
[----:B------:R-:W-:Y:S05]  /*2bab0*/  BRA `(.L_x_2226) ;  /* 0xfffffdd800507947 */ /* 0x000fea000383ffff */
.L_x_1873:
[----:B------:R-:W-:Y:S01]  /*2bac0*/  BSSY B1, `(.L_x_2227) ;  /* 0x0000008000017945 */ /* 0x000fe20003800000 */
[----:B------:R-:W-:Y:S01]  /*2bad0*/  IMAD.MOV.U32 R13, RZ, RZ, R48 ;  /* 0x000000ffff0d7224 */ /* 0x000fe200078e0030 */
[----:B------:R-:W-:Y:S01]  /*2bae0*/  MOV R11, 0x181f ;  /* 0x0000181f000b7802 */ /* 0x000fe20000000f00 */
[----:B------:R-:W-:Y:S02]  /*2baf0*/  IMAD.MOV.U32 R12, RZ, RZ, 0x2 ;  /* 0x00000002ff0c7424 */ /* 0x000fe400078e00ff */
[----:B------:R-:W-:-:S07]  /*2bb00*/  IMAD.MOV.U32 R15, RZ, RZ, -0x1 ;  /* 0xffffffffff0f7424 */ /* 0x000fce00078e00ff */
[----:B012345:R-:W-:Y:S05]  /*2bb10*/  WARPSYNC.COLLECTIVE R15, `(.L_x_2228) ;  /* 0x000000000f087348 */ /* 0x03ffea0003c00000 */
[----:B0-----:R0:W0:Y:S02]  /*2bb20*/  SHFL.IDX P6, R14, R13, R12, R11 ;  /* 0x0000000c0d0e7389 */ /* 0x00102400000c000b */
[----:B012345:R-:W-:Y:S01]  /*2bb30*/  ENDCOLLECTIVE ;  /* 0x000000000000791b */ /* 0x03ffe20003800000 */
.L_x_2228:
[----:B------:R-:W-:Y:S05]  /*2bb40*/  BSYNC B1 ;  /* 0x0000000000017941 */ /* 0x000fea0003800000 */
.L_x_2227:
        /* <DEDUP_REMOVED lines=8> */
.L_x_2229:
[----:B------:R-:W-:Y:S02]  /*2bbd0*/  IMAD.MOV.U32 R13, RZ, RZ, R37 ;  /* 0x000000ffff0d7224 */ /* 0x000fe400078e0025 */
[----:B------:R-:W-:-:S07]  /*2bbe0*/  IMAD.MOV.U32 R5, RZ, RZ, R14 ;  /* 0x000000ffff057224 */ /* 0x000fce00078e000e */
[----:B------:R-:W-:Y:S05]  /*2bbf0*/  WARPSYNC.COLLECTIVE R15, `(.L_x_2230) ;  /* 0x000000000f087348 */ /* 0x000fea0003c00000 */
[----:B------:R0:W1:Y:S02]  /*2bc00*/  SHFL.IDX P6, R14, R13, R12, R11 ;  /* 0x0000000c0d0e7389 */ /* 0x00006400000c000b */
[----:B01----:R-:W-:Y:S01]  /*2bc10*/  ENDCOLLECTIVE ;  /* 0x000000000000791b */ /* 0x003fe20003800000 */
.L_x_2230:
[----:B------:R-:W-:Y:S02]  /*2bc20*/  IMAD.MOV.U32 R13, RZ, RZ, R49 ;  /* 0x000000ffff0d7224 */ /* 0x000fe400078e0031 */
[----:B------:R-:W-:-:S07]  /*2bc30*/  IMAD.MOV.U32 R9, RZ, RZ, R14 ;  /* 0x000000ffff097224 */ /* 0x000fce00078e000e */
[----:B------:R-:W-:Y:S05]  /*2bc40*/  WARPSYNC.COLLECTIVE R15, `(.L_x_2231) ;  /* 0x000000000f087348 */ /* 0x000fea0003c00000 */
[----:B------:R0:W1:Y:S02]  /*2bc50*/  SHFL.IDX P6, R14, R13, R12, R11 ;  /* 0x0000000c0d0e7389 */ /* 0x00006400000c000b */
[----:B01----:R-:W-:Y:S01]  /*2bc60*/  ENDCOLLECTIVE ;  /* 0x000000000000791b */ /* 0x003fe20003800000 */
.L_x_2231:
[----:B------:R-:W-:Y:S05]  /*2bc70*/  BRA `(.L_x_2232) ;  /* 0xfffffdd800647947 */ /* 0x000fea000383ffff */
.L_x_1876:
[----:B------:R-:W-:Y:S01]  /*2bc80*/  BSSY B1, `(.L_x_2233) ;  /* 0x0000008000017945 */ /* 0x000fe20003800000 */
[----:B------:R-:W-:Y:S02]  /*2bc90*/  IMAD.MOV.U32 R13, RZ, RZ, R48 ;  /* 0x000000ffff0d7224 */ /* 0x000fe400078e0030 */
[----:B------:R-:W-:Y:S02]  /*2bca0*/  IMAD.MOV.U32 R12, RZ, RZ, 0x3 ;  /* 0x00000003ff0c7424 */ /* 0x000fe400078e00ff */
[----:B------:R-:W-:Y:S02]  /*2bcb0*/  IMAD.MOV.U32 R11, RZ, RZ, 0x181f ;  /* 0x0000181fff0b7424 */ /* 0x000fe400078e00ff */
[----:B------:R-:W-:-:S07]  /*2bcc0*/  IMAD.MOV.U32 R15, RZ, RZ, -0x1 ;  /* 0xffffffffff0f7424 */ /* 0x000fce00078e00ff */
[----:B0-23-5:R-:W-:Y:S05]  /*2bcd0*/  WARPSYNC.COLLECTIVE R15, `(.L_x_2234) ;  /* 0x000000000f087348 */ /* 0x02dfea0003c00000 */
[----:B0-----:R0:W1:Y:S02]  /*2bce0*/  SHFL.IDX P6, R14, R13, R12, R11 ;  /* 0x0000000c0d0e7389 */ /* 0x00106400000c000b */
[----:B0123-5:R-:W-:Y:S01]  /*2bcf0*/  ENDCOLLECTIVE ;  /* 0x000000000000791b */ /* 0x02ffe20003800000 */
.L_x_2234:
[----:B------:R-:W-:Y:S05]  /*2bd00*/  BSYNC B1 ;  /* 0x0000000000017941 */ /* 0x000fea0003800000 */
.L_x_2233:
        /* <DEDUP_REMOVED lines=8> */
.L_x_2235:
[----:B------:R-:W-:Y:S02]  /*2bd90*/  IMAD.MOV.U32 R13, RZ, RZ, R37 ;  /* 0x000000ffff0d7224 */ /* 0x000fe400078e0025 */
[----:B------:R-:W-:-:S07]  /*2bda0*/  IMAD.MOV.U32 R5, RZ, RZ, R14 ;  /* 0x000000ffff057224 */ /* 0x000fce00078e000e */
[----:B------:R-:W-:Y:S05]  /*2bdb0*/  WARPSYNC.COLLECTIVE R15, `(.L_x_2236) ;  /* 0x000000000f087348 */ /* 0x000fea0003c00000 */
[----:B------:R0:W1:Y:S02]  /*2bdc0*/  SHFL.IDX P6, R14, R13, R12, R11 ;  /* 0x0000000c0d0e7389 */ /* 0x00006400000c000b */
[----:B01----:R-:W-:Y:S01]  /*2bdd0*/  ENDCOLLECTIVE ;  /* 0x000000000000791b */ /* 0x003fe20003800000 */
.L_x_2236:
[----:B------:R-:W-:Y:S02]  /*2bde0*/  IMAD.MOV.U32 R13, RZ, RZ, R49 ;  /* 0x000000ffff0d7224 */ /* 0x000fe400078e0031 */
[----:B------:R-:W-:-:S07]  /*2bdf0*/  IMAD.MOV.U32 R37, RZ, RZ, R14 ;  /* 0x000000ffff257224 */ /* 0x000fce00078e000e */
[----:B------:R-:W-:Y:S05]  /*2be00*/  WARPSYNC.COLLECTIVE R15, `(.L_x_2237) ;  /* 0x000000000f087348 */ /* 0x000fea0003c00000 */
[----:B------:R0:W1:Y:S02]  /*2be10*/  SHFL.IDX P6, R14, R13, R12, R11 ;  /* 0x0000000c0d0e7389 */ /* 0x00006400000c000b */
[----:B01----:R-:W-:Y:S01]  /*2be20*/  ENDCOLLECTIVE ;  /* 0x000000000000791b */ /* 0x003fe20003800000 */
.L_x_2237:
[----:B------:R-:W-:Y:S01]  /*2be30*/  IMAD.MOV.U32 R49, RZ, RZ, R14 ;  /* 0x000000ffff317224 */ /* 0x000fe200078e000e */
[----:B------:R-:W-:Y:S06]  /*2be40*/  BRA `(.L_x_2238) ;  /* 0xfffffdd8007c7947 */ /* 0x000fec000383ffff */
.L_x_1880:
[----:B------:R0:W0:Y:S02]  /*2be50*/  SYNCS.PHASECHK.TRANS64.TRYWAIT P0, [R22+URZ+0x28400], R51 ;  /* 0x02840033160075a7 */ /* 0x000024000800017f */
[----:B0-----:R-:W-:Y:S05]  /*2be60*/  @!P0 NANOSLEEP.SYNCS 0x989680 ;  /* 0x009896800000895d */ /* 0x001fea0003900000 */
[----:B------:R-:W0:Y:S02]  /*2be70*/  @!P0 SYNCS.PHASECHK.TRANS64 P0, [R22+URZ+0x28400], R51 ;  /* 0x02840033160085a7 */ /* 0x000e24000800007f */
[----:B0-----:R-:W-:Y:S05]  /*2be80*/  @!P0 BRA `(.L_x_1880) ;  /* 0xfffffffc00f08947 */ /* 0x001fea000383ffff */
[----:B------:R-:W-:Y:S05]  /*2be90*/  BRA `(.L_x_2239) ;  /* 0xfffffdd800f87947 */ /* 0x000fea000383ffff */
.L_x_1896:
[----:B------:R-:W1:Y:S01]  /*2bea0*/  LDC R3, c[0x0][0x3f4] ;  /* 0x0000fd00ff037b82 */ /* 0x000e620000000800 */
[----:B------:R-:W-:Y:S01]  /*2beb0*/  BSSY B1, `(.L_x_2240) ;  /* 0x0000008000017945 */ /* 0x000fe20003800000 */
[----:B0-----:R-:W-:Y:S02]  /*2bec0*/  IMAD.MOV.U32 R13, RZ, RZ, R37 ;  /* 0x000000ffff0d7224 */ /* 0x001fe400078e0025 */
[----:B------:R-:W-:Y:S02]  /*2bed0*/  IMAD.MOV.U32 R12, RZ, RZ, RZ ;  /* 0x000000ffff0c7224 */ /* 0x000fe400078e00ff */
[----:B------:R-:W-:Y:S02]  /*2bee0*/  IMAD.MOV.U32 R11, RZ, RZ, 0x181f ;  /* 0x0000181fff0b7424 */ /* 0x000fe400078e00ff */
[----:B------:R-:W-:-:S07]  /*2bef0*/  IMAD.MOV.U32 R15, RZ, RZ, -0x1 ;  /* 0xffffffffff0f7424 */ /* 0x000fce00078e00ff */
[----:B-1----:R-:W-:Y:S05]  /*2bf00*/  WARPSYNC.COLLECTIVE R15, `(.L_x_2241) ;  /* 0x000000000f087348 */ /* 0x002fea0003c00000 */
[----:B------:R0:W2:Y:S02]  /*2bf10*/  SHFL.IDX P6, R14, R13, R12, R11 ;  /* 0x0000000c0d0e7389 */ /* 0x0000a400000c000b */
[----:B012---:R-:W-:Y:S01]  /*2bf20*/  ENDCOLLECTIVE ;  /* 0x000000000000791b */ /* 0x007fe20003800000 */
.L_x_2241:
[----:B------:R-:W-:Y:S05]  /*2bf30*/  BSYNC B1 ;  /* 0x0000000000017941 */ /* 0x000fea0003800000 */
.L_x_2240:
[----:B------:R-:W-:Y:S01]  /*2bf40*/  IMAD.MOV.U32 R13, RZ, RZ, R53 ;  /* 0x000000ffff0d7224 */ /* 0x000fe200078e0035 */
[----:B------:R-:W-:Y:S01]  /*2bf50*/  MOV R11, 0x181f ;  /* 0x0000181f000b7802 */ /* 0x000fe20000000f00 */
[----:B------:R-:W-:Y:S01]  /*2bf60*/  IMAD.MOV.U32 R12, RZ, RZ, RZ ;  /* 0x000000ffff0c7224 */ /* 0x000fe200078e00ff */
[----:B------:R-:W-:Y:S01]  /*2bf70*/  ISETP.GE.AND P0, PT, R16, R3, PT ;  /* 0x000000031000720c */ /* 0x000fe20003f06270 */
[----:B------:R-:W-:Y:S02]  /*2bf80*/  IMAD.MOV.U32 R15, RZ, RZ, -0x1 ;  /* 0xffffffffff0f7424 */ /* 0x000fe400078e00ff */
[----:B------:R-:W-:Y:S02]  /*2bf90*/  IMAD.MOV.U32 R5, RZ, RZ, R14 ;  /* 0x000000ffff057224 */ /* 0x000fe400078e000e */
[----:B------:R-:W-:-:S08]  /*2bfa0*/  IMAD R59, R189, R4, RZ ;  /* 0x00000004bd3b7224 */ /* 0x000fd000078e02ff */
[----:B------:R-:W-:Y:S05]  /*2bfb0*/  WARPSYNC.COLLECTIVE R15, `(.L_x_2242) ;  /* 0x000000000f087348 */ /* 0x000fea0003c00000 */
[----:B------:R0:W1:Y:S02]  /*2bfc0*/  SHFL.IDX P6, R14, R13, R12, R11 ;  /* 0x0000000c0d0e7389 */ /* 0x00006400000c000b */
[----:B01----:R-:W-:Y:S01]  /*2bfd0*/  ENDCOLLECTIVE ;  /* 0x000000000000791b */ /* 0x003fe20003800000 */
.L_x_2242:
[----:B------:R-:W-:Y:S01]  /*2bfe0*/  ISETP.GE.OR P1, PT, R10, R59, P0 ;  /* 0x0000003b0a00720c */ /* 0x000fe20000726670 */
[----:B------:R-:W-:Y:S02]  /*2bff0*/  IMAD.MOV.U32 R13, RZ, RZ, R55 ;  /* 0x000000ffff0d7224 */ /* 0x000fe400078e0037 */
[----:B------:R-:W-:-:S10]  /*2c000*/  IMAD.MOV.U32 R7, RZ, RZ, R14 ;  /* 0x000000ffff077224 */ /* 0x000fd400078e000e */
[----:B------:R-:W-:Y:S05]  /*2c010*/  WARPSYNC.COLLECTIVE R15, `(.L_x_2243) ;  /* 0x000000000f087348 */ /* 0x000fea0003c00000 */
[----:B------:R0:W1:Y:S02]  /*2c020*/  SHFL.IDX P6, R14, R13, R12, R11 ;  /* 0x0000000c0d0e7389 */ /* 0x00006400000c000b */
[----:B01----:R-:W-:Y:S01]  /*2c030*/  ENDCOLLECTIVE ;  /* 0x000000000000791b */ /* 0x003fe20003800000 */
.L_x_2243:
[----:B------:R-:W-:-:S05]  /*2c040*/  @!P1 IADD3 R4, P2, R16, R7, RZ ;  /* 0x0000000710049210 */ /* 0x000fca0007f5e0ff */
[----:B------:R-:W-:Y:S02]  /*2c050*/  @!P1 IMAD.X R5, R5, 0x1, R17, P2 ;  /* 0x0000000105059824 */ /* 0x000fe400010e0611 */
[----:B------:R-:W-:-:S04]  /*2c060*/  IMAD.MOV.U32 R13, RZ, RZ, R57 ;  /* 0x000000ffff0d7224 */ /* 0x000fc800078e0039 */
[----:B------:R-:W5:Y:S01]  /*2c070*/  @!P1 LD.E.128 R4, desc[UR36][R4.64] ;  /* 0x0000002404049980 */ /* 0x000f62000c101d00 */
[----:B------:R-:W-:-:S07]  /*2c080*/  IMAD.MOV.U32 R9, RZ, RZ, R14 ;  /* 0x000000ffff097224 */ /* 0x000fce00078e000e */
[----:B-----5:R-:W-:Y:S05]  /*2c090*/  WARPSYNC.COLLECTIVE R15, `(.L_x_2244) ;  /* 0x000000000f087348 */ /* 0x020fea0003c00000 */
[----:B------:R0:W1:Y:S02]  /*2c0a0*/  SHFL.IDX P6, R14, R13, R12, R11 ;  /* 0x0000000c0d0e7389 */ /* 0x00006400000c000b */
[----:B01---5:R-:W-:Y:S01]  /*2c0b0*/  ENDCOLLECTIVE ;  /* 0x000000000000791b */ /* 0x023fe20003800000 */
.L_x_2244:
[----:B------:R-:W-:-:S05]  /*2c0c0*/  @!P1 IADD3 R24, P3, R16, R14, RZ ;  /* 0x0000000e10189210 */ /* 0x000fca0007f7e0ff */
[----:B------:R-:W-:-:S06]  /*2c0d0*/  @!P1 IMAD.X R25, R9, 0x1, R17, P3 ;  /* 0x0000000109199824 */ /* 0x000fcc00018e0611 */
[----:B------:R-:W5:Y:S01]  /*2c0e0*/  @!P1 LD.E.128 R24, desc[UR36][R24.64] ;  /* 0x0000002418189980 */ /* 0x000f62000c101d00 */
[----:B------:R-:W-:Y:S02]  /*2c0f0*/  IMAD.MOV.U32 R13, RZ, RZ, R37 ;  /* 0x000000ffff0d7224 */ /* 0x000fe400078e0025 */
[----:B------:R-:W-:-:S07]  /*2c100*/  IMAD.MOV.U32 R12, RZ, RZ, 0x1 ;  /* 0x00000001ff0c7424 */ /* 0x000fce00078e00ff */
[----:B-----5:R-:W-:Y:S05]  /*2c110*/  WARPSYNC.COLLECTIVE R15, `(.L_x_2245) ;  /* 0x000000000f087348 */ /* 0x020fea0003c00000 */
[----:B------:R0:W1:Y:S02]  /*2c120*/  SHFL.IDX P6, R14, R13, R12, R11 ;  /* 0x0000000c0d0e7389 */ /* 0x00006400000c000b */
[----:B01---5:R-:W-:Y:S01]  /*2c130*/  ENDCOLLECTIVE ;  /* 0x000000000000791b */ /* 0x023fe20003800000 */
.L_x_2245:
[----:B------:R-:W-:Y:S02]  /*2c140*/  IMAD.MOV.U32 R13, RZ, RZ, R53 ;  /* 0x000000ffff0d7224 */ /* 0x000fe400078e0035 */
[----:B------:R-:W-:-:S07]  /*2c150*/  IMAD.MOV.U32 R9, RZ, RZ, R14 ;  /* 0x000000ffff097224 */ /* 0x000fce00078e000e */
[----:B------:R-:W-:Y:S05]  /*2c160*/  WARPSYNC.COLLECTIVE R15, `(.L_x_2246) ;  /* 0x000000000f087348 */ /* 0x000fea0003c00000 */
[----:B------:R0:W1:Y:S02]  /*2c170*/  SHFL.IDX P6, R14, R13, R12, R11 ;  /* 0x0000000c0d0e7389 */ /* 0x00006400000c000b */
[----:B01----:R-:W-:Y:S01]  /*2c180*/  ENDCOLLECTIVE ;  /* 0x000000000000791b */ /* 0x003fe20003800000 */
.L_x_2246:
[----:B------:R-:W-:Y:S02]  /*2c190*/  IMAD.MOV.U32 R13, RZ, RZ, R55 ;  /* 0x000000ffff0d7224 */ /* 0x000fe400078e0037 */
[----:B------:R-:W-:-:S07]  /*2c1a0*/  IMAD.MOV.U32 R21, RZ, RZ, R14 ;  /* 0x000000ffff157224 */ /* 0x000fce00078e000e */
[----:B------:R-:W-:Y:S05]  /*2c1b0*/  WARPSYNC.COLLECTIVE R15, `(.L_x_2247) ;  /* 0x000000000f087348 */ /* 0x000fea0003c00000 */
[----:B------:R0:W1:Y:S02]  /*2c1c0*/  SHFL.IDX P6, R14, R13, R12, R11 ;  /* 0x0000000c0d0e7389 */ /* 0x00006400000c000b */
[----:B01----:R-:W-:Y:S01]  /*2c1d0*/  ENDCOLLECTIVE ;  /* 0x000000000000791b */ /* 0x003fe20003800000 */
.L_x_2247:
[----:B------:R-:W-:Y:S02]  /*2c1e0*/  IMAD.MOV.U32 R13, RZ, RZ, R57 ;  /* 0x000000ffff0d7224 */ /* 0x000fe400078e0039 */
[----:B------:R-:W-:-:S07]  /*2c1f0*/  IMAD.MOV.U32 R33, RZ, RZ, R14 ;  /* 0x000000ffff217224 */ /* 0x000fce00078e000e */
[----:B------:R-:W-:Y:S05]  /*2c200*/  WARPSYNC.COLLECTIVE R15, `(.L_x_2248) ;  /* 0x000000000f087348 */ /* 0x000fea0003c00000 */
[----:B------:R0:W1:Y:S02]  /*2c210*/  SHFL.IDX P6, R14, R13, R12, R11 ;  /* 0x0000000c0d0e7389 */ /* 0x00006400000c000b */
[----:B01----:R-:W-:Y:S01]  /*2c220*/  ENDCOLLECTIVE ;  /* 0x000000000000791b */ /* 0x003fe20003800000 */
.L_x_2248:
[----:B------:R-:W-:Y:S02]  /*2c230*/  CS2R R44, SRZ ;  /* 0x00000000002c7805 */ /* 0x000fe4000001ff00 */
[----:B------:R-:W-:Y:S02]  /*2c240*/  CS2R R46, SRZ ;  /* 0x00000000002e7805 */ /* 0x000fe4000001ff00 */
[----:B------:R-:W-:Y:S02]  /*2c250*/  CS2R R48, SRZ ;  /* 0x0000000000307805 */ /* 0x000fe4000001ff00 */
[----:B------:R-:W-:Y:S02]  /*2c260*/  CS2R R50, SRZ ;  /* 0x0000000000327805 */ /* 0x000fe4000001ff00 */
[----:B------:R-:W-:Y:S01]  /*2c270*/  @!P1 MOV R44, R4 ;  /* 0x00000004002c9202 */ /* 0x000fe20000000f00 */
[----:B------:R-:W-:Y:S01]  /*2c280*/  @!P1 IMAD.MOV.U32 R45, RZ, RZ, R5 ;  /* 0x000000ffff2d9224 */ /* 0x000fe200078e0005 */
[----:B------:R-:W-:Y:S01]  /*2c290*/  CS2R R4, SRZ ;  /* 0x0000000000047805 */ /* 0x000fe2000001ff00 */
[----:B------:R-:W-:-:S02]  /*2c2a0*/  @!P1 IMAD.MOV.U32 R46, RZ, RZ, R6 ;  /* 0x000000ffff2e9224 */ /* 0x000fc400078e0006 */
[----:B------:R-:W-:Y:S02]  /*2c2b0*/  @!P1 IMAD.MOV.U32 R47, RZ, RZ, R7 ;  /* 0x000000ffff2f9224 */ /* 0x000fe400078e0007 */
[----:B------:R-:W-:Y:S02]  /*2c2c0*/  @!P1 IMAD.MOV.U32 R48, RZ, RZ, R24 ;  /* 0x000000ffff309224 */ /* 0x000fe400078e0018 */
[----:B------:R-:W-:Y:S02]  /*2c2d0*/  @!P1 IMAD.MOV.U32 R49, RZ, RZ, R25 ;  /* 0x000000ffff319224 */ /* 0x000fe400078e0019 */
[----:B------:R-:W-:Y:S02]  /*2c2e0*/  @!P1 IMAD.MOV.U32 R50, RZ, RZ, R26 ;  /* 0x000000ffff329224 */ /* 0x000fe400078e001a */
[----:B------:R-:W-:Y:S01]  /*2c2f0*/  @!P1 IMAD.MOV.U32 R51, RZ, RZ, R27 ;  /* 0x000000ffff339224 */ /* 0x000fe200078e001b */
[----:B------:R-:W-:Y:S06]  /*2c300*/  BRA `(.L_x_2249) ;  /* 0xfffffe1800747947 */ /* 0x000fec000383ffff */
.L_x_1899:
[----:B------:R-:W-:Y:S01]  /*2c310*/  BSSY B1, `(.L_x_2250) ;  /* 0x0000008000017945 */ /* 0x000fe20003800000 */
[----:B------:R-:W-:Y:S02]  /*2c320*/  IMAD.MOV.U32 R13, RZ, RZ, R37 ;  /* 0x000000ffff0d7224 */ /* 0x000fe400078e0025 */
[----:B------:R-:W-:Y:S02]  /*2c330*/  IMAD.MOV.U32 R12, RZ, RZ, 0x2 ;  /* 0x00000002ff0c7424 */ /* 0x000fe400078e00ff */
[----:B------:R-:W-:Y:S02]  /*2c340*/  IMAD.MOV.U32 R11, RZ, RZ, 0x181f ;  /* 0x0000181fff0b7424 */ /* 0x000fe400078e00ff */
[----:B------:R-:W-:-:S07]  /*2c350*/  IMAD.MOV.U32 R15, RZ, RZ, -0x1 ;  /* 0xffffffffff0f7424 */ /* 0x000fce00078e00ff */
[----:B-----5:R-:W-:Y:S05]  /*2c360*/  WARPSYNC.COLLECTIVE R15, `(.L_x_2251) ;  /* 0x000000000f087348 */ /* 0x020fea0003c00000 */
[----:B------:R0:W1:Y:S02]  /*2c370*/  SHFL.IDX P6, R14, R13, R12, R11 ;  /* 0x0000000c0d0e7389 */ /* 0x00006400000c000b */
[----:B01---5:R-:W-:Y:S01]  /*2c380*/  ENDCOLLECTIVE ;  /* 0x000000000000791b */ /* 0x023fe20003800000 */
.L_x_2251:
[----:B------:R-:W-:Y:S05]  /*2c390*/  BSYNC B1 ;  /* 0x0000000000017941 */ /* 0x000fea0003800000 */
.L_x_2250:
[----:B------:R-:W-:Y:S01]  /*2c3a0*/  IMAD.MOV.U32 R13, RZ, RZ, R53 ;  /* 0x000000ffff0d7224 */ /* 0x000fe200078e0035 */
[----:B------:R-:W-:Y:S01]  /*2c3b0*/  MOV R15, 0xffffffff ;  /* 0xffffffff000f7802 */ /* 0x000fe20000000f00 */
[----:B------:R-:W-:Y:S02]  /*2c3c0*/  IMAD.MOV.U32 R12, RZ, RZ, 0x2 ;  /* 0x00000002ff0c7424 */ /* 0x000fe400078e00ff */
[----:B------:R-:W-:Y:S02]  /*2c3d0*/  IMAD.MOV.U32 R11, RZ, RZ, 0x181f ;  /* 0x0000181fff0b7424 */ /* 0x000fe400078e00ff */
[----:B------:R-:W-:Y:S02]  /*2c3e0*/  IMAD.MOV.U32 R9, RZ, RZ, R14 ;  /* 0x000000ffff097224 */ /* 0x000fe400078e000e */
[----:B------:R-:W-:-:S07]  /*2c3f0*/  VIADD R8, R10, 0x40 ;  /* 0x000000400a087836 */ /* 0x000fce0000000000 */
[----:B------:R-:W-:Y:S05]  /*2c400*/  WARPSYNC.COLLECTIVE R15, `(.L_x_2252) ;  /* 0x000000000f087348 */ /* 0x000fea0003c00000 */
[----:B------:R0:W1:Y:S02]  /*2c410*/  SHFL.IDX P6, R14, R13, R12, R11 ;  /* 0x0000000c0d0e7389 */ /* 0x00006400000c000b */
[----:B01----:R-:W-:Y:S01]  /*2c420*/  ENDCOLLECTIVE ;  /* 0x000000000000791b */ /* 0x003fe20003800000 */
.L_x_2252:
[----:B------:R-:W-:Y:S01]  /*2c430*/  ISETP.GE.OR P1, PT, R8, R59, P0 ;  /* 0x0000003b0800720c */ /* 0x000fe20000726670 */
[----:B------:R-:W-:Y:S02]  /*2c440*/  IMAD.MOV.U32 R13, RZ, RZ, R55 ;  /* 0x000000ffff0d7224 */ /* 0x000fe400078e0037 */
[----:B------:R-:W-:-:S10]  /*2c450*/  IMAD.MOV.U32 R21, RZ, RZ, R14 ;  /* 0x000000ffff157224 */ /* 0x000fd400078e000e */
[----:B------:R-:W-:Y:S05]  /*2c460*/  WARPSYNC.COLLECTIVE R15, `(.L_x_2253) ;  /* 0x000000000f087348 */ /* 0x000fea0003c00000 */
[----:B------:R0:W1:Y:S02]  /*2c470*/  SHFL.IDX P6, R14, R13, R12, R11 ;  /* 0x0000000c0d0e7389 */ /* 0x00006400000c000b */
[----:B01----:R-:W-:Y:S01]  /*2c480*/  ENDCOLLECTIVE ;  /* 0x000000000000791b */ /* 0x003fe20003800000 */
.L_x_2253:
[----:B------:R-:W-:-:S05]  /*2c490*/  @!P1 IADD3 R24, P2, R16, R21, RZ ;  /* 0x0000001510189210 */ /* 0x000fca0007f5e0ff */
[----:B------:R-:W-:Y:S02]  /*2c4a0*/  @!P1 IMAD.X R9, R9, 0x1, R17, P2 ;  /* 0x0000000109099824 */ /* 0x000fe400010e0611 */
[----:B------:R-:W-:Y:S02]  /*2c4b0*/  IMAD.MOV.U32 R13, RZ, RZ, R57 ;  /* 0x000000ffff0d7224 */ /* 0x000fe400078e0039 */
[----:B------:R-:W-:-:S07]  /*2c4c0*/  IMAD.MOV.U32 R25, RZ, RZ, R14 ;  /* 0x000000ffff197224 */ /* 0x000fce00078e000e */
[----:B------:R-:W-:Y:S05]  /*2c4d0*/  WARPSYNC.COLLECTIVE R15, `(.L_x_2254) ;  /* 0x000000000f087348 */ /* 0x000fea0003c00000 */
[----:B------:R0:W1:Y:S02]  /*2c4e0*/  SHFL.IDX P6, R14, R13, R12, R11 ;  /* 0x0000000c0d0e7389 */ /* 0x00006400000c000b */
[----:B01----:R-:W-:Y:S01]  /*2c4f0*/  ENDCOLLECTIVE ;  /* 0x000000000000791b */ /* 0x003fe20003800000 */
.L_x_2254:
[----:B------:R-:W-:-:S05]  /*2c500*/  @!P1 IADD3 R32, P3, R16, R14, RZ ;  /* 0x0000000e10209210 */ /* 0x000fca0007f7e0ff */
[----:B------:R-:W-:Y:S02]  /*2c510*/  @!P1 IMAD.X R33, R25, 0x1, R17, P3 ;  /* 0x0000000119219824 */ /* 0x000fe400018e0611 */
[----:B------:R-:W-:-:S04]  /*2c520*/  @!P1 IMAD.MOV.U32 R25, RZ, RZ, R9 ;  /* 0x000000ffff199224 */ /* 0x000fc800078e0009 */
[----:B------:R-:W5:Y:S04]  /*2c530*/  @!P1 LD.E.128 R32, desc[UR36][R32.64] ;  /* 0x0000002420209980 */ /* 0x000f68000c101d00 */
[----:B------:R-:W5:Y:S01]  /*2c540*/  @!P1 LD.E.128 R24, desc[UR36][R24.64] ;  /* 0x0000002418189980 */ /* 0x000f62000c101d00 */
[----:B------:R-:W-:Y:S02]  /*2c550*/  IMAD.MOV.U32 R13, RZ, RZ, R37 ;  /* 0x000000ffff0d7224 */ /* 0x000fe400078e0025 */
[----:B------:R-:W-:-:S07]  /*2c560*/  IMAD.MOV.U32 R12, RZ, RZ, 0x3 ;  /* 0x00000003ff0c7424 */ /* 0x000fce00078e00ff */
[----:B-----5:R-:W-:Y:S05]  /*2c570*/  WARPSYNC.COLLECTIVE R15, `(.L_x_2255) ;  /* 0x000000000f087348 */ /* 0x020fea0003c00000 */
[----:B------:R0:W1:Y:S02]  /*2c580*/  SHFL.IDX P6, R14, R13, R12, R11 ;  /* 0x0000000c0d0e7389 */ /* 0x00006400000c000b */
[----:B01---5:R-:W-:Y:S01]  /*2c590*/  ENDCOLLECTIVE ;  /* 0x000000000000791b */ /* 0x023fe20003800000 */
.L_x_2255:
[----:B------:R-:W-:Y:S02]  /*2c5a0*/  IMAD.MOV.U32 R13, RZ, RZ, R53 ;  /* 0x000000ffff0d7224 */ /* 0x000fe400078e0035 */
[----:B------:R-:W-:-:S07]  /*2c5b0*/  IMAD.MOV.U32 R37, RZ, RZ, R14 ;  /* 0x000000ffff257224 */ /* 0x000fce00078e000e */
[----:B------:R-:W-:Y:S05]  /*2c5c0*/  WARPSYNC.COLLECTIVE R15, `(.L_x_2256) ;  /* 0x000000000f087348 */ /* 0x000fea0003c00000 */
[----:B------:R0:W1:Y:S02]  /*2c5d0*/  SHFL.IDX P6, R14, R13, R12, R11 ;  /* 0x0000000c0d0e7389 */ /* 0x00006400000c000b */
[----:B01----:R-:W-:Y:S01]  /*2c5e0*/  ENDCOLLECTIVE ;  /* 0x000000000000791b */ /* 0x003fe20003800000 */
.L_x_2256:
[----:B------:R-:W-:Y:S02]  /*2c5f0*/  IMAD.MOV.U32 R13, RZ, RZ, R55 ;  /* 0x000000ffff0d7224 */ /* 0x000fe400078e0037 */
[----:B------:R-:W-:-:S07]  /*2c600*/  IMAD.MOV.U32 R53, RZ, RZ, R14 ;  /* 0x000000ffff357224 */ /* 0x000fce00078e000e */
[----:B------:R-:W-:Y:S05]  /*2c610*/  WARPSYNC.COLLECTIVE R15, `(.L_x_2257) ;  /* 0x000000000f087348 */ /* 0x000fea0003c00000 */
[----:B------:R0:W1:Y:S02]  /*2c620*/  SHFL.IDX P6, R14, R13, R12, R11 ;  /* 0x0000000c0d0e7389 */ /* 0x00006400000c000b */
[----:B01----:R-:W-:Y:S01]  /*2c630*/  ENDCOLLECTIVE ;  /* 0x000000000000791b */ /* 0x003fe20003800000 */
.L_x_2257:
[----:B------:R-:W-:Y:S01]  /*2c640*/  MOV R13, R57 ;  /* 0x00000039000d7202 */ /* 0x000fe20000000f00 */
[----:B------:R-:W-:-:S07]  /*2c650*/  IMAD.MOV.U32 R55, RZ, RZ, R14 ;  /* 0x000000ffff377224 */ /* 0x000fce00078e000e */
[----:B------:R-:W-:Y:S05]  /*2c660*/  WARPSYNC.COLLECTIVE R15, `(.L_x_2258) ;  /* 0x000000000f087348 */ /* 0x000fea0003c00000 */
[----:B------:R0:W1:Y:S02]  /*2c670*/  SHFL.IDX P6, R14, R13, R12, R11 ;  /* 0x0000000c0d0e7389 */ /* 0x00006400000c000b */
[----:B01----:R-:W-:Y:S01]  /*2c680*/  ENDCOLLECTIVE ;  /* 0x000000000000791b */ /* 0x003fe20003800000 */
.L_x_2258:
[----:B------:R-:W-:Y:S02]  /*2c690*/  CS2R R20, SRZ ;  /* 0x0000000000147805 */ /* 0x000fe4000001ff00 */
[----:B------:R-:W-:Y:S02]  /*2c6a0*/  CS2R R38, SRZ ;  /* 0x0000000000267805 */ /* 0x000fe4000001ff00 */
[----:B------:R-:W-:Y:S02]  /*2c6b0*/  CS2R R40, SRZ ;  /* 0x0000000000287805 */ /* 0x000fe4000001ff00 */
[----:B------:R-:W-:Y:S02]  /*2c6c0*/  CS2R R42, SRZ ;  /* 0x00000000002a7805 */ /* 0x000fe4000001ff00 */
[----:B------:R-:W-:Y:S01]  /*2c6d0*/  CS2R R8, SRZ ;  /* 0x0000000000087805 */ /* 0x000fe2000001ff00 */
[----:B------:R-:W-:Y:S02]  /*2c6e0*/  IMAD.MOV.U32 R57, RZ, RZ, R14 ;  /* 0x000000ffff397224 */ /* 0x000fe400078e000e */
[----:B------:R-:W-:-:S02]  /*2c6f0*/  @!P1 IMAD.MOV.U32 R40, RZ, RZ, R32 ;  /* 0x000000ffff289224 */ /* 0x000fc400078e0020 */
[----:B------:R-:W-:Y:S02]  /*2c700*/  @!P1 IMAD.MOV.U32 R41, RZ, RZ, R33 ;  /* 0x000000ffff299224 */ /* 0x000fe400078e0021 */
[----:B------:R-:W-:Y:S02]  /*2c710*/  @!P1 IMAD.MOV.U32 R20, RZ, RZ, R24 ;  /* 0x000000ffff149224 */ /* 0x000fe400078e0018 */
[----:B------:R-:W-:Y:S02]  /*2c720*/  @!P1 IMAD.MOV.U32 R21, RZ, RZ, R25 ;  /* 0x000000ffff159224 */ /* 0x000fe400078e0019 */
[----:B------:R-:W-:Y:S02]  /*2c730*/  @!P1 IMAD.MOV.U32 R38, RZ, RZ, R26 ;  /* 0x000000ffff269224 */ /* 0x000fe400078e001a */
[----:B------:R-:W-:Y:S02]  /*2c740*/  @!P1 IMAD.MOV.U32 R39, RZ, RZ, R27 ;  /* 0x000000ffff279224 */ /* 0x000fe400078e001b */
[----:B------:R-:W-:-:S02]  /*2c750*/  @!P1 IMAD.MOV.U32 R42, RZ, RZ, R34 ;  /* 0x000000ffff2a9224 */ /* 0x000fc400078e0022 */
[----:B------:R-:W-:Y:S01]  /*2c760*/  @!P1 IMAD.MOV.U32 R43, RZ, RZ, R35 ;  /* 0x000000ffff2b9224 */ /* 0x000fe200078e0023 */
[----:B------:R-:W-:Y:S06]  /*2c770*/  BRA `(.L_x_2259) ;  /* 0xfffffe1800207947 */ /* 0x000fec000383ffff */
.L_x_1903:
[----:B0-----:R0:W1:Y:S02]  /*2c780*/  SYNCS.PHASECHK.TRANS64.TRYWAIT P4, [R22+URZ+0x28400], R25 ;  /* 0x02840019160075a7 */ /* 0x001064000808017f */
[----:B-1----:R-:W-:Y:S05]  /*2c790*/  @!P4 NANOSLEEP.SYNCS 0x989680 ;  /* 0x009896800000c95d */ /* 0x002fea0003900000 */
[----:B------:R-:W1:Y:S02]  /*2c7a0*/  @!P4 SYNCS.PHASECHK.TRANS64 P4, [R22+URZ+0x28400], R25 ;  /* 0x028400191600c5a7 */ /* 0x000e64000808007f */
[----:B-1----:R-:W-:Y:S05]  /*2c7b0*/  @!P4 BRA `(.L_x_1903) ;  /* 0xfffffffc00f0c947 */ /* 0x002fea000383ffff */
[----:B------:R-:W-:Y:S05]  /*2c7c0*/  BRA `(.L_x_2260) ;  /* 0xfffffe1800907947 */ /* 0x000fea000383ffff */
.L_x_1913:
[----:B--2---:R2:W3:Y:S02]  /*2c7d0*/  SYNCS.PHASECHK.TRANS64.TRYWAIT P1, [R6+URZ+0x28430], R11 ;  /* 0x0284300b060075a7 */ /* 0x0044e4000802017f */
[----:B---3--:R-:W-:Y:S05]  /*2c7e0*/  @!P1 NANOSLEEP.SYNCS 0x989680 ;  /* 0x009896800000995d */ /* 0x008fea0003900000 */
[----:B------:R-:W3:Y:S02]  /*2c7f0*/  @!P1 SYNCS.PHASECHK.TRANS64 P1, [R6+URZ+0x28430], R11 ;  /* 0x0284300b060095a7 */ /* 0x000ee4000802007f */
[----:B---3--:R-:W-:Y:S05]  /*2c800*/  @!P1 BRA `(.L_x_1913) ;  /* 0xfffffffc00f09947 */ /* 0x008fea000383ffff */
[----:B------:R-:W-:Y:S05]  /*2c810*/  BRA `(.L_x_1912) ;  /* 0xfffffe5800fc7947 */ /* 0x000fea000383ffff */
.L_x_1927:
[----:B-1----:R1:W4:Y:S02]  /*2c820*/  SYNCS.PHASECHK.TRANS64.TRYWAIT P2, [R6+URZ+0x28450], R11 ;  /* 0x0284500b060075a7 */ /* 0x002324000804017f */
[----:B----4-:R-:W-:Y:S05]  /*2c830*/  @!P2 NANOSLEEP.SYNCS 0x989680 ;  /* 0x009896800000a95d */ /* 0x010fea0003900000 */
[----:B------:R-:W4:Y:S02]  /*2c840*/  @!P2 SYNCS.PHASECHK.TRANS64 P2, [R6+URZ+0x28450], R11 ;  /* 0x0284500b0600a5a7 */ /* 0x000f24000804007f */
[----:B----4-:R-:W-:Y:S05]  /*2c850*/  @!P2 BRA `(.L_x_1927) ;  /* 0xfffffffc00f0a947 */ /* 0x010fea000383ffff */
[----:B------:R-:W-:Y:S05]  /*2c860*/  BRA `(.L_x_1926) ;  /* 0xfffffe7800587947 */ /* 0x000fea000383ffff */
.L_x_1937:
[----:B-1----:R1:W2:Y:S02]  /*2c870*/  SYNCS.PHASECHK.TRANS64.TRYWAIT P2, [R12+URZ+0x28430], R11 ;  /* 0x0284300b0c0075a7 */ /* 0x0022a4000804017f */
[----:B--2---:R-:W-:Y:S05]  /*2c880*/  @!P2 NANOSLEEP.SYNCS 0x989680 ;  /* 0x009896800000a95d */ /* 0x004fea0003900000 */
[----:B------:R-:W2:Y:S02]  /*2c890*/  @!P2 SYNCS.PHASECHK.TRANS64 P2, [R12+URZ+0x28430], R11 ;  /* 0x0284300b0c00a5a7 */ /* 0x000ea4000804007f */
[----:B--2---:R-:W-:Y:S05]  /*2c8a0*/  @!P2 BRA `(.L_x_1937) ;  /* 0xfffffffc00f0a947 */ /* 0x004fea000383ffff */
[----:B------:R-:W-:Y:S05]  /*2c8b0*/  BRA `(.L_x_1936) ;  /* 0xfffffe7c00b47947 */ /* 0x000fea000383ffff */
.L_x_1951:
[----:B---3--:R3:W4:Y:S02]  /*2c8c0*/  SYNCS.PHASECHK.TRANS64.TRYWAIT P2, [R12+URZ+0x28450], R11 ;  /* 0x0284500b0c0075a7 */ /* 0x008724000804017f */
[----:B----4-:R-:W-:Y:S05]  /*2c8d0*/  @!P2 NANOSLEEP.SYNCS 0x989680 ;  /* 0x009896800000a95d */ /* 0x010fea0003900000 */
[----:B------:R-:W4:Y:S02]  /*2c8e0*/  @!P2 SYNCS.PHASECHK.TRANS64 P2, [R12+URZ+0x28450], R11 ;  /* 0x0284500b0c00a5a7 */ /* 0x000f24000804007f */
[----:B----4-:R-:W-:Y:S05]  /*2c8f0*/  @!P2 BRA `(.L_x_1951) ;  /* 0xfffffffc00f0a947 */ /* 0x010fea000383ffff */
[----:B------:R-:W-:Y:S05]  /*2c900*/  BRA `(.L_x_1950) ;  /* 0xfffffea000247947 */ /* 0x000fea000383ffff */
.L_x_1962:
[----:B-1----:R1:W2:Y:S02]  /*2c910*/  SYNCS.PHASECHK.TRANS64.TRYWAIT P2, [R6+URZ+0x28430], R10 ;  /* 0x0284300a060075a7 */ /* 0x0022a4000804017f */
[----:B--2---:R-:W-:Y:S05]  /*2c920*/  @!P2 NANOSLEEP.SYNCS 0x989680 ;  /* 0x009896800000a95d */ /* 0x004fea0003900000 */
[----:B------:R-:W2:Y:S02]  /*2c930*/  @!P2 SYNCS.PHASECHK.TRANS64 P2, [R6+URZ+0x28430], R10 ;  /* 0x0284300a0600a5a7 */ /* 0x000ea4000804007f */
[----:B--2---:R-:W-:Y:S05]  /*2c940*/  @!P2 BRA `(.L_x_1962) ;  /* 0xfffffffc00f0a947 */ /* 0x004fea000383ffff */
[----:B------:R-:W-:Y:S05]  /*2c950*/  BRA `(.L_x_1961) ;  /* 0xfffffea4009c7947 */ /* 0x000fea000383ffff */
.L_x_1968:
[----:B-1----:R1:W3:Y:S02]  /*2c960*/  SYNCS.PHASECHK.TRANS64.TRYWAIT P2, [R6+URZ+0x28450], R10 ;  /* 0x0284500a060075a7 */ /* 0x0022e4000804017f */
[----:B---3--:R-:W-:Y:S05]  /*2c970*/  @!P2 NANOSLEEP.SYNCS 0x989680 ;  /* 0x009896800000a95d */ /* 0x008fea0003900000 */
[----:B------:R-:W3:Y:S02]  /*2c980*/  @!P2 SYNCS.PHASECHK.TRANS64 P2, [R6+URZ+0x28450], R10 ;  /* 0x0284500a0600a5a7 */ /* 0x000ee4000804007f */
[----:B---3--:R-:W-:Y:S05]  /*2c990*/  @!P2 BRA `(.L_x_1968) ;  /* 0xfffffffc00f0a947 */ /* 0x008fea000383ffff */
[----:B------:R-:W-:Y:S05]  /*2c9a0*/  BRA `(.L_x_1967) ;  /* 0xfffffebc00607947 */ /* 0x000fea000383ffff */
.L_x_1975:
[----:B-1----:R1:W2:Y:S02]  /*2c9b0*/  SYNCS.PHASECHK.TRANS64.TRYWAIT P1, [R10+URZ+0x28430], R11 ;  /* 0x0284300b0a0075a7 */ /* 0x0022a4000802017f */
[----:B--2---:R-:W-:Y:S05]  /*2c9c0*/  @!P1 NANOSLEEP.SYNCS 0x989680 ;  /* 0x009896800000995d */ /* 0x004fea0003900000 */
[----:B------:R-:W2:Y:S02]  /*2c9d0*/  @!P1 SYNCS.PHASECHK.TRANS64 P1, [R10+URZ+0x28430], R11 ;  /* 0x0284300b0a0095a7 */ /* 0x000ea4000802007f */
[----:B--2---:R-:W-:Y:S05]  /*2c9e0*/  @!P1 BRA `(.L_x_1975) ;  /* 0xfffffffc00f09947 */ /* 0x004fea000383ffff */
[----:B------:R-:W-:Y:S05]  /*2c9f0*/  BRA `(.L_x_1974) ;  /* 0xfffffec0002c7947 */ /* 0x000fea000383ffff */
.L_x_1989:
[----:B---3--:R3:W4:Y:S02]  /*2ca00*/  SYNCS.PHASECHK.TRANS64.TRYWAIT P1, [R10+URZ+0x28450], R11 ;  /* 0x0284500b0a0075a7 */ /* 0x008724000802017f */
[----:B----4-:R-:W-:Y:S05]  /*2ca10*/  @!P1 NANOSLEEP.SYNCS 0x989680 ;  /* 0x009896800000995d */ /* 0x010fea0003900000 */
[----:B------:R-:W4:Y:S02]  /*2ca20*/  @!P1 SYNCS.PHASECHK.TRANS64 P1, [R10+URZ+0x28450], R11 ;  /* 0x0284500b0a0095a7 */ /* 0x000f24000802007f */
[----:B----4-:R-:W-:Y:S05]  /*2ca30*/  @!P1 BRA `(.L_x_1989) ;  /* 0xfffffffc00f09947 */ /* 0x010fea000383ffff */
[----:B------:R-:W-:Y:S05]  /*2ca40*/  BRA `(.L_x_1988) ;  /* 0xfffffee000887947 */ /* 0x000fea000383ffff */
.L_x_1994:
[----:B-----5:R-:W-:Y:S01]  /*2ca50*/  IMAD.MOV.U32 R12, RZ, RZ, R0 ;  /* 0x000000ffff0c7224 */ /* 0x020fe200078e0000 */
[----:B0-----:R-:W-:Y:S01]  /*2ca60*/  LOP3.LUT R2, R0, 0x2, RZ, 0x3c, !PT ;  /* 0x0000000200027812 */ /* 0x001fe200078e3cff */
[----:B------:R-:W-:Y:S01]  /*2ca70*/  IMAD.MOV.U32 R11, RZ, RZ, 0x1c1f ;  /* 0x00001c1fff0b7424 */ /* 0x000fe200078e00ff */
[----:B------:R-:W-:Y:S01]  /*2ca80*/  SEL R7, R36, R37, P0 ;  /* 0x0000002524077207 */ /* 0x000fe20000000000 */
[----:B------:R-:W-:Y:S01]  /*2ca90*/  IMAD.MOV.U32 R15, RZ, RZ, -0x1 ;  /* 0xffffffffff0f7424 */ /* 0x000fe200078e00ff */
[----:B------:R-:W-:Y:S02]  /*2caa0*/  SEL R8, R32, R33, P0 ;  /* 0x0000002120087207 */ /* 0x000fe40000000000 */
[----:B------:R-:W-:-:S07]  /*2cab0*/  SEL R36, R37, R36, P0 ;  /* 0x0000002425247207 */ /* 0x000fce0000000000 */
[----:B-12---:R-:W-:Y:S05]  /*2cac0*/  WARPSYNC.COLLECTIVE R15, `(.L_x_2261) ;  /* 0x000000000f087348 */ /* 0x006fea0003c00000 */
[----:B------:R0:W3:Y:S02]  /*2cad0*/  SHFL.IDX P6, R14, R13, R12, R11 ;  /* 0x0000000c0d0e7389 */ /* 0x0000e400000c000b */
[----:B0123--:R-:W-:Y:S01]  /*2cae0*/  ENDCOLLECTIVE ;  /* 0x000000000000791b */ /* 0x00ffe20003800000 */
.L_x_2261:
        /* <DEDUP_REMOVED lines=18> */
.L_x_2262:
        /* <DEDUP_REMOVED lines=18> */
.L_x_2263:
        /* <DEDUP_REMOVED lines=18> */
.L_x_2264:
        /* <DEDUP_REMOVED lines=8> */
[----:B------:R-:W-:Y:S01]  /*2ced0*/  SEL R73, R132, R133, P0 ;  /* 0x0000008584497207 */ /* 0x000fe20000000000 */
[----:B------:R-:W-:Y:S01]  /*2cee0*/  IMAD.MOV.U32 R12, RZ, RZ, R0 ;  /* 0x000000ffff0c7224 */ /* 0x000fe200078e0000 */
        /* <DEDUP_REMOVED lines=9> */
.L_x_2265:
        /* <DEDUP_REMOVED lines=18> */
.L_x_2266:
        /* <DEDUP_REMOVED lines=19> */
.L_x_2267:
        /* <DEDUP_REMOVED lines=18> */
.L_x_2268:
        /* <DEDUP_REMOVED lines=18> */
.L_x_2269:
        /* <DEDUP_REMOVED lines=18> */
.L_x_2270:
[----:B------:R-:W-:Y:S02]  /*2d530*/  SEL R142, R143, R142, P0 ;  /* 0x0000008e8f8e7207 */ /* 0x000fe40000000000 */
[----:B------:R-:W-:Y:S02]  /*2d540*/  SEL R138, R139, R138, P0 ;  /* 0x0000008a8b8a7207 */ /* 0x000fe40000000000 */
[----:B------:R-:W-:Y:S02]  /*2d550*/  SEL R133, R150, R151, P0 ;  /* 0x0000009796857207 */ /* 0x000fe40000000000 */
[----:B------:R-:W-:Y:S02]  /*2d560*/  SEL R161, R162, R147, P0 ;  /* 0x00000093a2a17207 */ /* 0x000fe40000000000 */
[----:B------:R-:W-:Y:S02]  /*2d570*/  SEL R150, R151, R150, P0 ;  /* 0x0000009697967207 */ /* 0x000fe40000000000 */
[----:B------:R-:W-:Y:S01]  /*2d580*/  SEL R160, R147, R162, P0 ;  /* 0x000000a293a07207 */ /* 0x000fe20000000000 */
[----:B------:R-:W-:-:S02]  /*2d590*/  IMAD.MOV.U32 R13, RZ, RZ, R44 ;  /* 0x000000ffff0d7224 */ /* 0x000fc400078e002c */
[----:B------:R-:W-:Y:S02]  /*2d5a0*/  IMAD.MOV.U32 R12, RZ, RZ, R2 ;  /* 0x000000ffff0c7224 */ /* 0x000fe400078e0002 */
[----:B------:R-:W-:-:S07]  /*2d5b0*/  IMAD.MOV.U32 R28, RZ, RZ, R14 ;  /* 0x000000ffff1c7224 */ /* 0x000fce00078e000e */
[----:B------:R-:W-:Y:S05]  /*2d5c0*/  WARPSYNC.COLLECTIVE R15, `(.L_x_2271) ;  /* 0x000000000f087348 */ /* 0x000fea0003c00000 */
[----:B------:R0:W1:Y:S02]  /*2d5d0*/  SHFL.IDX P6, R14, R13, R12, R11 ;  /* 0x0000000c0d0e7389 */ /* 0x00006400000c000b */
[----:B01----:R-:W-:Y:S01]  /*2d5e0*/  ENDCOLLECTIVE ;  /* 0x000000000000791b */ /* 0x003fe20003800000 */
.L_x_2271:
[----:B------:R-:W-:Y:S02]  /*2d5f0*/  IMAD.MOV.U32 R13, RZ, RZ, R40 ;  /* 0x000000ffff0d7224 */ /* 0x000fe400078e0028 */
[----:B------:R-:W-:-:S07]  /*2d600*/  IMAD.MOV.U32 R44, RZ, RZ, R14 ;  /* 0x000000ffff2c7224 */ /* 0x000fce00078e000e */
[----:B------:R-:W-:Y:S05]  /*2d610*/  WARPSYNC.COLLECTIVE R15, `(.L_x_2272) ;  /* 0x000000000f087348 */ /* 0x000fea0003c00000 */
[----:B------:R0:W1:Y:S02]  /*2d620*/  SHFL.IDX P6, R14, R13, R12, R11 ;  /* 0x0000000c0d0e7389 */ /* 0x00006400000c000b */
[----:B01----:R-:W-:Y:S01]  /*2d630*/  ENDCOLLECTIVE ;  /* 0x000000000000791b */ /* 0x003fe20003800000 */
.L_x_2272:
[----:B------:R-:W-:Y:S02]  /*2d640*/  IMAD.MOV.U32 R13, RZ, RZ, R34 ;  /* 0x000000ffff0d7224 */ /* 0x000fe400078e0022 */
[----:B------:R-:W-:Y:S02]  /*2d650*/  IMAD.MOV.U32 R12, RZ, RZ, R0 ;  /* 0x000000ffff0c7224 */ /* 0x000fe400078e0000 */
[----:B------:R-:W-:-:S07]  /*2d660*/  IMAD.MOV.U32 R40, RZ, RZ, R14 ;  /* 0x000000ffff287224 */ /* 0x000fce00078e000e */
[----:B------:R-:W-:Y:S05]  /*2d670*/  WARPSYNC.COLLECTIVE R15, `(.L_x_2273) ;  /* 0x000000000f087348 */ /* 0x000fea0003c00000 */
[----:B------:R0:W1:Y:S02]  /*2d680*/  SHFL.IDX P6, R14, R13, R12, R11 ;  /* 0x0000000c0d0e7389 */ /* 0x00006400000c000b */
[----:B01----:R-:W-:Y:S01]  /*2d690*/  ENDCOLLECTIVE ;  /* 0x000000000000791b */ /* 0x003fe20003800000 */
.L_x_2273:
[----:B------:R-:W-:Y:S02]  /*2d6a0*/  IMAD.MOV.U32 R13, RZ, RZ, R27 ;  /* 0x000000ffff0d7224 */ /* 0x000fe400078e001b */
[----:B------:R-:W-:-:S07]  /*2d6b0*/  IMAD.MOV.U32 R34, RZ, RZ, R14 ;  /* 0x000000ffff227224 */ /* 0x000fce00078e000e */
[----:B------:R-:W-:Y:S05]  /*2d6c0*/  WARPSYNC.COLLECTIVE R15, `(.L_x_2274) ;  /* 0x000000000f087348 */ /* 0x000fea0003c00000 */
[----:B------:R0:W1:Y:S02]  /*2d6d0*/  SHFL.IDX P6, R14, R13, R12, R11 ;  /* 0x0000000c0d0e7389 */ /* 0x00006400000c000b */
[----:B01----:R-:W-:Y:S01]  /*2d6e0*/  ENDCOLLECTIVE ;  /* 0x000000000000791b */ /* 0x003fe20003800000 */
.L_x_2274:
[----:B------:R-:W-:Y:S02]  /*2d6f0*/  IMAD.MOV.U32 R13, RZ, RZ, R52 ;  /* 0x000000ffff0d7224 */ /* 0x000fe400078e0034 */
[----:B------:R-:W-:Y:S02]  /*2d700*/  IMAD.MOV.U32 R12, RZ, RZ, R2 ;  /* 0x000000ffff0c7224 */ /* 0x000fe400078e0002 */
[----:B------:R-:W-:-:S07]  /*2d710*/  IMAD.MOV.U32 R27, RZ, RZ, R14 ;  /* 0x000000ffff1b7224 */ /* 0x000fce00078e000e */
[----:B------:R-:W-:Y:S05]  /*2d720*/  WARPSYNC.COLLECTIVE R15, `(.L_x_2275) ;  /* 0x000000000f087348 */ /* 0x000fea0003c00000 */
[----:B------:R0:W1:Y:S02]  /*2d730*/  SHFL.IDX P6, R14, R13, R12, R11 ;  /* 0x0000000c0d0e7389 */ /* 0x00006400000c000b */
[----:B01----:R-:W-:Y:S01]  /*2d740*/  ENDCOLLECTIVE ;  /* 0x000000000000791b */ /* 0x003fe20003800000 */
.L_x_2275:
[----:B------:R-:W-:Y:S01]  /*2d750*/  IMAD.MOV.U32 R13, RZ, RZ, R48 ;  /* 0x000000ffff0d7224 */ /* 0x000fe200078e0030 */
[----:B------:R-:W-:-:S07]  /*2d760*/  MOV R52, R14 ;  /* 0x0000000e00347202 */ /* 0x000fce0000000f00 */
[----:B------:R-:W-:Y:S05]  /*2d770*/  WARPSYNC.COLLECTIVE R15, `(.L_x_2276) ;  /* 0x000000000f087348 */ /* 0x000fea0003c00000 */
[----:B------:R0:W1:Y:S02]  /*2d780*/  SHFL.IDX P6, R14, R13, R12, R11 ;  /* 0x0000000c0d0e7389 */ /* 0x00006400000c000b */
[----:B01----:R-:W-:Y:S01]  /*2d790*/  ENDCOLLECTIVE ;  /* 0x000000000000791b */ /* 0x003fe20003800000 */
.L_x_2276:
[----:B------:R-:W-:Y:S02]  /*2d7a0*/  SEL R192, R34, R52, P0 ;  /* 0x0000003422c07207 */ /* 0x000fe40000000000 */
[----:B------:R-:W-:Y:S01]  /*2d7b0*/  SEL R204, R52, R34, P0 ;  /* 0x0000002234cc7207 */ /* 0x000fe20000000000 */
[----:B------:R-:W-:Y:S02]  /*2d7c0*/  IMAD.MOV.U32 R13, RZ, RZ, R33 ;  /* 0x000000ffff0d7224 */ /* 0x000fe400078e0021 */
[----:B------:R-:W-:Y:S02]  /*2d7d0*/  IMAD.MOV.U32 R12, RZ, RZ, R0 ;  /* 0x000000ffff0c7224 */ /* 0x000fe400078e0000 */
[----:B------:R-:W-:-:S07]  /*2d7e0*/  IMAD.MOV.U32 R48, RZ, RZ, R14 ;  /* 0x000000ffff307224 */ /* 0x000fce00078e000e */
[----:B------:R-:W-:Y:S05]  /*2d7f0*/  WARPSYNC.COLLECTIVE R15, `(.L_x_2277) ;  /* 0x000000000f087348 */ /* 0x000fea0003c00000 */
[----:B------:R0:W1:Y:S02]  /*2d800*/  SHFL.IDX P6, R14, R13, R12, R11 ;  /* 0x0000000c0d0e7389 */ /* 0x00006400000c000b */
[----:B01----:R-:W-:Y:S01]  /*2d810*/  ENDCOLLECTIVE ;  /* 0x000000000000791b */ /* 0x003fe20003800000 */
.L_x_2277:
[----:B------:R-:W-:Y:S02]  /*2d820*/  SEL R226, R27, R48, P0 ;  /* 0x000000301be27207 */ /* 0x000fe40000000000 */
[----:B------:R-:W-:Y:S01]  /*2d830*/  SEL R229, R48, R27, P0 ;  /* 0x0000001b30e57207 */ /* 0x000fe20000000000 */
[----:B------:R-:W-:Y:S02]  /*2d840*/  IMAD.MOV.U32 R13, RZ, RZ, R26 ;  /* 0x000000ffff0d7224 */ /* 0x000fe400078e001a */
[----:B------:R-:W-:-:S07]  /*2d850*/  IMAD.MOV.U32 R33, RZ, RZ, R14 ;  /* 0x000000ffff217224 */ /* 0x000fce00078e000e */
[----:B------:R-:W-:Y:S05]  /*2d860*/  WARPSYNC.COLLECTIVE R15, `(.L_x_2278) ;  /* 0x000000000f087348 */ /* 0x000fea0003c00000 */
[----:B------:R0:W1:Y:S02]  /*2d870*/  SHFL.IDX P6, R14, R13, R12, R11 ;  /* 0x0000000c0d0e7389 */ /* 0x00006400000c000b */
[----:B01----:R-:W-:Y:S01]  /*2d880*/  ENDCOLLECTIVE ;  /* 0x000000000000791b */ /* 0x003fe20003800000 */
.L_x_2278:
[----:B------:R-:W-:Y:S02]  /*2d890*/  IMAD.MOV.U32 R13, RZ, RZ, R60 ;  /* 0x000000ffff0d7224 */ /* 0x000fe400078e003c */
[----:B------:R-:W-:Y:S02]  /*2d8a0*/  IMAD.MOV.U32 R12, RZ, RZ, R2 ;  /* 0x000000ffff0c7224 */ /* 0x000fe400078e0002 */
[----:B------:R-:W-:-:S07]  /*2d8b0*/  IMAD.MOV.U32 R26, RZ, RZ, R14 ;  /* 0x000000ffff1a7224 */ /* 0x000fce00078e000e */
[----:B------:R-:W-:Y:S05]  /*2d8c0*/  WARPSYNC.COLLECTIVE R15, `(.L_x_2279) ;  /* 0x000000000f087348 */ /* 0x000fea0003c00000 */
[----:B------:R0:W1:Y:S02]  /*2d8d0*/  SHFL.IDX P6, R14, R13, R12, R11 ;  /* 0x0000000c0d0e7389 */ /* 0x00006400000c000b */
[----:B01----:R-:W-:Y:S01]  /*2d8e0*/  ENDCOLLECTIVE ;  /* 0x000000000000791b */ /* 0x003fe20003800000 */
.L_x_2279:
[----:B------:R-:W-:Y:S02]  /*2d8f0*/  IMAD.MOV.U32 R13, RZ, RZ, R56 ;  /* 0x000000ffff0d7224 */ /* 0x000fe400078e0038 */
[----:B------:R-:W-:-:S07]  /*2d900*/  IMAD.MOV.U32 R60, RZ, RZ, R14 ;  /* 0x000000ffff3c7224 */ /* 0x000fce00078e000e */
[----:B------:R-:W-:Y:S05]  /*2d910*/  WARPSYNC.COLLECTIVE R15, `(.L_x_2280) ;  /* 0x000000000f087348 */ /* 0x000fea0003c00000 */
[----:B------:R0:W1:Y:S02]  /*2d920*/  SHFL.IDX P6, R14, R13, R12, R11 ;  /* 0x0000000c0d0e7389 */ /* 0x00006400000c000b */
[----:B01----:R-:W-:Y:S01]  /*2d930*/  ENDCOLLECTIVE ;  /* 0x000000000000791b */ /* 0x003fe20003800000 */
.L_x_2280:
        /* <DEDUP_REMOVED lines=8> */
.L_x_2281:
[----:B------:R-:W-:Y:S02]  /*2d9c0*/  SEL R183, R26, R56, P0 ;  /* 0x000000381ab77207 */ /* 0x000fe40000000000 */
[----:B------:R-:W-:Y:S02]  /*2d9d0*/  SEL R189, R56, R26, P0 ;  /* 0x0000001a38bd7207 */ /* 0x000fe40000000000 */
[----:B------:R-:W-:Y:S01]  /*2d9e0*/  MOV R13, R21 ;  /* 0x00000015000d7202 */ /* 0x000fe20000000f00 */
[----:B------:R-:W-:-:S07]  /*2d9f0*/  IMAD.MOV.U32 R31, RZ, RZ, R14 ;  /* 0x000000ffff1f7224 */ /* 0x000fce00078e000e */
[----:B------:R-:W-:Y:S05]  /*2da00*/  WARPSYNC.COLLECTIVE R15, `(.L_x_2282) ;  /* 0x000000000f087348 */ /* 0x000fea0003c00000 */
[----:B------:R0:W1:Y:S02]  /*2da10*/  SHFL.IDX P6, R14, R13, R12, R11 ;  /* 0x0000000c0d0e7389 */ /* 0x00006400000c000b */
[----:B01----:R-:W-:Y:S01]  /*2da20*/  ENDCOLLECTIVE ;  /* 0x000000000000791b */ /* 0x003fe20003800000 */
.L_x_2282:
[----:B------:R-:W-:Y:S02]  /*2da30*/  IMAD.MOV.U32 R13, RZ, RZ, R68 ;  /* 0x000000ffff0d7224 */ /* 0x000fe400078e0044 */
[----:B------:R-:W-:Y:S02]  /*2da40*/  IMAD.MOV.U32 R12, RZ, RZ, R2 ;  /* 0x000000ffff0c7224 */ /* 0x000fe400078e0002 */
[----:B------:R-:W-:-:S07]  /*2da50*/  IMAD.MOV.U32 R21, RZ, RZ, R14 ;  /* 0x000000ffff157224 */ /* 0x000fce00078e000e */
[----:B------:R-:W-:Y:S05]  /*2da60*/  WARPSYNC.COLLECTIVE R15, `(.L_x_2283) ;  /* 0x000000000f087348 */ /* 0x000fea0003c00000 */
[----:B------:R0:W1:Y:S02]  /*2da70*/  SHFL.IDX P6, R14, R13, R12, R11 ;  /* 0x0000000c0d0e7389 */ /* 0x00006400000c000b */
[----:B01----:R-:W-:Y:S01]  /*2da80*/  ENDCOLLECTIVE ;  /* 0x000000000000791b */ /* 0x003fe20003800000 */
.L_x_2283:
[----:B------:R-:W-:Y:S02]  /*2da90*/  IMAD.MOV.U32 R13, RZ, RZ, R20 ;  /* 0x000000ffff0d7224 */ /* 0x000fe400078e0014 */
[----:B------:R-:W-:-:S07]  /*2daa0*/  IMAD.MOV.U32 R68, RZ, RZ, R14 ;  /* 0x000000ffff447224 */ /* 0x000fce00078e000e */
[----:B------:R-:W-:Y:S05]  /*2dab0*/  WARPSYNC.COLLECTIVE R15, `(.L_x_2284) ;  /* 0x000000000f087348 */ /* 0x000fea0003c00000 */
[----:B------:R0:W1:Y:S02]  /*2dac0*/  SHFL.IDX P6, R14, R13, R12, R11 ;  /* 0x0000000c0d0e7389 */ /* 0x00006400000c000b */
[----:B01----:R-:W-:Y:S01]  /*2dad0*/  ENDCOLLECTIVE ;  /* 0x000000000000791b */ /* 0x003fe20003800000 */
.L_x_2284:
        /* <DEDUP_REMOVED lines=8> */
.L_x_2285:
[----:B------:R-:W-:Y:S02]  /*2db60*/  SEL R180, R21, R20, P0 ;  /* 0x0000001415b47207 */ /* 0x000fe40000000000 */
[----:B------:R-:W-:Y:S01]  /*2db70*/  SEL R179, R20, R21, P0 ;  /* 0x0000001514b37207 */ /* 0x000fe20000000000 */
[----:B------:R-:W-:Y:S02]  /*2db80*/  IMAD.MOV.U32 R13, RZ, RZ, R30 ;  /* 0x000000ffff0d7224 */ /* 0x000fe400078e001e */
[----:B------:R-:W-:-:S07]  /*2db90*/  IMAD.MOV.U32 R35, RZ, RZ, R14 ;  /* 0x000000ffff237224 */ /* 0x000fce00078e000e */
[----:B------:R-:W-:Y:S05]  /*2dba0*/  WARPSYNC.COLLECTIVE R15, `(.L_x_2286) ;  /* 0x000000000f087348 */ /* 0x000fea0003c00000 */
[----:B------:R0:W1:Y:S02]  /*2dbb0*/  SHFL.IDX P6, R14, R13, R12, R11 ;  /* 0x0000000c0d0e7389 */ /* 0x00006400000c000b */
[----:B01----:R-:W-:Y:S01]  /*2dbc0*/  ENDCOLLECTIVE ;  /* 0x000000000000791b */ /* 0x003fe20003800000 */
.L_x_2286:
[----:B------:R-:W-:Y:S02]  /*2dbd0*/  IMAD.MOV.U32 R13, RZ, RZ, R76 ;  /* 0x000000ffff0d7224 */ /* 0x000fe400078e004c */
[----:B------:R-:W-:Y:S02]  /*2dbe0*/  IMAD.MOV.U32 R12, RZ, RZ, R2 ;  /* 0x000000ffff0c7224 */ /* 0x000fe400078e0002 */
[----:B------:R-:W-:-:S07]  /*2dbf0*/  IMAD.MOV.U32 R30, RZ, RZ, R14 ;  /* 0x000000ffff1e7224 */ /* 0x000fce00078e000e */
[----:B------:R-:W-:Y:S05]  /*2dc00*/  WARPSYNC.COLLECTIVE R15, `(.L_x_2287) ;  /* 0x000000000f087348 */ /* 0x000fea0003c00000 */
[----:B------:R0:W1:Y:S02]  /*2dc10*/  SHFL.IDX P6, R14, R13, R12, R11 ;  /* 0x0000000c0d0e7389 */ /* 0x00006400000c000b */
[----:B01----:R-:W-:Y:S01]  /*2dc20*/  ENDCOLLECTIVE ;  /* 0x000000000000791b */ /* 0x003fe20003800000 */
.L_x_2287:
[----:B------:R-:W-:Y:S02]  /*2dc30*/  IMAD.MOV.U32 R13, RZ, RZ, R72 ;  /* 0x000000ffff0d7224 */ /* 0x000fe400078e0048 */
[----:B------:R-:W-:-:S07]  /*2dc40*/  IMAD.MOV.U32 R76, RZ, RZ, R14 ;  /* 0x000000ffff4c7224 */ /* 0x000fce00078e000e */
[----:B------:R-:W-:Y:S05]  /*2dc50*/  WARPSYNC.COLLECTIVE R15, `(.L_x_2288) ;  /* 0x000000000f087348 */ /* 0x000fea0003c00000 */
[----:B------:R0:W1:Y:S02]  /*2dc60*/  SHFL.IDX P6, R14, R13, R12, R11 ;  /* 0x0000000c0d0e7389 */ /* 0x00006400000c000b */
[----:B01----:R-:W-:Y:S01]  /*2dc70*/  ENDCOLLECTIVE ;  /* 0x000000000000791b */ /* 0x003fe20003800000 */
.L_x_2288:
[----:B------:R-:W-:Y:S02]  /*2dc80*/  SEL R174, R35, R76, P0 ;  /* 0x0000004c23ae7207 */ /* 0x000fe40000000000 */
[----:B------:R-:W-:Y:S01]  /*2dc90*/  SEL R173, R76, R35, P0 ;  /* 0x000000234cad7207 */ /* 0x000fe20000000000 */
[----:B------:R-:W-:Y:S02]  /*2dca0*/  IMAD.MOV.U32 R13, RZ, RZ, R38 ;  /* 0x000000ffff0d7224 */ /* 0x000fe400078e0026 */
[----:B------:R-:W-:Y:S01]  /*2dcb0*/  IMAD.MOV.U32 R12, RZ, RZ, R0 ;  /* 0x000000ffff0c7224 */ /* 0x000fe200078e0000 */
[----:B------:R-:W-:-:S07]  /*2dcc0*/  MOV R72, R14 ;  /* 0x0000000e00487202 */ /* 0x000fce0000000f00 */
[----:B------:R-:W-:Y:S05]  /*2dcd0*/  WARPSYNC.COLLECTIVE R15, `(.L_x_2289) ;  /* 0x000000000f087348 */ /* 0x000fea0003c00000 */
[----:B------:R0:W1:Y:S02]  /*2dce0*/  SHFL.IDX P6, R14, R13, R12, R11 ;  /* 0x0000000c0d0e7389 */ /* 0x00006400000c000b */
[----:B01----:R-:W-:Y:S01]  /*2dcf0*/  ENDCOLLECTIVE ;  /* 0x000000000000791b */ /* 0x003fe20003800000 */
.L_x_2289:
[----:B------:R-:W-:Y:S02]  /*2dd00*/  SEL R176, R30, R72, P0 ;  /* 0x000000481eb07207 */ /* 0x000fe40000000000 */
[----:B------:R-:W-:Y:S01]  /*2dd10*/  SEL R175, R72, R30, P0 ;  /* 0x0000001e48af7207 */ /* 0x000fe20000000000 */
[----:B------:R-:W-:Y:S02]  /*2dd20*/  IMAD.MOV.U32 R13, RZ, RZ, R37 ;  /* 0x000000ffff0d7224 */ /* 0x000fe400078e0025 */
[----:B------:R-:W-:-:S07]  /*2dd30*/  IMAD.MOV.U32 R38, RZ, RZ, R14 ;  /* 0x000000ffff267224 */ /* 0x000fce00078e000e */
[----:B------:R-:W-:Y:S05]  /*2dd40*/  WARPSYNC.COLLECTIVE R15, `(.L_x_2290) ;  /* 0x000000000f087348 */ /* 0x000fea0003c00000 */
[----:B------:R0:W1:Y:S02]  /*2dd50*/  SHFL.IDX P6, R14, R13, R12, R11 ;  /* 0x0000000c0d0e7389 */ /* 0x00006400000c000b */
[----:B01----:R-:W-:Y:S01]  /*2dd60*/  ENDCOLLECTIVE ;  /* 0x000000000000791b */ /* 0x003fe20003800000 */
.L_x_2290:
[----:B------:R-:W-:Y:S02]  /*2dd70*/  IMAD.MOV.U32 R13, RZ, RZ, R84 ;  /* 0x000000ffff0d7224 */ /* 0x000fe400078e0054 */
[----:B------:R-:W-:Y:S02]  /*2dd80*/  IMAD.MOV.U32 R12, RZ, RZ, R2 ;  /* 0x000000ffff0c7224 */ /* 0x000fe400078e0002 */
[----:B------:R-:W-:-:S07]  /*2dd90*/  IMAD.MOV.U32 R37, RZ, RZ, R14 ;  /* 0x000000ffff257224 */ /* 0x000fce00078e000e */
[----:B------:R-:W-:Y:S05]  /*2dda0*/  WARPSYNC.COLLECTIVE R15, `(.L_x_2291) ;  /* 0x000000000f087348 */ /* 0x000fea0003c00000 */
[----:B------:R0:W1:Y:S02]  /*2ddb0*/  SHFL.IDX P6, R14, R13, R12, R11 ;  /* 0x0000000c0d0e7389 */ /* 0x00006400000c000b */
[----:B01----:R-:W-:Y:S01]  /*2ddc0*/  ENDCOLLECTIVE ;  /* 0x000000000000791b */ /* 0x003fe20003800000 */
.L_x_2291:
[----:B------:R-:W-:Y:S02]  /*2ddd0*/  IMAD.MOV.U32 R13, RZ, RZ, R80 ;  /* 0x000000ffff0d7224 */ /* 0x000fe400078e0050 */
[----:B------:R-:W-:-:S07]  /*2dde0*/  IMAD.MOV.U32 R84, RZ, RZ, R14 ;  /* 0x000000ffff547224 */ /* 0x000fce00078e000e */
[----:B------:R-:W-:Y:S05]  /*2ddf0*/  WARPSYNC.COLLECTIVE R15, `(.L_x_2292) ;  /* 0x000000000f087348 */ /* 0x000fea0003c00000 */
[----:B------:R0:W1:Y:S02]  /*2de00*/  SHFL.IDX P6, R14, R13, R12, R11 ;  /* 0x0000000c0d0e7389 */ /* 0x00006400000c000b */
[----:B01----:R-:W-:Y:S01]  /*2de10*/  ENDCOLLECTIVE ;  /* 0x000000000000791b */ /* 0x003fe20003800000 */
.L_x_2292:
        /* <DEDUP_REMOVED lines=8> */
.L_x_2293:
[----:B------:R-:W-:Y:S02]  /*2dea0*/  SEL R172, R37, R80, P0 ;  /* 0x0000005025ac7207 */ /* 0x000fe40000000000 */
[----:B------:R-:W-:Y:S01]  /*2deb0*/  SEL R171, R80, R37, P0 ;  /* 0x0000002550ab7207 */ /* 0x000fe20000000000 */
[----:B------:R-:W-:Y:S02]  /*2dec0*/  IMAD.MOV.U32 R13, RZ, RZ, R39 ;  /* 0x000000ffff0d7224 */ /* 0x000fe400078e0027 */
[----:B------:R-:W-:-:S07]  /*2ded0*/  IMAD.MOV.U32 R41, RZ, RZ, R14 ;  /* 0x000000ffff297224 */ /* 0x000fce00078e000e */
[----:B------:R-:W-:Y:S05]  /*2dee0*/  WARPSYNC.COLLECTIVE R15, `(.L_x_2294) ;  /* 0x000000000f087348 */ /* 0x000fea0003c00000 */
[----:B------:R0:W1:Y:S02]  /*2def0*/  SHFL.IDX P6, R14, R13, R12, R11 ;  /* 0x0000000c0d0e7389 */ /* 0x00006400000c000b */
[----:B01----:R-:W-:Y:S01]  /*2df00*/  ENDCOLLECTIVE ;  /* 0x000000000000791b */ /* 0x003fe20003800000 */
.L_x_2294:
[----:B------:R-:W-:Y:S01]  /*2df10*/  MOV R13, R92 ;  /* 0x0000005c000d7202 */ /* 0x000fe20000000f00 */
[----:B------:R-:W-:Y:S02]  /*2df20*/  IMAD.MOV.U32 R12, RZ, RZ, R2 ;  /* 0x000000ffff0c7224 */ /* 0x000fe400078e0002 */
[----:B------:R-:W-:-:S07]  /*2df30*/  IMAD.MOV.U32 R39, RZ, RZ, R14 ;  /* 0x000000ffff277224 */ /* 0x000fce00078e000e */
[----:B------:R-:W-:Y:S05]  /*2df40*/  WARPSYNC.COLLECTIVE R15, `(.L_x_2295) ;  /* 0x000000000f087348 */ /* 0x000fea0003c00000 */
[----:B------:R0:W1:Y:S02]  /*2df50*/  SHFL.IDX P6, R14, R13, R12, R11 ;  /* 0x0000000c0d0e7389 */ /* 0x00006400000c000b */
[----:B01----:R-:W-:Y:S01]  /*2df60*/  ENDCOLLECTIVE ;  /* 0x000000000000791b */ /* 0x003fe20003800000 */
.L_x_2295:
[----:B------:R-:W-:Y:S02]  /*2df70*/  IMAD.MOV.U32 R13, RZ, RZ, R88 ;  /* 0x000000ffff0d7224 */ /* 0x000fe400078e0058 */
[----:B------:R-:W-:-:S07]  /*2df80*/  IMAD.MOV.U32 R92, RZ, RZ, R14 ;  /* 0x000000ffff5c7224 */ /* 0x000fce00078e000e */
[----:B------:R-:W-:Y:S05]  /*2df90*/  WARPSYNC.COLLECTIVE R15, `(.L_x_2296) ;  /* 0x000000000f087348 */ /* 0x000fea0003c00000 */
[----:B------:R0:W1:Y:S02]  /*2dfa0*/  SHFL.IDX P6, R14, R13, R12, R11 ;  /* 0x0000000c0d0e7389 */ /* 0x00006400000c000b */
[----:B01----:R-:W-:Y:S01]  /*2dfb0*/  ENDCOLLECTIVE ;  /* 0x000000000000791b */ /* 0x003fe20003800000 */
.L_x_2296:
        /* <DEDUP_REMOVED lines=8> */
.L_x_2297:
[----:B------:R-:W-:Y:S02]  /*2e040*/  SEL R168, R39, R88, P0 ;  /* 0x0000005827a87207 */ /* 0x000fe40000000000 */
[----:B------:R-:W-:Y:S01]  /*2e050*/  SEL R167, R88, R39, P0 ;  /* 0x0000002758a77207 */ /* 0x000fe20000000000 */
[----:B------:R-:W-:Y:S02]  /*2e060*/  IMAD.MOV.U32 R13, RZ, RZ, R42 ;  /* 0x000000ffff0d7224 */ /* 0x000fe400078e002a */
[----:B------:R-:W-:-:S07]  /*2e070*/  IMAD.MOV.U32 R43, RZ, RZ, R14 ;  /* 0x000000ffff2b7224 */ /* 0x000fce00078e000e */
[----:B------:R-:W-:Y:S05]  /*2e080*/  WARPSYNC.COLLECTIVE R15, `(.L_x_2298) ;  /* 0x000000000f087348 */ /* 0x000fea0003c00000 */
[----:B------:R0:W1:Y:S02]  /*2e090*/  SHFL.IDX P6, R14, R13, R12, R11 ;  /* 0x0000000c0d0e7389 */ /* 0x00006400000c000b */
[----:B01----:R-:W-:Y:S01]  /*2e0a0*/  ENDCOLLECTIVE ;  /* 0x000000000000791b */ /* 0x003fe20003800000 */
.L_x_2298:
[----:B------:R-:W-:Y:S02]  /*2e0b0*/  IMAD.MOV.U32 R13, RZ, RZ, R100 ;  /* 0x000000ffff0d7224 */ /* 0x000fe400078e0064 */
[----:B------:R-:W-:Y:S02]  /*2e0c0*/  IMAD.MOV.U32 R12, RZ, RZ, R2 ;  /* 0x000000ffff0c7224 */ /* 0x000fe400078e0002 */
[----:B------:R-:W-:-:S07]  /*2e0d0*/  IMAD.MOV.U32 R42, RZ, RZ, R14 ;  /* 0x000000ffff2a7224 */ /* 0x000fce00078e000e */
[----:B------:R-:W-:Y:S05]  /*2e0e0*/  WARPSYNC.COLLECTIVE R15, `(.L_x_2299) ;  /* 0x000000000f087348 */ /* 0x000fea0003c00000 */
[----:B------:R0:W1:Y:S02]  /*2e0f0*/  SHFL.IDX P6, R14, R13, R12, R11 ;  /* 0x0000000c0d0e7389 */ /* 0x00006400000c000b */
[----:B01----:R-:W-:Y:S01]  /*2e100*/  ENDCOLLECTIVE ;  /* 0x000000000000791b */ /* 0x003fe20003800000 */
.L_x_2299:
[----:B------:R-:W-:Y:S02]  /*2e110*/  IMAD.MOV.U32 R13, RZ, RZ, R96 ;  /* 0x000000ffff0d7224 */ /* 0x000fe400078e0060 */
[----:B------:R-:W-:-:S07]  /*2e120*/  IMAD.MOV.U32 R100, RZ, RZ, R14 ;  /* 0x000000ffff647224 */ /* 0x000fce00078e000e */
[----:B------:R-:W-:Y:S05]  /*2e130*/  WARPSYNC.COLLECTIVE R15, `(.L_x_2300) ;  /* 0x000000000f087348 */ /* 0x000fea0003c00000 */
[----:B------:R0:W1:Y:S02]  /*2e140*/  SHFL.IDX P6, R14, R13, R12, R11 ;  /* 0x0000000c0d0e7389 */ /* 0x00006400000c000b */
[----:B01----:R-:W-:Y:S01]  /*2e150*/  ENDCOLLECTIVE ;  /* 0x000000000000791b */ /* 0x003fe20003800000 */
.L_x_2300:
[----:B------:R-:W-:Y:S01]  /*2e160*/  SEL R147, R100, R43, P0 ;  /* 0x0000002b64937207 */ /* 0x000fe20000000000 */
[----:B------:R-:W-:Y:S01]  /*2e170*/  IMAD.MOV.U32 R13, RZ, RZ, R49 ;  /* 0x000000ffff0d7224 */ /* 0x000fe200078e0031 */
[----:B------:R-:W-:Y:S01]  /*2e180*/  MOV R12, R0 ;  /* 0x00000000000c7202 */ /* 0x000fe20000000f00 */
[----:B------:R-:W-:-:S07]  /*2e190*/  IMAD.MOV.U32 R96, RZ, RZ, R14 ;  /* 0x000000ffff607224 */ /* 0x000fce00078e000e */
[----:B------:R-:W-:Y:S05]  /*2e1a0*/  WARPSYNC.COLLECTIVE R15, `(.L_x_2301) ;  /* 0x000000000f087348 */ /* 0x000fea0003c00000 */
[----:B------:R0:W1:Y:S02]  /*2e1b0*/  SHFL.IDX P6, R14, R13, R12, R11 ;  /* 0x0000000c0d0e7389 */ /* 0x00006400000c000b */
[----:B01----:R-:W-:Y:S01]  /*2e1c0*/  ENDCOLLECTIVE ;  /* 0x000000000000791b */ /* 0x003fe20003800000 */
.L_x_2301:
[----:B------:R-:W-:Y:S01]  /*2e1d0*/  SEL R162, R42, R96, P0 ;  /* 0x000000602aa27207 */ /* 0x000fe20000000000 */
[----:B------:R-:W-:Y:S02]  /*2e1e0*/  IMAD.MOV.U32 R13, RZ, RZ, R45 ;  /* 0x000000ffff0d7224 */ /* 0x000fe400078e002d */
[----:B------:R-:W-:-:S07]  /*2e1f0*/  IMAD.MOV.U32 R49, RZ, RZ, R14 ;  /* 0x000000ffff317224 */ /* 0x000fce00078e000e */
[----:B------:R-:W-:Y:S05]  /*2e200*/  WARPSYNC.COLLECTIVE R15, `(.L_x_2302) ;  /* 0x000000000f087348 */ /* 0x000fea0003c00000 */
[----:B------:R0:W1:Y:S02]  /*2e210*/  SHFL.IDX P6, R14, R13, R12, R11 ;  /* 0x0000000c0d0e7389 */ /* 0x00006400000c000b */
[----:B01----:R-:W-:Y:S01]  /*2e220*/  ENDCOLLECTIVE ;  /* 0x000000000000791b */ /* 0x003fe20003800000 */
.L_x_2302:
[----:B------:R-:W-:Y:S02]  /*2e230*/  IMAD.MOV.U32 R13, RZ, RZ, R108 ;  /* 0x000000ffff0d7224 */ /* 0x000fe400078e006c */
[----:B------:R-:W-:Y:S02]  /*2e240*/  IMAD.MOV.U32 R12, RZ, RZ, R2 ;  /* 0x000000ffff0c7224 */ /* 0x000fe400078e0002 */
[----:B------:R-:W-:-:S07]  /*2e250*/  IMAD.MOV.U32 R45, RZ, RZ, R14 ;  /* 0x000000ffff2d7224 */ /* 0x000fce00078e000e */
[----:B------:R-:W-:Y:S05]  /*2e260*/  WARPSYNC.COLLECTIVE R15, `(.L_x_2303) ;  /* 0x000000000f087348 */ /* 0x000fea0003c00000 */
[----:B------:R0:W1:Y:S02]  /*2e270*/  SHFL.IDX P6, R14, R13, R12, R11 ;  /* 0x0000000c0d0e7389 */ /* 0x00006400000c000b */
[----:B01----:R-:W-:Y:S01]  /*2e280*/  ENDCOLLECTIVE ;  /* 0x000000000000791b */ /* 0x003fe20003800000 */
.L_x_2303:
[----:B------:R-:W-:Y:S02]  /*2e290*/  IMAD.MOV.U32 R13, RZ, RZ, R104 ;  /* 0x000000ffff0d7224 */ /* 0x000fe400078e0068 */
[----:B------:R-:W-:-:S07]  /*2e2a0*/  IMAD.MOV.U32 R108, RZ, RZ, R14 ;  /* 0x000000ffff6c7224 */ /* 0x000fce00078e000e */
[----:B------:R-:W-:Y:S05]  /*2e2b0*/  WARPSYNC.COLLECTIVE R15, `(.L_x_2304) ;  /* 0x000000000f087348 */ /* 0x000fea0003c00000 */
[----:B------:R0:W1:Y:S02]  /*2e2c0*/  SHFL.IDX P6, R14, R13, R12, R11 ;  /* 0x0000000c0d0e7389 */ /* 0x00006400000c000b */
[----:B01----:R-:W-:Y:S01]  /*2e2d0*/  ENDCOLLECTIVE ;  /* 0x000000000000791b */ /* 0x003fe20003800000 */
.L_x_2304:
[----:B------:R-:W-:Y:S01]  /*2e2e0*/  SEL R92, R108, R49, P0 ;  /* 0x000000316c5c7207 */ /* 0x000fe20000000000 */
[----:B------:R-:W-:Y:S02]  /*2e2f0*/  IMAD.MOV.U32 R13, RZ, RZ, R57 ;  /* 0x000000ffff0d7224 */ /* 0x000fe400078e0039 */
[----:B------:R-:W-:Y:S02]  /*2e300*/  IMAD.MOV.U32 R12, RZ, RZ, R0 ;  /* 0x000000ffff0c7224 */ /* 0x000fe400078e0000 */
[----:B------:R-:W-:-:S07]  /*2e310*/  IMAD.MOV.U32 R104, RZ, RZ, R14 ;  /* 0x000000ffff687224 */ /* 0x000fce00078e000e */
[----:B------:R-:W-:Y:S05]  /*2e320*/  WARPSYNC.COLLECTIVE R15, `(.L_x_2305) ;  /* 0x000000000f087348 */ /* 0x000fea0003c00000 */
[----:B------:R0:W1:Y:S02]  /*2e330*/  SHFL.IDX P6, R14, R13, R12, R11 ;  /* 0x0000000c0d0e7389 */ /* 0x00006400000c000b */
[----:B01----:R-:W-:Y:S01]  /*2e340*/  ENDCOLLECTIVE ;  /* 0x000000000000791b */ /* 0x003fe20003800000 */
.L_x_2305:
[----:B------:R-:W-:Y:S02]  /*2e350*/  IMAD.MOV.U32 R13, RZ, RZ, R53 ;  /* 0x000000ffff0d7224 */ /* 0x000fe400078e0035 */
[----:B------:R-:W-:-:S07]  /*2e360*/  IMAD.MOV.U32 R57, RZ, RZ, R14 ;  /* 0x000000ffff397224 */ /* 0x000fce00078e000e */
[----:B------:R-:W-:Y:S05]  /*2e370*/  WARPSYNC.COLLECTIVE R15, `(.L_x_2306) ;  /* 0x000000000f087348 */ /* 0x000fea0003c00000 */
[----:B------:R0:W1:Y:S02]  /*2e380*/  SHFL.IDX P6, R14, R13, R12, R11 ;  /* 0x0000000c0d0e7389 */ /* 0x00006400000c000b */
[----:B01----:R-:W-:Y:S01]  /*2e390*/  ENDCOLLECTIVE ;  /* 0x000000000000791b */ /* 0x003fe20003800000 */
.L_x_2306:
[----:B------:R-:W-:Y:S02]  /*2e3a0*/  IMAD.MOV.U32 R13, RZ, RZ, R116 ;  /* 0x000000ffff0d7224 */ /* 0x000fe400078e0074 */
[----:B------:R-:W-:Y:S02]  /*2e3b0*/  IMAD.MOV.U32 R12, RZ, RZ, R2 ;  /* 0x000000ffff0c7224 */ /* 0x000fe400078e0002 */
[----:B------:R-:W-:-:S07]  /*2e3c0*/  IMAD.MOV.U32 R53, RZ, RZ, R14 ;  /* 0x000000ffff357224 */ /* 0x000fce00078e000e */
[----:B------:R-:W-:Y:S05]  /*2e3d0*/  WARPSYNC.COLLECTIVE R15, `(.L_x_2307) ;  /* 0x000000000f087348 */ /* 0x000fea0003c00000 */
[----:B------:R0:W1:Y:S02]  /*2e3e0*/  SHFL.IDX P6, R14, R13, R12, R11 ;  /* 0x0000000c0d0e7389 */ /* 0x00006400000c000b */
[----:B01----:R-:W-:Y:S01]  /*2e3f0*/  ENDCOLLECTIVE ;  /* 0x000000000000791b */ /* 0x003fe20003800000 */
.L_x_2307:
[----:B------:R-:W-:Y:S01]  /*2e400*/  IMAD.MOV.U32 R13, RZ, RZ, R112 ;  /* 0x000000ffff0d7224 */ /* 0x000fe200078e0070 */
[----:B------:R-:W-:-:S07]  /*2e410*/  MOV R116, R14 ;  /* 0x0000000e00747202 */ /* 0x000fce0000000f00 */
[----:B------:R-:W-:Y:S05]  /*2e420*/  WARPSYNC.COLLECTIVE R15, `(.L_x_2308) ;  /* 0x000000000f087348 */ /* 0x000fea0003c00000 */
[----:B------:R0:W1:Y:S02]  /*2e430*/  SHFL.IDX P6, R14, R13, R12, R11 ;  /* 0x0000000c0d0e7389 */ /* 0x00006400000c000b */
[----:B01----:R-:W-:Y:S01]  /*2e440*/  ENDCOLLECTIVE ;  /* 0x000000000000791b */ /* 0x003fe20003800000 */
.L_x_2308:
        /* <DEDUP_REMOVED lines=8> */
.L_x_2309:
[----:B------:R-:W-:Y:S02]  /*2e4d0*/  SEL R88, R53, R112, P0 ;  /* 0x0000007035587207 */ /* 0x000fe40000000000 */
[----:B------:R-:W-:Y:S01]  /*2e4e0*/  SEL R112, R112, R53, P0 ;  /* 0x0000003570707207 */ /* 0x000fe20000000000 */
[----:B------:R-:W-:Y:S02]  /*2e4f0*/  IMAD.MOV.U32 R13, RZ, RZ, R61 ;  /* 0x000000ffff0d7224 */ /* 0x000fe400078e003d */
[----:B------:R-:W-:-:S07]  /*2e500*/  IMAD.MOV.U32 R65, RZ, RZ, R14 ;  /* 0x000000ffff417224 */ /* 0x000fce00078e000e */
[----:B------:R-:W-:Y:S05]  /*2e510*/  WARPSYNC.COLLECTIVE R15, `(.L_x_2310) ;  /* 0x000000000f087348 */ /* 0x000fea0003c00000 */
[----:B------:R0:W1:Y:S02]  /*2e520*/  SHFL.IDX P6, R14, R13, R12, R11 ;  /* 0x0000000c0d0e7389 */ /* 0x00006400000c000b */
[----:B01----:R-:W-:Y:S01]  /*2e530*/  ENDCOLLECTIVE ;  /* 0x000000000000791b */ /* 0x003fe20003800000 */
.L_x_2310:
[----:B------:R-:W-:Y:S02]  /*2e540*/  IMAD.MOV.U32 R13, RZ, RZ, R124 ;  /* 0x000000ffff0d7224 */ /* 0x000fe400078e007c */
[----:B------:R-:W-:Y:S02]  /*2e550*/  IMAD.MOV.U32 R12, RZ, RZ, R2 ;  /* 0x000000ffff0c7224 */ /* 0x000fe400078e0002 */
[----:B------:R-:W-:-:S07]  /*2e560*/  IMAD.MOV.U32 R61, RZ, RZ, R14 ;  /* 0x000000ffff3d7224 */ /* 0x000fce00078e000e */
[----:B------:R-:W-:Y:S05]  /*2e570*/  WARPSYNC.COLLECTIVE R15, `(.L_x_2311) ;  /* 0x000000000f087348 */ /* 0x000fea0003c00000 */
[----:B------:R0:W1:Y:S02]  /*2e580*/  SHFL.IDX P6, R14, R13, R12, R11 ;  /* 0x0000000c0d0e7389 */ /* 0x00006400000c000b */
[----:B01----:R-:W-:Y:S01]  /*2e590*/  ENDCOLLECTIVE ;  /* 0x000000000000791b */ /* 0x003fe20003800000 */
.L_x_2311:
[----:B------:R-:W-:Y:S02]  /*2e5a0*/  IMAD.MOV.U32 R13, RZ, RZ, R120 ;  /* 0x000000ffff0d7224 */ /* 0x000fe400078e0078 */
[----:B------:R-:W-:-:S07]  /*2e5b0*/  IMAD.MOV.U32 R124, RZ, RZ, R14 ;  /* 0x000000ffff7c7224 */ /* 0x000fce00078e000e */
[----:B------:R-:W-:Y:S05]  /*2e5c0*/  WARPSYNC.COLLECTIVE R15, `(.L_x_2312) ;  /* 0x000000000f087348 */ /* 0x000fea0003c00000 */
[----:B------:R0:W1:Y:S02]  /*2e5d0*/  SHFL.IDX P6, R14, R13, R12, R11 ;  /* 0x0000000c0d0e7389 */ /* 0x00006400000c000b */
[----:B01----:R-:W-:Y:S01]  /*2e5e0*/  ENDCOLLECTIVE ;  /* 0x000000000000791b */ /* 0x003fe20003800000 */
.L_x_2312:
[----:B------:R-:W-:Y:S02]  /*2e5f0*/  IMAD.MOV.U32 R13, RZ, RZ, R73 ;  /* 0x000000ffff0d7224 */ /* 0x000fe400078e0049 */
[----:B------:R-:W-:Y:S02]  /*2e600*/  IMAD.MOV.U32 R12, RZ, RZ, R0 ;  /* 0x000000ffff0c7224 */ /* 0x000fe400078e0000 */
[----:B------:R-:W-:-:S07]  /*2e610*/  IMAD.MOV.U32 R120, RZ, RZ, R14 ;  /* 0x000000ffff787224 */ /* 0x000fce00078e000e */
[----:B------:R-:W-:Y:S05]  /*2e620*/  WARPSYNC.COLLECTIVE R15, `(.L_x_2313) ;  /* 0x000000000f087348 */ /* 0x000fea0003c00000 */
[----:B------:R0:W1:Y:S02]  /*2e630*/  SHFL.IDX P6, R14, R13, R12, R11 ;  /* 0x0000000c0d0e7389 */ /* 0x00006400000c000b */
[----:B01----:R-:W-:Y:S01]  /*2e640*/  ENDCOLLECTIVE ;  /* 0x000000000000791b */ /* 0x003fe20003800000 */
.L_x_2313:
[----:B------:R-:W-:Y:S01]  /*2e650*/  MOV R13, R69 ;  /* 0x00000045000d7202 */ /* 0x000fe20000000f00 */
[----:B------:R-:W-:-:S07]  /*2e660*/  IMAD.MOV.U32 R73, RZ, RZ, R14 ;  /* 0x000000ffff497224 */ /* 0x000fce00078e000e */
[----:B------:R-:W-:Y:S05]  /*2e670*/  WARPSYNC.COLLECTIVE R15, `(.L_x_2314) ;  /* 0x000000000f087348 */ /* 0x000fea0003c00000 */
[----:B------:R0:W1:Y:S02]  /*2e680*/  SHFL.IDX P6, R14, R13, R12, R11 ;  /* 0x0000000c0d0e7389 */ /* 0x00006400000c000b */
[----:B01----:R-:W-:Y:S01]  /*2e690*/  ENDCOLLECTIVE ;  /* 0x000000000000791b */ /* 0x003fe20003800000 */
.L_x_2314:
[----:B------:R-:W-:Y:S02]  /*2e6a0*/  IMAD.MOV.U32 R13, RZ, RZ, R132 ;  /* 0x000000ffff0d7224 */ /* 0x000fe400078e0084 */
[----:B------:R-:W-:Y:S02]  /*2e6b0*/  IMAD.MOV.U32 R12, RZ, RZ, R2 ;  /* 0x000000ffff0c7224 */ /* 0x000fe400078e0002 */
[----:B------:R-:W-:-:S07]  /*2e6c0*/  IMAD.MOV.U32 R69, RZ, RZ, R14 ;  /* 0x000000ffff457224 */ /* 0x000fce00078e000e */
[----:B------:R-:W-:Y:S05]  /*2e6d0*/  WARPSYNC.COLLECTIVE R15, `(.L_x_2315) ;  /* 0x000000000f087348 */ /* 0x000fea0003c00000 */
[----:B------:R0:W1:Y:S02]  /*2e6e0*/  SHFL.IDX P6, R14, R13, R12, R11 ;  /* 0x0000000c0d0e7389 */ /* 0x00006400000c000b */
[----:B01----:R-:W-:Y:S01]  /*2e6f0*/  ENDCOLLECTIVE ;  /* 0x000000000000791b */ /* 0x003fe20003800000 */
.L_x_2315:
[----:B------:R-:W-:Y:S02]  /*2e700*/  IMAD.MOV.U32 R13, RZ, RZ, R128 ;  /* 0x000000ffff0d7224 */ /* 0x000fe400078e0080 */
[----:B------:R-:W-:-:S07]  /*2e710*/  IMAD.MOV.U32 R132, RZ, RZ, R14 ;  /* 0x000000ffff847224 */ /* 0x000fce00078e000e */
[----:B------:R-:W-:Y:S05]  /*2e720*/  WARPSYNC.COLLECTIVE R15, `(.L_x_2316) ;  /* 0x000000000f087348 */ /* 0x000fea0003c00000 */
[----:B------:R0:W1:Y:S02]  /*2e730*/  SHFL.IDX P6, R14, R13, R12, R11 ;  /* 0x0000000c0d0e7389 */ /* 0x00006400000c000b */
[----:B01----:R-:W-:Y:S01]  /*2e740*/  ENDCOLLECTIVE ;  /* 0x000000000000791b */ /* 0x003fe20003800000 */
.L_x_2316:
[----:B------:R-:W-:Y:S02]  /*2e750*/  IMAD.MOV.U32 R13, RZ, RZ, R81 ;  /* 0x000000ffff0d7224 */ /* 0x000fe400078e0051 */
[----:B------:R-:W-:Y:S02]  /*2e760*/  IMAD.MOV.U32 R12, RZ, RZ, R0 ;  /* 0x000000ffff0c7224 */ /* 0x000fe400078e0000 */
[----:B------:R-:W-:-:S07]  /*2e770*/  IMAD.MOV.U32 R128, RZ, RZ, R14 ;  /* 0x000000ffff807224 */ /* 0x000fce00078e000e */
[----:B------:R-:W-:Y:S05]  /*2e780*/  WARPSYNC.COLLECTIVE R15, `(.L_x_2317) ;  /* 0x000000000f087348 */ /* 0x000fea0003c00000 */
[----:B------:R0:W1:Y:S02]  /*2e790*/  SHFL.IDX P6, R14, R13, R12, R11 ;  /* 0x0000000c0d0e7389 */ /* 0x00006400000c000b */
[----:B01----:R-:W-:Y:S01]  /*2e7a0*/  ENDCOLLECTIVE ;  /* 0x000000000000791b */ /* 0x003fe20003800000 */
.L_x_2317:
[----:B------:R-:W-:Y:S02]  /*2e7b0*/  IMAD.MOV.U32 R13, RZ, RZ, R77 ;  /* 0x000000ffff0d7224 */ /* 0x000fe400078e004d */
[----:B------:R-:W-:-:S07]  /*2e7c0*/  IMAD.MOV.U32 R81, RZ, RZ, R14 ;  /* 0x000000ffff517224 */ /* 0x000fce00078e000e */
[----:B------:R-:W-:Y:S05]  /*2e7d0*/  WARPSYNC.COLLECTIVE R15, `(.L_x_2318) ;  /* 0x000000000f087348 */ /* 0x000fea0003c00000 */
[----:B------:R0:W1:Y:S02]  /*2e7e0*/  SHFL.IDX P6, R14, R13, R12, R11 ;  /* 0x0000000c0d0e7389 */ /* 0x00006400000c000b */
[----:B01----:R-:W-:Y:S01]  /*2e7f0*/  ENDCOLLECTIVE ;  /* 0x000000000000791b */ /* 0x003fe20003800000 */
.L_x_2318:
[----:B------:R-:W-:Y:S02]  /*2e800*/  IMAD.MOV.U32 R13, RZ, RZ, R140 ;  /* 0x000000ffff0d7224 */ /* 0x000fe400078e008c */
[----:B------:R-:W-:Y:S02]  /*2e810*/  IMAD.MOV.U32 R12, RZ, RZ, R2 ;  /* 0x000000ffff0c7224 */ /* 0x000fe400078e0002 */
[----:B------:R-:W-:-:S07]  /*2e820*/  IMAD.MOV.U32 R77, RZ, RZ, R14 ;  /* 0x000000ffff4d7224 */ /* 0x000fce00078e000e */
[----:B------:R-:W-:Y:S05]  /*2e830*/  WARPSYNC.COLLECTIVE R15, `(.L_x_2319) ;  /* 0x000000000f087348 */ /* 0x000fea0003c00000 */
[----:B------:R0:W1:Y:S02]  /*2e840*/  SHFL.IDX P6, R14, R13, R12, R11 ;  /* 0x0000000c0d0e7389 */ /* 0x00006400000c000b */
[----:B01----:R-:W-:Y:S01]  /*2e850*/  ENDCOLLECTIVE ;  /* 0x000000000000791b */ /* 0x003fe20003800000 */
.L_x_2319:
[----:B------:R-:W-:Y:S02]  /*2e860*/  IMAD.MOV.U32 R13, RZ, RZ, R136 ;  /* 0x000000ffff0d7224 */ /* 0x000fe400078e0088 */
[----:B------:R-:W-:-:S07]  /*2e870*/  IMAD.MOV.U32 R140, RZ, RZ, R14 ;  /* 0x000000ffff8c7224 */ /* 0x000fce00078e000e */
[----:B------:R-:W-:Y:S05]  /*2e880*/  WARPSYNC.COLLECTIVE R15, `(.L_x_2320) ;  /* 0x000000000f087348 */ /* 0x000fea0003c00000 */
[----:B------:R0:W1:Y:S02]  /*2e890*/  SHFL.IDX P6, R14, R13, R12, R11 ;  /* 0x0000000c0d0e7389 */ /* 0x00006400000c000b */
[----:B01----:R-:W-:Y:S01]  /*2e8a0*/  ENDCOLLECTIVE ;  /* 0x000000000000791b */ /* 0x003fe20003800000 */
.L_x_2320:
[----:B------:R-:W-:Y:S02]  /*2e8b0*/  IMAD.MOV.U32 R13, RZ, RZ, R89 ;  /* 0x000000ffff0d7224 */ /* 0x000fe400078e0059 */
[----:B------:R-:W-:Y:S01]  /*2e8c0*/  IMAD.MOV.U32 R12, RZ, RZ, R0 ;  /* 0x000000ffff0c7224 */ /* 0x000fe200078e0000 */
[----:B------:R-:W-:-:S07]  /*2e8d0*/  MOV R136, R14 ;  /* 0x0000000e00887202 */ /* 0x000fce0000000f00 */
[----:B------:R-:W-:Y:S05]  /*2e8e0*/  WARPSYNC.COLLECTIVE R15, `(.L_x_2321) ;  /* 0x000000000f087348 */ /* 0x000fea0003c00000 */
[----:B------:R0:W1:Y:S02]  /*2e8f0*/  SHFL.IDX P6, R14, R13, R12, R11 ;  /* 0x0000000c0d0e7389 */ /* 0x00006400000c000b */
[----:B01----:R-:W-:Y:S01]  /*2e900*/  ENDCOLLECTIVE ;  /* 0x000000000000791b */ /* 0x003fe20003800000 */
.L_x_2321:
[----:B------:R-:W-:Y:S02]  /*2e910*/  IMAD.MOV.U32 R13, RZ, RZ, R85 ;  /* 0x000000ffff0d7224 */ /* 0x000fe400078e0055 */
[----:B------:R-:W-:-:S07]  /*2e920*/  IMAD.MOV.U32 R89, RZ, RZ, R14 ;  /* 0x000000ffff597224 */ /* 0x000fce00078e000e */
[----:B------:R-:W-:Y:S05]  /*2e930*/  WARPSYNC.COLLECTIVE R15, `(.L_x_2322) ;  /* 0x000000000f087348 */ /* 0x000fea0003c00000 */
[----:B------:R0:W1:Y:S02]  /*2e940*/  SHFL.IDX P6, R14, R13, R12, R11 ;  /* 0x0000000c0d0e7389 */ /* 0x00006400000c000b */
[----:B01----:R-:W-:Y:S01]  /*2e950*/  ENDCOLLECTIVE ;  /* 0x000000000000791b */ /* 0x003fe20003800000 */
.L_x_2322:
[----:B------:R-:W-:Y:S02]  /*2e960*/  IMAD.MOV.U32 R13, RZ, RZ, R148 ;  /* 0x000000ffff0d7224 */ /* 0x000fe400078e0094 */
[----:B------:R-:W-:Y:S02]  /*2e970*/  IMAD.MOV.U32 R12, RZ, RZ, R2 ;  /* 0x000000ffff0c7224 */ /* 0x000fe400078e0002 */
[----:B------:R-:W-:-:S07]  /*2e980*/  IMAD.MOV.U32 R85, RZ, RZ, R14 ;  /* 0x000000ffff557224 */ /* 0x000fce00078e000e */
[----:B------:R-:W-:Y:S05]  /*2e990*/  WARPSYNC.COLLECTIVE R15, `(.L_x_2323) ;  /* 0x000000000f087348 */ /* 0x000fea0003c00000 */
[----:B------:R0:W1:Y:S02]  /*2e9a0*/  SHFL.IDX P6, R14, R13, R12, R11 ;  /* 0x0000000c0d0e7389 */ /* 0x00006400000c000b */
[----:B01----:R-:W-:Y:S01]  /*2e9b0*/  ENDCOLLECTIVE ;  /* 0x000000000000791b */ /* 0x003fe20003800000 */
.L_x_2323:
[----:B------:R-:W-:Y:S02]  /*2e9c0*/  IMAD.MOV.U32 R13, RZ, RZ, R144 ;  /* 0x000000ffff0d7224 */ /* 0x000fe400078e0090 */
[----:B------:R-:W-:-:S07]  /*2e9d0*/  IMAD.MOV.U32 R148, RZ, RZ, R14 ;  /* 0x000000ffff947224 */ /* 0x000fce00078e000e */
[----:B------:R-:W-:Y:S05]  /*2e9e0*/  WARPSYNC.COLLECTIVE R15, `(.L_x_2324) ;  /* 0x000000000f087348 */ /* 0x000fea0003c00000 */
[----:B------:R0:W1:Y:S02]  /*2e9f0*/  SHFL.IDX P6, R14, R13, R12, R11 ;  /* 0x0000000c0d0e7389 */ /* 0x00006400000c000b */
[----:B01----:R-:W-:Y:S01]  /*2ea00*/  ENDCOLLECTIVE ;  /* 0x000000000000791b */ /* 0x003fe20003800000 */
.L_x_2324:
[----:B------:R-:W-:Y:S02]  /*2ea10*/  IMAD.MOV.U32 R13, RZ, RZ, R64 ;  /* 0x000000ffff0d7224 */ /* 0x000fe400078e0040 */
[----:B------:R-:W-:Y:S02]  /*2ea20*/  IMAD.MOV.U32 R12, RZ, RZ, R0 ;  /* 0x000000ffff0c7224 */ /* 0x000fe400078e0000 */
[----:B------:R-:W-:-:S07]  /*2ea30*/  IMAD.MOV.U32 R144, RZ, RZ, R14 ;  /* 0x000000ffff907224 */ /* 0x000fce00078e000e */
[----:B------:R-:W-:Y:S05]  /*2ea40*/  WARPSYNC.COLLECTIVE R15, `(.L_x_2325) ;  /* 0x000000000f087348 */ /* 0x000fea0003c00000 */
[----:B------:R0:W1:Y:S02]  /*2ea50*/  SHFL.IDX P6, R14, R13, R12, R11 ;  /* 0x0000000c0d0e7389 */ /* 0x00006400000c000b */
[----:B01----:R-:W-:Y:S01]  /*2ea60*/  ENDCOLLECTIVE ;  /* 0x000000000000791b */ /* 0x003fe20003800000 */
.L_x_2325:
[----:B------:R-:W-:Y:S02]  /*2ea70*/  IMAD.MOV.U32 R13, RZ, RZ, R93 ;  /* 0x000000ffff0d7224 */ /* 0x000fe400078e005d */
[----:B------:R-:W-:-:S07]  /*2ea80*/  IMAD.MOV.U32 R64, RZ, RZ, R14 ;  /* 0x000000ffff407224 */ /* 0x000fce00078e000e */
[----:B------:R-:W-:Y:S05]  /*2ea90*/  WARPSYNC.COLLECTIVE R15, `(.L_x_2326) ;  /* 0x000000000f087348 */ /* 0x000fea0003c00000 */
[----:B------:R0:W1:Y:S02]  /*2eaa0*/  SHFL.IDX P6, R14, R13, R12, R11 ;  /* 0x0000000c0d0e7389 */ /* 0x00006400000c000b */
[----:B01----:R-:W-:Y:S01]  /*2eab0*/  ENDCOLLECTIVE ;  /* 0x000000000000791b */ /* 0x003fe20003800000 */
.L_x_2326:
[----:B------:R-:W-:Y:S01]  /*2eac0*/  MOV R13, R146 ;  /* 0x00000092000d7202 */ /* 0x000fe20000000f00 */
[----:B------:R-:W-:Y:S02]  /*2ead0*/  IMAD.MOV.U32 R12, RZ, RZ, R2 ;  /* 0x000000ffff0c7224 */ /* 0x000fe400078e0002 */
[----:B------:R-:W-:-:S07]  /*2eae0*/  IMAD.MOV.U32 R93, RZ, RZ, R14 ;  /* 0x000000ffff5d7224 */ /* 0x000fce00078e000e */
[----:B------:R-:W-:Y:S05]  /*2eaf0*/  WARPSYNC.COLLECTIVE R15, `(.L_x_2327) ;  /* 0x000000000f087348 */ /* 0x000fea0003c00000 */
[----:B------:R0:W1:Y:S02]  /*2eb00*/  SHFL.IDX P6, R14, R13, R12, R11 ;  /* 0x0000000c0d0e7389 */ /* 0x00006400000c000b */
[----:B01----:R-:W-:Y:S01]  /*2eb10*/  ENDCOLLECTIVE ;  /* 0x000000000000791b */ /* 0x003fe20003800000 */
.L_x_2327:
[----:B------:R-:W-:Y:S02]  /*2eb20*/  IMAD.MOV.U32 R13, RZ, RZ, R156 ;  /* 0x000000ffff0d7224 */ /* 0x000fe400078e009c */
[----:B------:R-:W-:-:S07]  /*2eb30*/  IMAD.MOV.U32 R146, RZ, RZ, R14 ;  /* 0x000000ffff927224 */ /* 0x000fce00078e000e */
[----:B------:R-:W-:Y:S05]  /*2eb40*/  WARPSYNC.COLLECTIVE R15, `(.L_x_2328) ;  /* 0x000000000f087348 */ /* 0x000fea0003c00000 */
[----:B------:R0:W1:Y:S02]  /*2eb50*/  SHFL.IDX P6, R14, R13, R12, R11 ;  /* 0x0000000c0d0e7389 */ /* 0x00006400000c000b */
[----:B01----:R-:W-:Y:S01]  /*2eb60*/  ENDCOLLECTIVE ;  /* 0x000000000000791b */ /* 0x003fe20003800000 */
.L_x_2328:
        /* <DEDUP_REMOVED lines=8> */
.L_x_2329:
[----:B------:R-:W-:Y:S02]  /*2ebf0*/  SEL R20, R93, R156, P0 ;  /* 0x0000009c5d147207 */ /* 0x000fe40000000000 */
[----:B------:R-:W-:Y:S01]  /*2ec00*/  SEL R93, R156, R93, P0 ;  /* 0x0000005d9c5d7207 */ /* 0x000fe20000000000 */
[----:B------:R-:W-:Y:S02]  /*2ec10*/  IMAD.MOV.U32 R13, RZ, RZ, R97 ;  /* 0x000000ffff0d7224 */ /* 0x000fe400078e0061 */
[----:B------:R-:W-:-:S07]  /*2ec20*/  IMAD.MOV.U32 R101, RZ, RZ, R14 ;  /* 0x000000ffff657224 */ /* 0x000fce00078e000e */
[----:B------:R-:W-:Y:S05]  /*2ec30*/  WARPSYNC.COLLECTIVE R15, `(.L_x_2330) ;  /* 0x000000000f087348 */ /* 0x000fea0003c00000 */
[----:B------:R0:W1:Y:S02]  /*2ec40*/  SHFL.IDX P6, R14, R13, R12, R11 ;  /* 0x0000000c0d0e7389 */ /* 0x00006400000c000b */
[----:B01----:R-:W-:Y:S01]  /*2ec50*/  ENDCOLLECTIVE ;  /* 0x000000000000791b */ /* 0x003fe20003800000 */
.L_x_2330:
[----:B------:R-:W-:Y:S02]  /*2ec60*/  IMAD.MOV.U32 R13, RZ, RZ, R154 ;  /* 0x000000ffff0d7224 */ /* 0x000fe400078e009a */
[----:B------:R-:W-:Y:S02]  /*2ec70*/  IMAD.MOV.U32 R12, RZ, RZ, R2 ;  /* 0x000000ffff0c7224 */ /* 0x000fe400078e0002 */
[----:B------:R-:W-:-:S07]  /*2ec80*/  IMAD.MOV.U32 R97, RZ, RZ, R14 ;  /* 0x000000ffff617224 */ /* 0x000fce00078e000e */
[----:B------:R-:W-:Y:S05]  /*2ec90*/  WARPSYNC.COLLECTIVE R15, `(.L_x_2331) ;  /* 0x000000000f087348 */ /* 0x000fea0003c00000 */
[----:B------:R0:W1:Y:S02]  /*2eca0*/  SHFL.IDX P6, R14, R13, R12, R11 ;  /* 0x0000000c0d0e7389 */ /* 0x00006400000c000b */
[----:B01----:R-:W-:Y:S01]  /*2ecb0*/  ENDCOLLECTIVE ;  /* 0x000000000000791b */ /* 0x003fe20003800000 */
.L_x_2331:
[----:B------:R-:W-:Y:S02]  /*2ecc0*/  IMAD.MOV.U32 R13, RZ, RZ, R153 ;  /* 0x000000ffff0d7224 */ /* 0x000fe400078e0099 */
[----:B------:R-:W-:-:S07]  /*2ecd0*/  IMAD.MOV.U32 R154, RZ, RZ, R14 ;  /* 0x000000ffff9a7224 */ /* 0x000fce00078e000e */
[----:B------:R-:W-:Y:S05]  /*2ece0*/  WARPSYNC.COLLECTIVE R15, `(.L_x_2332) ;  /* 0x000000000f087348 */ /* 0x000fea0003c00000 */
[----:B------:R0:W1:Y:S02]  /*2ecf0*/  SHFL.IDX P6, R14, R13, R12, R11 ;  /* 0x0000000c0d0e7389 */ /* 0x00006400000c000b */
[----:B01----:R-:W-:Y:S01]  /*2ed00*/  ENDCOLLECTIVE ;  /* 0x000000000000791b */ /* 0x003fe20003800000 */
.L_x_2332:
[----:B------:R-:W-:Y:S02]  /*2ed10*/  SEL R27, R101, R154, P0 ;  /* 0x0000009a651b7207 */ /* 0x000fe40000000000 */
[----:B------:R-:W-:Y:S01]  /*2ed20*/  SEL R101, R154, R101, P0 ;  /* 0x000000659a657207 */ /* 0x000fe20000000000 */
[----:B------:R-:W-:Y:S01]  /*2ed30*/  IMAD.MOV.U32 R13, RZ, RZ, R109 ;  /* 0x000000ffff0d7224 */ /* 0x000fe200078e006d */
[----:B------:R-:W-:Y:S01]  /*2ed40*/  MOV R12, R0 ;  /* 0x00000000000c7202 */ /* 0x000fe20000000f00 */
[----:B------:R-:W-:-:S07]  /*2ed50*/  IMAD.MOV.U32 R153, RZ, RZ, R14 ;  /* 0x000000ffff997224 */ /* 0x000fce00078e000e */
[----:B------:R-:W-:Y:S05]  /*2ed60*/  WARPSYNC.COLLECTIVE R15, `(.L_x_2333) ;  /* 0x000000000f087348 */ /* 0x000fea0003c00000 */
[----:B------:R0:W1:Y:S02]  /*2ed70*/  SHFL.IDX P6, R14, R13, R12, R11 ;  /* 0x0000000c0d0e7389 */ /* 0x00006400000c000b */
[----:B01----:R-:W-:Y:S01]  /*2ed80*/  ENDCOLLECTIVE ;  /* 0x000000000000791b */ /* 0x003fe20003800000 */
.L_x_2333:
[----:B------:R-:W-:Y:S02]  /*2ed90*/  SEL R26, R97, R153, P0 ;  /* 0x00000099611a7207 */ /* 0x000fe40000000000 */
[----:B------:R-:W-:Y:S01]  /*2eda0*/  SEL R97, R153, R97, P0 ;  /* 0x0000006199617207 */ /* 0x000fe20000000000 */
[----:B------:R-:W-:Y:S02]  /*2edb0*/  IMAD.MOV.U32 R13, RZ, RZ, R105 ;  /* 0x000000ffff0d7224 */ /* 0x000fe400078e0069 */
[----:B------:R-:W-:-:S07]  /*2edc0*/  IMAD.MOV.U32 R109, RZ, RZ, R14 ;  /* 0x000000ffff6d7224 */ /* 0x000fce00078e000e */
[----:B------:R-:W-:Y:S05]  /*2edd0*/  WARPSYNC.COLLECTIVE R15, `(.L_x_2334) ;  /* 0x000000000f087348 */ /* 0x000fea0003c00000 */
[----:B------:R0:W1:Y:S02]  /*2ede0*/  SHFL.IDX P6, R14, R13, R12, R11 ;  /* 0x0000000c0d0e7389 */ /* 0x00006400000c000b */
[----:B01----:R-:W-:Y:S01]  /*2edf0*/  ENDCOLLECTIVE ;  /* 0x000000000000791b */ /* 0x003fe20003800000 */
.L_x_2334:
[----:B------:R-:W-:Y:S02]  /*2ee00*/  IMAD.MOV.U32 R13, RZ, RZ, R47 ;  /* 0x000000ffff0d7224 */ /* 0x000fe400078e002f */
[----:B------:R-:W-:Y:S02]  /*2ee10*/  IMAD.MOV.U32 R12, RZ, RZ, R2 ;  /* 0x000000ffff0c7224 */ /* 0x000fe400078e0002 */
[----:B------:R-:W-:-:S07]  /*2ee20*/  IMAD.MOV.U32 R105, RZ, RZ, R14 ;  /* 0x000000ffff697224 */ /* 0x000fce00078e000e */
[----:B------:R-:W-:Y:S05]  /*2ee30*/  WARPSYNC.COLLECTIVE R15, `(.L_x_2335) ;  /* 0x000000000f087348 */ /* 0x000fea0003c00000 */
[----:B------:R0:W1:Y:S02]  /*2ee40*/  SHFL.IDX P6, R14, R13, R12, R11 ;  /* 0x0000000c0d0e7389 */ /* 0x00006400000c000b */
[----:B01----:R-:W-:Y:S01]  /*2ee50*/  ENDCOLLECTIVE ;  /* 0x000000000000791b */ /* 0x003fe20003800000 */
.L_x_2335:
[----:B------:R-:W-:Y:S02]  /*2ee60*/  IMAD.MOV.U32 R13, RZ, RZ, R155 ;  /* 0x000000ffff0d7224 */ /* 0x000fe400078e009b */
[----:B------:R-:W-:-:S07]  /*2ee70*/  IMAD.MOV.U32 R47, RZ, RZ, R14 ;  /* 0x000000ffff2f7224 */ /* 0x000fce00078e000e */
[----:B------:R-:W-:Y:S05]  /*2ee80*/  WARPSYNC.COLLECTIVE R15, `(.L_x_2336) ;  /* 0x000000000f087348 */ /* 0x000fea0003c00000 */
[----:B------:R0:W1:Y:S02]  /*2ee90*/  SHFL.IDX P6, R14, R13, R12, R11 ;  /* 0x0000000c0d0e7389 */ /* 0x00006400000c000b */
[----:B01----:R-:W-:Y:S01]  /*2eea0*/  ENDCOLLECTIVE ;  /* 0x000000000000791b */ /* 0x003fe20003800000 */
.L_x_2336:
        /* <DEDUP_REMOVED lines=8> */
.L_x_2337:
[----:B------:R-:W-:Y:S02]  /*2ef30*/  SEL R36, R105, R155, P0 ;  /* 0x0000009b69247207 */ /* 0x000fe40000000000 */
[----:B------:R-:W-:Y:S01]  /*2ef40*/  SEL R105, R155, R105, P0 ;  /* 0x000000699b697207 */ /* 0x000fe20000000000 */
[----:B------:R-:W-:Y:S02]  /*2ef50*/  IMAD.MOV.U32 R13, RZ, RZ, R46 ;  /* 0x000000ffff0d7224 */ /* 0x000fe400078e002e */
[----:B------:R-:W-:-:S07]  /*2ef60*/  IMAD.MOV.U32 R50, RZ, RZ, R14 ;  /* 0x000000ffff327224 */ /* 0x000fce00078e000e */
[----:B------:R-:W-:Y:S05]  /*2ef70*/  WARPSYNC.COLLECTIVE R15, `(.L_x_2338) ;  /* 0x000000000f087348 */ /* 0x000fea0003c00000 */
[----:B------:R0:W1:Y:S02]  /*2ef80*/  SHFL.IDX P6, R14, R13, R12, R11 ;  /* 0x0000000c0d0e7389 */ /* 0x00006400000c000b */
[----:B01----:R-:W-:Y:S01]  /*2ef90*/  ENDCOLLECTIVE ;  /* 0x000000000000791b */ /* 0x003fe20003800000 */
.L_x_2338:
[----:B------:R-:W-:Y:S02]  /*2efa0*/  IMAD.MOV.U32 R13, RZ, RZ, R55 ;  /* 0x000000ffff0d7224 */ /* 0x000fe400078e0037 */
[----:B------:R-:W-:Y:S02]  /*2efb0*/  IMAD.MOV.U32 R12, RZ, RZ, R2 ;  /* 0x000000ffff0c7224 */ /* 0x000fe400078e0002 */
[----:B------:R-:W-:-:S07]  /*2efc0*/  IMAD.MOV.U32 R46, RZ, RZ, R14 ;  /* 0x000000ffff2e7224 */ /* 0x000fce00078e000e */
[----:B------:R-:W-:Y:S05]  /*2efd0*/  WARPSYNC.COLLECTIVE R15, `(.L_x_2339) ;  /* 0x000000000f087348 */ /* 0x000fea0003c00000 */
[----:B------:R0:W1:Y:S02]  /*2efe0*/  SHFL.IDX P6, R14, R13, R12, R11 ;  /* 0x0000000c0d0e7389 */ /* 0x00006400000c000b */
[----:B01----:R-:W-:Y:S01]  /*2eff0*/  ENDCOLLECTIVE ;  /* 0x000000000000791b */ /* 0x003fe20003800000 */
.L_x_2339:
[----:B------:R-:W-:Y:S01]  /*2f000*/  IMAD.MOV.U32 R13, RZ, RZ, R51 ;  /* 0x000000ffff0d7224 */ /* 0x000fe200078e0033 */
[----:B------:R-:W-:-:S07]  /*2f010*/  MOV R55, R14 ;  /* 0x0000000e00377202 */ /* 0x000fce0000000f00 */
[----:B------:R-:W-:Y:S05]  /*2f020*/  WARPSYNC.COLLECTIVE R15, `(.L_x_2340) ;  /* 0x000000000f087348 */ /* 0x000fea0003c00000 */
[----:B------:R0:W1:Y:S02]  /*2f030*/  SHFL.IDX P6, R14, R13, R12, R11 ;  /* 0x0000000c0d0e7389 */ /* 0x00006400000c000b */
[----:B01----:R-:W-:Y:S01]  /*2f040*/  ENDCOLLECTIVE ;  /* 0x000000000000791b */ /* 0x003fe20003800000 */
.L_x_2340:
        /* <DEDUP_REMOVED lines=8> */
.L_x_2341:
[----:B------:R-:W-:Y:S02]  /*2f0d0*/  SEL R38, R46, R51, P0 ;  /* 0x000000332e267207 */ /* 0x000fe40000000000 */
[----:B------:R-:W-:Y:S01]  /*2f0e0*/  SEL R46, R51, R46, P0 ;  /* 0x0000002e332e7207 */ /* 0x000fe20000000000 */
[----:B------:R-:W-:Y:S02]  /*2f0f0*/  IMAD.MOV.U32 R13, RZ, RZ, R54 ;  /* 0x000000ffff0d7224 */ /* 0x000fe400078e0036 */
[----:B------:R-:W-:-:S07]  /*2f100*/  IMAD.MOV.U32 R58, RZ, RZ, R14 ;  /* 0x000000ffff3a7224 */ /* 0x000fce00078e000e */
[----:B------:R-:W-:Y:S05]  /*2f110*/  WARPSYNC.COLLECTIVE R15, `(.L_x_2342) ;  /* 0x000000000f087348 */ /* 0x000fea0003c00000 */
[----:B------:R0:W1:Y:S02]  /*2f120*/  SHFL.IDX P6, R14, R13, R12, R11 ;  /* 0x0000000c0d0e7389 */ /* 0x00006400000c000b */
[----:B01----:R-:W-:Y:S01]  /*2f130*/  ENDCOLLECTIVE ;  /* 0x000000000000791b */ /* 0x003fe20003800000 */
.L_x_2342:
[----:B------:R-:W-:Y:S02]  /*2f140*/  IMAD.MOV.U32 R13, RZ, RZ, R62 ;  /* 0x000000ffff0d7224 */ /* 0x000fe400078e003e */
[----:B------:R-:W-:Y:S02]  /*2f150*/  IMAD.MOV.U32 R12, RZ, RZ, R2 ;  /* 0x000000ffff0c7224 */ /* 0x000fe400078e0002 */
[----:B------:R-:W-:-:S07]  /*2f160*/  IMAD.MOV.U32 R54, RZ, RZ, R14 ;  /* 0x000000ffff367224 */ /* 0x000fce00078e000e */
[----:B------:R-:W-:Y:S05]  /*2f170*/  WARPSYNC.COLLECTIVE R15, `(.L_x_2343) ;  /* 0x000000000f087348 */ /* 0x000fea0003c00000 */
[----:B------:R0:W1:Y:S02]  /*2f180*/  SHFL.IDX P6, R14, R13, R12, R11 ;  /* 0x0000000c0d0e7389 */ /* 0x00006400000c000b */
[----:B01----:R-:W-:Y:S01]  /*2f190*/  ENDCOLLECTIVE ;  /* 0x000000000000791b */ /* 0x003fe20003800000 */
.L_x_2343:
[----:B------:R-:W-:Y:S02]  /*2f1a0*/  IMAD.MOV.U32 R13, RZ, RZ, R113 ;  /* 0x000000ffff0d7224 */ /* 0x000fe400078e0071 */
[----:B------:R-:W-:-:S07]  /*2f1b0*/  IMAD.MOV.U32 R62, RZ, RZ, R14 ;  /* 0x000000ffff3e7224 */ /* 0x000fce00078e000e */
[----:B------:R-:W-:Y:S05]  /*2f1c0*/  WARPSYNC.COLLECTIVE R15, `(.L_x_2344) ;  /* 0x000000000f087348 */ /* 0x000fea0003c00000 */
[----:B------:R0:W1:Y:S02]  /*2f1d0*/  SHFL.IDX P6, R14, R13, R12, R11 ;  /* 0x0000000c0d0e7389 */ /* 0x00006400000c000b */
[----:B01----:R-:W-:Y:S01]  /*2f1e0*/  ENDCOLLECTIVE ;  /* 0x000000000000791b */ /* 0x003fe20003800000 */
.L_x_2344:
        /* <DEDUP_REMOVED lines=8> */
.L_x_2345:
[----:B------:R-:W-:Y:S01]  /*2f270*/  MOV R13, R117 ;  /* 0x00000075000d7202 */ /* 0x000fe20000000f00 */
[----:B------:R-:W-:-:S07]  /*2f280*/  IMAD.MOV.U32 R121, RZ, RZ, R14 ;  /* 0x000000ffff797224 */ /* 0x000fce00078e000e */
[----:B------:R-:W-:Y:S05]  /*2f290*/  WARPSYNC.COLLECTIVE R15, `(.L_x_2346) ;  /* 0x000000000f087348 */ /* 0x000fea0003c00000 */
[----:B------:R0:W1:Y:S02]  /*2f2a0*/  SHFL.IDX P6, R14, R13, R12, R11 ;  /* 0x0000000c0d0e7389 */ /* 0x00006400000c000b */
[----:B01----:R-:W-:Y:S01]  /*2f2b0*/  ENDCOLLECTIVE ;  /* 0x000000000000791b */ /* 0x003fe20003800000 */
.L_x_2346:
[----:B------:R-:W-:Y:S02]  /*2f2c0*/  IMAD.MOV.U32 R13, RZ, RZ, R70 ;  /* 0x000000ffff0d7224 */ /* 0x000fe400078e0046 */
[----:B------:R-:W-:Y:S02]  /*2f2d0*/  IMAD.MOV.U32 R12, RZ, RZ, R2 ;  /* 0x000000ffff0c7224 */ /* 0x000fe400078e0002 */
[----:B------:R-:W-:-:S07]  /*2f2e0*/  IMAD.MOV.U32 R117, RZ, RZ, R14 ;  /* 0x000000ffff757224 */ /* 0x000fce00078e000e */
[----:B------:R-:W-:Y:S05]  /*2f2f0*/  WARPSYNC.COLLECTIVE R15, `(.L_x_2347) ;  /* 0x000000000f087348 */ /* 0x000fea0003c00000 */
[----:B------:R0:W1:Y:S02]  /*2f300*/  SHFL.IDX P6, R14, R13, R12, R11 ;  /* 0x0000000c0d0e7389 */ /* 0x00006400000c000b */
[----:B01----:R-:W-:Y:S01]  /*2f310*/  ENDCOLLECTIVE ;  /* 0x000000000000791b */ /* 0x003fe20003800000 */
.L_x_2347:
[----:B------:R-:W-:Y:S02]  /*2f320*/  IMAD.MOV.U32 R13, RZ, RZ, R125 ;  /* 0x000000ffff0d7224 */ /* 0x000fe400078e007d */
[----:B------:R-:W-:-:S07]  /*2f330*/  IMAD.MOV.U32 R70, RZ, RZ, R14 ;  /* 0x000000ffff467224 */ /* 0x000fce00078e000e */
[----:B------:R-:W-:Y:S05]  /*2f340*/  WARPSYNC.COLLECTIVE R15, `(.L_x_2348) ;  /* 0x000000000f087348 */ /* 0x000fea0003c00000 */
[----:B------:R0:W1:Y:S02]  /*2f350*/  SHFL.IDX P6, R14, R13, R12, R11 ;  /* 0x0000000c0d0e7389 */ /* 0x00006400000c000b */
[----:B01----:R-:W-:Y:S01]  /*2f360*/  ENDCOLLECTIVE ;  /* 0x000000000000791b */ /* 0x003fe20003800000 */
.L_x_2348:
[----:B------:R-:W-:Y:S02]  /*2f370*/  IMAD.MOV.U32 R13, RZ, RZ, R66 ;  /* 0x000000ffff0d7224 */ /* 0x000fe400078e0042 */
[----:B------:R-:W-:Y:S02]  /*2f380*/  IMAD.MOV.U32 R12, RZ, RZ, R0 ;  /* 0x000000ffff0c7224 */ /* 0x000fe400078e0000 */
[----:B------:R-:W-:-:S07]  /*2f390*/  IMAD.MOV.U32 R113, RZ, RZ, R14 ;  /* 0x000000ffff717224 */ /* 0x000fce00078e000e */
[----:B------:R-:W-:Y:S05]  /*2f3a0*/  WARPSYNC.COLLECTIVE R15, `(.L_x_2349) ;  /* 0x000000000f087348 */ /* 0x000fea0003c00000 */
[----:B------:R0:W1:Y:S02]  /*2f3b0*/  SHFL.IDX P6, R14, R13, R12, R11 ;  /* 0x0000000c0d0e7389 */ /* 0x00006400000c000b */
[----:B01----:R-:W-:Y:S01]  /*2f3c0*/  ENDCOLLECTIVE ;  /* 0x000000000000791b */ /* 0x003fe20003800000 */
.L_x_2349:
[----:B------:R-:W-:Y:S02]  /*2f3d0*/  IMAD.MOV.U32 R13, RZ, RZ, R63 ;  /* 0x000000ffff0d7224 */ /* 0x000fe400078e003f */
[----:B------:R-:W-:-:S07]  /*2f3e0*/  IMAD.MOV.U32 R66, RZ, RZ, R14 ;  /* 0x000000ffff427224 */ /* 0x000fce00078e000e */
[----:B------:R-:W-:Y:S05]  /*2f3f0*/  WARPSYNC.COLLECTIVE R15, `(.L_x_2350) ;  /* 0x000000000f087348 */ /* 0x000fea0003c00000 */
[----:B------:R0:W1:Y:S02]  /*2f400*/  SHFL.IDX P6, R14, R13, R12, R11 ;  /* 0x0000000c0d0e7389 */ /* 0x00006400000c000b */
[----:B01----:R-:W-:Y:S01]  /*2f410*/  ENDCOLLECTIVE ;  /* 0x000000000000791b */ /* 0x003fe20003800000 */
.L_x_2350:
[----:B------:R-:W-:Y:S02]  /*2f420*/  IMAD.MOV.U32 R13, RZ, RZ, R78 ;  /* 0x000000ffff0d7224 */ /* 0x000fe400078e004e */
[----:B------:R-:W-:Y:S02]  /*2f430*/  IMAD.MOV.U32 R12, RZ, RZ, R2 ;  /* 0x000000ffff0c7224 */ /* 0x000fe400078e0002 */
[----:B------:R-:W-:-:S07]  /*2f440*/  IMAD.MOV.U32 R125, RZ, RZ, R14 ;  /* 0x000000ffff7d7224 */ /* 0x000fce00078e000e */
[----:B------:R-:W-:Y:S05]  /*2f450*/  WARPSYNC.COLLECTIVE R15, `(.L_x_2351) ;  /* 0x000000000f087348 */ /* 0x000fea0003c00000 */
[----:B------:R0:W1:Y:S02]  /*2f460*/  SHFL.IDX P6, R14, R13, R12, R11 ;  /* 0x0000000c0d0e7389 */ /* 0x00006400000c000b */
[----:B01----:R-:W-:Y:S01]  /*2f470*/  ENDCOLLECTIVE ;  /* 0x000000000000791b */ /* 0x003fe20003800000 */
.L_x_2351:
[----:B------:R-:W-:Y:S02]  /*2f480*/  IMAD.MOV.U32 R13, RZ, RZ, R74 ;  /* 0x000000ffff0d7224 */ /* 0x000fe400078e004a */
[----:B------:R-:W-:-:S07]  /*2f490*/  IMAD.MOV.U32 R78, RZ, RZ, R14 ;  /* 0x000000ffff4e7224 */ /* 0x000fce00078e000e */
[----:B------:R-:W-:Y:S05]  /*2f4a0*/  WARPSYNC.COLLECTIVE R15, `(.L_x_2352) ;  /* 0x000000000f087348 */ /* 0x000fea0003c00000 */
[----:B------:R0:W1:Y:S02]  /*2f4b0*/  SHFL.IDX P6, R14, R13, R12, R11 ;  /* 0x0000000c0d0e7389 */ /* 0x00006400000c000b */
[----:B01----:R-:W-:Y:S01]  /*2f4c0*/  ENDCOLLECTIVE ;  /* 0x000000000000791b */ /* 0x003fe20003800000 */
.L_x_2352:
[----:B------:R-:W-:Y:S02]  /*2f4d0*/  IMAD.MOV.U32 R13, RZ, RZ, R71 ;  /* 0x000000ffff0d7224 */ /* 0x000fe400078e0047 */
[----:B------:R-:W-:Y:S01]  /*2f4e0*/  IMAD.MOV.U32 R12, RZ, RZ, R0 ;  /* 0x000000ffff0c7224 */ /* 0x000fe200078e0000 */
[----:B------:R-:W-:-:S07]  /*2f4f0*/  MOV R74, R14 ;  /* 0x0000000e004a7202 */ /* 0x000fce0000000f00 */
[----:B------:R-:W-:Y:S05]  /*2f500*/  WARPSYNC.COLLECTIVE R15, `(.L_x_2353) ;  /* 0x000000000f087348 */ /* 0x000fea0003c00000 */
[----:B------:R0:W1:Y:S02]  /*2f510*/  SHFL.IDX P6, R14, R13, R12, R11 ;  /* 0x0000000c0d0e7389 */ /* 0x00006400000c000b */
[----:B01----:R-:W-:Y:S01]  /*2f520*/  ENDCOLLECTIVE ;  /* 0x000000000000791b */ /* 0x003fe20003800000 */
.L_x_2353:
[----:B------:R-:W-:Y:S02]  /*2f530*/  IMAD.MOV.U32 R13, RZ, RZ, R67 ;  /* 0x000000ffff0d7224 */ /* 0x000fe400078e0043 */
[----:B------:R-:W-:-:S07]  /*2f540*/  IMAD.MOV.U32 R71, RZ, RZ, R14 ;  /* 0x000000ffff477224 */ /* 0x000fce00078e000e */
[----:B------:R-:W-:Y:S05]  /*2f550*/  WARPSYNC.COLLECTIVE R15, `(.L_x_2354) ;  /* 0x000000000f087348 */ /* 0x000fea0003c00000 */
[----:B------:R0:W1:Y:S02]  /*2f560*/  SHFL.IDX P6, R14, R13, R12, R11 ;  /* 0x0000000c0d0e7389 */ /* 0x00006400000c000b */
[----:B01----:R-:W-:Y:S01]  /*2f570*/  ENDCOLLECTIVE ;  /* 0x000000000000791b */ /* 0x003fe20003800000 */
.L_x_2354:
[----:B------:R-:W-:Y:S02]  /*2f580*/  IMAD.MOV.U32 R13, RZ, RZ, R86 ;  /* 0x000000ffff0d7224 */ /* 0x000fe400078e0056 */
[----:B------:R-:W-:Y:S02]  /*2f590*/  IMAD.MOV.U32 R12, RZ, RZ, R2 ;  /* 0x000000ffff0c7224 */ /* 0x000fe400078e0002 */
[----:B------:R-:W-:-:S07]  /*2f5a0*/  IMAD.MOV.U32 R67, RZ, RZ, R14 ;  /* 0x000000ffff437224 */ /* 0x000fce00078e000e */
[----:B------:R-:W-:Y:S05]  /*2f5b0*/  WARPSYNC.COLLECTIVE R15, `(.L_x_2355) ;  /* 0x000000000f087348 */ /* 0x000fea0003c00000 */
[----:B------:R0:W1:Y:S02]  /*2f5c0*/  SHFL.IDX P6, R14, R13, R12, R11 ;  /* 0x0000000c0d0e7389 */ /* 0x00006400000c000b */
[----:B01----:R-:W-:Y:S01]  /*2f5d0*/  ENDCOLLECTIVE ;  /* 0x000000000000791b */ /* 0x003fe20003800000 */
.L_x_2355:
[----:B------:R-:W-:Y:S02]  /*2f5e0*/  IMAD.MOV.U32 R13, RZ, RZ, R82 ;  /* 0x000000ffff0d7224 */ /* 0x000fe400078e0052 */
[----:B------:R-:W-:-:S07]  /*2f5f0*/  IMAD.MOV.U32 R86, RZ, RZ, R14 ;  /* 0x000000ffff567224 */ /* 0x000fce00078e000e */
[----:B------:R-:W-:Y:S05]  /*2f600*/  WARPSYNC.COLLECTIVE R15, `(.L_x_2356) ;  /* 0x000000000f087348 */ /* 0x000fea0003c00000 */
[----:B------:R0:W1:Y:S02]  /*2f610*/  SHFL.IDX P6, R14, R13, R12, R11 ;  /* 0x0000000c0d0e7389 */ /* 0x00006400000c000b */
[----:B01----:R-:W-:Y:S01]  /*2f620*/  ENDCOLLECTIVE ;  /* 0x000000000000791b */ /* 0x003fe20003800000 */
.L_x_2356:
[----:B------:R-:W-:Y:S02]  /*2f630*/  IMAD.MOV.U32 R13, RZ, RZ, R79 ;  /* 0x000000ffff0d7224 */ /* 0x000fe400078e004f */
[----:B------:R-:W-:Y:S02]  /*2f640*/  IMAD.MOV.U32 R12, RZ, RZ, R0 ;  /* 0x000000ffff0c7224 */ /* 0x000fe400078e0000 */
[----:B------:R-:W-:-:S07]  /*2f650*/  IMAD.MOV.U32 R82, RZ, RZ, R14 ;  /* 0x000000ffff527224 */ /* 0x000fce00078e000e */
[----:B------:R-:W-:Y:S05]  /*2f660*/  WARPSYNC.COLLECTIVE R15, `(.L_x_2357) ;  /* 0x000000000f087348 */ /* 0x000fea0003c00000 */
[----:B------:R0:W1:Y:S02]  /*2f670*/  SHFL.IDX P6, R14, R13, R12, R11 ;  /* 0x0000000c0d0e7389 */ /* 0x00006400000c000b */
[----:B01----:R-:W-:Y:S01]  /*2f680*/  ENDCOLLECTIVE ;  /* 0x000000000000791b */ /* 0x003fe20003800000 */
.L_x_2357:
[----:B------:R-:W-:Y:S02]  /*2f690*/  SEL R48, R67, R82, P0 ;  /* 0x0000005243307207 */ /* 0x000fe40000000000 */
[----:B------:R-:W-:Y:S01]  /*2f6a0*/  SEL R67, R82, R67, P0 ;  /* 0x0000004352437207 */ /* 0x000fe20000000000 */
[----:B------:R-:W-:Y:S02]  /*2f6b0*/  IMAD.MOV.U32 R13, RZ, RZ, R75 ;  /* 0x000000ffff0d7224 */ /* 0x000fe400078e004b */
[----:B------:R-:W-:-:S07]  /*2f6c0*/  IMAD.MOV.U32 R79, RZ, RZ, R14 ;  /* 0x000000ffff4f7224 */ /* 0x000fce00078e000e */
[----:B------:R-:W-:Y:S05]  /*2f6d0*/  WARPSYNC.COLLECTIVE R15, `(.L_x_2358) ;  /* 0x000000000f087348 */ /* 0x000fea0003c00000 */
[----:B------:R0:W1:Y:S02]  /*2f6e0*/  SHFL.IDX P6, R14, R13, R12, R11 ;  /* 0x0000000c0d0e7389 */ /* 0x00006400000c000b */
[----:B01----:R-:W-:Y:S01]  /*2f6f0*/  ENDCOLLECTIVE ;  /* 0x000000000000791b */ /* 0x003fe20003800000 */
.L_x_2358:
[----:B------:R-:W-:Y:S01]  /*2f700*/  MOV R13, R94 ;  /* 0x0000005e000d7202 */ /* 0x000fe20000000f00 */
[----:B------:R-:W-:Y:S02]  /*2f710*/  IMAD.MOV.U32 R12, RZ, RZ, R2 ;  /* 0x000000ffff0c7224 */ /* 0x000fe400078e0002 */
[----:B------:R-:W-:-:S07]  /*2f720*/  IMAD.MOV.U32 R75, RZ, RZ, R14 ;  /* 0x000000ffff4b7224 */ /* 0x000fce00078e000e */
[----:B------:R-:W-:Y:S05]  /*2f730*/  WARPSYNC.COLLECTIVE R15, `(.L_x_2359) ;  /* 0x000000000f087348 */ /* 0x000fea0003c00000 */
[----:B------:R0:W1:Y:S02]  /*2f740*/  SHFL.IDX P6, R14, R13, R12, R11 ;  /* 0x0000000c0d0e7389 */ /* 0x00006400000c000b */
[----:B01----:R-:W-:Y:S01]  /*2f750*/  ENDCOLLECTIVE ;  /* 0x000000000000791b */ /* 0x003fe20003800000 */
.L_x_2359:
[----:B------:R-:W-:Y:S02]  /*2f760*/  IMAD.MOV.U32 R13, RZ, RZ, R90 ;  /* 0x000000ffff0d7224 */ /* 0x000fe400078e005a */
[----:B------:R-:W-:-:S07]  /*2f770*/  IMAD.MOV.U32 R94, RZ, RZ, R14 ;  /* 0x000000ffff5e7224 */ /* 0x000fce00078e000e */
[----:B------:R-:W-:Y:S05]  /*2f780*/  WARPSYNC.COLLECTIVE R15, `(.L_x_2360) ;  /* 0x000000000f087348 */ /* 0x000fea0003c00000 */
[----:B------:R0:W1:Y:S02]  /*2f790*/  SHFL.IDX P6, R14, R13, R12, R11 ;  /* 0x0000000c0d0e7389 */ /* 0x00006400000c000b */
[----:B01----:R-:W-:Y:S01]  /*2f7a0*/  ENDCOLLECTIVE ;  /* 0x000000000000791b */ /* 0x003fe20003800000 */
.L_x_2360:
        /* <DEDUP_REMOVED lines=8> */
.L_x_2361:
[----:B------:R-:W-:Y:S02]  /*2f830*/  SEL R51, R75, R90, P0 ;  /* 0x0000005a4b337207 */ /* 0x000fe40000000000 */
[----:B------:R-:W-:Y:S01]  /*2f840*/  SEL R75, R90, R75, P0 ;  /* 0x0000004b5a4b7207 */ /* 0x000fe20000000000 */
[----:B------:R-:W-:Y:S02]  /*2f850*/  IMAD.MOV.U32 R13, RZ, RZ, R129 ;  /* 0x000000ffff0d7224 */ /* 0x000fe400078e0081 */
[----:B------:R-:W-:-:S07]  /*2f860*/  IMAD.MOV.U32 R83, RZ, RZ, R14 ;  /* 0x000000ffff537224 */ /* 0x000fce00078e000e */
[----:B------:R-:W-:Y:S05]  /*2f870*/  WARPSYNC.COLLECTIVE R15, `(.L_x_2362) ;  /* 0x000000000f087348 */ /* 0x000fea0003c00000 */
[----:B------:R0:W1:Y:S02]  /*2f880*/  SHFL.IDX P6, R14, R13, R12, R11 ;  /* 0x0000000c0d0e7389 */ /* 0x00006400000c000b */
[----:B01----:R-:W-:Y:S01]  /*2f890*/  ENDCOLLECTIVE ;  /* 0x000000000000791b */ /* 0x003fe20003800000 */
.L_x_2362:
[----:B------:R-:W-:Y:S02]  /*2f8a0*/  IMAD.MOV.U32 R13, RZ, RZ, R102 ;  /* 0x000000ffff0d7224 */ /* 0x000fe400078e0066 */
[----:B------:R-:W-:Y:S02]  /*2f8b0*/  IMAD.MOV.U32 R12, RZ, RZ, R2 ;  /* 0x000000ffff0c7224 */ /* 0x000fe400078e0002 */
[----:B------:R-:W-:-:S07]  /*2f8c0*/  IMAD.MOV.U32 R99, RZ, RZ, R14 ;  /* 0x000000ffff637224 */ /* 0x000fce00078e000e */
[----:B------:R-:W-:Y:S05]  /*2f8d0*/  WARPSYNC.COLLECTIVE R15, `(.L_x_2363) ;  /* 0x000000000f087348 */ /* 0x000fea0003c00000 */
[----:B------:R0:W1:Y:S02]  /*2f8e0*/  SHFL.IDX P6, R14, R13, R12, R11 ;  /* 0x0000000c0d0e7389 */ /* 0x00006400000c000b */
[----:B01----:R-:W-:Y:S01]  /*2f8f0*/  ENDCOLLECTIVE ;  /* 0x000000000000791b */ /* 0x003fe20003800000 */
.L_x_2363:
[----:B------:R-:W-:Y:S02]  /*2f900*/  IMAD.MOV.U32 R13, RZ, RZ, R98 ;  /* 0x000000ffff0d7224 */ /* 0x000fe400078e0062 */
[----:B------:R-:W-:-:S07]  /*2f910*/  IMAD.MOV.U32 R102, RZ, RZ, R14 ;  /* 0x000000ffff667224 */ /* 0x000fce00078e000e */
[----:B------:R-:W-:Y:S05]  /*2f920*/  WARPSYNC.COLLECTIVE R15, `(.L_x_2364) ;  /* 0x000000000f087348 */ /* 0x000fea0003c00000 */
[----:B------:R0:W1:Y:S02]  /*2f930*/  SHFL.IDX P6, R14, R13, R12, R11 ;  /* 0x0000000c0d0e7389 */ /* 0x00006400000c000b */
[----:B01----:R-:W-:Y:S01]  /*2f940*/  ENDCOLLECTIVE ;  /* 0x000000000000791b */ /* 0x003fe20003800000 */
.L_x_2364:
        /* <DEDUP_REMOVED lines=8> */
.L_x_2365:
[----:B------:R-:W-:Y:S02]  /*2f9d0*/  SEL R53, R99, R98, P0 ;  /* 0x0000006263357207 */ /* 0x000fe40000000000 */
[----:B------:R-:W-:Y:S01]  /*2f9e0*/  SEL R98, R98, R99, P0 ;  /* 0x0000006362627207 */ /* 0x000fe20000000000 */
[----:B------:R-:W-:Y:S02]  /*2f9f0*/  IMAD.MOV.U32 R13, RZ, RZ, R103 ;  /* 0x000000ffff0d7224 */ /* 0x000fe400078e0067 */
[----:B------:R-:W-:-:S07]  /*2fa00*/  IMAD.MOV.U32 R87, RZ, RZ, R14 ;  /* 0x000000ffff577224 */ /* 0x000fce00078e000e */
[----:B------:R-:W-:Y:S05]  /*2fa10*/  WARPSYNC.COLLECTIVE R15, `(.L_x_2366) ;  /* 0x000000000f087348 */ /* 0x000fea0003c00000 */
[----:B------:R0:W1:Y:S02]  /*2fa20*/  SHFL.IDX P6, R14, R13, R12, R11 ;  /* 0x0000000c0d0e7389 */ /* 0x00006400000c000b */
[----:B01----:R-:W-:Y:S01]  /*2fa30*/  ENDCOLLECTIVE ;  /* 0x000000000000791b */ /* 0x003fe20003800000 */
.L_x_2366:
[----:B------:R-:W-:Y:S02]  /*2fa40*/  IMAD.MOV.U32 R13, RZ, RZ, R110 ;  /* 0x000000ffff0d7224 */ /* 0x000fe400078e006e */
[----:B------:R-:W-:Y:S02]  /*2fa50*/  IMAD.MOV.U32 R12, RZ, RZ, R2 ;  /* 0x000000ffff0c7224 */ /* 0x000fe400078e0002 */
[----:B------:R-:W-:-:S07]  /*2fa60*/  IMAD.MOV.U32 R106, RZ, RZ, R14 ;  /* 0x000000ffff6a7224 */ /* 0x000fce00078e000e */
[----:B------:R-:W-:Y:S05]  /*2fa70*/  WARPSYNC.COLLECTIVE R15, `(.L_x_2367) ;  /* 0x000000000f087348 */ /* 0x000fea0003c00000 */
[----:B------:R0:W1:Y:S02]  /*2fa80*/  SHFL.IDX P6, R14, R13, R12, R11 ;  /* 0x0000000c0d0e7389 */ /* 0x00006400000c000b */
[----:B01----:R-:W-:Y:S01]  /*2fa90*/  ENDCOLLECTIVE ;  /* 0x000000000000791b */ /* 0x003fe20003800000 */
.L_x_2367:
[----:B------:R-:W-:Y:S02]  /*2faa0*/  IMAD.MOV.U32 R13, RZ, RZ, R107 ;  /* 0x000000ffff0d7224 */ /* 0x000fe400078e006b */
[----:B------:R-:W-:-:S07]  /*2fab0*/  IMAD.MOV.U32 R110, RZ, RZ, R14 ;  /* 0x000000ffff6e7224 */ /* 0x000fce00078e000e */
[----:B------:R-:W-:Y:S05]  /*2fac0*/  WARPSYNC.COLLECTIVE R15, `(.L_x_2368) ;  /* 0x000000000f087348 */ /* 0x000fea0003c00000 */
[----:B------:R0:W1:Y:S02]  /*2fad0*/  SHFL.IDX P6, R14, R13, R12, R11 ;  /* 0x0000000c0d0e7389 */ /* 0x00006400000c000b */
[----:B01----:R-:W-:Y:S01]  /*2fae0*/  ENDCOLLECTIVE ;  /* 0x000000000000791b */ /* 0x003fe20003800000 */
.L_x_2368:
        /* <DEDUP_REMOVED lines=8> */
.L_x_2369:
[----:B------:R-:W-:Y:S02]  /*2fb70*/  SEL R56, R106, R103, P0 ;  /* 0x000000676a387207 */ /* 0x000fe40000000000 */
[----:B------:R-:W-:Y:S01]  /*2fb80*/  SEL R103, R103, R106, P0 ;  /* 0x0000006a67677207 */ /* 0x000fe20000000000 */
[----:B------:R-:W-:Y:S02]  /*2fb90*/  IMAD.MOV.U32 R13, RZ, RZ, R111 ;  /* 0x000000ffff0d7224 */ /* 0x000fe400078e006f */
[----:B------:R-:W-:-:S07]  /*2fba0*/  IMAD.MOV.U32 R91, RZ, RZ, R14 ;  /* 0x000000ffff5b7224 */ /* 0x000fce00078e000e */
[----:B------:R-:W-:Y:S05]  /*2fbb0*/  WARPSYNC.COLLECTIVE R15, `(.L_x_2370) ;  /* 0x000000000f087348 */ /* 0x000fea0003c00000 */
[----:B------:R0:W1:Y:S02]  /*2fbc0*/  SHFL.IDX P6, R14, R13, R12, R11 ;  /* 0x0000000c0d0e7389 */ /* 0x00006400000c000b */
[----:B01----:R-:W-:Y:S01]  /*2fbd0*/  ENDCOLLECTIVE ;  /* 0x000000000000791b */ /* 0x003fe20003800000 */
.L_x_2370:
[----:B------:R-:W-:Y:S02]  /*2fbe0*/  IMAD.MOV.U32 R13, RZ, RZ, R118 ;  /* 0x000000ffff0d7224 */ /* 0x000fe400078e0076 */
[----:B------:R-:W-:Y:S02]  /*2fbf0*/  IMAD.MOV.U32 R12, RZ, RZ, R2 ;  /* 0x000000ffff0c7224 */ /* 0x000fe400078e0002 */
[----:B------:R-:W-:-:S07]  /*2fc00*/  IMAD.MOV.U32 R111, RZ, RZ, R14 ;  /* 0x000000ffff6f7224 */ /* 0x000fce00078e000e */
[----:B------:R-:W-:Y:S05]  /*2fc10*/  WARPSYNC.COLLECTIVE R15, `(.L_x_2371) ;  /* 0x000000000f087348 */ /* 0x000fea0003c00000 */
[----:B------:R0:W1:Y:S02]  /*2fc20*/  SHFL.IDX P6, R14, R13, R12, R11 ;  /* 0x0000000c0d0e7389 */ /* 0x00006400000c000b */
[----:B01----:R-:W-:Y:S01]  /*2fc30*/  ENDCOLLECTIVE ;  /* 0x000000000000791b */ /* 0x003fe20003800000 */
.L_x_2371:
[----:B------:R-:W-:Y:S01]  /*2fc40*/  IMAD.MOV.U32 R13, RZ, RZ, R114 ;  /* 0x000000ffff0d7224 */ /* 0x000fe200078e0072 */
[----:B------:R-:W-:-:S07]  /*2fc50*/  MOV R118, R14 ;  /* 0x0000000e00767202 */ /* 0x000fce0000000f00 */
[----:B------:R-:W-:Y:S05]  /*2fc60*/  WARPSYNC.COLLECTIVE R15, `(.L_x_2372) ;  /* 0x000000000f087348 */ /* 0x000fea0003c00000 */
[----:B------:R0:W1:Y:S02]  /*2fc70*/  SHFL.IDX P6, R14, R13, R12, R11 ;  /* 0x0000000c0d0e7389 */ /* 0x00006400000c000b */
[----:B01----:R-:W-:Y:S01]  /*2fc80*/  ENDCOLLECTIVE ;  /* 0x000000000000791b */ /* 0x003fe20003800000 */
.L_x_2372:
[----:B------:R-:W-:Y:S02]  /*2fc90*/  IMAD.MOV.U32 R13, RZ, RZ, R95 ;  /* 0x000000ffff0d7224 */ /* 0x000fe400078e005f */
[----:B------:R-:W-:Y:S02]  /*2fca0*/  IMAD.MOV.U32 R12, RZ, RZ, R0 ;  /* 0x000000ffff0c7224 */ /* 0x000fe400078e0000 */
[----:B------:R-:W-:-:S07]  /*2fcb0*/  IMAD.MOV.U32 R107, RZ, RZ, R14 ;  /* 0x000000ffff6b7224 */ /* 0x000fce00078e000e */
[----:B------:R-:W-:Y:S05]  /*2fcc0*/  WARPSYNC.COLLECTIVE R15, `(.L_x_2373) ;  /* 0x000000000f087348 */ /* 0x000fea0003c00000 */
[----:B------:R0:W1:Y:S02]  /*2fcd0*/  SHFL.IDX P6, R14, R13, R12, R11 ;  /* 0x0000000c0d0e7389 */ /* 0x00006400000c000b */
[----:B01----:R-:W-:Y:S01]  /*2fce0*/  ENDCOLLECTIVE ;  /* 0x000000000000791b */ /* 0x003fe20003800000 */
.L_x_2373:
[----:B------:R-:W-:Y:S02]  /*2fcf0*/  SEL R60, R111, R107, P0 ;  /* 0x0000006b6f3c7207 */ /* 0x000fe40000000000 */
[----:B------:R-:W-:Y:S01]  /*2fd00*/  SEL R107, R107, R111, P0 ;  /* 0x0000006f6b6b7207 */ /* 0x000fe20000000000 */
[----:B------:R-:W-:Y:S02]  /*2fd10*/  IMAD.MOV.U32 R13, RZ, RZ, R115 ;  /* 0x000000ffff0d7224 */ /* 0x000fe400078e0073 */
[----:B------:R-:W-:-:S07]  /*2fd20*/  IMAD.MOV.U32 R95, RZ, RZ, R14 ;  /* 0x000000ffff5f7224 */ /* 0x000fce00078e000e */
[----:B------:R-:W-:Y:S05]  /*2fd30*/  WARPSYNC.COLLECTIVE R15, `(.L_x_2374) ;  /* 0x000000000f087348 */ /* 0x000fea0003c00000 */
[----:B------:R0:W1:Y:S02]  /*2fd40*/  SHFL.IDX P6, R14, R13, R12, R11 ;  /* 0x0000000c0d0e7389 */ /* 0x00006400000c000b */
[----:B01----:R-:W-:Y:S01]  /*2fd50*/  ENDCOLLECTIVE ;  /* 0x000000000000791b */ /* 0x003fe20003800000 */
.L_x_2374:
[----:B------:R-:W-:Y:S02]  /*2fd60*/  IMAD.MOV.U32 R13, RZ, RZ, R126 ;  /* 0x000000ffff0d7224 */ /* 0x000fe400078e007e */
[----:B------:R-:W-:Y:S02]  /*2fd70*/  IMAD.MOV.U32 R12, RZ, RZ, R2 ;  /* 0x000000ffff0c7224 */ /* 0x000fe400078e0002 */
[----:B------:R-:W-:-:S07]  /*2fd80*/  IMAD.MOV.U32 R115, RZ, RZ, R14 ;  /* 0x000000ffff737224 */ /* 0x000fce00078e000e */
[----:B------:R-:W-:Y:S05]  /*2fd90*/  WARPSYNC.COLLECTIVE R15, `(.L_x_2375) ;  /* 0x000000000f087348 */ /* 0x000fea0003c00000 */
[----:B------:R0:W1:Y:S02]  /*2fda0*/  SHFL.IDX P6, R14, R13, R12, R11 ;  /* 0x0000000c0d0e7389 */ /* 0x00006400000c000b */
[----:B01----:R-:W-:Y:S01]  /*2fdb0*/  ENDCOLLECTIVE ;  /* 0x000000000000791b */ /* 0x003fe20003800000 */
.L_x_2375:
[----:B------:R-:W-:Y:S02]  /*2fdc0*/  IMAD.MOV.U32 R13, RZ, RZ, R122 ;  /* 0x000000ffff0d7224 */ /* 0x000fe400078e007a */
[----:B------:R-:W-:-:S07]  /*2fdd0*/  IMAD.MOV.U32 R126, RZ, RZ, R14 ;  /* 0x000000ffff7e7224 */ /* 0x000fce00078e000e */
[----:B------:R-:W-:Y:S05]  /*2fde0*/  WARPSYNC.COLLECTIVE R15, `(.L_x_2376) ;  /* 0x000000000f087348 */ /* 0x000fea0003c00000 */
[----:B------:R0:W1:Y:S02]  /*2fdf0*/  SHFL.IDX P6, R14, R13, R12, R11 ;  /* 0x0000000c0d0e7389 */ /* 0x00006400000c000b */
[----:B01----:R-:W-:Y:S01]  /*2fe00*/  ENDCOLLECTIVE ;  /* 0x000000000000791b */ /* 0x003fe20003800000 */
.L_x_2376:
        /* <DEDUP_REMOVED lines=8> */
.L_x_2377:
[----:B------:R-:W-:Y:S02]  /*2fe90*/  SEL R62, R115, R114, P0 ;  /* 0x00000072733e7207 */ /* 0x000fe40000000000 */
[----:B------:R-:W-:Y:S02]  /*2fea0*/  SEL R114, R114, R115, P0 ;  /* 0x0000007372727207 */ /* 0x000fe40000000000 */
[----:B------:R-:W-:Y:S01]  /*2feb0*/  MOV R13, R119 ;  /* 0x00000077000d7202 */ /* 0x000fe20000000f00 */
[----:B------:R-:W-:-:S07]  /*2fec0*/  IMAD.MOV.U32 R123, RZ, RZ, R14 ;  /* 0x000000ffff7b7224 */ /* 0x000fce00078e000e */
[----:B------:R-:W-:Y:S05]  /*2fed0*/  WARPSYNC.COLLECTIVE R15, `(.L_x_2378) ;  /* 0x000000000f087348 */ /* 0x000fea0003c00000 */
[----:B------:R0:W1:Y:S02]  /*2fee0*/  SHFL.IDX P6, R14, R13, R12, R11 ;  /* 0x0000000c0d0e7389 */ /* 0x00006400000c000b */
[----:B01----:R-:W-:Y:S01]  /*2fef0*/  ENDCOLLECTIVE ;  /* 0x000000000000791b */ /* 0x003fe20003800000 */
.L_x_2378:
[----:B------:R-:W-:Y:S02]  /*2ff00*/  IMAD.MOV.U32 R13, RZ, RZ, R134 ;  /* 0x000000ffff0d7224 */ /* 0x000fe400078e0086 */
[----:B------:R-:W-:Y:S02]  /*2ff10*/  IMAD.MOV.U32 R12, RZ, RZ, R2 ;  /* 0x000000ffff0c7224 */ /* 0x000fe400078e0002 */
[----:B------:R-:W-:-:S07]  /*2ff20*/  IMAD.MOV.U32 R122, RZ, RZ, R14 ;  /* 0x000000ffff7a7224 */ /* 0x000fce00078e000e */
[----:B------:R-:W-:Y:S05]  /*2ff30*/  WARPSYNC.COLLECTIVE R15, `(.L_x_2379) ;  /* 0x000000000f087348 */ /* 0x000fea0003c00000 */
[----:B------:R0:W1:Y:S02]  /*2ff40*/  SHFL.IDX P6, R14, R13, R12, R11 ;  /* 0x0000000c0d0e7389 */ /* 0x00006400000c000b */
[----:B01----:R-:W-:Y:S01]  /*2ff50*/  ENDCOLLECTIVE ;  /* 0x000000000000791b */ /* 0x003fe20003800000 */
.L_x_2379:
[----:B------:R-:W-:Y:S02]  /*2ff60*/  IMAD.MOV.U32 R13, RZ, RZ, R130 ;  /* 0x000000ffff0d7224 */ /* 0x000fe400078e0082 */
[----:B------:R-:W-:-:S07]  /*2ff70*/  IMAD.MOV.U32 R134, RZ, RZ, R14 ;  /* 0x000000ffff867224 */ /* 0x000fce00078e000e */
[----:B------:R-:W-:Y:S05]  /*2ff80*/  WARPSYNC.COLLECTIVE R15, `(.L_x_2380) ;  /* 0x000000000f087348 */ /* 0x000fea0003c00000 */
[----:B------:R0:W1:Y:S02]  /*2ff90*/  SHFL.IDX P6, R14, R13, R12, R11 ;  /* 0x0000000c0d0e7389 */ /* 0x00006400000c000b */
[----:B01----:R-:W-:Y:S01]  /*2ffa0*/  ENDCOLLECTIVE ;  /* 0x000000000000791b */ /* 0x003fe20003800000 */
.L_x_2380:
        /* <DEDUP_REMOVED lines=8> */
.L_x_2381:
[----:B------:R-:W-:Y:S02]  /*30030*/  SEL R72, R122, R119, P0 ;  /* 0x000000777a487207 */ /* 0x000fe40000000000 */
[----:B------:R-:W-:Y:S01]  /*30040*/  SEL R119, R119, R122, P0 ;  /* 0x0000007a77777207 */ /* 0x000fe20000000000 */
[----:B------:R-:W-:Y:S02]  /*30050*/  IMAD.MOV.U32 R13, RZ, RZ, R127 ;  /* 0x000000ffff0d7224 */ /* 0x000fe400078e007f */
[----:B------:R-:W-:-:S07]  /*30060*/  IMAD.MOV.U32 R131, RZ, RZ, R14 ;  /* 0x000000ffff837224 */ /* 0x000fce00078e000e */
[----:B------:R-:W-:Y:S05]  /*30070*/  WARPSYNC.COLLECTIVE R15, `(.L_x_2382) ;  /* 0x000000000f087348 */ /* 0x000fea0003c00000 */
[----:B------:R0:W1:Y:S02]  /*30080*/  SHFL.IDX P6, R14, R13, R12, R11 ;  /* 0x0000000c0d0e7389 */ /* 0x00006400000c000b */
[----:B01----:R-:W-:Y:S01]  /*30090*/  ENDCOLLECTIVE ;  /* 0x000000000000791b */ /* 0x003fe20003800000 */
.L_x_2382:
[----:B------:R-:W-:Y:S02]  /*300a0*/  IMAD.MOV.U32 R13, RZ, RZ, R142 ;  /* 0x000000ffff0d7224 */ /* 0x000fe400078e008e */
[----:B------:R-:W-:Y:S02]  /*300b0*/  IMAD.MOV.U32 R12, RZ, RZ, R2 ;  /* 0x000000ffff0c7224 */ /* 0x000fe400078e0002 */
[----:B------:R-:W-:-:S07]  /*300c0*/  IMAD.MOV.U32 R130, RZ, RZ, R14 ;  /* 0x000000ffff827224 */ /* 0x000fce00078e000e */
[----:B------:R-:W-:Y:S05]  /*300d0*/  WARPSYNC.COLLECTIVE R15, `(.L_x_2383) ;  /* 0x000000000f087348 */ /* 0x000fea0003c00000 */
[----:B------:R0:W1:Y:S02]  /*300e0*/  SHFL.IDX P6, R14, R13, R12, R11 ;  /* 0x0000000c0d0e7389 */ /* 0x00006400000c000b */
[----:B01----:R-:W-:Y:S01]  /*300f0*/  ENDCOLLECTIVE ;  /* 0x000000000000791b */ /* 0x003fe20003800000 */
.L_x_2383:
[----:B------:R-:W-:Y:S02]  /*30100*/  IMAD.MOV.U32 R13, RZ, RZ, R138 ;  /* 0x000000ffff0d7224 */ /* 0x000fe400078e008a */
[----:B------:R-:W-:-:S07]  /*30110*/  IMAD.MOV.U32 R129, RZ, RZ, R14 ;  /* 0x000000ffff817224 */ /* 0x000fce00078e000e */
[----:B------:R-:W-:Y:S05]  /*30120*/  WARPSYNC.COLLECTIVE R15, `(.L_x_2384) ;  /* 0x000000000f087348 */ /* 0x000fea0003c00000 */
[----:B------:R0:W1:Y:S02]  /*30130*/  SHFL.IDX P6, R14, R13, R12, R11 ;  /* 0x0000000c0d0e7389 */ /* 0x00006400000c000b */
[----:B01----:R-:W-:Y:S01]  /*30140*/  ENDCOLLECTIVE ;  /* 0x000000000000791b */ /* 0x003fe20003800000 */
.L_x_2384:
        /* <DEDUP_REMOVED lines=8> */
.L_x_2385:
        /* <DEDUP_REMOVED lines=11> */
.L_x_2386:
[----:B------:R-:W-:Y:S02]  /*30280*/  IMAD.MOV.U32 R13, RZ, RZ, R150 ;  /* 0x000000ffff0d7224 */ /* 0x000fe400078e0096 */
[----:B------:R-:W-:Y:S01]  /*30290*/  IMAD.MOV.U32 R12, RZ, RZ, R2 ;  /* 0x000000ffff0c7224 */ /* 0x000fe200078e0002 */
[----:B------:R-:W-:Y:S01]  /*302a0*/  SEL R2, R3, R6, P0 ;  /* 0x0000000603027207 */ /* 0x000fe20000000000 */
[----:B------:R-:W-:-:S07]  /*302b0*/  IMAD.MOV.U32 R59, RZ, RZ, R14 ;  /* 0x000000ffff3b7224 */ /* 0x000fce00078e000e */
[----:B------:R-:W-:Y:S05]  /*302c0*/  WARPSYNC.COLLECTIVE R15, `(.L_x_2387) ;  /* 0x000000000f087348 */ /* 0x000fea0003c00000 */
[----:B------:R0:W1:Y:S02]  /*302d0*/  SHFL.IDX P6, R14, R13, R12, R11 ;  /* 0x0000000c0d0e7389 */ /* 0x00006400000c000b */
[----:B01----:R-:W-:Y:S01]  /*302e0*/  ENDCOLLECTIVE ;  /* 0x000000000000791b */ /* 0x003fe20003800000 */
.L_x_2387:
        /* <DEDUP_REMOVED lines=11> */
.L_x_2388:
[----:B------:R-:W-:Y:S02]  /*303a0*/  SEL R78, R130, R127, P0 ;  /* 0x0000007f824e7207 */ /* 0x000fe40000000000 */
[----:B------:R-:W-:Y:S02]  /*303b0*/  SEL R70, R70, R121, P0 ;  /* 0x0000007946467207 */ /* 0x000fe40000000000 */
[----:B------:R-:W-:Y:S02]  /*303c0*/  SEL R127, R127, R130, P0 ;  /* 0x000000827f7f7207 */ /* 0x000fe40000000000 */
[----:B------:R-:W-:Y:S02]  /*303d0*/  SEL R12, R4, R5, P0 ;  /* 0x00000005040c7207 */ /* 0x000fe40000000000 */
[----:B------:R-:W-:Y:S02]  /*303e0*/  SEL R5, R5, R4, P0 ;  /* 0x0000000405057207 */ /* 0x000fe40000000000 */
[----:B------:R-:W-:Y:S01]  /*303f0*/  SEL R4, R6, R3, P0 ;  /* 0x0000000306047207 */ /* 0x000fe20000000000 */
[----:B------:R-:W-:Y:S01]  /*30400*/  STL [R1+0x34], R12 ;  /* 0x0000340c01007387 */ /* 0x000fe20000100800 */
[----:B------:R-:W-:-:S02]  /*30410*/  SEL R3, R8, R9, P0 ;  /* 0x0000000908037207 */ /* 0x000fc40000000000 */
[----:B------:R-:W-:Y:S01]  /*30420*/  SEL R6, R73, R132, P0 ;  /* 0x0000008449067207 */ /* 0x000fe20000000000 */
[----:B------:R0:W-:Y:S01]  /*30430*/  STL [R1+0x38], R5 ;  /* 0x0000380501007387 */ /* 0x0001e20000100800 */
[----:B------:R-:W-:Y:S01]  /*30440*/  IMAD.MOV.U32 R11, RZ, RZ, R14 ;  /* 0x000000ffff0b7224 */ /* 0x000fe200078e000e */
[----:B------:R-:W-:Y:S02]  /*30450*/  SEL R73, R132, R73, P0 ;  /* 0x0000004984497207 */ /* 0x000fe40000000000 */
[----:B------:R1:W-:Y:S04]  /*30460*/  STL [R1+0x2c], R2 ;  /* 0x00002c0201007387 */ /* 0x0003e80000100800 */
[----:B------:R2:W-:Y:S01]  /*30470*/  STL [R1+0x30], R4 ;  /* 0x0000300401007387 */ /* 0x0005e20000100800 */
[----:B0-----:R-:W-:-:S03]  /*30480*/  SEL R5, R69, R128, P0 ;  /* 0x0000008045057207 */ /* 0x001fc60000000000 */
[----:B------:R0:W-:Y:S01]  /*30490*/  STL [R1+0x24], R3 ;  /* 0x0000240301007387 */ /* 0x0001e20000100800 */
[----:B------:R-:W-:Y:S02]  /*304a0*/  SEL R69, R128, R69, P0 ;  /* 0x0000004580457207 */ /* 0x000fe40000000000 */
[----:B-1----:R-:W-:Y:S02]  /*304b0*/  SEL R2, R9, R8, P0 ;  /* 0x0000000809027207 */ /* 0x002fe40000000000 */
[----:B------:R-:W-:Y:S02]  /*304c0*/  SEL R8, R81, R140, P0 ;  /* 0x0000008c51087207 */ /* 0x000fe40000000000 */
[----:B--2---:R-:W-:Y:S01]  /*304d0*/  SEL R4, R7, R10, P0 ;  /* 0x0000000a07047207 */ /* 0x004fe20000000000 */
[----:B------:R1:W-:Y:S01]  /*304e0*/  STL [R1+0x28], R2 ;  /* 0x0000280201007387 */ /* 0x0003e20000100800 */
[----:B------:R-:W-:Y:S02]  /*304f0*/  SEL R9, R85, R144, P0 ;  /* 0x0000009055097207 */ /* 0x000fe40000000000 */
[----:B0-----:R-:W-:Y:S01]  /*30500*/  SEL R3, R10, R7, P0 ;  /* 0x000000070a037207 */ /* 0x001fe20000000000 */
[----:B------:R0:W-:Y:S01]  /*30510*/  STL [R1+0x18], R4 ;  /* 0x0000180401007387 */ /* 0x0001e20000100800 */
[----:B------:R-:W-:-:S02]  /*30520*/  SEL R7, R77, R136, P0 ;  /* 0x000000884d077207 */ /* 0x000fc40000000000 */
[----:B------:R-:W-:Y:S01]  /*30530*/  SEL R10, R89, R148, P0 ;  /* 0x00000094590a7207 */ /* 0x000fe20000000000 */
[----:B------:R2:W-:Y:S01]  /*30540*/  STL [R1+0x20], R3 ;  /* 0x0000200301007387 */ /* 0x0005e20000100800 */
[----:B------:R-:W-:Y:S02]  /*30550*/  SEL R77, R136, R77, P0 ;  /* 0x0000004d884d7207 */ /* 0x000fe40000000000 */
[----:B-1----:R-:W-:Y:S02]  /*30560*/  SEL R2, R28, R40, P0 ;  /* 0x000000281c027207 */ /* 0x002fe40000000000 */
[----:B------:R-:W-:Y:S02]  /*30570*/  SEL R81, R140, R81, P0 ;  /* 0x000000518c517207 */ /* 0x000fe40000000000 */
[----:B0-----:R-:W-:Y:S01]  /*30580*/  SEL R4, R40, R28, P0 ;  /* 0x0000001c28047207 */ /* 0x001fe20000000000 */
[----:B------:R0:W-:Y:S01]  /*30590*/  STL [R1+0x10], R2 ;  /* 0x0000100201007387 */ /* 0x0001e20000100800 */
[----:B------:R-:W-:-:S02]  /*305a0*/  SEL R40, R54, R32, P0 ;  /* 0x0000002036287207 */ /* 0x000fc40000000000 */
[----:B--2---:R-:W-:Y:S01]  /*305b0*/  SEL R3, R29, R44, P0 ;  /* 0x0000002c1d037207 */ /* 0x004fe20000000000 */
[----:B------:R1:W-:Y:S01]  /*305c0*/  STL [R1+0x14], R4 ;  /* 0x0000140401007387 */ /* 0x0003e20000100800 */
[----:B------:R-:W-:Y:S02]  /*305d0*/  SEL R85, R144, R85, P0 ;  /* 0x0000005590557207 */ /* 0x000fe40000000000 */
[----:B------:R-:W-:Y:S01]  /*305e0*/  SEL R89, R148, R89, P0 ;  /* 0x0000005994597207 */ /* 0x000fe20000000000 */
[----:B------:R2:W-:Y:S01]  /*305f0*/  STL [R1+0x4], R3 ;  /* 0x0000040301007387 */ /* 0x0005e20000100800 */
[----:B------:R-:W-:Y:S02]  /*30600*/  SEL R54, R32, R54, P0 ;  /* 0x0000003620367207 */ /* 0x000fe40000000000 */
[----:B0-----:R-:W-:Y:S02]  /*30610*/  SEL R2, R44, R29, P0 ;  /* 0x0000001d2c027207 */ /* 0x001fe40000000000 */
[----:B------:R-:W-:-:S02]  /*30620*/  SEL R44, R125, R74, P0 ;  /* 0x0000004a7d2c7207 */ /* 0x000fc40000000000 */
[----:B-1----:R-:W-:Y:S01]  /*30630*/  SEL R4, R65, R124, P0 ;  /* 0x0000007c41047207 */ /* 0x002fe20000000000 */
[----:B------:R0:W-:Y:S01]  /*30640*/  STL [R1+0x8], R2 ;  /* 0x0000080201007387 */ /* 0x0001e20000100800 */
[----:B------:R-:W-:Y:S02]  /*30650*/  SEL R65, R124, R65, P0 ;  /* 0x000000417c417207 */ /* 0x000fe40000000000 */
[----:B--2---:R-:W-:Y:S02]  /*30660*/  SEL R3, R61, R120, P0 ;  /* 0x000000783d037207 */ /* 0x004fe40000000000 */
[----:B------:R-:W-:Y:S02]  /*30670*/  SEL R120, R120, R61, P0 ;  /* 0x0000003d78787207 */ /* 0x000fe40000000000 */
[----:B------:R-:W-:Y:S02]  /*30680*/  SEL R61, R91, R118, P0 ;  /* 0x000000765b3d7207 */ /* 0x000fe40000000000 */
[----:B------:R-:W-:Y:S01]  /*30690*/  SEL R74, R74, R125, P0 ;  /* 0x0000007d4a4a7207 */ /* 0x000fe20000000000 */
[----:B0-----:R-:W-:Y:S01]  /*306a0*/  IMAD.MOV.U32 R2, RZ, RZ, RZ ;  /* 0x000000ffff027224 */ /* 0x001fe200078e00ff */
[----:B------:R-:W-:Y:S01]  /*306b0*/  SEL R91, R118, R91, P0 ;  /* 0x0000005b765b7207 */ /* 0x000fe20000000000 */
[----:B------:R-:W-:Y:S06]  /*306c0*/  BRA `(.L_x_2389) ;  /* 0xfffffed4001c7947 */ /* 0x000fec000383ffff */
.L_x_1997:
[----:B------:R-:W-:Y:S02]  /*306d0*/  IMAD.MOV.U32 R13, RZ, RZ, R20 ;  /* 0x000000ffff0d7224 */ /* 0x000fe400078e0014 */
[----:B------:R-:W-:Y:S02]  /*306e0*/  IMAD.MOV.U32 R12, RZ, RZ, RZ ;  /* 0x000000ffff0c7224 */ /* 0x000fe400078e00ff */
[----:B------:R-:W-:Y:S02]  /*306f0*/  IMAD.MOV.U32 R11, RZ, RZ, 0x181f ;  /* 0x0000181fff0b7424 */ /* 0x000fe400078e00ff */
[----:B------:R-:W-:-:S07]  /*30700*/  IMAD.MOV.U32 R15, RZ, RZ, -0x1 ;  /* 0xffffffffff0f7424 */ /* 0x000fce00078e00ff */
[----:B-----5:R-:W-:Y:S05]  /*30710*/  WARPSYNC.COLLECTIVE R15, `(.L_x_2390) ;  /* 0x000000000f087348 */ /* 0x020fea0003c00000 */
[----:B------:R0:W1:Y:S02]  /*30720*/  SHFL.IDX P6, R14, R13, R12, R11 ;  /* 0x0000000c0d0e7389 */ /* 0x00006400000c000b */
[----:B01---5:R-:W-:Y:S01]  /*30730*/  ENDCOLLECTIVE ;  /* 0x000000000000791b */ /* 0x023fe20003800000 */
.L_x_2390:
[----:B------:R-:W-:Y:S01]  /*30740*/  IMAD.MOV.U32 R13, RZ, RZ, R0 ;  /* 0x000000ffff0d7224 */ /* 0x000fe200078e0000 */
[----:B------:R-:W-:-:S07]  /*30750*/  MOV R21, R14 ;  /* 0x0000000e00157202 */ /* 0x000fce0000000f00 */
[----:B------:R-:W-:Y:S05]  /*30760*/  WARPSYNC.COLLECTIVE R15, `(.L_x_2391) ;  /* 0x000000000f087348 */ /* 0x000fea0003c00000 */
[----:B------:R0:W1:Y:S02]  /*30770*/  SHFL.IDX P6, R14, R13, R12, R11 ;  /* 0x0000000c0d0e7389 */ /* 0x00006400000c000b */
[----:B01----:R-:W-:Y:S01]  /*30780*/  ENDCOLLECTIVE ;  /* 0x000000000000791b */ /* 0x003fe20003800000 */
.L_x_2391:
[----:B------:R-:W-:Y:S05]  /*30790*/  BRA `(.L_x_2392) ;  /* 0xfffffee8006c7947 */ /* 0x000fea000383ffff */
.L_x_2000:
[----:B------:R-:W-:Y:S01]  /*307a0*/  BSSY B1, `(.L_x_2393) ;  /* 0x0000008000017945 */ /* 0x000fe20003800000 */
[----:B---3--:R-:W-:Y:S02]  /*307b0*/  IMAD.MOV.U32 R13, RZ, RZ, R20 ;  /* 0x000000ffff0d7224 */ /* 0x008fe400078e0014 */
[----:B------:R-:W-:Y:S02]  /*307c0*/  IMAD.MOV.U32 R12, RZ, RZ, 0x1 ;  /* 0x00000001ff0c7424 */ /* 0x000fe400078e00ff */
[----:B------:R-:W-:Y:S02]  /*307d0*/  IMAD.MOV.U32 R11, RZ, RZ, 0x181f ;  /* 0x0000181fff0b7424 */ /* 0x000fe400078e00ff */
[----:B------:R-:W-:-:S07]  /*307e0*/  IMAD.MOV.U32 R15, RZ, RZ, -0x1 ;  /* 0xffffffffff0f7424 */ /* 0x000fce00078e00ff */
[----:B012--5:R-:W-:Y:S05]  /*307f0*/  WARPSYNC.COLLECTIVE R15, `(.L_x_2394) ;  /* 0x000000000f087348 */ /* 0x027fea0003c00000 */
[----:B--2---:R2:W3:Y:S02]  /*30800*/  SHFL.IDX P6, R14, R13, R12, R11 ;  /* 0x0000000c0d0e7389 */ /* 0x0044e400000c000b */
[----:B0123-5:R-:W-:Y:S01]  /*30810*/  ENDCOLLECTIVE ;  /* 0x000000000000791b */ /* 0x02ffe20003800000 */
.L_x_2394:
[----:B------:R-:W-:Y:S05]  /*30820*/  BSYNC B1 ;  /* 0x0000000000017941 */ /* 0x000fea0003800000 */
.L_x_2393:
        /* <DEDUP_REMOVED lines=8> */
.L_x_2395:
[----:B------:R-:W-:Y:S05]  /*308b0*/  BRA `(.L_x_2396) ;  /* 0xfffffee800887947 */ /* 0x000fea000383ffff */
.L_x_2003:
[----:B------:R-:W-:Y:S01]  /*308c0*/  BSSY B1, `(.L_x_2397) ;  /* 0x0000008000017945 */ /* 0x000fe20003800000 */
[----:B------:R-:W-:Y:S02]  /*308d0*/  IMAD.MOV.U32 R13, RZ, RZ, R20 ;  /* 0x000000ffff0d7224 */ /* 0x000fe400078e0014 */
[----:B------:R-:W-:Y:S02]  /*308e0*/  IMAD.MOV.U32 R12, RZ, RZ, 0x2 ;  /* 0x00000002ff0c7424 */ /* 0x000fe400078e00ff */
[----:B------:R-:W-:Y:S02]  /*308f0*/  IMAD.MOV.U32 R11, RZ, RZ, 0x181f ;  /* 0x0000181fff0b7424 */ /* 0x000fe400078e00ff */
[----:B------:R-:W-:-:S07]  /*30900*/  IMAD.MOV.U32 R15, RZ, RZ, -0x1 ;  /* 0xffffffffff0f7424 */ /* 0x000fce00078e00ff */
[----:B012345:R-:W-:Y:S05]  /*30910*/  WARPSYNC.COLLECTIVE R15, `(.L_x_2398) ;  /* 0x000000000f087348 */ /* 0x03ffea0003c00000 */
[----:B--2---:R2:W0:Y:S02]  /*30920*/  SHFL.IDX P6, R14, R13, R12, R11 ;  /* 0x0000000c0d0e7389 */ /* 0x00442400000c000b */
[----:B012345:R-:W-:Y:S01]  /*30930*/  ENDCOLLECTIVE ;  /* 0x000000000000791b */ /* 0x03ffe20003800000 */
.L_x_2398:
[----:B------:R-:W-:Y:S05]  /*30940*/  BSYNC B1 ;  /* 0x0000000000017941 */ /* 0x000fea0003800000 */
.L_x_2397:
        /* <DEDUP_REMOVED lines=8> */
.L_x_2399:
[----:B------:R-:W-:Y:S05]  /*309d0*/  BRA `(.L_x_2400) ;  /* 0xfffffee800a87947 */ /* 0x000fea000383ffff */
.L_x_2006:
[----:B------:R-:W-:Y:S01]  /*309e0*/  BSSY B1, `(.L_x_2401) ;  /* 0x0000008000017945 */ /* 0x000fe20003800000 */
[----:B------:R-:W-:Y:S02]  /*309f0*/  IMAD.MOV.U32 R13, RZ, RZ, R20 ;  /* 0x000000ffff0d7224 */ /* 0x000fe400078e0014 */
[----:B------:R-:W-:Y:S02]  /*30a00*/  IMAD.MOV.U32 R12, RZ, RZ, 0x3 ;  /* 0x00000003ff0c7424 */ /* 0x000fe400078e00ff */
[----:B------:R-:W-:Y:S02]  /*30a10*/  IMAD.MOV.U32 R11, RZ, RZ, 0x181f ;  /* 0x0000181fff0b7424 */ /* 0x000fe400078e00ff */
[----:B------:R-:W-:-:S07]  /*30a20*/  IMAD.MOV.U32 R15, RZ, RZ, -0x1 ;  /* 0xffffffffff0f7424 */ /* 0x000fce00078e00ff */
[----:B012345:R-:W-:Y:S05]  /*30a30*/  WARPSYNC.COLLECTIVE R15, `(.L_x_2402) ;  /* 0x000000000f087348 */ /* 0x03ffea0003c00000 */
[----:B0-----:R0:W0:Y:S02]  /*30a40*/  SHFL.IDX P6, R14, R13, R12, R11 ;  /* 0x0000000c0d0e7389 */ /* 0x00102400000c000b */
[----:B012345:R-:W-:Y:S01]  /*30a50*/  ENDCOLLECTIVE ;  /* 0x000000000000791b */ /* 0x03ffe20003800000 */
.L_x_2402:
[----:B------:R-:W-:Y:S05]  /*30a60*/  BSYNC B1 ;  /* 0x0000000000017941 */ /* 0x000fea0003800000 */
.L_x_2401:
        /* <DEDUP_REMOVED lines=8> */
.L_x_2403:
[----:B------:R-:W-:Y:S05]  /*30af0*/  BRA `(.L_x_2404) ;  /* 0xfffffee800c87947 */ /* 0x000fea000383ffff */
.L_x_2008:
[----:B------:R-:W-:Y:S01]  /*30b00*/  IMAD.MOV.U32 R13, RZ, RZ, R2 ;  /* 0x000000ffff0d7224 */ /* 0x000fe200078e0002 */
[----:B------:R-:W-:Y:S01]  /*30b10*/  MOV R15, 0xffffffff ;  /* 0xffffffff000f7802 */ /* 0x000fe20000000f00 */
[----:B------:R-:W-:Y:S02]  /*30b20*/  IMAD.MOV.U32 R12, RZ, RZ, RZ ;  /* 0x000000ffff0c7224 */ /* 0x000fe400078e00ff */
[----:B------:R-:W-:-:S07]  /*30b30*/  IMAD.MOV.U32 R11, RZ, RZ, 0x1c1f ;  /* 0x00001c1fff0b7424 */ /* 0x000fce00078e00ff */
[----:B------:R-:W-:Y:S05]  /*30b40*/  WARPSYNC.COLLECTIVE R15, `(.L_x_2405) ;  /* 0x000000000f087348 */ /* 0x000fea0003c00000 */
[----:B------:R0:W1:Y:S02]  /*30b50*/  SHFL.IDX P6, R14, R13, R12, R11 ;  /* 0x0000000c0d0e7389 */ /* 0x00006400000c000b */
[----:B01----:R-:W-:Y:S01]  /*30b60*/  ENDCOLLECTIVE ;  /* 0x000000000000791b */ /* 0x003fe20003800000 */
.L_x_2405:
[----:B------:R-:W-:Y:S02]  /*30b70*/  IMAD.MOV.U32 R13, RZ, RZ, R0 ;  /* 0x000000ffff0d7224 */ /* 0x000fe400078e0000 */
[----:B------:R-:W-:-:S07]  /*30b80*/  IMAD.MOV.U32 R24, RZ, RZ, R14 ;  /* 0x000000ffff187224 */ /* 0x000fce00078e000e */
[----:B------:R-:W-:Y:S05]  /*30b90*/  WARPSYNC.COLLECTIVE R15, `(.L_x_2406) ;  /* 0x000000000f087348 */ /* 0x000fea0003c00000 */
[----:B------:R0:W1:Y:S02]  /*30ba0*/  SHFL.IDX P6, R14, R13, R12, R11 ;  /* 0x0000000c0d0e7389 */ /* 0x00006400000c000b */
[----:B01----:R-:W-:Y:S01]  /*30bb0*/  ENDCOLLECTIVE ;  /* 0x000000000000791b */ /* 0x003fe20003800000 */
.L_x_2406:
[----:B------:R-:W-:Y:S01]  /*30bc0*/  IMAD.MOV.U32 R11, RZ, RZ, R14 ;  /* 0x000000ffff0b7224 */ /* 0x000fe200078e000e */
[----:B------:R-:W-:Y:S06]  /*30bd0*/  BRA `(.L_x_2407) ;  /* 0xfffffeec00a07947 */ /* 0x000fec000383ffff */
.L_x_2011:
        /* <DEDUP_REMOVED lines=8> */
.L_x_2409:
[----:B------:R-:W-:Y:S05]  /*30c60*/  BSYNC B1 ;  /* 0x0000000000017941 */ /* 0x000fea0003800000 */
.L_x_2408:
        /* <DEDUP_REMOVED lines=8> */
.L_x_2410:
[----:B------:R-:W-:Y:S01]  /*30cf0*/  IMAD.MOV.U32 R0, RZ, RZ, R14 ;  /* 0x000000ffff007224 */ /* 0x000fe200078e000e */
[----:B------:R-:W-:Y:S06]  /*30d00*/  BRA `(.L_x_2411) ;  /* 0xfffffefc00b87947 */ /* 0x000fec000383ffff */
.L_x_2015:
[----:B------:R-:W-:Y:S01]  /*30d10*/  IMAD.MOV.U32 R13, RZ, RZ, R2 ;  /* 0x000000ffff0d7224 */ /* 0x000fe200078e0002 */
[----:B------:R-:W-:Y:S01]  /*30d20*/  MOV R11, 0x181f ;  /* 0x0000181f000b7802 */ /* 0x000fe20000000f00 */
[----:B------:R-:W-:Y:S02]  /*30d30*/  IMAD.MOV.U32 R12, RZ, RZ, RZ ;  /* 0x000000ffff0c7224 */ /* 0x000fe400078e00ff */
[----:B------:R-:W-:-:S07]  /*30d40*/  IMAD.MOV.U32 R15, RZ, RZ, -0x1 ;  /* 0xffffffffff0f7424 */ /* 0x000fce00078e00ff */
[----:B--2---:R-:W-:Y:S05]  /*30d50*/  WARPSYNC.COLLECTIVE R15, `(.L_x_2412) ;  /* 0x000000000f087348 */ /* 0x004fea0003c00000 */
[----:B------:R0:W1:Y:S02]  /*30d60*/  SHFL.IDX P6, R14, R13, R12, R11 ;  /* 0x0000000c0d0e7389 */ /* 0x00006400000c000b */
[----:B012---:R-:W-:Y:S01]  /*30d70*/  ENDCOLLECTIVE ;  /* 0x000000000000791b */ /* 0x007fe20003800000 */
.L_x_2412:
[----:B------:R-:W-:Y:S02]  /*30d80*/  IMAD.MOV.U32 R13, RZ, RZ, R0 ;  /* 0x000000ffff0d7224 */ /* 0x000fe400078e0000 */
[----:B------:R-:W-:-:S07]  /*30d90*/  IMAD.MOV.U32 R3, RZ, RZ, R14 ;  /* 0x000000ffff037224 */ /* 0x000fce00078e000e */
[----:B------:R-:W-:Y:S05]  /*30da0*/  WARPSYNC.COLLECTIVE R15, `(.L_x_2413) ;  /* 0x000000000f087348 */ /* 0x000fea0003c00000 */
[----:B------:R0:W1:Y:S02]  /*30db0*/  SHFL.IDX P6, R14, R13, R12, R11 ;  /* 0x0000000c0d0e7389 */ /* 0x00006400000c000b */
[----:B01----:R-:W-:Y:S01]  /*30dc0*/  ENDCOLLECTIVE ;  /* 0x000000000000791b */ /* 0x003fe20003800000 */
.L_x_2413:
[----:B------:R-:W-:Y:S05]  /*30dd0*/  BRA `(.L_x_2414) ;  /* 0xffffff1400607947 */ /* 0x000fea000383ffff */
.L_x_2018:
[----:B------:R-:W-:Y:S01]  /*30de0*/  BSSY B1, `(.L_x_2415) ;  /* 0x0000008000017945 */ /* 0x000fe20003800000 */
[----:B------:R-:W-:Y:S02]  /*30df0*/  IMAD.MOV.U32 R13, RZ, RZ, R2 ;  /* 0x000000ffff0d7224 */ /* 0x000fe400078e0002 */
[----:B------:R-:W-:Y:S02]  /*30e00*/  IMAD.MOV.U32 R12, RZ, RZ, 0x1 ;  /* 0x00000001ff0c7424 */ /* 0x000fe400078e00ff */
[----:B------:R-:W-:Y:S02]  /*30e10*/  IMAD.MOV.U32 R11, RZ, RZ, 0x181f ;  /* 0x0000181fff0b7424 */ /* 0x000fe400078e00ff */
[----:B----4-:R-:W-:-:S07]  /*30e20*/  IMAD.MOV.U32 R15, RZ, RZ, -0x1 ;  /* 0xffffffffff0f7424 */ /* 0x010fce00078e00ff */
[----:B0123--:R-:W-:Y:S05]  /*30e30*/  WARPSYNC.COLLECTIVE R15, `(.L_x_2416) ;  /* 0x000000000f087348 */ /* 0x00ffea0003c00000 */
[----:B---3--:R3:W4:Y:S02]  /*30e40*/  SHFL.IDX P6, R14, R13, R12, R11 ;  /* 0x0000000c0d0e7389 */ /* 0x00872400000c000b */
[----:B01234-:R-:W-:Y:S01]  /*30e50*/  ENDCOLLECTIVE ;  /* 0x000000000000791b */ /* 0x01ffe20003800000 */
.L_x_2416:
[----:B------:R-:W-:Y:S05]  /*30e60*/  BSYNC B1 ;  /* 0x0000000000017941 */ /* 0x000fea0003800000 */
.L_x_2415:
        /* <DEDUP_REMOVED lines=8> */
.L_x_2417:
[----:B------:R-:W-:Y:S05]  /*30ef0*/  BRA `(.L_x_2418) ;  /* 0xffffff1400807947 */ /* 0x000fea000383ffff */
.L_x_2021:
[----:B------:R-:W-:Y:S01]  /*30f00*/  BSSY B1, `(.L_x_2419) ;  /* 0x0000008000017945 */ /* 0x000fe20003800000 */
[----:B------:R-:W-:Y:S01]  /*30f10*/  IMAD.MOV.U32 R13, RZ, RZ, R2 ;  /* 0x000000ffff0d7224 */ /* 0x000fe200078e0002 */
[----:B----4-:R-:W-:Y:S01]  /*30f20*/  MOV R15, 0xffffffff ;  /* 0xffffffff000f7802 */ /* 0x010fe20000000f00 */
[----:B------:R-:W-:Y:S02]  /*30f30*/  IMAD.MOV.U32 R12, RZ, RZ, 0x2 ;  /* 0x00000002ff0c7424 */ /* 0x000fe400078e00ff */
[----:B------:R-:W-:-:S07]  /*30f40*/  IMAD.MOV.U32 R11, RZ, RZ, 0x181f ;  /* 0x0000181fff0b7424 */ /* 0x000fce00078e00ff */
[----:B0123--:R-:W-:Y:S05]  /*30f50*/  WARPSYNC.COLLECTIVE R15, `(.L_x_2420) ;  /* 0x000000000f087348 */ /* 0x00ffea0003c00000 */
[----:B---3--:R3:W4:Y:S02]  /*30f60*/  SHFL.IDX P6, R14, R13, R12, R11 ;  /* 0x0000000c0d0e7389 */ /* 0x00872400000c000b */
[----:B01234-:R-:W-:Y:S01]  /*30f70*/  ENDCOLLECTIVE ;  /* 0x000000000000791b */ /* 0x01ffe20003800000 */
.L_x_2420:
[----:B------:R-:W-:Y:S05]  /*30f80*/  BSYNC B1 ;  /* 0x0000000000017941 */ /* 0x000fea0003800000 */
.L_x_2419:
        /* <DEDUP_REMOVED lines=8> */
.L_x_2421:
[----:B------:R-:W-:Y:S05]  /*31010*/  BRA `(.L_x_2422) ;  /* 0xffffff1400a07947 */ /* 0x000fea000383ffff */
.L_x_2024:
[----:B------:R-:W-:Y:S01]  /*31020*/  BSSY B1, `(.L_x_2423) ;  /* 0x0000008000017945 */ /* 0x000fe20003800000 */
[----:B------:R-:W-:Y:S02]  /*31030*/  IMAD.MOV.U32 R13, RZ, RZ, R2 ;  /* 0x000000ffff0d7224 */ /* 0x000fe400078e0002 */
[----:B------:R-:W-:Y:S02]  /*31040*/  IMAD.MOV.U32 R12, RZ, RZ, 0x3 ;  /* 0x00000003ff0c7424 */ /* 0x000fe400078e00ff */
[----:B------:R-:W-:Y:S02]  /*31050*/  IMAD.MOV.U32 R11, RZ, RZ, 0x181f ;  /* 0x0000181fff0b7424 */ /* 0x000fe400078e00ff */
[----:B0-----:R-:W-:-:S07]  /*31060*/  IMAD.MOV.U32 R15, RZ, RZ, -0x1 ;  /* 0xffffffffff0f7424 */ /* 0x001fce00078e00ff */
[----:B-1234-:R-:W-:Y:S05]  /*31070*/  WARPSYNC.COLLECTIVE R15, `(.L_x_2424) ;  /* 0x000000000f087348 */ /* 0x01efea0003c00000 */
[----:B----4-:R0:W4:Y:S02]  /*31080*/  SHFL.IDX P6, R14, R13, R12, R11 ;  /* 0x0000000c0d0e7389 */ /* 0x01012400000c000b */
[----:B01234-:R-:W-:Y:S01]  /*31090*/  ENDCOLLECTIVE ;  /* 0x000000000000791b */ /* 0x01ffe20003800000 */
.L_x_2424:
[----:B------:R-:W-:Y:S05]  /*310a0*/  BSYNC B1 ;  /* 0x0000000000017941 */ /* 0x000fea0003800000 */
.L_x_2423:
        /* <DEDUP_REMOVED lines=8> */
.L_x_2425:
[----:B------:R-:W-:Y:S05]  /*31130*/  BRA `(.L_x_2426) ;  /* 0xffffff1400c07947 */ /* 0x000fea000383ffff */
.L_x_2050:
        /* <DEDUP_REMOVED lines=11> */
.L_x_2428:
[----:B------:R-:W-:Y:S05]  /*311f0*/  BSYNC B1 ;  /* 0x0000000000017941 */ /* 0x000fea0003800000 */
.L_x_2427:
[----:B------:R-:W-:Y:S05]  /*31200*/  BRA `(.L_x_2429) ;  /* 0xffffff3400d07947 */ /* 0x000fea000383ffff */
.L_x_2052:
[----:B------:R-:W-:Y:S01]  /*31210*/  BSSY B1, `(.L_x_2430) ;  /* 0x0000006000017945 */ /* 0x000fe20003800000 */
[----:B------:R-:W-:-:S07]  /*31220*/  IMAD.MOV.U32 R15, RZ, RZ, -0x1 ;  /* 0xffffffffff0f7424 */ /* 0x000fce00078e00ff */
[----:B0-----:R-:W-:Y:S05]  /*31230*/  WARPSYNC.COLLECTIVE R15, `(.L_x_2431) ;  /* 0x000000000f0c7348 */ /* 0x001fea0003c00000 */
[----:B------:R-:W-:Y:S02]  /*31240*/  ELECT P6, UR62, PT ;  /* 0x00000000003e782f */ /* 0x000fe400038c0000 */
[----:B------:R-:W-:Y:S01]  /*31250*/  MOV R14, UR62 ;  /* 0x0000003e000e7c02 */ /* 0x000fe20008000f00 */
[----:B0-----:R-:W-:Y:S10]  /*31260*/  ENDCOLLECTIVE ;  /* 0x000000000000791b */ /* 0x001ff40003800000 */
.L_x_2431:
[----:B------:R-:W-:Y:S05]  /*31270*/  BSYNC B1 ;  /* 0x0000000000017941 */ /* 0x000fea0003800000 */
.L_x_2430:
[----:B------:R-:W-:Y:S05]  /*31280*/  BRA `(.L_x_2051) ;  /* 0xffffff3400c87947 */ /* 0x000fea000383ffff */
.L_x_2054:
[----:B0-----:R0:W1:Y:S02]  /*31290*/  SYNCS.PHASECHK.TRANS64.TRYWAIT P0, [R22+URZ+0x28420], R5 ;  /* 0x02842005160075a7 */ /* 0x001064000800017f */
[----:B-1----:R-:W-:Y:S05]  /*312a0*/  @!P0 NANOSLEEP.SYNCS 0x989680 ;  /* 0x009896800000895d */ /* 0x002fea0003900000 */
[----:B------:R-:W1:Y:S02]  /*312b0*/  @!P0 SYNCS.PHASECHK.TRANS64 P0, [R22+URZ+0x28420], R5 ;  /* 0x02842005160085a7 */ /* 0x000e64000800007f */
[----:B-1----:R-:W-:Y:S05]  /*312c0*/  @!P0 BRA `(.L_x_2054) ;  /* 0xfffffffc00f08947 */ /* 0x002fea000383ffff */
[----:B------:R-:W-:Y:S05]  /*312d0*/  BRA `(.L_x_2432) ;  /* 0xffffff3400d87947 */ /* 0x000fea000383ffff */
.L_x_2058:
[----:B-1----:R1:W2:Y:S02]  /*312e0*/  SYNCS.PHASECHK.TRANS64.TRYWAIT P0, [R12+URZ+0x284a0], R11 ;  /* 0x0284a00b0c0075a7 */ /* 0x0022a4000800017f */
[----:B--2---:R-:W-:Y:S05]  /*312f0*/  @!P0 NANOSLEEP.SYNCS 0x989680 ;  /* 0x009896800000895d */ /* 0x004fea0003900000 */
[----:B------:R-:W2:Y:S02]  /*31300*/  @!P0 SYNCS.PHASECHK.TRANS64 P0, [R12+URZ+0x284a0], R11 ;  /* 0x0284a00b0c0085a7 */ /* 0x000ea4000800007f */
[----:B--2---:R-:W-:Y:S05]  /*31310*/  @!P0 BRA `(.L_x_2058) ;  /* 0xfffffffc00f08947 */ /* 0x004fea000383ffff */
[----:B------:R-:W-:Y:S05]  /*31320*/  BRA `(.L_x_2433) ;  /* 0xffffff3400f07947 */ /* 0x000fea000383ffff */
.L_x_2064:
[----:B0-----:R0:W2:Y:S02]  /*31330*/  SYNCS.PHASECHK.TRANS64.TRYWAIT P0, [R12+URZ+0x284c0], R11 ;  /* 0x0284c00b0c0075a7 */ /* 0x0010a4000800017f */
[----:B--2---:R-:W-:Y:S05]  /*31340*/  @!P0 NANOSLEEP.SYNCS 0x989680 ;  /* 0x009896800000895d */ /* 0x004fea0003900000 */
[----:B------:R-:W2:Y:S02]  /*31350*/  @!P0 SYNCS.PHASECHK.TRANS64 P0, [R12+URZ+0x284c0], R11 ;  /* 0x0284c00b0c0085a7 */ /* 0x000ea4000800007f */
[----:B--2---:R-:W-:Y:S05]  /*31360*/  @!P0 BRA `(.L_x_2064) ;  /* 0xfffffffc00f08947 */ /* 0x004fea000383ffff */
[----:B------:R-:W-:Y:S05]  /*31370*/  BRA `(.L_x_2434) ;  /* 0xffffff3800ac7947 */ /* 0x000fea000383ffff */
.L_x_2072:
[----:B-1----:R1:W2:Y:S02]  /*31380*/  SYNCS.PHASECHK.TRANS64.TRYWAIT P1, [R11+URZ+0x284a0], R8 ;  /* 0x0284a0080b0075a7 */ /* 0x0022a4000802017f */
[----:B--2---:R-:W-:Y:S05]  /*31390*/  @!P1 NANOSLEEP.SYNCS 0x989680 ;  /* 0x009896800000995d */ /* 0x004fea0003900000 */
[----:B------:R-:W2:Y:S02]  /*313a0*/  @!P1 SYNCS.PHASECHK.TRANS64 P1, [R11+URZ+0x284a0], R8 ;  /* 0x0284a0080b0095a7 */ /* 0x000ea4000802007f */
[----:B--2---:R-:W-:Y:S05]  /*313b0*/  @!P1 BRA `(.L_x_2072) ;  /* 0xfffffffc00f09947 */ /* 0x004fea000383ffff */
[----:B------:R-:W-:Y:S05]  /*313c0*/  BRA `(.L_x_2435) ;  /* 0xffffff3c00a47947 */ /* 0x000fea000383ffff */
.L_x_2078:
[----:B0-----:R0:W2:Y:S02]  /*313d0*/  SYNCS.PHASECHK.TRANS64.TRYWAIT P1, [R11+URZ+0x284c0], R8 ;  /* 0x0284c0080b0075a7 */ /* 0x0010a4000802017f */
[----:B--2---:R-:W-:Y:S05]  /*313e0*/  @!P1 NANOSLEEP.SYNCS 0x989680 ;  /* 0x009896800000995d */ /* 0x004fea0003900000 */
[----:B------:R-:W2:Y:S02]  /*313f0*/  @!P1 SYNCS.PHASECHK.TRANS64 P1, [R11+URZ+0x284c0], R8 ;  /* 0x0284c0080b0095a7 */ /* 0x000ea4000802007f */
[----:B--2---:R-:W-:Y:S05]  /*31400*/  @!P1 BRA `(.L_x_2078) ;  /* 0xfffffffc00f09947 */ /* 0x004fea000383ffff */
[----:B------:R-:W-:Y:S05]  /*31410*/  BRA `(.L_x_2436) ;  /* 0xffffff40005c7947 */ /* 0x000fea000383ffff */
.L_x_2104:
[----:B------:R-:W0:Y:S01]  /*31420*/  S2R R20, SR_TID.X ;  /* 0x0000000000147919 */ /* 0x000e220000002100 */
[----:B------:R-:W-:Y:S01]  /*31430*/  BSSY B0, `(.L_x_2437) ;  /* 0x000000a000007945 */ /* 0x000fe20003800000 */
        /* <DEDUP_REMOVED lines=9> */
.L_x_2438:
[----:B------:R-:W-:Y:S05]  /*314d0*/  BSYNC B0 ;  /* 0x0000000000007941 */ /* 0x000fea0003800000 */
.L_x_2437:
[----:B------:R-:W-:Y:S05]  /*314e0*/  BRA `(.L_x_2439) ;  /* 0xffffff5400287947 */ /* 0x000fea000383ffff */
.L_x_2107:
[----:B0-----:R0:W1:Y:S02]  /*314f0*/  SYNCS.PHASECHK.TRANS64.TRYWAIT P0, [R5+URZ+0x28480], R21 ;  /* 0x02848015050075a7 */ /* 0x001064000800017f */
[----:B-1----:R-:W-:Y:S05]  /*31500*/  @!P0 NANOSLEEP.SYNCS 0x989680 ;  /* 0x009896800000895d */ /* 0x002fea0003900000 */
[----:B------:R-:W1:Y:S02]  /*31510*/  @!P0 SYNCS.PHASECHK.TRANS64 P0, [R5+URZ+0x28480], R21 ;  /* 0x02848015050085a7 */ /* 0x000e64000800007f */
[----:B-1----:R-:W-:Y:S05]  /*31520*/  @!P0 BRA `(.L_x_2107) ;  /* 0xfffffffc00f08947 */ /* 0x002fea000383ffff */
[----:B------:R-:W-:Y:S05]  /*31530*/  BRA `(.L_x_2440) ;  /* 0xffffff5400447947 */ /* 0x000fea000383ffff */
.L_x_2108:
        /* <DEDUP_REMOVED lines=8> */
.L_x_2442:
[----:B------:R-:W-:Y:S05]  /*315c0*/  BSYNC B0 ;  /* 0x0000000000007941 */ /* 0x000fea0003800000 */
.L_x_2441:
[----:B------:R-:W-:Y:S01]  /*315d0*/  IMAD.MOV.U32 R13, RZ, RZ, R7 ;  /* 0x000000ffff0d7224 */ /* 0x000fe200078e0007 */
[----:B------:R-:W-:Y:S01]  /*315e0*/  MOV R15, 0xffffffff ;  /* 0xffffffff000f7802 */ /* 0x000fe20000000f00 */
[----:B------:R-:W-:Y:S01]  /*315f0*/  IMAD.MOV.U32 R12, RZ, RZ, RZ ;  /* 0x000000ffff0c7224 */ /* 0x000fe200078e00ff */
[----:B------:R-:W-:Y:S01]  /*31600*/  LOP3.LUT R27, R33, 0x80, RZ, 0xfc, !PT ;  /* 0x00000080211b7812 */ /* 0x000fe200078efcff */
[----:B------:R-:W-:Y:S01]  /*31610*/  IMAD.MOV.U32 R11, RZ, RZ, 0x181f ;  /* 0x0000181fff0b7424 */ /* 0x000fe200078e00ff */
[C---:B------:R-:W-:Y:S01]  /*31620*/  ISETP.GE.AND P3, PT, R24.reuse, 0x11, PT ;  /* 0x000000111800780c */ /* 0x040fe20003f66270 */
[----:B------:R-:W-:Y:S01]  /*31630*/  IMAD.MOV.U32 R0, RZ, RZ, R14 ;  /* 0x000000ffff007224 */ /* 0x000fe200078e000e */
[----:B------:R-:W-:-:S13]  /*31640*/  ISETP.GE.AND P5, PT, R24, 0x31, PT ;  /* 0x000000311800780c */ /* 0x000fda0003fa6270 */
[----:B------:R-:W-:Y:S05]  /*31650*/  WARPSYNC.COLLECTIVE R15, `(.L_x_2443) ;  /* 0x000000000f087348 */ /* 0x000fea0003c00000 */
[----:B------:R0:W1:Y:S02]  /*31660*/  SHFL.IDX P6, R14, R13, R12, R11 ;  /* 0x0000000c0d0e7389 */ /* 0x00006400000c000b */
[----:B01----:R-:W-:Y:S01]  /*31670*/  ENDCOLLECTIVE ;  /* 0x000000000000791b */ /* 0x003fe20003800000 */
.L_x_2443:
[----:B------:R-:W0:Y:S01]  /*31680*/  LDC R15, c[0x0][0x2f4] ;  /* 0x0000bd00ff0f7b82 */ /* 0x000e220000000800 */
[----:B------:R-:W-:Y:S02]  /*31690*/  IMAD.MOV.U32 R13, RZ, RZ, R8 ;  /* 0x000000ffff0d7224 */ /* 0x000fe400078e0008 */
[----:B------:R-:W-:Y:S02]  /*316a0*/  IMAD.MOV.U32 R12, RZ, RZ, 0x1 ;  /* 0x00000001ff0c7424 */ /* 0x000fe400078e00ff */
[----:B------:R-:W-:-:S05]  /*316b0*/  IMAD.MOV.U32 R2, RZ, RZ, R14 ;  /* 0x000000ffff027224 */ /* 0x000fca00078e000e */
[----:B------:R-:W-:-:S05]  /*316c0*/  IADD3 R2, P0, R33, R2, RZ ;  /* 0x0000000221027210 */ /* 0x000fca0007f1e0ff */
[----:B------:R-:W-:Y:S02]  /*316d0*/  IMAD.X R3, RZ, RZ, R0, P0 ;  /* 0x000000ffff037224 */ /* 0x000fe400000e0600 */
[----:B------:R-:W-:Y:S01]  /*316e0*/  IMAD.IADD R0, R22, 0x1, R9 ;  /* 0x0000000116007824 */ /* 0x000fe200078e0209 */
[-C--:B0-----:R-:W-:Y:S02]  /*316f0*/  ISETP.GE.AND P2, PT, R33, R15.reuse, PT ;  /* 0x0000000f2100720c */ /* 0x081fe40003f46270 */
[----:B------:R-:W-:Y:S01]  /*31700*/  ISETP.GE.AND P0, PT, R27, R15, PT ;  /* 0x0000000f1b00720c */ /* 0x000fe20003f06270 */
[----:B------:R-:W-:Y:S01]  /*31710*/  IMAD.MOV.U32 R15, RZ, RZ, -0x1 ;  /* 0xffffffffff0f7424 */ /* 0x000fe200078e00ff */
[----:B------:R-:W-:-:S13]  /*31720*/  ISETP.LT.OR P1, PT, R24, 0x1, P2 ;  /* 0x000000011800780c */ /* 0x000fda0001721670 */
[----:B------:R-:W-:Y:S05]  /*31730*/  WARPSYNC.COLLECTIVE R15, `(.L_x_2444) ;  /* 0x000000000f087348 */ /* 0x000fea0003c00000 */
[----:B------:R0:W1:Y:S02]  /*31740*/  SHFL.IDX P6, R14, R13, R12, R11 ;  /* 0x0000000c0d0e7389 */ /* 0x00006400000c000b */
[----:B01----:R-:W-:Y:S01]  /*31750*/  ENDCOLLECTIVE ;  /* 0x000000000000791b */ /* 0x003fe20003800000 */
.L_x_2444:
        /* <DEDUP_REMOVED lines=11> */
.L_x_2445:
[----:B------:R-:W-:Y:S02]  /*31810*/  IMAD.MOV.U32 R13, RZ, RZ, R8 ;  /* 0x000000ffff0d7224 */ /* 0x000fe400078e0008 */
[----:B------:R-:W-:Y:S02]  /*31820*/  IMAD.MOV.U32 R12, RZ, RZ, 0x2 ;  /* 0x00000002ff0c7424 */ /* 0x000fe400078e00ff */
[----:B------:R-:W-:-:S07]  /*31830*/  IMAD.MOV.U32 R2, RZ, RZ, R14 ;  /* 0x000000ffff027224 */ /* 0x000fce00078e000e */
[----:B------:R-:W-:Y:S05]  /*31840*/  WARPSYNC.COLLECTIVE R15, `(.L_x_2446) ;  /* 0x000000000f087348 */ /* 0x000fea0003c00000 */
[----:B------:R0:W1:Y:S02]  /*31850*/  SHFL.IDX P6, R14, R13, R12, R11 ;  /* 0x0000000c0d0e7389 */ /* 0x00006400000c000b */
[----:B01----:R-:W-:Y:S01]  /*31860*/  ENDCOLLECTIVE ;  /* 0x000000000000791b */ /* 0x003fe20003800000 */
.L_x_2446:
        /* <DEDUP_REMOVED lines=14> */
.L_x_2447:
[----:B------:R-:W-:Y:S02]  /*31950*/  IMAD.MOV.U32 R13, RZ, RZ, R8 ;  /* 0x000000ffff0d7224 */ /* 0x000fe400078e0008 */
[----:B------:R-:W-:Y:S02]  /*31960*/  IMAD.MOV.U32 R12, RZ, RZ, 0x3 ;  /* 0x00000003ff0c7424 */ /* 0x000fe400078e00ff */
[----:B------:R-:W-:-:S07]  /*31970*/  IMAD.MOV.U32 R2, RZ, RZ, R14 ;  /* 0x000000ffff027224 */ /* 0x000fce00078e000e */
[----:B------:R-:W-:Y:S05]  /*31980*/  WARPSYNC.COLLECTIVE R15, `(.L_x_2448) ;  /* 0x000000000f087348 */ /* 0x000fea0003c00000 */
[----:B------:R0:W1:Y:S02]  /*31990*/  SHFL.IDX P6, R14, R13, R12, R11 ;  /* 0x0000000c0d0e7389 */ /* 0x00006400000c000b */
[----:B01----:R-:W-:Y:S01]  /*319a0*/  ENDCOLLECTIVE ;  /* 0x000000000000791b */ /* 0x003fe20003800000 */
.L_x_2448:
        /* <DEDUP_REMOVED lines=13> */
.L_x_2449:
[----:B------:R-:W-:Y:S01]  /*31a80*/  @!PT LDS RZ, [RZ] ;  /* 0x00000000fffff984 */ /* 0x000fe20000000800 */
[----:B------:R-:W-:Y:S01]  /*31a90*/  @!PT LDS RZ, [RZ] ;  /* 0x00000000fffff984 */ /* 0x000fe20000000800 */
[----:B------:R-:W-:Y:S01]  /*31aa0*/  @!PT LDS RZ, [RZ] ;  /* 0x00000000fffff984 */ /* 0x000fe20000000800 */
[----:B------:R0:W-:Y:S01]  /*31ab0*/  LDGSTS.E.BYPASS.LTC128B.128 [R0+0x13000], desc[UR36][R2.64+0x80], !P1 ;  /* 0x1300008002007fae */ /* 0x0001e2000c901d64 */
[----:B------:R-:W-:Y:S01]  /*31ac0*/  ISETP.GE.AND P1, PT, R24, 0x21, PT ;  /* 0x000000211800780c */ /* 0x000fe20003f26270 */
[----:B0-----:R-:W-:Y:S01]  /*31ad0*/  IMAD.MOV.U32 R2, RZ, RZ, R14 ;  /* 0x000000ffff027224 */ /* 0x001fe200078e000e */
[----:B------:R-:W-:Y:S11]  /*31ae0*/  BRA `(.L_x_2450) ;  /* 0xffffff5000c07947 */ /* 0x000ff6000383ffff */
.L_x_2113:
[----:B----4-:R4:W0:Y:S02]  /*31af0*/  SYNCS.PHASECHK.TRANS64.TRYWAIT P0, [R5+URZ+0x28440], R21 ;  /* 0x02844015050075a7 */ /* 0x010824000800017f */
[----:B0-----:R-:W-:Y:S05]  /*31b00*/  @!P0 NANOSLEEP.SYNCS 0x989680 ;  /* 0x009896800000895d */ /* 0x001fea0003900000 */
[----:B------:R-:W0:Y:S02]  /*31b10*/  @!P0 SYNCS.PHASECHK.TRANS64 P0, [R5+URZ+0x28440], R21 ;  /* 0x02844015050085a7 */ /* 0x000e24000800007f */
[----:B0-----:R-:W-:Y:S05]  /*31b20*/  @!P0 BRA `(.L_x_2113) ;  /* 0xfffffffc00f08947 */ /* 0x001fea000383ffff */
[----:B------:R-:W-:Y:S05]  /*31b30*/  BRA `(.L_x_2451) ;  /* 0xffffff5400187947 */ /* 0x000fea000383ffff */
.L_x_2114:
        /* <DEDUP_REMOVED lines=8> */
.L_x_2453:
[----:B------:R-:W-:Y:S05]  /*31bc0*/  BSYNC B0 ;  /* 0x0000000000007941 */ /* 0x000fea0003800000 */
.L_x_2452:
        /* <DEDUP_REMOVED lines=8> */
.L_x_2454:
[----:B------:R-:W-:Y:S02]  /*31c50*/  IMAD.MOV.U32 R13, RZ, RZ, R6 ;  /* 0x000000ffff0d7224 */ /* 0x000fe400078e0006 */
[----:B------:R-:W-:Y:S02]  /*31c60*/  IMAD.MOV.U32 R12, RZ, RZ, 0x1 ;  /* 0x00000001ff0c7424 */ /* 0x000fe400078e00ff */
[----:B------:R-:W-:Y:S01]  /*31c70*/  IMAD.MOV.U32 R3, RZ, RZ, R14 ;  /* 0x000000ffff037224 */ /* 0x000fe200078e000e */
[----:B------:R-:W-:-:S04]  /*31c80*/  ISETP.GE.AND P6, PT, R33, R8, PT ;  /* 0x000000082100720c */ /* 0x000fc80003fc6270 */
[----:B------:R-:W-:-:S04]  /*31c90*/  @P4 IADD3 R3, P0, R33, R3, RZ ;  /* 0x0000000321034210 */ /* 0x000fc80007f1e0ff */
[----:B------:R-:W-:-:S04]  /*31ca0*/  @P4 IADD3.X R2, RZ, R2, RZ, P0, !PT ;  /* 0x00000002ff024210 */ /* 0x000fc800007fe4ff */
        /* <DEDUP_REMOVED lines=10> */
.L_x_2455:
        /* <DEDUP_REMOVED lines=10> */
.L_x_2456:
[----:B------:R-:W-:Y:S02]  /*31df0*/  IMAD.MOV.U32 R13, RZ, RZ, R6 ;  /* 0x000000ffff0d7224 */ /* 0x000fe400078e0006 */
[----:B------:R-:W-:Y:S02]  /*31e00*/  IMAD.MOV.U32 R12, RZ, RZ, 0x2 ;  /* 0x00000002ff0c7424 */ /* 0x000fe400078e00ff */
[----:B------:R-:W-:-:S07]  /*31e10*/  IMAD.MOV.U32 R3, RZ, RZ, R14 ;  /* 0x000000ffff037224 */ /* 0x000fce00078e000e */
[----:B------:R-:W-:Y:S05]  /*31e20*/  WARPSYNC.COLLECTIVE R15, `(.L_x_2457) ;  /* 0x000000000f087348 */ /* 0x000fea0003c00000 */
[----:B------:R0:W1:Y:S02]  /*31e30*/  SHFL.IDX P6, R14, R13, R12, R11 ;  /* 0x0000000c0d0e7389 */ /* 0x00006400000c000b */
[----:B01----:R-:W-:Y:S01]  /*31e40*/  ENDCOLLECTIVE ;  /* 0x000000000000791b */ /* 0x003fe20003800000 */
.L_x_2457:
[----:B------:R-:W-:-:S05]  /*31e50*/  @P3 IADD3 R3, P0, R33, R3, RZ ;  /* 0x0000000321033210 */ /* 0x000fca0007f1e0ff */
[----:B------:R-:W-:-:S05]  /*31e60*/  @P3 IMAD.X R2, RZ, RZ, R2, P0 ;  /* 0x000000ffff023224 */ /* 0x000fca00000e0602 */
        /* <DEDUP_REMOVED lines=13> */
.L_x_2458:
[----:B------:R-:W-:Y:S02]  /*31f40*/  IMAD.MOV.U32 R13, RZ, RZ, R6 ;  /* 0x000000ffff0d7224 */ /* 0x000fe400078e0006 */
[----:B------:R-:W-:Y:S02]  /*31f50*/  IMAD.MOV.U32 R12, RZ, RZ, 0x3 ;  /* 0x00000003ff0c7424 */ /* 0x000fe400078e00ff */
[----:B------:R-:W-:-:S07]  /*31f60*/  IMAD.MOV.U32 R3, RZ, RZ, R14 ;  /* 0x000000ffff037224 */ /* 0x000fce00078e000e */
[----:B------:R-:W-:Y:S05]  /*31f70*/  WARPSYNC.COLLECTIVE R15, `(.L_x_2459) ;  /* 0x000000000f087348 */ /* 0x000fea0003c00000 */
[----:B------:R0:W1:Y:S02]  /*31f80*/  SHFL.IDX P6, R14, R13, R12, R11 ;  /* 0x0000000c0d0e7389 */ /* 0x00006400000c000b */
[----:B01----:R-:W-:Y:S01]  /*31f90*/  ENDCOLLECTIVE ;  /* 0x000000000000791b */ /* 0x003fe20003800000 */
.L_x_2459:
[----:B------:R-:W-:-:S05]  /*31fa0*/  @P1 IADD3 R3, P0, R33, R3, RZ ;  /* 0x0000000321031210 */ /* 0x000fca0007f1e0ff */
[----:B------:R-:W-:-:S05]  /*31fb0*/  @P1 IMAD.X R2, RZ, RZ, R2, P0 ;  /* 0x000000ffff021224 */ /* 0x000fca00000e0602 */
[----:B------:R-:W-:Y:S02]  /*31fc0*/  @P1 LOP3.LUT R3, R3, R2, RZ, 0x3c, !PT ;  /* 0x0000000203031212 */ /* 0x000fe400078e3cff */
[----:B------:R-:W-:Y:S02]  /*31fd0*/  MOV R13, R4 ;  /* 0x00000004000d7202 */ /* 0x000fe40000000f00 */
[----:B------:R-:W-:-:S04]  /*31fe0*/  @P1 LOP3.LUT R2, R3, R2, RZ, 0x3c, !PT ;  /* 0x0000000203021212 */ /* 0x000fc800078e3cff */
[----:B------:R-:W-:Y:S01]  /*31ff0*/  @P1 LOP3.LUT R3, R3, R2, RZ, 0x3c, !PT ;  /* 0x0000000203031212 */ /* 0x000fe200078e3cff */
[----:B------:R-:W-:-:S07]  /*32000*/  IMAD.MOV.U32 R6, RZ, RZ, R14 ;  /* 0x000000ffff067224 */ /* 0x000fce00078e000e */
[----:B------:R-:W-:Y:S05]  /*32010*/  WARPSYNC.COLLECTIVE R15, `(.L_x_2460) ;  /* 0x000000000f087348 */ /* 0x000fea0003c00000 */
[----:B------:R0:W1:Y:S02]  /*32020*/  SHFL.IDX P6, R14, R13, R12, R11 ;  /* 0x0000000c0d0e7389 */ /* 0x00006400000c000b */
[----:B01----:R-:W-:Y:S01]  /*32030*/  ENDCOLLECTIVE ;  /* 0x000000000000791b */ /* 0x003fe20003800000 */
.L_x_2460:
[----:B------:R-:W-:Y:S01]  /*32040*/  @!PT LDS RZ, [RZ] ;  /* 0x00000000fffff984 */ /* 0x000fe20000000800 */
[----:B------:R-:W-:Y:S01]  /*32050*/  @!PT LDS RZ, [RZ] ;  /* 0x00000000fffff984 */ /* 0x000fe20000000800 */
[----:B------:R-:W-:Y:S01]  /*32060*/  @!PT LDS RZ, [RZ] ;  /* 0x00000000fffff984 */ /* 0x000fe20000000800 */
[----:B------:R0:W-:Y:S04]  /*32070*/  @P1 LDGSTS.E.BYPASS.LTC128B.128 [R0+0x21000], desc[UR36][R2.64], !P4 ;  /* 0x2100000002001fae */ /* 0x0001e8000e101d64 */
[----:B------:R0:W-:Y:S01]  /*32080*/  @P1 LDGSTS.E.BYPASS.LTC128B.128 [R0+0x23000], desc[UR36][R2.64+0x80], !P2 ;  /* 0x2300008002001fae */ /* 0x0001e2000d101d64 */
[----:B------:R-:W-:Y:S01]  /*32090*/  IMAD.MOV.U32 R4, RZ, RZ, R14 ;  /* 0x000000ffff047224 */ /* 0x000fe200078e000e */
[----:B------:R-:W-:Y:S06]  /*320a0*/  BRA `(.L_x_2461) ;  /* 0xffffff5000907947 */ /* 0x000fec000383ffff */
.L_x_2119:
        /* <DEDUP_REMOVED lines=9> */
.L_x_2462:
[C---:B------:R-:W-:Y:S01]  /*32140*/  VIADD R6, R17.reuse, 0x10 ;  /* 0x0000001011067836 */ /* 0x040fe20000000000 */
[----:B------:R-:W-:Y:S01]  /*32150*/  ISETP.GE.AND P2, PT, R17, R25, PT ;  /* 0x000000191100720c */ /* 0x000fe20003f46270 */
[----:B------:R-:W-:Y:S02]  /*32160*/  IMAD.MOV.U32 R13, RZ, RZ, R0 ;  /* 0x000000ffff0d7224 */ /* 0x000fe400078e0000 */
[----:B------:R-:W-:-:S10]  /*32170*/  IMAD.MOV.U32 R2, RZ, RZ, R14 ;  /* 0x000000ffff027224 */ /* 0x000fd400078e000e */
[----:B------:R-:W-:Y:S05]  /*32180*/  WARPSYNC.COLLECTIVE R15, `(.L_x_2463) ;  /* 0x000000000f087348 */ /* 0x000fea0003c00000 */
[----:B------:R0:W1:Y:S02]  /*32190*/  SHFL.IDX P6, R14, R13, R12, R11 ;  /* 0x0000000c0d0e7389 */ /* 0x00006400000c000b */
[----:B01----:R-:W-:Y:S01]  /*321a0*/  ENDCOLLECTIVE ;  /* 0x000000000000791b */ /* 0x003fe20003800000 */
.L_x_2463:
[----:B------:R-:W-:Y:S02]  /*321b0*/  IMAD.MOV.U32 R13, RZ, RZ, R4 ;  /* 0x000000ffff0d7224 */ /* 0x000fe400078e0004 */
[----:B------:R-:W-:Y:S02]  /*321c0*/  IMAD.MOV.U32 R12, RZ, RZ, 0x1 ;  /* 0x00000001ff0c7424 */ /* 0x000fe400078e00ff */
[----:B------:R-:W-:-:S07]  /*321d0*/  IMAD.MOV.U32 R3, RZ, RZ, R14 ;  /* 0x000000ffff037224 */ /* 0x000fce00078e000e */
[----:B------:R-:W-:Y:S05]  /*321e0*/  WARPSYNC.COLLECTIVE R15, `(.L_x_2464) ;  /* 0x000000000f087348 */ /* 0x000fea0003c00000 */
[----:B------:R0:W1:Y:S02]  /*321f0*/  SHFL.IDX P6, R14, R13, R12, R11 ;  /* 0x0000000c0d0e7389 */ /* 0x00006400000c000b */
[----:B01----:R-:W-:Y:S01]  /*32200*/  ENDCOLLECTIVE ;  /* 0x000000000000791b */ /* 0x003fe20003800000 */
.L_x_2464:
[----:B------:R-:W-:-:S05]  /*32210*/  @!P2 IADD3 R5, P3, R33, R3, RZ ;  /* 0x000000032105a210 */ /* 0x000fca0007f7e0ff */
[----:B------:R-:W-:Y:S02]  /*32220*/  @!P2 IMAD.X R3, RZ, RZ, R2, P3 ;  /* 0x000000ffff03a224 */ /* 0x000fe400018e0602 */
[----:B------:R-:W-:Y:S01]  /*32230*/  @!P2 IMAD.MOV.U32 R2, RZ, RZ, R5 ;  /* 0x000000ffff02a224 */ /* 0x000fe200078e0005 */
[----:B------:R-:W-:-:S04]  /*32240*/  MOV R13, R0 ;  /* 0x00000000000d7202 */ /* 0x000fc80000000f00 */
        /* <DEDUP_REMOVED lines=10> */
.L_x_2465:
[----:B------:R-:W-:Y:S02]  /*322f0*/  IMAD.MOV.U32 R13, RZ, RZ, R4 ;  /* 0x000000ffff0d7224 */ /* 0x000fe400078e0004 */
[----:B------:R-:W-:Y:S01]  /*32300*/  IMAD.MOV.U32 R12, RZ, RZ, 0x2 ;  /* 0x00000002ff0c7424 */ /* 0x000fe200078e00ff */
[----:B------:R-:W-:-:S13]  /*32310*/  @!P2 IADD3 R5, P3, R33, R14, RZ ;  /* 0x0000000e2105a210 */ /* 0x000fda0007f7e0ff */
[----:B------:R-:W-:Y:S05]  /*32320*/  WARPSYNC.COLLECTIVE R15, `(.L_x_2466) ;  /* 0x000000000f087348 */ /* 0x000fea0003c00000 */
[----:B------:R0:W1:Y:S02]  /*32330*/  SHFL.IDX P6, R14, R13, R12, R11 ;  /* 0x0000000c0d0e7389 */ /* 0x00006400000c000b */
[----:B01----:R-:W-:Y:S01]  /*32340*/  ENDCOLLECTIVE ;  /* 0x000000000000791b */ /* 0x003fe20003800000 */
.L_x_2466:
        /* <DEDUP_REMOVED lines=15> */
.L_x_2467:
[----:B------:R-:W-:Y:S02]  /*32440*/  IMAD.MOV.U32 R13, RZ, RZ, R4 ;  /* 0x000000ffff0d7224 */ /* 0x000fe400078e0004 */
[----:B------:R-:W-:Y:S01]  /*32450*/  IMAD.MOV.U32 R12, RZ, RZ, 0x3 ;  /* 0x00000003ff0c7424 */ /* 0x000fe200078e00ff */
[----:B------:R-:W-:-:S13]  /*32460*/  @!P2 IADD3 R5, P3, R33, R14, RZ ;  /* 0x0000000e2105a210 */ /* 0x000fda0007f7e0ff */
[----:B------:R-:W-:Y:S05]  /*32470*/  WARPSYNC.COLLECTIVE R15, `(.L_x_2468) ;  /* 0x000000000f087348 */ /* 0x000fea0003c00000 */
[----:B------:R0:W1:Y:S02]  /*32480*/  SHFL.IDX P6, R14, R13, R12, R11 ;  /* 0x0000000c0d0e7389 */ /* 0x00006400000c000b */
[----:B01----:R-:W-:Y:S01]  /*32490*/  ENDCOLLECTIVE ;  /* 0x000000000000791b */ /* 0x003fe20003800000 */
.L_x_2468:
        /* <DEDUP_REMOVED lines=15> */
.L_x_2469:
[----:B------:R-:W-:Y:S02]  /*32590*/  IMAD.MOV.U32 R13, RZ, RZ, R4 ;  /* 0x000000ffff0d7224 */ /* 0x000fe400078e0004 */
[----:B------:R-:W-:Y:S01]  /*325a0*/  IMAD.MOV.U32 R12, RZ, RZ, 0x4 ;  /* 0x00000004ff0c7424 */ /* 0x000fe200078e00ff */
[----:B------:R-:W-:-:S13]  /*325b0*/  @!P2 IADD3 R5, P3, R33, R14, RZ ;  /* 0x0000000e2105a210 */ /* 0x000fda0007f7e0ff */
[----:B------:R-:W-:Y:S05]  /*325c0*/  WARPSYNC.COLLECTIVE R15, `(.L_x_2470) ;  /* 0x000000000f087348 */ /* 0x000fea0003c00000 */
[----:B------:R0:W1:Y:S02]  /*325d0*/  SHFL.IDX P6, R14, R13, R12, R11 ;  /* 0x0000000c0d0e7389 */ /* 0x00006400000c000b */
[----:B01----:R-:W-:Y:S01]  /*325e0*/  ENDCOLLECTIVE ;  /* 0x000000000000791b */ /* 0x003fe20003800000 */
.L_x_2470:
        /* <DEDUP_REMOVED lines=15> */
.L_x_2471:
[----:B------:R-:W-:Y:S02]  /*326e0*/  IMAD.MOV.U32 R13, RZ, RZ, R4 ;  /* 0x000000ffff0d7224 */ /* 0x000fe400078e0004 */
[----:B------:R-:W-:Y:S01]  /*326f0*/  IMAD.MOV.U32 R12, RZ, RZ, 0x5 ;  /* 0x00000005ff0c7424 */ /* 0x000fe200078e00ff */
[----:B------:R-:W-:-:S13]  /*32700*/  @!P2 IADD3 R5, P3, R33, R14, RZ ;  /* 0x0000000e2105a210 */ /* 0x000fda0007f7e0ff */
[----:B------:R-:W-:Y:S05]  /*32710*/  WARPSYNC.COLLECTIVE R15, `(.L_x_2472) ;  /* 0x000000000f087348 */ /* 0x000fea0003c00000 */
[----:B------:R0:W1:Y:S02]  /*32720*/  SHFL.IDX P6, R14, R13, R12, R11 ;  /* 0x0000000c0d0e7389 */ /* 0x00006400000c000b */
[----:B01----:R-:W-:Y:S01]  /*32730*/  ENDCOLLECTIVE ;  /* 0x000000000000791b */ /* 0x003fe20003800000 */
.L_x_2472:
        /* <DEDUP_REMOVED lines=15> */
.L_x_2473:
[----:B------:R-:W-:Y:S02]  /*32830*/  IMAD.MOV.U32 R13, RZ, RZ, R4 ;  /* 0x000000ffff0d7224 */ /* 0x000fe400078e0004 */
[----:B------:R-:W-:Y:S01]  /*32840*/  IMAD.MOV.U32 R12, RZ, RZ, 0x6 ;  /* 0x00000006ff0c7424 */ /* 0x000fe200078e00ff */
[----:B------:R-:W-:-:S13]  /*32850*/  @!P2 IADD3 R5, P3, R33, R14, RZ ;  /* 0x0000000e2105a210 */ /* 0x000fda0007f7e0ff */
[----:B------:R-:W-:Y:S05]  /*32860*/  WARPSYNC.COLLECTIVE R15, `(.L_x_2474) ;  /* 0x000000000f087348 */ /* 0x000fea0003c00000 */
[----:B------:R0:W1:Y:S02]  /*32870*/  SHFL.IDX P6, R14, R13, R12, R11 ;  /* 0x0000000c0d0e7389 */ /* 0x00006400000c000b */
[----:B01----:R-:W-:Y:S01]  /*32880*/  ENDCOLLECTIVE ;  /* 0x000000000000791b */ /* 0x003fe20003800000 */
.L_x_2474:
        /* <DEDUP_REMOVED lines=15> */
.L_x_2475:
[----:B------:R-:W-:Y:S02]  /*32980*/  IMAD.MOV.U32 R13, RZ, RZ, R4 ;  /* 0x000000ffff0d7224 */ /* 0x000fe400078e0004 */
[----:B------:R-:W-:Y:S01]  /*32990*/  IMAD.MOV.U32 R12, RZ, RZ, 0x7 ;  /* 0x00000007ff0c7424 */ /* 0x000fe200078e00ff */
[----:B------:R-:W-:-:S13]  /*329a0*/  @!P2 IADD3 R5, P3, R33, R14, RZ ;  /* 0x0000000e2105a210 */ /* 0x000fda0007f7e0ff */
[----:B------:R-:W-:Y:S05]  /*329b0*/  WARPSYNC.COLLECTIVE R15, `(.L_x_2476) ;  /* 0x000000000f087348 */ /* 0x000fea0003c00000 */
[----:B------:R0:W1:Y:S02]  /*329c0*/  SHFL.IDX P6, R14, R13, R12, R11 ;  /* 0x0000000c0d0e7389 */ /* 0x00006400000c000b */
[----:B01----:R-:W-:Y:S01]  /*329d0*/  ENDCOLLECTIVE ;  /* 0x000000000000791b */ /* 0x003fe20003800000 */
.L_x_2476:
[----:B------:R-:W-:Y:S02]  /*329e0*/  @!P2 IMAD.X R6, RZ, RZ, R2, P3 ;  /* 0x000000ffff06a224 */ /* 0x000fe400018e0602 */
[----:B------:R-:W-:Y:S02]  /*329f0*/  @!P2 IMAD.MOV.U32 R2, RZ, RZ, R5 ;  /* 0x000000ffff02a224 */ /* 0x000fe400078e0005 */
        /* <DEDUP_REMOVED lines=11> */
.L_x_2477:
[----:B------:R-:W-:Y:S05]  /*32ab0*/  BRA `(.L_x_2478) ;  /* 0xffffff5000e47947 */ /* 0x000fea000383ffff */
.L_x_2124:
[----:B0-----:R0:W1:Y:S02]  /*32ac0*/  SYNCS.PHASECHK.TRANS64.TRYWAIT P1, [R22+URZ+0x28420], R3 ;  /* 0x02842003160075a7 */ /* 0x001064000802017f */
[----:B-1----:R-:W-:Y:S05]  /*32ad0*/  @!P1 NANOSLEEP.SYNCS 0x989680 ;  /* 0x009896800000995d */ /* 0x002fea0003900000 */
[----:B------:R-:W1:Y:S02]  /*32ae0*/  @!P1 SYNCS.PHASECHK.TRANS64 P1, [R22+URZ+0x28420], R3 ;  /* 0x02842003160095a7 */ /* 0x000e64000802007f */
[----:B-1----:R-:W-:Y:S05]  /*32af0*/  @!P1 BRA `(.L_x_2124) ;  /* 0xfffffffc00f09947 */ /* 0x002fea000383ffff */
[----:B------:R-:W-:Y:S05]  /*32b00*/  BRA `(.L_x_2479) ;  /* 0xffffff54005c7947 */ /* 0x000fea000383ffff */
.L_x_2128:
[----:B-1----:R1:W2:Y:S02]  /*32b10*/  SYNCS.PHASECHK.TRANS64.TRYWAIT P0, [R0+URZ+0x28480], R17 ;  /* 0x02848011000075a7 */ /* 0x0022a4000800017f */
[----:B--2---:R-:W-:Y:S05]  /*32b20*/  @!P0 NANOSLEEP.SYNCS 0x989680 ;  /* 0x009896800000895d */ /* 0x004fea0003900000 */
[----:B------:R-:W2:Y:S02]  /*32b30*/  @!P0 SYNCS.PHASECHK.TRANS64 P0, [R0+URZ+0x28480], R17 ;  /* 0x02848011000085a7 */ /* 0x000ea4000800007f */
[----:B--2---:R-:W-:Y:S05]  /*32b40*/  @!P0 BRA `(.L_x_2128) ;  /* 0xfffffffc00f08947 */ /* 0x004fea000383ffff */
[----:B------:R-:W-:Y:S05]  /*32b50*/  BRA `(.L_x_2480) ;  /* 0xffffff5800107947 */ /* 0x000fea000383ffff */
.L_x_2129:
        /* <DEDUP_REMOVED lines=8> */
.L_x_2482:
[----:B------:R-:W-:Y:S05]  /*32be0*/  BSYNC B0 ;  /* 0x0000000000007941 */ /* 0x000fea0003800000 */
.L_x_2481:
        /* <DEDUP_REMOVED lines=9> */
.L_x_2483:
[----:B------:R-:W-:Y:S02]  /*32c80*/  IMAD.MOV.U32 R13, RZ, RZ, R24 ;  /* 0x000000ffff0d7224 */ /* 0x000fe400078e0018 */
[----:B------:R-:W-:Y:S02]  /*32c90*/  IMAD.MOV.U32 R12, RZ, RZ, 0x1 ;  /* 0x00000001ff0c7424 */ /* 0x000fe400078e00ff */
[----:B------:R-:W-:-:S07]  /*32ca0*/  IMAD.MOV.U32 R2, RZ, RZ, R14 ;  /* 0x000000ffff027224 */ /* 0x000fce00078e000e */
[----:B------:R-:W-:Y:S05]  /*32cb0*/  WARPSYNC.COLLECTIVE R15, `(.L_x_2484) ;  /* 0x000000000f087348 */ /* 0x000fea0003c00000 */
[----:B------:R0:W1:Y:S02]  /*32cc0*/  SHFL.IDX P6, R14, R13, R12, R11 ;  /* 0x0000000c0d0e7389 */ /* 0x00006400000c000b */
[----:B01----:R-:W-:Y:S01]  /*32cd0*/  ENDCOLLECTIVE ;  /* 0x000000000000791b */ /* 0x003fe20003800000 */
.L_x_2484:
        /* <DEDUP_REMOVED lines=12> */
.L_x_2485:
[----:B------:R-:W-:Y:S02]  /*32da0*/  IMAD.MOV.U32 R13, RZ, RZ, R24 ;  /* 0x000000ffff0d7224 */ /* 0x000fe400078e0018 */
[----:B------:R-:W-:Y:S01]  /*32db0*/  IMAD.MOV.U32 R12, RZ, RZ, 0x2 ;  /* 0x00000002ff0c7424 */ /* 0x000fe200078e00ff */
[----:B------:R-:W-:-:S07]  /*32dc0*/  MOV R2, R14 ;  /* 0x0000000e00027202 */ /* 0x000fce0000000f00 */
[----:B------:R-:W-:Y:S05]  /*32dd0*/  WARPSYNC.COLLECTIVE R15, `(.L_x_2486) ;  /* 0x000000000f087348 */ /* 0x000fea0003c00000 */
[----:B------:R0:W1:Y:S02]  /*32de0*/  SHFL.IDX P6, R14, R13, R12, R11 ;  /* 0x0000000c0d0e7389 */ /* 0x00006400000c000b */
[----:B01----:R-:W-:Y:S01]  /*32df0*/  ENDCOLLECTIVE ;  /* 0x000000000000791b */ /* 0x003fe20003800000 */
.L_x_2486:
        /* <DEDUP_REMOVED lines=12> */
.L_x_2487:
[----:B------:R-:W-:Y:S02]  /*32ec0*/  IMAD.MOV.U32 R13, RZ, RZ, R24 ;  /* 0x000000ffff0d7224 */ /* 0x000fe400078e0018 */
[----:B------:R-:W-:Y:S02]  /*32ed0*/  IMAD.MOV.U32 R12, RZ, RZ, 0x3 ;  /* 0x00000003ff0c7424 */ /* 0x000fe400078e00ff */
[----:B------:R-:W-:-:S07]  /*32ee0*/  IMAD.MOV.U32 R2, RZ, RZ, R14 ;  /* 0x000000ffff027224 */ /* 0x000fce00078e000e */
[----:B------:R-:W-:Y:S05]  /*32ef0*/  WARPSYNC.COLLECTIVE R15, `(.L_x_2488) ;  /* 0x000000000f087348 */ /* 0x000fea0003c00000 */
[----:B------:R0:W1:Y:S02]  /*32f00*/  SHFL.IDX P6, R14, R13, R12, R11 ;  /* 0x0000000c0d0e7389 */ /* 0x00006400000c000b */
[----:B01----:R-:W-:Y:S01]  /*32f10*/  ENDCOLLECTIVE ;  /* 0x000000000000791b */ /* 0x003fe20003800000 */
.L_x_2488:
        /* <DEDUP_REMOVED lines=12> */
.L_x_2489:
[----:B------:R-:W-:Y:S01]  /*32fe0*/  IMAD.MOV.U32 R2, RZ, RZ, R14 ;  /* 0x000000ffff027224 */ /* 0x000fe200078e000e */
[----:B------:R-:W-:Y:S06]  /*32ff0*/  BRA `(.L_x_2490) ;  /* 0xffffff5400a87947 */ /* 0x000fec000383ffff */
.L_x_2134:
[----:B----4-:R4:W0:Y:S02]  /*33000*/  SYNCS.PHASECHK.TRANS64.TRYWAIT P0, [R0+URZ+0x28440], R17 ;  /* 0x02844011000075a7 */ /* 0x010824000800017f */
[----:B0-----:R-:W-:Y:S05]  /*33010*/  @!P0 NANOSLEEP.SYNCS 0x989680 ;  /* 0x009896800000895d */ /* 0x001fea0003900000 */
[----:B------:R-:W0:Y:S02]  /*33020*/  @!P0 SYNCS.PHASECHK.TRANS64 P0, [R0+URZ+0x28440], R17 ;  /* 0x02844011000085a7 */ /* 0x000e24000800007f */
[----:B0-----:R-:W-:Y:S05]  /*33030*/  @!P0 BRA `(.L_x_2134) ;  /* 0xfffffffc00f08947 */ /* 0x001fea000383ffff */
[----:B------:R-:W-:Y:S05]  /*33040*/  BRA `(.L_x_2491) ;  /* 0xffffff5400f87947 */ /* 0x000fea000383ffff */
.L_x_2135:
[----:B------:R-:W-:Y:S01]  /*33050*/  BSSY B0, `(.L_x_2492) ;  /* 0x0000008000007945 */ /* 0x000fe20003800000 */
[----:B------:R-:W-:Y:S01]  /*33060*/  IMAD.MOV.U32 R13, RZ, RZ, R8 ;  /* 0x000000ffff0d7224 */ /* 0x000fe200078e0008 */
[----:B------:R-:W-:Y:S01]  /*33070*/  MOV R15, 0xffffffff ;  /* 0xffffffff000f7802 */ /* 0x000fe20000000f00 */
[----:B------:R-:W-:Y:S02]  /*33080*/  IMAD.MOV.U32 R12, RZ, RZ, RZ ;  /* 0x000000ffff0c7224 */ /* 0x000fe400078e00ff */
[----:B------:R-:W-:-:S07]  /*33090*/  IMAD.MOV.U32 R11, RZ, RZ, 0x181f ;  /* 0x0000181fff0b7424 */ /* 0x000fce00078e00ff */
[----:B01-34-:R-:W-:Y:S05]  /*330a0*/  WARPSYNC.COLLECTIVE R15, `(.L_x_2493) ;  /* 0x000000000f087348 */ /* 0x01bfea0003c00000 */
[----:B------:R2:W0:Y:S02]  /*330b0*/  SHFL.IDX P6, R14, R13, R12, R11 ;  /* 0x0000000c0d0e7389 */ /* 0x00042400000c000b */
[----:B01234-:R-:W-:Y:S01]  /*330c0*/  ENDCOLLECTIVE ;  /* 0x000000000000791b */ /* 0x01ffe20003800000 */
.L_x_2493:
[----:B------:R-:W-:Y:S05]  /*330d0*/  BSYNC B0 ;  /* 0x0000000000007941 */ /* 0x000fea0003800000 */
.L_x_2492:
        /* <DEDUP_REMOVED lines=8> */
.L_x_2494:
[----:B------:R-:W-:Y:S02]  /*33160*/  IMAD.MOV.U32 R13, RZ, RZ, R8 ;  /* 0x000000ffff0d7224 */ /* 0x000fe400078e0008 */
[----:B------:R-:W-:Y:S02]  /*33170*/  IMAD.MOV.U32 R12, RZ, RZ, 0x1 ;  /* 0x00000001ff0c7424 */ /* 0x000fe400078e00ff */
[----:B------:R-:W-:-:S07]  /*33180*/  IMAD.MOV.U32 R2, RZ, RZ, R14 ;  /* 0x000000ffff027224 */ /* 0x000fce00078e000e */
[----:B------:R-:W-:Y:S05]  /*33190*/  WARPSYNC.COLLECTIVE R15, `(.L_x_2495) ;  /* 0x000000000f087348 */ /* 0x000fea0003c00000 */
[----:B------:R0:W1:Y:S02]  /*331a0*/  SHFL.IDX P6, R14, R13, R12, R11 ;  /* 0x0000000c0d0e7389 */ /* 0x00006400000c000b */
[----:B01----:R-:W-:Y:S01]  /*331b0*/  ENDCOLLECTIVE ;  /* 0x000000000000791b */ /* 0x003fe20003800000 */
.L_x_2495:
        /* <DEDUP_REMOVED lines=12> */
.L_x_2496:
[----:B------:R-:W-:Y:S02]  /*33280*/  IMAD.MOV.U32 R13, RZ, RZ, R8 ;  /* 0x000000ffff0d7224 */ /* 0x000fe400078e0008 */
[----:B------:R-:W-:Y:S02]  /*33290*/  IMAD.MOV.U32 R12, RZ, RZ, 0x2 ;  /* 0x00000002ff0c7424 */ /* 0x000fe400078e00ff */
[----:B------:R-:W-:-:S07]  /*332a0*/  IMAD.MOV.U32 R2, RZ, RZ, R14 ;  /* 0x000000ffff027224 */ /* 0x000fce00078e000e */
[----:B------:R-:W-:Y:S05]  /*332b0*/  WARPSYNC.COLLECTIVE R15, `(.L_x_2497) ;  /* 0x000000000f087348 */ /* 0x000fea0003c00000 */
[----:B------:R0:W1:Y:S02]  /*332c0*/  SHFL.IDX P6, R14, R13, R12, R11 ;  /* 0x0000000c0d0e7389 */ /* 0x00006400000c000b */
[----:B01----:R-:W-:Y:S01]  /*332d0*/  ENDCOLLECTIVE ;  /* 0x000000000000791b */ /* 0x003fe20003800000 */
.L_x_2497:
        /* <DEDUP_REMOVED lines=12> */
.L_x_2498:
[----:B------:R-:W-:Y:S02]  /*333a0*/  IMAD.MOV.U32 R13, RZ, RZ, R8 ;  /* 0x000000ffff0d7224 */ /* 0x000fe400078e0008 */
[----:B------:R-:W-:Y:S02]  /*333b0*/  IMAD.MOV.U32 R12, RZ, RZ, 0x3 ;  /* 0x00000003ff0c7424 */ /* 0x000fe400078e00ff */
[----:B------:R-:W-:-:S07]  /*333c0*/  IMAD.MOV.U32 R2, RZ, RZ, R14 ;  /* 0x000000ffff027224 */ /* 0x000fce00078e000e */
[----:B------:R-:W-:Y:S05]  /*333d0*/  WARPSYNC.COLLECTIVE R15, `(.L_x_2499) ;  /* 0x000000000f087348 */ /* 0x000fea0003c00000 */
[----:B------:R0:W1:Y:S02]  /*333e0*/  SHFL.IDX P6, R14, R13, R12, R11 ;  /* 0x0000000c0d0e7389 */ /* 0x00006400000c000b */
[----:B01----:R-:W-:Y:S01]  /*333f0*/  ENDCOLLECTIVE ;  /* 0x000000000000791b */ /* 0x003fe20003800000 */
.L_x_2499:
        /* <DEDUP_REMOVED lines=12> */
.L_x_2500:
[----:B------:R-:W-:Y:S01]  /*334c0*/  IMAD.MOV.U32 R2, RZ, RZ, R14 ;  /* 0x000000ffff027224 */ /* 0x000fe200078e000e */
[----:B------:R-:W-:Y:S06]  /*334d0*/  BRA `(.L_x_2501) ;  /* 0xffffff5400847947 */ /* 0x000fec000383ffff */
.L_x_2140:
[----:B0-----:R0:W1:Y:S02]  /*334e0*/  SYNCS.PHASECHK.TRANS64.TRYWAIT P2, [R3+URZ+0x28470], R0 ;  /* 0x02847000030075a7 */ /* 0x001064000804017f */
[----:B-1----:R-:W-:Y:S05]  /*334f0*/  @!P2 NANOSLEEP.SYNCS 0x989680 ;  /* 0x009896800000a95d */ /* 0x002fea0003900000 */
[----:B------:R-:W1:Y:S02]  /*33500*/  @!P2 SYNCS.PHASECHK.TRANS64 P2, [R3+URZ+0x28470], R0 ;  /* 0x028470000300a5a7 */ /* 0x000e64000804007f */
[----:B-1----:R-:W-:Y:S05]  /*33510*/  @!P2 BRA `(.L_x_2140) ;  /* 0xfffffffc00f0a947 */ /* 0x002fea000383ffff */
[----:B------:R-:W-:Y:S05]  /*33520*/  BRA `(.L_x_2502) ;  /* 0xffffff5400e87947 */ /* 0x000fea000383ffff */
.L_x_2142:
[----:B0-----:R0:W1:Y:S02]  /*33530*/  SYNCS.PHASECHK.TRANS64.TRYWAIT P2, [R3+URZ+0x28460], R0 ;  /* 0x02846000030075a7 */ /* 0x001064000804017f */
[----:B-1----:R-:W-:Y:S05]  /*33540*/  @!P2 NANOSLEEP.SYNCS 0x989680 ;  /* 0x009896800000a95d */ /* 0x002fea0003900000 */
[----:B------:R-:W1:Y:S02]  /*33550*/  @!P2 SYNCS.PHASECHK.TRANS64 P2, [R3+URZ+0x28460], R0 ;  /* 0x028460000300a5a7 */ /* 0x000e64000804007f */
[----:B-1----:R-:W-:Y:S05]  /*33560*/  @!P2 BRA `(.L_x_2142) ;  /* 0xfffffffc00f0a947 */ /* 0x002fea000383ffff */
[----:B------:R-:W-:Y:S05]  /*33570*/  BRA `(.L_x_2503) ;  /* 0xffffff5400f47947 */ /* 0x000fea000383ffff */
.L_x_2150:
[----:B0-----:R0:W2:Y:S02]  /*33580*/  SYNCS.PHASECHK.TRANS64.TRYWAIT P1, [R17+URZ+0x28470], R0 ;  /* 0x02847000110075a7 */ /* 0x0010a4000802017f */
[----:B--2---:R-:W-:Y:S05]  /*33590*/  @!P1 NANOSLEEP.SYNCS 0x989680 ;  /* 0x009896800000995d */ /* 0x004fea0003900000 */
[----:B------:R-:W2:Y:S02]  /*335a0*/  @!P1 SYNCS.PHASECHK.TRANS64 P1, [R17+URZ+0x28470], R0 ;  /* 0x02847000110095a7 */ /* 0x000ea4000802007f */
[----:B--2---:R-:W-:Y:S05]  /*335b0*/  @!P1 BRA `(.L_x_2150) ;  /* 0xfffffffc00f09947 */ /* 0x004fea000383ffff */
[----:B------:R-:W-:Y:S05]  /*335c0*/  BRA `(.L_x_2504) ;  /* 0xffffff5c00a07947 */ /* 0x000fea000383ffff */
.L_x_2152:
[----:B0-----:R0:W2:Y:S02]  /*335d0*/  SYNCS.PHASECHK.TRANS64.TRYWAIT P1, [R17+URZ+0x28460], R0 ;  /* 0x02846000110075a7 */ /* 0x0010a4000802017f */
[----:B--2---:R-:W-:Y:S05]  /*335e0*/  @!P1 NANOSLEEP.SYNCS 0x989680 ;  /* 0x009896800000995d */ /* 0x004fea0003900000 */
[----:B------:R-:W2:Y:S02]  /*335f0*/  @!P1 SYNCS.PHASECHK.TRANS64 P1, [R17+URZ+0x28460], R0 ;  /* 0x02846000110095a7 */ /* 0x000ea4000802007f */
[----:B--2---:R-:W-:Y:S05]  /*33600*/  @!P1 BRA `(.L_x_2152) ;  /* 0xfffffffc00f09947 */ /* 0x004fea000383ffff */
[----:B------:R-:W-:Y:S05]  /*33610*/  BRA `(.L_x_2505) ;  /* 0xffffff5c00a87947 */ /* 0x000fea000383ffff */
.L_x_2157:
        /* <DEDUP_REMOVED lines=8> */
.L_x_2507:
[----:B------:R-:W-:Y:S05]  /*336a0*/  BSYNC B0 ;  /* 0x0000000000007941 */ /* 0x000fea0003800000 */
.L_x_2506:
[----:B------:R-:W-:Y:S01]  /*336b0*/  IMAD.MOV.U32 R13, RZ, RZ, R16 ;  /* 0x000000ffff0d7224 */ /* 0x000fe200078e0010 */
[----:B------:R-:W-:Y:S01]  /*336c0*/  MOV R11, 0x1f ;  /* 0x0000001f000b7802 */ /* 0x000fe20000000f00 */
[----:B------:R-:W-:Y:S02]  /*336d0*/  IMAD.MOV.U32 R12, RZ, RZ, 0x1 ;  /* 0x00000001ff0c7424 */ /* 0x000fe400078e00ff */
[----:B------:R-:W-:Y:S02]  /*336e0*/  IMAD.MOV.U32 R15, RZ, RZ, -0x1 ;  /* 0xffffffffff0f7424 */ /* 0x000fe400078e00ff */
[----:B------:R-:W-:Y:S02]  /*336f0*/  IMAD.IADD R9, R19, 0x1, R8 ;  /* 0x0000000113097824 */ /* 0x000fe400078e0208 */
[----:B------:R-:W-:-:S07]  /*33700*/  IMAD.MOV.U32 R0, RZ, RZ, R14 ;  /* 0x000000ffff007224 */ /* 0x000fce00078e000e */
[----:B------:R-:W-:Y:S05]  /*33710*/  WARPSYNC.COLLECTIVE R15, `(.L_x_2508) ;  /* 0x000000000f087348 */ /* 0x000fea0003c00000 */
[----:B------:R0:W1:Y:S02]  /*33720*/  SHFL.IDX P6, R14, R13, R12, R11 ;  /* 0x0000000c0d0e7389 */ /* 0x00006400000c000b */
[----:B01----:R-:W-:Y:S01]  /*33730*/  ENDCOLLECTIVE ;  /* 0x000000000000791b */ /* 0x003fe20003800000 */
.L_x_2508:
[----:B------:R-:W-:Y:S02]  /*33740*/  ULDC UR4, c[0x0][0xc3c] ;  /* 0x00030f0000047ab9 */ /* 0x000fe40000000800 */
[----:B------:R-:W-:-:S13]  /*33750*/  ISETP.GE.OR P1, PT, R9, UR4, !P0 ;  /* 0x0000000409007c0c */ /* 0x000fda000c726670 */
[----:B------:R-:W0:Y:S08]  /*33760*/  @!P1 LDC.64 R2, c[0x0][0xc80] ;  /* 0x00032000ff029b82 */ /* 0x000e300000000a00 */
[----:B------:R-:W1:Y:S01]  /*33770*/  @!P1 LDC.64 R4, c[0x0][0xc78] ;  /* 0x00031e00ff049b82 */ /* 0x000e620000000a00 */
[----:B------:R-:W-:Y:S01]  /*33780*/  CS2R R16, SRZ ;  /* 0x0000000000107805 */ /* 0x000fe2000001ff00 */
[----:B------:R-:W-:-:S02]  /*33790*/  IMAD.MOV.U32 R11, RZ, RZ, RZ ;  /* 0x000000ffff0b7224 */ /* 0x000fc400078e00ff */
[----:B------:R-:W-:Y:S02]  /*337a0*/  IMAD.MOV.U32 R6, RZ, RZ, R14 ;  /* 0x000000ffff067224 */ /* 0x000fe400078e000e */
[----:B0-----:R-:W-:-:S05]  /*337b0*/  @!P1 IMAD.WIDE R2, R9, 0x4, R2 ;  /* 0x0000000409029825 */ /* 0x001fca00078e0202 */
[----:B------:R1:W2:Y:S02]  /*337c0*/  @!P1 LDG.E R7, desc[UR36][R2.64] ;  /* 0x0000002402079981 */ /* 0x0002a4000c1e1900 */
[----:B-1----:R-:W-:-:S05]  /*337d0*/  @!P1 IMAD.WIDE R2, R9, 0x4, R4 ;  /* 0x0000000409029825 */ /* 0x002fca00078e0204 */
[----:B------:R-:W3:Y:S01]  /*337e0*/  @!P1 LDG.E R4, desc[UR36][R2.64] ;  /* 0x0000002402049981 */ /* 0x000ee2000c1e1900 */
[----:B------:R-:W-:Y:S01]  /*337f0*/  IMAD.MOV.U32 R5, RZ, RZ, RZ ;  /* 0x000000ffff057224 */ /* 0x000fe200078e00ff */
[C---:B------:R-:W-:Y:S02]  /*33800*/  ISETP.GE.U32.AND P2, PT, R8.reuse, 0x2, PT ;  /* 0x000000020800780c */ /* 0x040fe40003f46070 */
[C---:B------:R-:W-:Y:S02]  /*33810*/  ISETP.GE.U32.AND P3, PT, R8.reuse, 0x4, PT ;  /* 0x000000040800780c */ /* 0x040fe40003f66070 */
[C---:B------:R-:W-:Y:S02]  /*33820*/  ISETP.GE.U32.AND P4, PT, R8.reuse, 0x8, PT ;  /* 0x000000080800780c */ /* 0x040fe40003f86070 */
[C---:B------:R-:W-:Y:S01]  /*33830*/  ISETP.GE.U32.AND P5, PT, R8.reuse, 0x10, PT ;  /* 0x000000100800780c */ /* 0x040fe20003fa6070 */
[----:B--2---:R-:W-:Y:S02]  /*33840*/  @!P1 IMAD.MOV.U32 R17, RZ, RZ, R7 ;  /* 0x000000ffff119224 */ /* 0x004fe400078e0007 */
[----:B---3--:R-:W-:Y:S01]  /*33850*/  @!P1 IMAD.MOV.U32 R5, RZ, RZ, R4 ;  /* 0x000000ffff059224 */ /* 0x008fe200078e0004 */
[----:B------:R-:W-:-:S03]  /*33860*/  ISETP.NE.AND P1, PT, R8, RZ, PT ;  /* 0x000000ff0800720c */ /* 0x000fc60003f25270 */
[----:B------:R-:W-:-:S10]  /*33870*/  IMAD R13, R5, R17, RZ ;  /* 0x00000011050d7224 */ /* 0x000fd400078e02ff */
[----:B------:R-:W-:Y:S05]  /*33880*/  WARPSYNC.COLLECTIVE R15, `(.L_x_2509) ;  /* 0x000000000f087348 */ /* 0x000fea0003c00000 */
[----:B------:R0:W1:Y:S02]  /*33890*/  SHFL.UP P6, R14, R13, R12, R11 ;  /* 0x0400000c0d0e7389 */ /* 0x00006400000c000b */
[----:B01----:R-:W-:Y:S01]  /*338a0*/  ENDCOLLECTIVE ;  /* 0x000000000000791b */ /* 0x003fe20003800000 */
.L_x_2509:
[----:B------:R-:W-:Y:S01]  /*338b0*/  IMAD.MOV.U32 R12, RZ, RZ, 0x2 ;  /* 0x00000002ff0c7424 */ /* 0x000fe200078e00ff */
[----:B------:R-:W-:-:S05]  /*338c0*/  SEL R4, R14, RZ, P1 ;  /* 0x000000ff0e047207 */ /* 0x000fca0000800000 */
[----:B------:R-:W-:-:S04]  /*338d0*/  IMAD.IADD R4, R13, 0x1, R4 ;  /* 0x000000010d047824 */ /* 0x000fc800078e0204 */
[----:B------:R-:W-:-:S07]  /*338e0*/  IMAD.MOV.U32 R13, RZ, RZ, R4 ;  /* 0x000000ffff0d7224 */ /* 0x000fce00078e0004 */
[----:B------:R-:W-:Y:S05]  /*338f0*/  WARPSYNC.COLLECTIVE R15, `(.L_x_2510) ;  /* 0x000000000f087348 */ /* 0x000fea0003c00000 */
[----:B------:R0:W1:Y:S02]  /*33900*/  SHFL.UP P6, R14, R13, R12, R11 ;  /* 0x0400000c0d0e7389 */ /* 0x00006400000c000b */
[----:B01----:R-:W-:Y:S01]  /*33910*/  ENDCOLLECTIVE ;  /* 0x000000000000791b */ /* 0x003fe20003800000 */
.L_x_2510:
[----:B------:R-:W-:Y:S01]  /*33920*/  IMAD.MOV.U32 R12, RZ, RZ, 0x4 ;  /* 0x00000004ff0c7424 */ /* 0x000fe200078e00ff */
[----:B------:R-:W-:-:S05]  /*33930*/  SEL R3, R14, RZ, P2 ;  /* 0x000000ff0e037207 */ /* 0x000fca0001000000 */
[----:B------:R-:W-:-:S04]  /*33940*/  IMAD.IADD R2, R4, 0x1, R3 ;  /* 0x0000000104027824 */ /* 0x000fc800078e0203 */
[----:B------:R-:W-:-:S07]  /*33950*/  IMAD.MOV.U32 R13, RZ, RZ, R2 ;  /* 0x000000ffff0d7224 */ /* 0x000fce00078e0002 */
[----:B------:R-:W-:Y:S05]  /*33960*/  WARPSYNC.COLLECTIVE R15, `(.L_x_2511) ;  /* 0x000000000f087348 */ /* 0x000fea0003c00000 */
[----:B------:R0:W1:Y:S02]  /*33970*/  SHFL.UP P6, R14, R13, R12, R11 ;  /* 0x0400000c0d0e7389 */ /* 0x00006400000c000b */
[----:B01----:R-:W-:Y:S01]  /*33980*/  ENDCOLLECTIVE ;  /* 0x000000000000791b */ /* 0x003fe20003800000 */
.L_x_2511:
[----:B------:R-:W-:Y:S02]  /*33990*/  MOV R12, 0x8 ;  /* 0x00000008000c7802 */ /* 0x000fe40000000f00 */
[----:B------:R-:W-:-:S05]  /*339a0*/  SEL R3, R14, RZ, P3 ;  /* 0x000000ff0e037207 */ /* 0x000fca0001800000 */
[----:B------:R-:W-:-:S04]  /*339b0*/  IMAD.IADD R3, R2, 0x1, R3 ;  /* 0x0000000102037824 */ /* 0x000fc800078e0203 */
[----:B------:R-:W-:-:S07]  /*339c0*/  IMAD.MOV.U32 R13, RZ, RZ, R3 ;  /* 0x000000ffff0d7224 */ /* 0x000fce00078e0003 */
[----:B------:R-:W-:Y:S05]  /*339d0*/  WARPSYNC.COLLECTIVE R15, `(.L_x_2512) ;  /* 0x000000000f087348 */ /* 0x000fea0003c00000 */
[----:B------:R0:W1:Y:S02]  /*339e0*/  SHFL.UP P6, R14, R13, R12, R11 ;  /* 0x0400000c0d0e7389 */ /* 0x00006400000c000b */
[----:B01----:R-:W-:Y:S01]  /*339f0*/  ENDCOLLECTIVE ;  /* 0x000000000000791b */ /* 0x003fe20003800000 */
.L_x_2512:
[----:B------:R-:W-:Y:S01]  /*33a00*/  IMAD.MOV.U32 R12, RZ, RZ, 0x10 ;  /* 0x00000010ff0c7424 */ /* 0x000fe200078e00ff */
[----:B------:R-:W-:-:S05]  /*33a10*/  SEL R4, R14, RZ, P4 ;  /* 0x000000ff0e047207 */ /* 0x000fca0002000000 */
[----:B------:R-:W-:-:S04]  /*33a20*/  IMAD.IADD R4, R3, 0x1, R4 ;  /* 0x0000000103047824 */ /* 0x000fc800078e0204 */
[----:B------:R-:W-:-:S07]  /*33a30*/  IMAD.MOV.U32 R13, RZ, RZ, R4 ;  /* 0x000000ffff0d7224 */ /* 0x000fce00078e0004 */
[----:B------:R-:W-:Y:S05]  /*33a40*/  WARPSYNC.COLLECTIVE R15, `(.L_x_2513) ;  /* 0x000000000f087348 */ /* 0x000fea0003c00000 */
[----:B------:R0:W1:Y:S02]  /*33a50*/  SHFL.UP P6, R14, R13, R12, R11 ;  /* 0x0400000c0d0e7389 */ /* 0x00006400000c000b */
[----:B01----:R-:W-:Y:S01]  /*33a60*/  ENDCOLLECTIVE ;  /* 0x000000000000791b */ /* 0x003fe20003800000 */
.L_x_2513:
[----:B------:R-:W-:Y:S02]  /*33a70*/  IMAD.MOV.U32 R12, RZ, RZ, 0x1f ;  /* 0x0000001fff0c7424 */ /* 0x000fe400078e00ff */
[----:B------:R-:W-:Y:S01]  /*33a80*/  IMAD.MOV.U32 R11, RZ, RZ, 0x1f ;  /* 0x0000001fff0b7424 */ /* 0x000fe200078e00ff */
[----:B------:R-:W-:-:S05]  /*33a90*/  SEL R3, R14, RZ, P5 ;  /* 0x000000ff0e037207 */ /* 0x000fca0002800000 */
[----:B------:R-:W-:-:S04]  /*33aa0*/  IMAD.IADD R2, R4, 0x1, R3 ;  /* 0x0000000104027824 */ /* 0x000fc800078e0203 */
[----:B------:R-:W-:-:S07]  /*33ab0*/  IMAD.MOV.U32 R13, RZ, RZ, R2 ;  /* 0x000000ffff0d7224 */ /* 0x000fce00078e0002 */
[----:B------:R-:W-:Y:S05]  /*33ac0*/  WARPSYNC.COLLECTIVE R15, `(.L_x_2514) ;  /* 0x000000000f087348 */ /* 0x000fea0003c00000 */
[----:B------:R0:W1:Y:S02]  /*33ad0*/  SHFL.IDX P6, R14, R13, R12, R11 ;  /* 0x0000000c0d0e7389 */ /* 0x00006400000c000b */
[----:B01----:R-:W-:Y:S01]  /*33ae0*/  ENDCOLLECTIVE ;  /* 0x000000000000791b */ /* 0x003fe20003800000 */
.L_x_2514:
[----:B------:R-:W-:Y:S05]  /*33af0*/  BRA `(.L_x_2515) ;  /* 0xffffff6000a47947 */ /* 0x000fea000383ffff */
.L_x_2160:
[----:B------:R-:W-:Y:S01]  /*33b00*/  BSSY B0, `(.L_x_2516) ;  /* 0x0000007000007945 */ /* 0x000fe20003800000 */
[----:B------:R-:W-:Y:S02]  /*33b10*/  IMAD.MOV.U32 R12, RZ, RZ, 0x1 ;  /* 0x00000001ff0c7424 */ /* 0x000fe400078e00ff */
[----:B------:R-:W-:Y:S02]  /*33b20*/  IMAD.MOV.U32 R11, RZ, RZ, RZ ;  /* 0x000000ffff0b7224 */ /* 0x000fe400078e00ff */
[----:B------:R-:W-:-:S07]  /*33b30*/  IMAD.MOV.U32 R15, RZ, RZ, -0x1 ;  /* 0xffffffffff0f7424 */ /* 0x000fce00078e00ff */
[----:B------:R-:W-:Y:S05]  /*33b40*/  WARPSYNC.COLLECTIVE R15, `(.L_x_2517) ;  /* 0x000000000f087348 */ /* 0x000fea0003c00000 */
[----:B------:R0:W1:Y:S02]  /*33b50*/  SHFL.UP P6, R14, R13, R12, R11 ;  /* 0x0400000c0d0e7389 */ /* 0x00006400000c000b */
[----:B01----:R-:W-:Y:S01]  /*33b60*/  ENDCOLLECTIVE ;  /* 0x000000000000791b */ /* 0x003fe20003800000 */
.L_x_2517:
[----:B------:R-:W-:Y:S05]  /*33b70*/  BSYNC B0 ;  /* 0x0000000000007941 */ /* 0x000fea0003800000 */
.L_x_2516:
[----:B------:R-:W-:Y:S01]  /*33b80*/  SEL R14, R14, RZ, P1 ;  /* 0x000000ff0e0e7207 */ /* 0x000fe20000800000 */
[----:B------:R-:W-:Y:S02]  /*33b90*/  IMAD.MOV.U32 R12, RZ, RZ, 0x2 ;  /* 0x00000002ff0c7424 */ /* 0x000fe400078e00ff */
[----:B------:R-:W-:Y:S02]  /*33ba0*/  IMAD.MOV.U32 R11, RZ, RZ, RZ ;  /* 0x000000ffff0b7224 */ /* 0x000fe400078e00ff */
[----:B------:R-:W-:Y:S02]  /*33bb0*/  IMAD.IADD R13, R13, 0x1, R14 ;  /* 0x000000010d0d7824 */ /* 0x000fe400078e020e */
[----:B------:R-:W-:-:S07]  /*33bc0*/  IMAD.MOV.U32 R15, RZ, RZ, -0x1 ;  /* 0xffffffffff0f7424 */ /* 0x000fce00078e00ff */
[----:B------:R-:W-:Y:S05]  /*33bd0*/  WARPSYNC.COLLECTIVE R15, `(.L_x_2518) ;  /* 0x000000000f087348 */ /* 0x000fea0003c00000 */
[----:B------:R0:W1:Y:S02]  /*33be0*/  SHFL.UP P6, R14, R13, R12, R11 ;  /* 0x0400000c0d0e7389 */ /* 0x00006400000c000b */
[----:B01----:R-:W-:Y:S01]  /*33bf0*/  ENDCOLLECTIVE ;  /* 0x000000000000791b */ /* 0x003fe20003800000 */
.L_x_2518:
[----:B------:R-:W-:Y:S01]  /*33c00*/  IMAD.MOV.U32 R12, RZ, RZ, 0x4 ;  /* 0x00000004ff0c7424 */ /* 0x000fe200078e00ff */
[----:B------:R-:W-:-:S05]  /*33c10*/  SEL R2, R14, RZ, P2 ;  /* 0x000000ff0e027207 */ /* 0x000fca0001000000 */
[----:B------:R-:W-:-:S05]  /*33c20*/  IMAD.IADD R2, R13, 0x1, R2 ;  /* 0x000000010d027824 */ /* 0x000fca00078e0202 */
[----:B------:R-:W-:-:S07]  /*33c30*/  MOV R13, R2 ;  /* 0x00000002000d7202 */ /* 0x000fce0000000f00 */
[----:B------:R-:W-:Y:S05]  /*33c40*/  WARPSYNC.COLLECTIVE R15, `(.L_x_2519) ;  /* 0x000000000f087348 */ /* 0x000fea0003c00000 */
[----:B------:R0:W1:Y:S02]  /*33c50*/  SHFL.UP P6, R14, R13, R12, R11 ;  /* 0x0400000c0d0e7389 */ /* 0x00006400000c000b */
[----:B01----:R-:W-:Y:S01]  /*33c60*/  ENDCOLLECTIVE ;  /* 0x000000000000791b */ /* 0x003fe20003800000 */
.L_x_2519:
[----:B------:R-:W-:Y:S01]  /*33c70*/  IMAD.MOV.U32 R12, RZ, RZ, 0x8 ;  /* 0x00000008ff0c7424 */ /* 0x000fe200078e00ff */
[----:B------:R-:W-:-:S05]  /*33c80*/  SEL R3, R14, RZ, P3 ;  /* 0x000000ff0e037207 */ /* 0x000fca0001800000 */
[----:B------:R-:W-:-:S04]  /*33c90*/  IMAD.IADD R3, R2, 0x1, R3 ;  /* 0x0000000102037824 */ /* 0x000fc800078e0203 */
[----:B------:R-:W-:-:S07]  /*33ca0*/  IMAD.MOV.U32 R13, RZ, RZ, R3 ;  /* 0x000000ffff0d7224 */ /* 0x000fce00078e0003 */
[----:B------:R-:W-:Y:S05]  /*33cb0*/  WARPSYNC.COLLECTIVE R15, `(.L_x_2520) ;  /* 0x000000000f087348 */ /* 0x000fea0003c00000 */
[----:B------:R0:W1:Y:S02]  /*33cc0*/  SHFL.UP P6, R14, R13, R12, R11 ;  /* 0x0400000c0d0e7389 */ /* 0x00006400000c000b */
[----:B01----:R-:W-:Y:S01]  /*33cd0*/  ENDCOLLECTIVE ;  /* 0x000000000000791b */ /* 0x003fe20003800000 */
.L_x_2520:
[----:B------:R-:W-:Y:S01]  /*33ce0*/  IMAD.MOV.U32 R12, RZ, RZ, 0x10 ;  /* 0x00000010ff0c7424 */ /* 0x000fe200078e00ff */
[----:B------:R-:W-:-:S05]  /*33cf0*/  SEL R4, R14, RZ, P4 ;  /* 0x000000ff0e047207 */ /* 0x000fca0002000000 */
[----:B------:R-:W-:-:S04]  /*33d00*/  IMAD.IADD R4, R3, 0x1, R4 ;  /* 0x0000000103047824 */ /* 0x000fc800078e0204 */
[----:B------:R-:W-:-:S07]  /*33d10*/  IMAD.MOV.U32 R13, RZ, RZ, R4 ;  /* 0x000000ffff0d7224 */ /* 0x000fce00078e0004 */
[----:B------:R-:W-:Y:S05]  /*33d20*/  WARPSYNC.COLLECTIVE R15, `(.L_x_2521) ;  /* 0x000000000f087348 */ /* 0x000fea0003c00000 */
[----:B------:R0:W1:Y:S02]  /*33d30*/  SHFL.UP P6, R14, R13, R12, R11 ;  /* 0x0400000c0d0e7389 */ /* 0x00006400000c000b */
[----:B01----:R-:W-:Y:S01]  /*33d40*/  ENDCOLLECTIVE ;  /* 0x000000000000791b */ /* 0x003fe20003800000 */
.L_x_2521:
        /* <DEDUP_REMOVED lines=8> */
.L_x_2522:
[----:B------:R-:W-:Y:S05]  /*33dd0*/  BRA `(.L_x_2523) ;  /* 0xffffff6000907947 */ /* 0x000fea000383ffff */
.L_x_2162:
[----:B------:R-:W-:Y:S01]  /*33de0*/  BSSY B0, `(.L_x_2524) ;  /* 0x0000006000007945 */ /* 0x000fe20003800000 */
[----:B------:R-:W-:Y:S01]  /*33df0*/  PLOP3.LUT P6, PT, P6, PT, PT, 0x8, 0x0 ;  /* 0x000000000000781c */ /* 0x000fe200037ce170 */
[----:B------:R-:W-:-:S12]  /*33e00*/  IMAD.MOV.U32 R15, RZ, RZ, -0x1 ;  /* 0xffffffffff0f7424 */ /* 0x000fd800078e00ff */
[----:B0-----:R-:W-:Y:S05]  /*33e10*/  WARPSYNC.COLLECTIVE R15, `(.L_x_2525) ;  /* 0x000000000f087348 */ /* 0x001fea0003c00000 */
[----:B------:R-:W-:Y:S01]  /*33e20*/  VOTE.ANY R14, PT, P6 ;  /* 0x00000000000e7806 */ /* 0x000fe200030e0100 */
[----:B0-----:R-:W-:Y:S06]  /*33e30*/  ENDCOLLECTIVE ;  /* 0x000000000000791b */ /* 0x001fec0003800000 */
.L_x_2525:
[----:B------:R-:W-:Y:S05]  /*33e40*/  BSYNC B0 ;  /* 0x0000000000007941 */ /* 0x000fea0003800000 */
.L_x_2524:
[----:B------:R-:W-:Y:S01]  /*33e50*/  IMAD.MOV.U32 R3, RZ, RZ, R14 ;  /* 0x000000ffff037224 */ /* 0x000fe200078e000e */
[----:B------:R-:W-:Y:S01]  /*33e60*/  MOV R11, 0x1f ;  /* 0x0000001f000b7802 */ /* 0x000fe20000000f00 */
[----:B------:R-:W-:Y:S02]  /*33e70*/  IMAD.MOV.U32 R13, RZ, RZ, R17 ;  /* 0x000000ffff0d7224 */ /* 0x000fe400078e0011 */
[----:B------:R-:W0:Y:S01]  /*33e80*/  POPC R7, R3 ;  /* 0x0000000300077309 */ /* 0x000e220000000000 */
[----:B------:R-:W-:Y:S02]  /*33e90*/  IMAD.MOV.U32 R15, RZ, RZ, -0x1 ;  /* 0xffffffffff0f7424 */ /* 0x000fe400078e00ff */
[----:B0-----:R-:W-:Y:S02]  /*33ea0*/  IMAD.MOV.U32 R12, RZ, RZ, R7 ;  /* 0x000000ffff0c7224 */ /* 0x001fe400078e0007 */
[----:B------:R-:W-:-:S07]  /*33eb0*/  IMAD.IADD R19, R7, 0x1, R19 ;  /* 0x0000000107137824 */ /* 0x000fce00078e0213 */
[----:B------:R-:W-:Y:S05]  /*33ec0*/  WARPSYNC.COLLECTIVE R15, `(.L_x_2526) ;  /* 0x000000000f087348 */ /* 0x000fea0003c00000 */
[----:B------:R0:W1:Y:S02]  /*33ed0*/  SHFL.IDX P6, R14, R13, R12, R11 ;  /* 0x0000000c0d0e7389 */ /* 0x00006400000c000b */
[----:B01----:R-:W-:Y:S01]  /*33ee0*/  ENDCOLLECTIVE ;  /* 0x000000000000791b */ /* 0x003fe20003800000 */
.L_x_2526:
[----:B------:R-:W-:Y:S02]  /*33ef0*/  IMAD.MOV.U32 R13, RZ, RZ, R5 ;  /* 0x000000ffff0d7224 */ /* 0x000fe400078e0005 */
[----:B------:R-:W-:-:S07]  /*33f00*/  IMAD.MOV.U32 R17, RZ, RZ, R14 ;  /* 0x000000ffff117224 */ /* 0x000fce00078e000e */
[----:B------:R-:W-:Y:S05]  /*33f10*/  WARPSYNC.COLLECTIVE R15, `(.L_x_2527) ;  /* 0x000000000f087348 */ /* 0x000fea0003c00000 */
[----:B------:R0:W1:Y:S02]  /*33f20*/  SHFL.IDX P6, R14, R13, R12, R11 ;  /* 0x0000000c0d0e7389 */ /* 0x00006400000c000b */
[----:B01----:R-:W-:Y:S01]  /*33f30*/  ENDCOLLECTIVE ;  /* 0x000000000000791b */ /* 0x003fe20003800000 */
.L_x_2527:
[----:B------:R-:W-:Y:S01]  /*33f40*/  IMAD.MOV.U32 R5, RZ, RZ, R14 ;  /* 0x000000ffff057224 */ /* 0x000fe200078e000e */
[----:B------:R-:W-:Y:S06]  /*33f50*/  BRA `(.L_x_2528) ;  /* 0xffffff6000707947 */ /* 0x000fec000383ffff */
.L_x_2164:
[----:B------:R-:W-:Y:S01]  /*33f60*/  BSSY B0, `(.L_x_2529) ;  /* 0x0000007000007945 */ /* 0x000fe20003800000 */
[----:B------:R-:W-:Y:S02]  /*33f70*/  IMAD.MOV.U32 R13, RZ, RZ, R2 ;  /* 0x000000ffff0d7224 */ /* 0x000fe400078e0002 */
[----:B------:R-:W-:Y:S02]  /*33f80*/  IMAD.MOV.U32 R11, RZ, RZ, 0x1f ;  /* 0x0000001fff0b7424 */ /* 0x000fe400078e00ff */
[----:B------:R-:W-:-:S07]  /*33f90*/  IMAD.MOV.U32 R15, RZ, RZ, -0x1 ;  /* 0xffffffffff0f7424 */ /* 0x000fce00078e00ff */
[----:B0123--:R-:W-:Y:S05]  /*33fa0*/  WARPSYNC.COLLECTIVE R15, `(.L_x_2530) ;  /* 0x000000000f087348 */ /* 0x00ffea0003c00000 */
[----:B------:R4:W0:Y:S02]  /*33fb0*/  SHFL.IDX P6, R14, R13, R12, R11 ;  /* 0x0000000c0d0e7389 */ /* 0x00082400000c000b */
[----:B01234-:R-:W-:Y:S01]  /*33fc0*/  ENDCOLLECTIVE ;  /* 0x000000000000791b */ /* 0x01ffe20003800000 */
.L_x_2530:
[----:B------:R-:W-:Y:S05]  /*33fd0*/  BSYNC B0 ;  /* 0x0000000000007941 */ /* 0x000fea0003800000 */
.L_x_2529:
[----:B------:R-:W-:Y:S01]  /*33fe0*/  IMAD.MOV.U32 R16, RZ, RZ, R14 ;  /* 0x000000ffff107224 */ /* 0x000fe200078e000e */
[----:B------:R-:W-:Y:S06]  /*33ff0*/  BRA `(.L_x_2163) ;  /* 0xffffff6000607947 */ /* 0x000fec000383ffff */
.L_x_2170:
[----:B0-----:R0:W2:Y:S02]  /*34000*/  SYNCS.PHASECHK.TRANS64.TRYWAIT P0, [R7+URZ+0x28420], R0 ;  /* 0x02842000070075a7 */ /* 0x0010a4000800017f */
[----:B--2---:R-:W-:Y:S05]  /*34010*/  @!P0 NANOSLEEP.SYNCS 0x989680 ;  /* 0x009896800000895d */ /* 0x004fea0003900000 */
[----:B------:R-:W2:Y:S02]  /*34020*/  @!P0 SYNCS.PHASECHK.TRANS64 P0, [R7+URZ+0x28420], R0 ;  /* 0x02842000070085a7 */ /* 0x000ea4000800007f */
[----:B--2---:R-:W-:Y:S05]  /*34030*/  @!P0 BRA `(.L_x_2170) ;  /* 0xfffffffc00f08947 */ /* 0x004fea000383ffff */
[----:B------:R-:W-:Y:S05]  /*34040*/  BRA `(.L_x_2531) ;  /* 0xffffff6800b87947 */ /* 0x000fea000383ffff */
.L_x_2171:
        /* <DEDUP_REMOVED lines=8> */
[----:B01--4-:R-:W-:Y:S05]  /*340d0*/  WARPSYNC.COLLECTIVE R15, `(.L_x_2533) ;  /* 0x000000000f087348 */ /* 0x013fea0003c00000 */
[----:B------:R2:W3:Y:S02]  /*340e0*/  SHFL.IDX P6, R14, R13, R12, R11 ;  /* 0x0000000c0d0e7389 */ /* 0x0004e400000c000b */
[----:B01234-:R-:W-:Y:S01]  /*340f0*/  ENDCOLLECTIVE ;  /* 0x000000000000791b */ /* 0x01ffe20003800000 */
.L_x_2533:
[----:B------:R-:W-:Y:S05]  /*34100*/  BSYNC B0 ;  /* 0x0000000000007941 */ /* 0x000fea0003800000 */
.L_x_2532:
[----:B------:R-:W-:Y:S05]  /*34110*/  BRA `(.L_x_2534) ;  /* 0xffffff6800a07947 */ /* 0x000fea000383ffff */
.L_x_2172:
[----:B------:R-:W-:Y:S01]  /*34120*/  BSSY B0, `(.L_x_2535) ;  /* 0x0000006000007945 */ /* 0x000fe20003800000 */
[----:B------:R-:W-:-:S07]  /*34130*/  IMAD.MOV.U32 R15, RZ, RZ, -0x1 ;  /* 0xffffffffff0f7424 */ /* 0x000fce00078e00ff */
[----:B01--4-:R-:W-:Y:S05]  /*34140*/  WARPSYNC.COLLECTIVE R15, `(.L_x_2536) ;  /* 0x000000000f0c7348 */ /* 0x013fea0003c00000 */
[----:B------:R-:W-:Y:S02]  /*34150*/  ELECT P6, UR62, PT ;  /* 0x00000000003e782f */ /* 0x000fe400038c0000 */
[----:B------:R-:W-:Y:S01]  /*34160*/  MOV R14, UR62 ;  /* 0x0000003e000e7c02 */ /* 0x000fe20008000f00 */
[----:B01--4-:R-:W-:Y:S10]  /*34170*/  ENDCOLLECTIVE ;  /* 0x000000000000791b */ /* 0x013ff40003800000 */
.L_x_2536:
[----:B------:R-:W-:Y:S05]  /*34180*/  BSYNC B0 ;  /* 0x0000000000007941 */ /* 0x000fea0003800000 */
.L_x_2535:
[----:B------:R-:W-:Y:S05]  /*34190*/  BRA `(.L_x_2537) ;  /* 0xffffff6800947947 */ /* 0x000fea000383ffff */
.L_x_2174:
[----:B0-----:R0:W2:Y:S02]  /*341a0*/  SYNCS.PHASECHK.TRANS64.TRYWAIT P1, [R5+URZ+0x28440], R0 ;  /* 0x02844000050075a7 */ /* 0x0010a4000802017f */
[----:B--2---:R-:W-:Y:S05]  /*341b0*/  @!P1 NANOSLEEP.SYNCS 0x989680 ;  /* 0x009896800000995d */ /* 0x004fea0003900000 */
[----:B------:R-:W2:Y:S02]  /*341c0*/  @!P1 SYNCS.PHASECHK.TRANS64 P1, [R5+URZ+0x28440], R0 ;  /* 0x02844000050095a7 */ /* 0x000ea4000802007f */
[----:B--2---:R-:W-:Y:S05]  /*341d0*/  @!P1 BRA `(.L_x_2174) ;  /* 0xfffffffc00f09947 */ /* 0x004fea000383ffff */
[----:B------:R-:W-:Y:S05]  /*341e0*/  BRA `(.L_x_2538) ;  /* 0xffffff6800bc7947 */ /* 0x000fea000383ffff */
.L_x_2176:
[----:B--2---:R2:W3:Y:S02]  /*341f0*/  SYNCS.PHASECHK.TRANS64.TRYWAIT P1, [R3+URZ+0x28440], R2 ;  /* 0x02844002030075a7 */ /* 0x0044e4000802017f */
[----:B---3--:R-:W-:Y:S05]  /*34200*/  @!P1 NANOSLEEP.SYNCS 0x989680 ;  /* 0x009896800000995d */ /* 0x008fea0003900000 */
[----:B------:R-:W3:Y:S02]  /*34210*/  @!P1 SYNCS.PHASECHK.TRANS64 P1, [R3+URZ+0x28440], R2 ;  /* 0x02844002030095a7 */ /* 0x000ee4000802007f */
[----:B---3--:R-:W-:Y:S05]  /*34220*/  @!P1 BRA `(.L_x_2176) ;  /* 0xfffffffc00f09947 */ /* 0x008fea000383ffff */
[----:B------:R-:W-:Y:S05]  /*34230*/  BRA `(.L_x_2539) ;  /* 0xffffff6800c87947 */ /* 0x000fea000383ffff */
.L_x_2178:
[----:B---3--:R3:W0:Y:S02]  /*34240*/  SYNCS.PHASECHK.TRANS64.TRYWAIT P1, [R5+URZ+0x28460], R0 ;  /* 0x02846000050075a7 */ /* 0x008624000802017f */
[----:B0-----:R-:W-:Y:S05]  /*34250*/  @!P1 NANOSLEEP.SYNCS 0x989680 ;  /* 0x009896800000995d */ /* 0x001fea0003900000 */
[----:B------:R-:W0:Y:S02]  /*34260*/  @!P1 SYNCS.PHASECHK.TRANS64 P1, [R5+URZ+0x28460], R0 ;  /* 0x02846000050095a7 */ /* 0x000e24000802007f */
[----:B0-----:R-:W-:Y:S05]  /*34270*/  @!P1 BRA `(.L_x_2178) ;  /* 0xfffffffc00f09947 */ /* 0x001fea000383ffff */
[----:B------:R-:W-:Y:S05]  /*34280*/  BRA `(.L_x_2540) ;  /* 0xffffff6800c47947 */ /* 0x000fea000383ffff */
.L_x_2180:
[----:B------:R0:W0:Y:S02]  /*34290*/  SYNCS.PHASECHK.TRANS64.TRYWAIT P1, [R3+URZ+0x28460], R2 ;  /* 0x02846002030075a7 */ /* 0x000024000802017f */
[----:B0-----:R-:W-:Y:S05]  /*342a0*/  @!P1 NANOSLEEP.SYNCS 0x989680 ;  /* 0x009896800000995d */ /* 0x001fea0003900000 */
[----:B------:R-:W0:Y:S02]  /*342b0*/  @!P1 SYNCS.PHASECHK.TRANS64 P1, [R3+URZ+0x28460], R2 ;  /* 0x02846002030095a7 */ /* 0x000e24000802007f */
[----:B0-----:R-:W-:Y:S05]  /*342c0*/  @!P1 BRA `(.L_x_2180) ;  /* 0xfffffffc00f09947 */ /* 0x001fea000383ffff */
[----:B------:R-:W-:Y:S05]  /*342d0*/  BRA `(.L_x_2541) ;  /* 0xffffff6800c07947 */ /* 0x000fea000383ffff */
.L_x_2182:
[----:B------:R0:W0:Y:S02]  /*342e0*/  SYNCS.PHASECHK.TRANS64.TRYWAIT P1, [R5+URZ+0x28480], R0 ;  /* 0x02848000050075a7 */ /* 0x000024000802017f */
[----:B0-----:R-:W-:Y:S05]  /*342f0*/  @!P1 NANOSLEEP.SYNCS 0x989680 ;  /* 0x009896800000995d */ /* 0x001fea0003900000 */
[----:B------:R-:W0:Y:S02]  /*34300*/  @!P1 SYNCS.PHASECHK.TRANS64 P1, [R5+URZ+0x28480], R0 ;  /* 0x02848000050095a7 */ /* 0x000e24000802007f */
[----:B0-----:R-:W-:Y:S05]  /*34310*/  @!P1 BRA `(.L_x_2182) ;  /* 0xfffffffc00f09947 */ /* 0x001fea000383ffff */
[----:B------:R-:W-:Y:S05]  /*34320*/  BRA `(.L_x_2542) ;  /* 0xffffff6800bc7947 */ /* 0x000fea000383ffff */
.L_x_2543:
        /* <DEDUP_REMOVED lines=13> */
.L_x_3857:


//--------------------- .text._ZN7cutlass13device_kernelIN5flash11enable_sm90INS1_16FlashAttnFwdSm90INS1_25CollectiveMainloopFwdSm90ILi2EN4cute5tupleIJNS5_1CILi1EEES8_S8_EEENS6_IJNS7_ILi128EEESA_NS7_ILi256EEEEEELi256ENS_12float_e4m3_tEfNS_4arch4Sm90ELb1ELb0ELb0ELb0ELb1ELb0ELb0ELb1ELb0ELb1ELb1ELb0EEENS1_21CollectiveEpilogueFwdINS6_IJSA_SB_SA_EEES9_NS_10bfloat16_tESF_Li256ELb0ELb1ELb1ELb1EEENS1_19SingleTileSchedulerILb0ELb1ELb1ELi128EEEEEEEEEvNT_6ParamsE --------------------------
	.section	.text._ZN7cutlass13device_kernelIN5flash11enable_sm90INS1_16FlashAttnFwdSm90INS1_25CollectiveMainloopFwdSm90ILi2EN4cute5tupleIJNS5_1CILi1EEES8_S8_EEENS6_IJNS7_ILi128EEESA_NS7_ILi256EEEEEELi256ENS_12float_e4m3_tEfNS_4arch4Sm90ELb1ELb0ELb0ELb0ELb1ELb0ELb0ELb1ELb0ELb1ELb1ELb0EEENS1_21CollectiveEpilogueFwdINS6_IJSA_SB_SA_EEES9_NS_10bfloat16_tESF_Li256ELb0ELb1ELb1ELb1EEENS1_19SingleTileSchedulerILb0ELb1ELb1ELi128EEEEEEEEEvNT_6ParamsE,"ax",@progbits
	.align	128
.text._ZN7cutlass13device_kernelIN5flash11enable_sm90INS1_16FlashAttnFwdSm90INS1_25CollectiveMainloopFwdSm90ILi2EN4cute5tupleIJNS5_1CILi1EEES8_S8_EEENS6_IJNS7_ILi128EEESA_NS7_ILi256EEEEEELi256ENS_12float_e4m3_tEfNS_4arch4Sm90ELb1ELb0ELb0ELb0ELb1ELb0ELb0ELb1ELb0ELb1ELb1ELb0EEENS1_21CollectiveEpilogueFwdINS6_IJSA_SB_SA_EEES9_NS_10bfloat16_tESF_Li256ELb0ELb1ELb1ELb1EEENS1_19SingleTileSchedulerILb0ELb1ELb1ELi128EEEEEEEEEvNT_6ParamsE:
        .type           _ZN7cutlass13device_kernelIN5flash11enable_sm90INS1_16FlashAttnFwdSm90INS1_25CollectiveMainloopFwdSm90ILi2EN4cute5tupleIJNS5_1CILi1EEES8_S8_EEENS6_IJNS7_ILi128EEESA_NS7_ILi256EEEEEELi256ENS_12float_e4m3_tEfNS_4arch4Sm90ELb1ELb0ELb0ELb0ELb1ELb0ELb0ELb1ELb0ELb1ELb1ELb0EEENS1_21CollectiveEpilogueFwdINS6_IJSA_SB_SA_EEES9_NS_10bfloat16_tESF_Li256ELb0ELb1ELb1ELb1EEENS1_19SingleTileSchedulerILb0ELb1ELb1ELi128EEEEEEEEEvNT_6ParamsE,@function
        .size           _ZN7cutlass13device_kernelIN5flash11enable_sm90INS1_16FlashAttnFwdSm90INS1_25CollectiveMainloopFwdSm90ILi2EN4cute5tupleIJNS5_1CILi1EEES8_S8_EEENS6_IJNS7_ILi128EEESA_NS7_ILi256EEEEEELi256ENS_12float_e4m3_tEfNS_4arch4Sm90ELb1ELb0ELb0ELb0ELb1ELb0ELb0ELb1ELb0ELb1ELb1ELb0EEENS1_21CollectiveEpilogueFwdINS6_IJSA_SB_SA_EEES9_NS_10bfloat16_tESF_Li256ELb0ELb1ELb1ELb1EEENS1_19SingleTileSchedulerILb0ELb1ELb1ELi128EEEEEEEEEvNT_6ParamsE,(.L_x_3858 - _ZN7cutlass13device_kernelIN5flash11enable_sm90INS1_16FlashAttnFwdSm90INS1_25CollectiveMainloopFwdSm90ILi2EN4cute5tupleIJNS5_1CILi1EEES8_S8_EEENS6_IJNS7_ILi128EEESA_NS7_ILi256EEEEEELi256ENS_12float_e4m3_tEfNS_4arch4Sm90ELb1ELb0ELb0ELb0ELb1ELb0ELb0ELb1ELb0ELb1ELb1ELb0EEENS1_21CollectiveEpilogueFwdINS6_IJSA_SB_SA_EEES9_NS_10bfloat16_tESF_Li256ELb0ELb1ELb1ELb1EEENS1_19SingleTileSchedulerILb0ELb1ELb1ELi128EEEEEEEEEvNT_6ParamsE)
        .other          _ZN7cutlass13device_kernelIN5flash11enable_sm90INS1_16FlashAttnFwdSm90INS1_25CollectiveMainloopFwdSm90ILi2EN4cute5tupleIJNS5_1CILi1EEES8_S8_EEENS6_IJNS7_ILi128EEESA_NS7_ILi256EEEEEELi256ENS_12float_e4m3_tEfNS_4arch4Sm90ELb1ELb0ELb0ELb0ELb1ELb0ELb0ELb1ELb0ELb1ELb1ELb0EEENS1_21CollectiveEpilogueFwdINS6_IJSA_SB_SA_EEES9_NS_10bfloat16_tESF_Li256ELb0ELb1ELb1ELb1EEENS1_19SingleTileSchedulerILb0ELb1ELb1ELi128EEEEEEEEEvNT_6ParamsE,@"STO_CUDA_ENTRY STV_DEFAULT"
_ZN7cutlass13device_kernelIN5flash11enable_sm90INS1_16FlashAttnFwdSm90INS1_25CollectiveMainloopFwdSm90ILi2EN4cute5tupleIJNS5_1CILi1EEES8_S8_EEENS6_IJNS7_ILi128EEESA_NS7_ILi256EEEEEELi256ENS_12float_e4m3_tEfNS_4arch4Sm90ELb1ELb0ELb0ELb0ELb1ELb0ELb0ELb1ELb0ELb1ELb1ELb0EEENS1_21CollectiveEpilogueFwdINS6_IJSA_SB_SA_EEES9_NS_10bfloat16_tESF_Li256ELb0ELb1ELb1ELb1EEENS1_19SingleTileSchedulerILb0ELb1ELb1ELi128EEEEEEEEEvNT_6ParamsE:
        /* <DEDUP_REMOVED lines=45> */
.L_x_2544:
        /* <DEDUP_REMOVED lines=22> */
.L_x_2545:
        /* <DEDUP_REMOVED lines=18> */
.L_x_2546:
        /* <DEDUP_REMOVED lines=22> */
.L_x_2547:
        /* <DEDUP_REMOVED lines=23> */
.L_x_2548:
        /* <DEDUP_REMOVED lines=9> */
.L_x_2551:
        /* <DEDUP_REMOVED lines=30> */
[----:B------:R-:W0:Y:S01]  /*0a90*/  S2UR UR48, SR_CTAID.X ;  /* 0x00000000003079c3 */ /* 0x000e220000002500 */
[----:B------:R-:W-:Y:S01]  /*0aa0*/  PLOP3.LUT P1, PT, PT, PT, UP1, 0x80, 0x0 ;  /* 0x000000000000781c */ /* 0x000fe20003f2f018 */
[----:B------:R-:W-:Y:S02]  /*0ab0*/  ULDC UR43, c[0x0][0x424] ;  /* 0x00010900002b7ab9 */ /* 0x000fe40000000800 */
[----:B------:R-:W-:Y:S02]  /*0ac0*/  @UP0 ULDC.64 UR12, c[0x0][0x9a8] ;  /* 0x00026a00000c0ab9 */ /* 0x000fe40000000a00 */
[----:B------:R-:W-:Y:S01]  /*0ad0*/  @UP1 ULDC.64 UR16, c[0x0][0x9b8] ;  /* 0x00026e0000101ab9 */ /* 0x000fe20000000a00 */
[----:B------:R-:W-:Y:S02]  /*0ae0*/  @UP0 UIMAD UR5, UR38, UR12, URZ ;  /* 0x0000000c260502a4 */ /* 0x000fe4000f8e023f */
[----:B------:R-:W-:-:S02]  /*0af0*/  @UP1 UIMAD UR15, UR38, UR16, URZ ;  /* 0x00000010260f12a4 */ /* 0x000fc4000f8e023f */
[----:B------:R-:W-:Y:S02]  /*0b00*/  @UP0 UIMAD UR14, UR37, UR13, UR5 ;  /* 0x0000000d250e02a4 */ /* 0x000fe4000f8e0205 */
[----:B------:R-:W-:Y:S02]  /*0b10*/  @UP0 UIMAD.WIDE.U32 UR10, UR37, UR12, URZ ;  /* 0x0000000c250a02a5 */ /* 0x000fe4000f8e003f */
[----:B------:R-:W-:Y:S02]  /*0b20*/  @UP0 USHF.R.S32.HI UR5, URZ, 0x1f, UR42 ;  /* 0x0000001f3f050899 */ /* 0x000fe4000801142a */
[----:B------:R-:W-:Y:S02]  /*0b30*/  @UP1 UIMAD.WIDE.U32 UR12, UR37, UR16, URZ ;  /* 0x00000010250c12a5 */ /* 0x000fe4000f8e003f */
        /* <DEDUP_REMOVED lines=20> */
[----:B------:R-:W-:Y:S01]  /*0c80*/  ULDC UR5, c[0x0][0x448] ;  /* 0x0001120000057ab9 */ /* 0x000fe20000000800 */
[----:B------:R-:W-:Y:S01]  /*0c90*/  IMAD.U32 R3, RZ, RZ, UR7 ;  /* 0x00000007ff037e24 */ /* 0x000fe2000f8e00ff */
[----:B0-----:R-:W-:Y:S01]  /*0ca0*/  USHF.L.U32 UR48, UR48, 0x7, URZ ;  /* 0x0000000730307899 */ /* 0x001fe2000800063f */
[----:B------:R-:W-:Y:S01]  /*0cb0*/  IMAD.U32 R7, RZ, RZ, UR9 ;  /* 0x00000009ff077e24 */ /* 0x000fe2000f8e00ff */
[----:B------:R-:W-:Y:S02]  /*0cc0*/  UISETP.NE.AND UP4, UPT, UR5, 0x1, UPT ;  /* 0x000000010500788c */ /* 0x000fe4000bf85270 */
[----:B------:R-:W2:Y:S01]  /*0cd0*/  @P0 LDG.E R5, desc[UR50][R2.64] ;  /* 0x0000003202050981 */ /* 0x000ea2000c1e1900 */
[----:B------:R-:W-:Y:S01]  /*0ce0*/  ULDC.64 UR6, c[0x0][0x418] ;  /* 0x0001060000067ab9 */ /* 0x000fe20000000a00 */
[----:B------:R-:W-:Y:S01]  /*0cf0*/  ULDC UR8, c[0x0][0x288] ;  /* 0x0000a20000087ab9 */ /* 0x000fe20000000800 */
[----:B------:R-:W-:Y:S01]  /*0d00*/  ULDC UR9, c[0x0][0x2f0] ;  /* 0x0000bc0000097ab9 */ /* 0x000fe20000000800 */
[----:B------:R-:W2:Y:S01]  /*0d10*/  @P1 LDG.E R0, desc[UR50][R6.64] ;  /* 0x0000003206001981 */ /* 0x000ea2000c1e1900 */
[----:B------:R-:W-:-:S02]  /*0d20*/  UISETP.NE.U32.AND UP0, UPT, UR6, URZ, UPT ;  /* 0x0000003f0600728c */ /* 0x000fc4000bf05070 */
[----:B------:R-:W-:Y:S02]  /*0d30*/  UIADD3 UR8, -UR8, 0x80, URZ ;  /* 0x0000008008087890 */ /* 0x000fe4000fffe13f */
[----:B------:R-:W-:Y:S02]  /*0d40*/  UISETP.NE.AND.EX UP0, UPT, UR7, URZ, UPT, UP0 ;  /* 0x0000003f0700728c */ /* 0x000fe4000bf05300 */
[----:B------:R-:W-:Y:S01]  /*0d50*/  @UP4 UIADD3 UR6, UR48, 0x7f, URZ ;  /* 0x0000007f30064890 */ /* 0x000fe2000fffe03f */
[----:B------:R-:W-:Y:S01]  /*0d60*/  @UP4 ULDC UR7, c[0x0][0x44c] ;  /* 0x0001130000074ab9 */ /* 0x000fe20000000800 */
[----:B------:R-:W-:Y:S02]  /*0d70*/  USEL UR43, UR43, 0x1, UP0 ;  /* 0x000000012b2b7887 */ /* 0x000fe40008000000 */
[----:B------:R-:W-:Y:S01]  /*0d80*/  UIMAD.WIDE.U32 UR6, UR6, UR7, URZ ;  /* 0x00000007060672a5 */ /* 0x000fe2000f8e003f */
[----:B------:R-:W-:Y:S01]  /*0d90*/  @UP4 ULDC UR10, c[0x0][0x450] ;  /* 0x00011400000a4ab9 */ /* 0x000fe20000000800 */
[----:B------:R-:W-:-:S02]  /*0da0*/  UIADD3 UR5, UR48, 0x7f, URZ ;  /* 0x0000007f30057890 */ /* 0x000fc4000fffe03f */
[----:B------:R-:W-:Y:S02]  /*0db0*/  UIMAD UR8, UR43, UR9, UR8 ;  /* 0x000000092b0872a4 */ /* 0x000fe4000f8e0208 */
[----:B------:R-:W-:Y:S02]  /*0dc0*/  @UP4 USHF.R.U32.HI UR5, URZ, UR10, UR7 ;  /* 0x0000000a3f054299 */ /* 0x000fe40008011607 */
[----:B------:R-:W-:Y:S02]  /*0dd0*/  UIMAD UR6, UR43, UR9, 0x7f ;  /* 0x0000007f2b0674a4 */ /* 0x000fe4000f8e0209 */
[----:B------:R-:W-:Y:S02]  /*0de0*/  UIADD3 UR8, UR8, UR5, URZ ;  /* 0x0000000508087290 */ /* 0x000fe4000fffe03f */
[----:B------:R-:W-:Y:S02]  /*0df0*/  USHF.R.S32.HI UR5, URZ, 0x1f, UR6 ;  /* 0x0000001f3f057899 */ /* 0x000fe40008011406 */
[----:B------:R-:W-:-:S02]  /*0e00*/  USHF.R.S32.HI UR7, URZ, 0x1f, UR8 ;  /* 0x0000001f3f077899 */ /* 0x000fc40008011408 */
[----:B------:R-:W-:Y:S02]  /*0e10*/  ULEA.HI UR5, UR5, UR6, URZ, 0x7 ;  /* 0x0000000605057291 */ /* 0x000fe4000f8f383f */
[----:B------:R-:W-:Y:S02]  /*0e20*/  ULEA.HI UR7, UR7, UR8, URZ, 0x7 ;  /* 0x0000000807077291 */ /* 0x000fe4000f8f383f */
[----:B------:R-:W-:Y:S02]  /*0e30*/  USHF.R.S32.HI UR5, URZ, 0x7, UR5 ;  /* 0x000000073f057899 */ /* 0x000fe40008011405 */
[----:B------:R-:W-:Y:S02]  /*0e40*/  USHF.R.S32.HI UR7, URZ, 0x7, UR7 ;  /* 0x000000073f077899 */ /* 0x000fe40008011407 */
[----:B------:R-:W-:Y:S02]  /*0e50*/  USHF.R.U32.HI UR10, URZ, 0x10, UR4 ;  /* 0x000000103f0a7899 */ /* 0x000fe40008011604 */
[----:B------:R-:W-:-:S02]  /*0e60*/  UISETP.LT.AND UP0, UPT, UR5, UR7, UPT ;  /* 0x000000070500728c */ /* 0x000fc4000bf01270 */
[----:B------:R-:W-:Y:S02]  /*0e70*/  ULOP3.LUT UR39, UR4, 0xffff, URZ, 0xc0, !UPT ;  /* 0x0000ffff04277892 */ /* 0x000fe4000f8ec03f */
[----:B------:R-:W-:Y:S02]  /*0e80*/  USEL UR9, UR5, UR7, UP0 ;  /* 0x0000000705097287 */ /* 0x000fe40008000000 */
[----:B------:R-:W-:Y:S02]  /*0e90*/  UISETP.NE.AND UP0, UPT, UR10, URZ, UPT ;  /* 0x0000003f0a00728c */ /* 0x000fe4000bf05270 */
[----:B------:R-:W-:Y:S02]  /*0ea0*/  UISETP.GE.AND UP1, UPT, UR9, 0x1, UPT ;  /* 0x000000010900788c */ /* 0x000fe4000bf26270 */
[----:B------:R-:W-:Y:S01]  /*0eb0*/  UP2UR UR45, UPR, URZ, 0x10 ;  /* 0x000000103f2d7883 */ /* 0x000fe20008000000 */
[----:B------:R-:W-:Y:S01]  /*0ec0*/  ULDC UR11, c[0x0][0x988] ;  /* 0x00026200000b7ab9 */ /* 0x000fe20000000800 */
[----:B------:R-:W-:-:S02]  /*0ed0*/  UMOV UR4, URZ ;  /* 0x0000003f00047c82 */ /* 0x000fc40008000000 */
[----:B------:R-:W-:-:S03]  /*0ee0*/  PLOP3.LUT P0, PT, PT, PT, UP1, 0x80, 0x0 ;  /* 0x000000000000781c */ /* 0x000fc60003f0f018 */
[----:B------:R-:W-:Y:S01]  /*0ef0*/  @!UP0 ULDC UR10, c[0x0][0x9f0] ;  /* 0x00027c00000a8ab9 */ /* 0x000fe20000000800 */
[----:B--2---:R-:W-:-:S09]  /*0f00*/  FMUL.FTZ R0, R5, R0 ;  /* 0x0000000005007220 */ /* 0x004fd20000410000 */
[----:B------:R-:W-:Y:S05]  /*0f10*/  @!P0 BRA `(.L_x_2553) ;  /* 0x0000000000848947 */ /* 0x000fea0003800000 */
[----:B------:R-:W-:Y:S01]  /*0f20*/  IMAD.U32 R4, RZ, RZ, UR10 ;  /* 0x0000000aff047e24 */ /* 0x000fe2000f8e00ff */
[----:B------:R-:W-:Y:S01]  /*0f30*/  UIADD3 UR6, UR10, -0x1, UR9 ;  /* 0xffffffff0a067890 */ /* 0x000fe2000fffe009 */
[----:B------:R-:W-:-:S03]  /*0f40*/  UMOV UR4, URZ ;  /* 0x0000003f00047c82 */ /* 0x000fc60008000000 */
        /* <DEDUP_REMOVED lines=30> */
.L_x_2553:
[----:B------:R-:W-:Y:S01]  /*1130*/  UIMAD UR39, UR39, UR4, URZ ;  /* 0x00000004272772a4 */ /* 0x000fe2000f8e023f */
[----:B------:R-:W-:Y:S02]  /*1140*/  IMAD.U32 R2, RZ, RZ, UR9 ;  /* 0x00000009ff027e24 */ /* 0x000fe4000f8e00ff */
[----:B------:R-:W-:Y:S01]  /*1150*/  FMUL.FTZ R0, R0, UR11 ;  /* 0x0000000b00007c20 */ /* 0x000fe20008410000 */
[----:B------:R-:W-:Y:S01]  /*1160*/  IMAD.U32 R3, RZ, RZ, UR4 ;  /* 0x00000004ff037e24 */ /* 0x000fe2000f8e00ff */
[----:B------:R-:W-:Y:S01]  /*1170*/  PLOP3.LUT P0, PT, PT, PT, PT, 0x80, 0x0 ;  /* 0x000000000000781c */ /* 0x000fe20003f0f070 */
[----:B------:R-:W-:Y:S01]  /*1180*/  VIADD R22, R22, 0xffffff80 ;  /* 0xffffff8016167836 */ /* 0x000fe20000000000 */
[----:B------:R-:W-:Y:S02]  /*1190*/  CS2R R28, SRZ ;  /* 0x00000000001c7805 */ /* 0x000fe4000001ff00 */
[----:B------:R-:W-:Y:S02]  /*11a0*/  R2UR UR40, R0 ;  /* 0x00000000002872ca */ /* 0x000fe400000e0000 */
[----:B------:R-:W-:-:S02]  /*11b0*/  CS2R R24, SRZ ;  /* 0x0000000000187805 */ /* 0x000fc4000001ff00 */
[----:B------:R-:W-:Y:S02]  /*11c0*/  VIADDMNMX R2, R3, UR39, R2, PT ;  /* 0x0000002703027c46 */ /* 0x000fe4000b800102 */
[----:B------:R-:W-:Y:S01]  /*11d0*/  CS2R R30, SRZ ;  /* 0x00000000001e7805 */ /* 0x000fe2000001ff00 */
[----:B------:R-:W-:Y:S01]  /*11e0*/  IMAD.MOV.U32 R26, RZ, RZ, RZ ;  /* 0x000000ffff1a7224 */ /* 0x000fe200078e00ff */
[----:B------:R-:W-:Y:S02]  /*11f0*/  CS2R R36, SRZ ;  /* 0x0000000000247805 */ /* 0x000fe4000001ff00 */
[----:B------:R-:W-:Y:S02]  /*1200*/  R2UR UR47, R2 ;  /* 0x00000000022f72ca */ /* 0x000fe400000e0000 */
        /* <DEDUP_REMOVED lines=12> */
[----:B------:R-:W-:Y:S01]  /*12d0*/  UISETP.GT.AND UP0, UPT, UR47, UR39, UPT ;  /* 0x000000272f00728c */ /* 0x000fe2000bf04270 */
[----:B------:R-:W-:Y:S02]  /*12e0*/  CS2R R50, SRZ ;  /* 0x0000000000327805 */ /* 0x000fe4000001ff00 */
[----:B------:R-:W-:Y:S02]  /*12f0*/  CS2R R60, SRZ ;  /* 0x00000000003c7805 */ /* 0x000fe4000001ff00 */
[----:B------:R-:W-:-:S02]  /*1300*/  CS2R R56, SRZ ;  /* 0x0000000000387805 */ /* 0x000fc4000001ff00 */
[----:B------:R-:W-:Y:S02]  /*1310*/  CS2R R62, SRZ ;  /* 0x00000000003e7805 */ /* 0x000fe4000001ff00 */
[----:B------:R-:W-:Y:S02]  /*1320*/  CS2R R58, SRZ ;  /* 0x00000000003a7805 */ /* 0x000fe4000001ff00 */
[----:B------:R-:W-:Y:S02]  /*1330*/  PLOP3.LUT P1, PT, PT, PT, UP0, 0x80, 0x0 ;  /* 0x000000000000781c */ /* 0x000fe40003f2f008 */
        /* <DEDUP_REMOVED lines=80> */
.L_x_2555:
[----:B------:R-:W-:Y:S01]  /*1840*/  SHF.L.U32 R8, RZ, 0x1f, RZ ;  /* 0x0000001fff087819 */ /* 0x000fe200000006ff */
[----:B------:R-:W-:-:S03]  /*1850*/  VIADD R7, R16, 0x8 ;  /* 0x0000000810077836 */ /* 0x000fc60000000000 */
[----:B------:R-:W0:Y:S02]  /*1860*/  SYNCS.PHASECHK.TRANS64.TRYWAIT P0, [UR41+0x38800], R8 ;  /* 0x03880008ff0075a7 */ /* 0x000e240008000169 */
[----:B0-----:R-:W-:Y:S05]  /*1870*/  @!P0 BRA `(.L_x_2556) ;  /* 0x0000010c007c8947 */ /* 0x001fea0003800000 */
.L_x_2652:
[----:B------:R-:W-:Y:S05]  /*1880*/  WARPSYNC.ALL ;  /* 0x0000000000007948 */ /* 0x000fea0003800000 */
[----:B------:R-:W-:Y:S01]  /*1890*/  ULOP3.LUT UR4, UR36, 0x1, URZ, 0xfc, !UPT ;  /* 0x0000000124047892 */ /* 0x000fe2000f8efc3f */
[----:B------:R1:W-:Y:S03]  /*18a0*/  BAR.SYNC.DEFER_BLOCKING R7, 0x100 ;  /* 0x000400070000751d */ /* 0x0003e60000010000 */
[----:B------:R-:W-:-:S06]  /*18b0*/  UISETP.NE.AND UP0, UPT, UR4, 0x3, UPT ;  /* 0x000000030400788c */ /* 0x000fcc000bf05270 */
[----:B------:R-:W-:-:S13]  /*18c0*/  PLOP3.LUT P0, PT, PT, PT, UP0, 0x80, 0x0 ;  /* 0x000000000000781c */ /* 0x000fda0003f0f008 */
[----:B-1----:R-:W-:Y:S05]  /*18d0*/  @!P0 BRA `(.L_x_2557) ;  /* 0x0000000000048947 */ /* 0x002fea0003800000 */
[----:B------:R-:W-:Y:S01]  /*18e0*/  BPT.TRAP 0x1 ;  /* 0x000000040000795c */ /* 0x000fe20000300000 */
.L_x_2557:
[----:B------:R1:W2:Y:S01]  /*18f0*/  SYNCS.PHASECHK.TRANS64.TRYWAIT P1, [UR41+0x38830], R8 ;  /* 0x03883008ff0075a7 */ /* 0x0002a20008020169 */
[----:B------:R-:W-:Y:S05]  /*1900*/  @!P0 BRA `(.L_x_2558) ;  /* 0x0000000000048947 */ /* 0x000fea0003800000 */
[----:B------:R-:W-:Y:S01]  /*1910*/  BPT.TRAP 0x1 ;  /* 0x000000040000795c */ /* 0x000fe20000300000 */
.L_x_2558:
[----:B--2---:R-:W-:Y:S05]  /*1920*/  @P1 BRA `(.L_x_2559) ;  /* 0x0000000000081947 */ /* 0x004fea0003800000 */
[----:B------:R-:W2:Y:S02]  /*1930*/  SYNCS.PHASECHK.TRANS64.TRYWAIT P1, [UR41+0x38830], R8 ;  /* 0x03883008ff0075a7 */ /* 0x000ea40008020169 */
[----:B--2---:R-:W-:Y:S05]  /*1940*/  @!P1 BRA `(.L_x_2560) ;  /* 0x0000010c00609947 */ /* 0x004fea0003800000 */
.L_x_2559:
[----:B------:R-:W-:Y:S01]  /*1950*/  UIADD3 UR4, UR41, 0x28400, URZ ;  /* 0x0002840029047890 */ /* 0x000fe2000fffe03f */
[----:B------:R-:W-:Y:S01]  /*1960*/  WARPGROUP.ARRIVE ;  /* 0x00000000000079c5 */ /* 0x000fe20000000000 */
[----:B------:R-:W-:Y:S01]  /*1970*/  ULOP3.LUT UR32, UR44, 0x10000, URZ, 0xfc, !UPT ;  /* 0x000100002c207892 */ /* 0x000fe2000f8efc3f */
[----:B------:R-:W-:Y:S01]  /*1980*/  IADD3 R4, -R16, 0xb, RZ ;  /* 0x0000000b10047810 */ /* 0x000fe20007ffe1ff */
[----:B------:R-:W-:Y:S01]  /*1990*/  USHF.R.U32.HI UR4, URZ, 0x4, UR4 ;  /* 0x000000043f047899 */ /* 0x000fe20008011604 */
[----:B------:R-:W-:Y:S01]  /*19a0*/  UMOV UR5, 0x40000040 ;  /* 0x4000004000057882 */ /* 0x000fe20000000000 */
[----:B------:R-:W-:Y:S02]  /*19b0*/  UMOV UR7, 0x40000040 ;  /* 0x4000004000077882 */ /* 0x000fe40000000000 */
        /* <DEDUP_REMOVED lines=58> */
.L_x_2561:
[----:B0-----:R-:W-:Y:S01]  /*1d60*/  LOP3.LUT R3, R18, 0xffffff80, RZ, 0xc0, !PT ;  /* 0xffffff8012037812 */ /* 0x001fe200078ec0ff */
[----:B------:R-:W-:Y:S01]  /*1d70*/  UISETP.NE.AND UP0, UPT, UR45, URZ, UPT ;  /* 0x0000003f2d00728c */ /* 0x000fe2000bf05270 */
[----:B------:R-:W-:Y:S01]  /*1d80*/  LEA.HI R17, R17, R22, RZ, 0x2 ;  /* 0x0000001611117211 */ /* 0x000fe200078f10ff */
[----:B------:R-:W-:Y:S01]  /*1d90*/  ULDC UR10, c[0x0][0x2f0] ;  /* 0x0000bc00000a7ab9 */ /* 0x000fe20000000800 */
[----:B------:R-:W-:Y:S01]  /*1da0*/  LEA.HI R6, R19, R19, RZ, 0x1 ;  /* 0x0000001313067211 */ /* 0x000fe200078f08ff */
[----:B------:R-:W-:Y:S01]  /*1db0*/  IMAD.IADD R3, R22, 0x1, -R3 ;  /* 0x0000000116037824 */ /* 0x000fe200078e0a03 */
[----:B------:R-:W-:Y:S01]  /*1dc0*/  LOP3.LUT R17, R17, 0xfffffffc, RZ, 0xc0, !PT ;  /* 0xfffffffc11117812 */ /* 0x000fe200078ec0ff */
[----:B------:R-:W-:Y:S01]  /*1dd0*/  ULDC UR11, c[0x0][0x288] ;  /* 0x0000a200000b7ab9 */ /* 0x000fe20000000800 */
[----:B------:R-:W-:Y:S01]  /*1de0*/  LOP3.LUT R6, R6, 0x3fffffe, RZ, 0xc0, !PT ;  /* 0x03fffffe06067812 */ /* 0x000fe200078ec0ff */
[----:B------:R-:W-:Y:S01]  /*1df0*/  IMAD.U32 R15, RZ, RZ, UR40 ;  /* 0x00000028ff0f7e24 */ /* 0x000fe2000f8e00ff */
        /* <DEDUP_REMOVED lines=8> */
[----:B------:R-:W-:-:S02]  /*1e80*/  SHF.R.S32.HI R0, RZ, 0x2, R2 ;  /* 0x00000002ff007819 */ /* 0x000fc40000011402 */
[----:B------:R-:W-:Y:S02]  /*1e90*/  SHF.R.S32.HI R9, RZ, 0x1f, R2 ;  /* 0x0000001fff097819 */ /* 0x000fe40000011402 */
[----:B------:R-:W-:Y:S02]  /*1ea0*/  SHF.R.S32.HI R5, RZ, 0x5, R5 ;  /* 0x00000005ff057819 */ /* 0x000fe40000011405 */
[----:B------:R-:W-:Y:S02]  /*1eb0*/  LEA.HI R9, R9, R0, RZ, 0x3 ;  /* 0x0000000009097211 */ /* 0x000fe400078f18ff */
[----:B------:R-:W-:Y:S02]  /*1ec0*/  LEA.HI R10, R17, R17, RZ, 0x1 ;  /* 0x00000011110a7211 */ /* 0x000fe400078f08ff */
[----:B------:R-:W-:Y:S02]  /*1ed0*/  LEA R5, R5, UR48, 0x4 ;  /* 0x0000003005057c11 */ /* 0x000fe4000f8e20ff */
[----:B------:R-:W-:-:S02]  /*1ee0*/  LOP3.LUT R9, R9, 0xfffffff8, RZ, 0xc0, !PT ;  /* 0xfffffff809097812 */ /* 0x000fc400078ec0ff */
[----:B------:R-:W-:Y:S02]  /*1ef0*/  LOP3.LUT R10, R10, 0x1ffffffe, RZ, 0xc0, !PT ;  /* 0x1ffffffe0a0a7812 */ /* 0x000fe400078ec0ff */
[----:B------:R-:W-:Y:S02]  /*1f00*/  IADD3 R9, R5, R0, -R9 ;  /* 0x0000000005097210 */ /* 0x000fe40007ffe809 */
[----:B------:R-:W-:Y:S01]  /*1f10*/  PLOP3.LUT P2, PT, PT, PT, UP0, 0x80, 0x0 ;  /* 0x000000000000781c */ /* 0x000fe20003f4f008 */
[----:B------:R-:W-:Y:S02]  /*1f20*/  IMAD.IADD R5, R17, 0x1, -R10 ;  /* 0x0000000111057824 */ /* 0x000fe400078e0a0a */
[----:B------:R-:W-:-:S04]  /*1f30*/  IMAD R6, R6, 0x40, R9 ;  /* 0x0000004006067824 */ /* 0x000fc800078e0209 */
[----:B------:R-:W-:Y:S01]  /*1f40*/  IMAD R5, R5, 0x8, R6 ;  /* 0x0000000805057824 */ /* 0x000fe200078e0206 */
[----:B------:R-:W-:-:S03]  /*1f50*/  LOP3.LUT R6, R2, 0x7ffffffc, RZ, 0xc0, !PT ;  /* 0x7ffffffc02067812 */ /* 0x000fc600078ec0ff */
[----:B------:R-:W-:Y:S01]  /*1f60*/  @P1 IMAD.HI.U32 R0, R5, UR6, RZ ;  /* 0x0000000605001c27 */ /* 0x000fe2000f8e00ff */
[----:B------:R-:W-:Y:S02]  /*1f70*/  UMOV UR6, 0xffffff80 ;  /* 0xffffff8000067882 */ /* 0x000fe40000000000 */
[----:B------:R-:W-:Y:S01]  /*1f80*/  UIMAD UR6, UR47, UR6, 0x80 ;  /* 0x000000802f0674a4 */ /* 0x000fe2000f8e0206 */
[----:B------:R-:W-:Y:S01]  /*1f90*/  IMAD.MOV.U32 R9, RZ, RZ, R5 ;  /* 0x000000ffff097224 */ /* 0x000fe200078e0005 */
[----:B------:R-:W-:Y:S01]  /*1fa0*/  @P2 SHF.R.U32.HI R9, RZ, UR7, R0 ;  /* 0x00000007ff092c19 */ /* 0x000fe20008011600 */
[----:B------:R-:W-:Y:S01]  /*1fb0*/  IMAD.IADD R6, R3, 0x1, -R6 ;  /* 0x0000000103067824 */ /* 0x000fe200078e0a06 */
[----:B------:R-:W-:Y:S02]  /*1fc0*/  UIADD3 UR7, UR6, 0x1, URZ ;  /* 0x0000000106077890 */ /* 0x000fe4000fffe03f */
[----:B------:R-:W-:Y:S01]  /*1fd0*/  UIMAD UR6, UR43, UR10, UR6 ;  /* 0x0000000a2b0672a4 */ /* 0x000fe2000f8e0206 */
[----:B------:R-:W0:Y:S01]  /*1fe0*/  SHFL.IDX PT, R0, R9, RZ, 0x1c1f ;  /* 0x001c1fff09007589 */ /* 0x000e2200000e0000 */
[----:B------:R-:W-:-:S04]  /*1ff0*/  UIMAD UR7, UR43, UR10, UR7 ;  /* 0x0000000a2b0772a4 */ /* 0x000fc8000f8e0207 */
[----:B------:R-:W-:Y:S01]  /*2000*/  IMAD.U32 R11, RZ, RZ, UR6 ;  /* 0x00000006ff0b7e24 */ /* 0x000fe2000f8e00ff */
[----:B------:R-:W-:Y:S01]  /*2010*/  UIADD3 UR6, UR41, 0x38840, URZ ;  /* 0x0003884029067890 */ /* 0x000fe2000fffe03f */
[----:B------:R-:W-:Y:S02]  /*2020*/  IMAD.U32 R3, RZ, RZ, UR7 ;  /* 0x00000007ff037e24 */ /* 0x000fe4000f8e00ff */
[C---:B------:R-:W-:Y:S01]  /*2030*/  IMAD R2, R6.reuse, -0x2, R11 ;  /* 0xfffffffe06027824 */ /* 0x040fe200078e020b */
[----:B------:R-:W-:Y:S01]  /*2040*/  UPRMT UR6, UR46, 0x654, UR6 ;  /* 0x000006542e067896 */ /* 0x000fe20008000006 */
[----:B------:R-:W-:-:S04]  /*2050*/  IMAD R3, R6, -0x2, R3 ;  /* 0xfffffffe06037824 */ /* 0x000fc800078e0203 */
[----:B------:R-:W-:-:S04]  /*2060*/  VIADD R11, R3, -UR11 ;  /* 0x8000000b030b7c36 */ /* 0x000fc80008000000 */
[----:B------:R-:W-:Y:S01]  /*2070*/  SYNCS.ARRIVE.TRANS64.RED.A1T0 RZ, [UR6], RZ ;  /* 0x000000ffffff79a7 */ /* 0x000fe20008100406 */
[----:B0-----:R-:W-:-:S04]  /*2080*/  VIADDMNMX R0, R0, R11, R2, PT ;  /* 0x0000000b00007246 */ /* 0x001fc80003800102 */
        /* <DEDUP_REMOVED lines=92> */
[----:B------:R-:W-:Y:S01]  /*2650*/  FSEL R85, R85, -INF , P1 ;  /* 0xff80000055557808 */ /* 0x000fe20000800000 */
[----:B------:R-:W0:Y:S01]  /*2660*/  SHFL.IDX PT, R10, R9, 0x1, 0x1c1f ;  /* 0x003c1f00090a7f89 */ /* 0x000e2200000e0000 */
[----:B------:R-:W-:-:S04]  /*2670*/  FMNMX.FTZ R0, R84, R11, !PT ;  /* 0x0000000b54007209 */ /* 0x000fc80007810000 */
[----:B------:R-:W-:-:S05]  /*2680*/  FMNMX.FTZ R11, R85, R0, !PT ;  /* 0x00000000550b7209 */ /* 0x000fca0007810000 */
[----:B------:R-:W3:Y:S01]  /*2690*/  SHFL.BFLY PT, R0, R11, 0x2, 0x1f ;  /* 0x0c401f000b007f89 */ /* 0x000ee200000e0000 */
[----:B0-----:R-:W-:-:S04]  /*26a0*/  IADD3 R3, R10, -UR11, R3 ;  /* 0x8000000b0a037c10 */ /* 0x001fc8000fffe003 */
[----:B------:R-:W-:-:S04]  /*26b0*/  VIMNMX R10, R2, R3, PT ;  /* 0x00000003020a7248 */ /* 0x000fc80003fe0100 */
[C---:B------:R-:W-:Y:S02]  /*26c0*/  ISETP.GT.AND P2, PT, R10.reuse, 0x1, PT ;  /* 0x000000010a00780c */ /* 0x040fe40003f44270 */
[----:B---3--:R-:W-:Y:S02]  /*26d0*/  FMNMX.FTZ R12, R11, R0, !PT ;  /* 0x000000000b0c7209 */ /* 0x008fe40007810000 */
[----:B------:R-:W-:Y:S02]  /*26e0*/  ISETP.GT.AND P3, PT, R10, 0x8, PT ;  /* 0x000000080a00780c */ /* 0x000fe40003f64270 */
[----:B------:R-:W-:Y:S01]  /*26f0*/  FSEL R27, R27, -INF , P2 ;  /* 0xff8000001b1b7808 */ /* 0x000fe20001000000 */
[----:B------:R-:W0:Y:S01]  /*2700*/  SHFL.BFLY PT, R13, R12, 0x1, 0x1f ;  /* 0x0c201f000c0d7f89 */ /* 0x000e2200000e0000 */
[----:B------:R-:W-:Y:S02]  /*2710*/  FSEL R30, R30, -INF , P3 ;  /* 0xff8000001e1e7808 */ /* 0x000fe40001800000 */
[----:B------:R-:W-:-:S04]  /*2720*/  ISETP.GT.AND P2, PT, R10, 0x10, PT ;  /* 0x000000100a00780c */ /* 0x000fc80003f44270 */
[----:B------:R-:W-:Y:S02]  /*2730*/  FSEL R34, R34, -INF , P2 ;  /* 0xff80000022227808 */ /* 0x000fe40001000000 */
[----:B------:R-:W-:-:S04]  /*2740*/  ISETP.GT.AND P2, PT, R10, 0x18, PT ;  /* 0x000000180a00780c */ /* 0x000fc80003f44270 */
[----:B------:R-:W-:Y:S02]  /*2750*/  FSEL R38, R38, -INF , P2 ;  /* 0xff80000026267808 */ /* 0x000fe40001000000 */
[----:B------:R-:W-:-:S04]  /*2760*/  ISETP.GT.AND P2, PT, R10, 0x20, PT ;  /* 0x000000200a00780c */ /* 0x000fc80003f44270 */
[----:B------:R-:W-:Y:S02]  /*2770*/  FSEL R42, R42, -INF , P2 ;  /* 0xff8000002a2a7808 */ /* 0x000fe40001000000 */
[----:B------:R-:W-:Y:S02]  /*2780*/  ISETP.GT.AND P2, PT, R10, 0x28, PT ;  /* 0x000000280a00780c */ /* 0x000fe40003f44270 */
[----:B0-----:R-:W-:Y:S02]  /*2790*/  FMNMX.FTZ R0, R12, R13, !PT ;  /* 0x0000000d0c007209 */ /* 0x001fe40007810000 */
[----:B------:R-:W-:Y:S02]  /*27a0*/  FSEL R46, R46, -INF , P2 ;  /* 0xff8000002e2e7808 */ /* 0x000fe40001000000 */
[C---:B------:R-:W-:Y:S01]  /*27b0*/  FSETP.NEU.FTZ.AND P1, PT, R0.reuse, -INF , PT ;  /* 0xff8000000000780b */ /* 0x040fe20003f3d000 */
[----:B------:R-:W-:Y:S01]  /*27c0*/  FFMA.FTZ R13, R0, R15, -8 ;  /* 0xc1000000000d7423 */ /* 0x000fe2000001000f */
[----:B------:R-:W-:-:S04]  /*27d0*/  ISETP.GT.AND P2, PT, R10, 0x30, PT ;  /* 0x000000300a00780c */ /* 0x000fc80003f44270 */
[----:B------:R-:W-:Y:S02]  /*27e0*/  FSEL R22, R13, RZ, P1 ;  /* 0x000000ff0d167208 */ /* 0x000fe40000800000 */
[----:B------:R-:W-:Y:S02]  /*27f0*/  ISETP.GT.AND P1, PT, R10, RZ, PT ;  /* 0x000000ff0a00720c */ /* 0x000fe40003f24270 */
[----:B------:R-:W-:Y:S01]  /*2800*/  FSEL R50, R50, -INF , P2 ;  /* 0xff80000032327808 */ /* 0x000fe20001000000 */
[--C-:B------:R-:W-:Y:S01]  /*2810*/  FFMA.FTZ R25, R25, UR40, -R22.reuse ;  /* 0x0000002819197c23 */ /* 0x100fe20008010816 */
[----:B------:R-:W-:Y:S01]  /*2820*/  FSEL R26, R26, -INF , P1 ;  /* 0xff8000001a1a7808 */ /* 0x000fe20000800000 */
[--C-:B------:R-:W-:Y:S01]  /*2830*/  FFMA.FTZ R29, R29, UR40, -R22.reuse ;  /* 0x000000281d1d7c23 */ /* 0x100fe20008010816 */
[----:B------:R-:W-:Y:S01]  /*2840*/  ISETP.GT.AND P1, PT, R10, 0x9, PT ;  /* 0x000000090a00780c */ /* 0x000fe20003f24270 */
[----:B------:R-:W-:Y:S01]  /*2850*/  MUFU.EX2 R9, R25 ;  /* 0x0000001900097308 */ /* 0x000fe20000000800 */
[----:B------:R-:W-:Y:S01]  /*2860*/  FMNMX.FTZ R3, R26, R27, !PT ;  /* 0x0000001b1a037209 */ /* 0x000fe20007810000 */
[--C-:B------:R-:W-:Y:S01]  /*2870*/  FFMA.FTZ R152, R24, UR40, -R22.reuse ;  /* 0x0000002818987c23 */ /* 0x100fe20008010816 */
[----:B------:R-:W-:Y:S01]  /*2880*/  FSEL R31, R31, -INF , P1 ;  /* 0xff8000001f1f7808 */ /* 0x000fe20000800000 */
[--C-:B------:R-:W-:Y:S01]  /*2890*/  FFMA.FTZ R2, R28, UR40, -R22.reuse ;  /* 0x000000281c027c23 */ /* 0x100fe20008010816 */
[----:B------:R-:W-:Y:S01]  /*28a0*/  FMNMX.FTZ R12, R30, R3, !PT ;  /* 0x000000031e0c7209 */ /* 0x000fe20007810000 */
        /* <DEDUP_REMOVED lines=10> */
[----:B------:R-:W0:Y:S01]  /*2950*/  MUFU.EX2 R152, R152 ;  /* 0x0000009800987308 */ /* 0x000e220000000800 */
[----:B------:R-:W-:Y:S01]  /*2960*/  FMNMX.FTZ R11, R35, R12, !PT ;  /* 0x0000000c230b7209 */ /* 0x000fe20007810000 */
[--C-:B------:R-:W-:Y:S01]  /*2970*/  FFMA.FTZ R41, R41, UR40, -R22.reuse ;  /* 0x0000002829297c23 */ /* 0x100fe20008010816 */
[----:B------:R-:W-:Y:S01]  /*2980*/  FSEL R39, R39, -INF , P1 ;  /* 0xff80000027277808 */ /* 0x000fe20000800000 */
[--C-:B------:R-:W-:Y:S01]  /*2990*/  FFMA.FTZ R45, R45, UR40, -R22.reuse ;  /* 0x000000282d2d7c23 */ /* 0x100fe20008010816 */
[----:B------:R-:W-:Y:S01]  /*29a0*/  FMNMX.FTZ R12, R38, R11, !PT ;  /* 0x0000000b260c7209 */ /* 0x000fe20007810000 */
[--C-:B------:R-:W-:Y:S01]  /*29b0*/  FFMA.FTZ R158, R48, UR40, -R22.reuse ;  /* 0x00000028309e7c23 */ /* 0x100fe20008010816 */
[----:B------:R-:W-:Y:S01]  /*29c0*/  ISETP.GT.AND P1, PT, R10, 0x21, PT ;  /* 0x000000210a00780c */ /* 0x000fe20003f24270 */
[----:B------:R-:W3:Y:S01]  /*29d0*/  MUFU.EX2 R2, R2 ;  /* 0x0000000200027308 */ /* 0x000ee20000000800 */
[----:B------:R-:W-:Y:S01]  /*29e0*/  FMNMX.FTZ R13, R39, R12, !PT ;  /* 0x0000000c270d7209 */ /* 0x000fe20007810000 */
[--C-:B------:R-:W-:Y:S01]  /*29f0*/  FFMA.FTZ R12, R36, UR40, -R22.reuse ;  /* 0x00000028240c7c23 */ /* 0x100fe20008010816 */
[----:B------:R-:W-:Y:S01]  /*2a00*/  FSEL R43, R43, -INF , P1 ;  /* 0xff8000002b2b7808 */ /* 0x000fe20000800000 */
[--C-:B------:R-:W-:Y:S01]  /*2a10*/  FFMA.FTZ R49, R49, UR40, -R22.reuse ;  /* 0x0000002831317c23 */ /* 0x100fe20008010816 */
[----:B------:R-:W-:Y:S01]  /*2a20*/  FMNMX.FTZ R14, R42, R13, !PT ;  /* 0x0000000d2a0e7209 */ /* 0x000fe20007810000 */
[--C-:B------:R-:W-:Y:S01]  /*2a30*/  FFMA.FTZ R53, R53, UR40, -R22.reuse ;  /* 0x0000002835357c23 */ /* 0x100fe20008010816 */
[----:B------:R-:W-:Y:S01]  /*2a40*/  ISETP.GT.AND P1, PT, R10, 0x29, PT ;  /* 0x000000290a00780c */ /* 0x000fe20003f24270 */
[----:B------:R-:W4:Y:S01]  /*2a50*/  MUFU.EX2 R154, R154 ;  /* 0x0000009a009a7308 */ /* 0x000f220000000800 */
[----:B------:R-:W-:Y:S01]  /*2a60*/  FMNMX.FTZ R13, R43, R14, !PT ;  /* 0x0000000e2b0d7209 */ /* 0x000fe20007810000 */
[--C-:B------:R-:W-:Y:S01]  /*2a70*/  FFMA.FTZ R160, R56, UR40, -R22.reuse ;  /* 0x0000002838a07c23 */ /* 0x100fe20008010816 */
[----:B------:R-:W-:Y:S01]  /*2a80*/  FSEL R47, R47, -INF , P1 ;  /* 0xff8000002f2f7808 */ /* 0x000fe20000800000 */
[--C-:B------:R-:W-:Y:S01]  /*2a90*/  FFMA.FTZ R57, R57, UR40, -R22.reuse ;  /* 0x0000002839397c23 */ /* 0x100fe20008010816 */
[----:B------:R-:W-:Y:S01]  /*2aa0*/  FMNMX.FTZ R14, R46, R13, !PT ;  /* 0x0000000d2e0e7209 */ /* 0x000fe20007810000 */
[--C-:B------:R-:W-:Y:S01]  /*2ab0*/  FFMA.FTZ R60, R60, UR40, -R22.reuse ;  /* 0x000000283c3c7c23 */ /* 0x100fe20008010816 */
[----:B------:R-:W-:Y:S01]  /*2ac0*/  ISETP.GT.AND P1, PT, R10, 0x31, PT ;  /* 0x000000310a00780c */ /* 0x000fe20003f24270 */
[--C-:B------:R-:W-:Y:S01]  /*2ad0*/  FFMA.FTZ R61, R61, UR40, -R22.reuse ;  /* 0x000000283d3d7c23 */ /* 0x100fe20008010816 */
[----:B------:R-:W-:Y:S01]  /*2ae0*/  FMNMX.FTZ R15, R47, R14, !PT ;  /* 0x0000000e2f0f7209 */ /* 0x000fe20007810000 */
[--C-:B------:R-:W-:Y:S01]  /*2af0*/  FFMA.FTZ R162, R64, UR40, -R22.reuse ;  /* 0x0000002840a27c23 */ /* 0x100fe20008010816 */
[----:B------:R-:W-:Y:S01]  /*2b00*/  ISETP.GT.AND P2, PT, R10, 0x38, PT ;  /* 0x000000380a00780c */ /* 0x000fe20003f44270 */
[--C-:B------:R-:W-:Y:S01]  /*2b10*/  FFMA.FTZ R23, R65, UR40, -R22.reuse ;  /* 0x0000002841177c23 */ /* 0x100fe20008010816 */
[----:B------:R-:W-:Y:S01]  /*2b20*/  FSEL R51, R51, -INF , P1 ;  /* 0xff80000033337808 */ /* 0x000fe20000800000 */
        /* <DEDUP_REMOVED lines=14> */
[----:B------:R-:W-:Y:S01]  /*2c10*/  FFMA.FTZ R84, R84, UR40, -R22 ;  /* 0x0000002854547c23 */ /* 0x000fe20008010816 */
[----:B------:R-:W-:Y:S01]  /*2c20*/  ISETP.GT.AND P1, PT, R10, 0x41, PT ;  /* 0x000000410a00780c */ /* 0x000fe20003f24270 */
[----:B------:R0:W5:Y:S01]  /*2c30*/  MUFU.EX2 R11, R33 ;  /* 0x00000021000b7308 */ /* 0x0001620000000800 */
[----:B------:R-:W-:-:S02]  /*2c40*/  FSEL R58, R58, -INF , P2 ;  /* 0xff8000003a3a7808 */ /* 0x000fc40001000000 */
[----:B------:R-:W-:Y:S01]  /*2c50*/  FMNMX.FTZ R17, R55, R14, !PT ;  /* 0x0000000e37117209 */ /* 0x000fe20007810000 */
[----:B------:R-:W-:Y:S01]  /*2c60*/  FFMA.FTZ R14, R44, UR40, -R22 ;  /* 0x000000282c0e7c23 */ /* 0x000fe20008010816 */
[----:B------:R-:W-:Y:S02]  /*2c70*/  ISETP.GT.AND P2, PT, R10, 0x48, PT ;  /* 0x000000480a00780c */ /* 0x000fe40003f44270 */
[----:B------:R-:W-:Y:S01]  /*2c80*/  FSEL R59, R59, -INF , P1 ;  /* 0xff8000003b3b7808 */ /* 0x000fe20000800000 */
[----:B------:R-:W-:Y:S01]  /*2c90*/  MUFU.EX2 R13, R37 ;  /* 0x00000025000d7308 */ /* 0x000fe20000000800 */
[----:B------:R-:W-:Y:S01]  /*2ca0*/  FMNMX.FTZ R18, R58, R17, !PT ;  /* 0x000000113a127209 */ /* 0x000fe20007810000 */
[----:B0-----:R-:W-:Y:S01]  /*2cb0*/  FADD.FTZ R33, R152, R9 ;  /* 0x0000000998217221 */ /* 0x001fe20000010000 */
[----:B------:R-:W-:Y:S02]  /*2cc0*/  ISETP.GT.AND P1, PT, R10, 0x49, PT ;  /* 0x000000490a00780c */ /* 0x000fe40003f24270 */
[----:B------:R-:W-:-:S02]  /*2cd0*/  FSEL R62, R62, -INF , P2 ;  /* 0xff8000003e3e7808 */ /* 0x000fc40001000000 */
[----:B------:R-:W-:Y:S01]  /*2ce0*/  FMNMX.FTZ R17, R59, R18, !PT ;  /* 0x000000123b117209 */ /* 0x000fe20007810000 */
[----:B------:R-:W0:Y:S01]  /*2cf0*/  MUFU.EX2 R12, R12 ;  /* 0x0000000c000c7308 */ /* 0x000e220000000800 */
[----:B------:R-:W-:Y:S02]  /*2d00*/  ISETP.GT.AND P2, PT, R10, 0x50, PT ;  /* 0x000000500a00780c */ /* 0x000fe40003f44270 */
[----:B------:R-:W-:Y:S02]  /*2d10*/  FSEL R63, R63, -INF , P1 ;  /* 0xff8000003f3f7808 */ /* 0x000fe40000800000 */
[----:B------:R-:W-:Y:S02]  /*2d20*/  FMNMX.FTZ R18, R62, R17, !PT ;  /* 0x000000113e127209 */ /* 0x000fe40007810000 */
[----:B------:R-:W-:Y:S01]  /*2d30*/  ISETP.GT.AND P1, PT, R10, 0x51, PT ;  /* 0x000000510a00780c */ /* 0x000fe20003f24270 */
[----:B------:R-:W-:Y:S01]  /*2d40*/  MUFU.EX2 R156, R156 ;  /* 0x0000009c009c7308 */ /* 0x000fe20000000800 */
[----:B------:R-:W-:-:S02]  /*2d50*/  FSEL R66, R66, -INF , P2 ;  /* 0xff80000042427808 */ /* 0x000fc40001000000 */
[----:B------:R-:W-:Y:S02]  /*2d60*/  FMNMX.FTZ R19, R63, R18, !PT ;  /* 0x000000123f137209 */ /* 0x000fe40007810000 */
[----:B------:R-:W-:Y:S02]  /*2d70*/  ISETP.GT.AND P2, PT, R10, 0x58, PT ;  /* 0x000000580a00780c */ /* 0x000fe40003f44270 */
[----:B------:R-:W-:Y:S01]  /*2d80*/  FSEL R67, R67, -INF , P1 ;  /* 0xff80000043437808 */ /* 0x000fe20000800000 */
[----:B------:R-:W-:Y:S01]  /*2d90*/  MUFU.EX2 R15, R41 ;  /* 0x00000029000f7308 */ /* 0x000fe20000000800 */
[----:B------:R-:W-:Y:S02]  /*2da0*/  FMNMX.FTZ R18, R66, R19, !PT ;  /* 0x0000001342127209 */ /* 0x000fe40007810000 */
[----:B------:R-:W-:Y:S02]  /*2db0*/  ISETP.GT.AND P1, PT, R10, 0x59, PT ;  /* 0x000000590a00780c */ /* 0x000fe40003f24270 */
[----:B------:R-:W-:-:S02]  /*2dc0*/  FSEL R70, R70, -INF , P2 ;  /* 0xff80000046467808 */ /* 0x000fc40001000000 */
[----:B------:R-:W-:Y:S01]  /*2dd0*/  FMNMX.FTZ R19, R67, R18, !PT ;  /* 0x0000001243137209 */ /* 0x000fe20007810000 */
[----:B------:R-:W-:Y:S01]  /*2de0*/  MUFU.EX2 R14, R14 ;  /* 0x0000000e000e7308 */ /* 0x000fe20000000800 */
[----:B------:R-:W-:Y:S02]  /*2df0*/  ISETP.GT.AND P2, PT, R10, 0x60, PT ;  /* 0x000000600a00780c */ /* 0x000fe40003f44270 */
[----:B------:R-:W-:Y:S02]  /*2e00*/  FSEL R71, R71, -INF , P1 ;  /* 0xff80000047477808 */ /* 0x000fe40000800000 */
[----:B------:R-:W-:Y:S02]  /*2e10*/  FMNMX.FTZ R18, R70, R19, !PT ;  /* 0x0000001346127209 */ /* 0x000fe40007810000 */
[----:B------:R-:W-:Y:S01]  /*2e20*/  ISETP.GT.AND P1, PT, R10, 0x61, PT ;  /* 0x000000610a00780c */ /* 0x000fe20003f24270 */
[----:B------:R-:W-:Y:S01]  /*2e30*/  MUFU.EX2 R17, R45 ;  /* 0x0000002d00117308 */ /* 0x000fe20000000800 */
[----:B------:R-:W-:-:S02]  /*2e40*/  FSEL R74, R74, -INF , P2 ;  /* 0xff8000004a4a7808 */ /* 0x000fc40001000000 */
[----:B------:R-:W-:Y:S01]  /*2e50*/  FMNMX.FTZ R21, R71, R18, !PT ;  /* 0x0000001247157209 */ /* 0x000fe20007810000 */
[----:B------:R-:W-:Y:S01]  /*2e60*/  FFMA.FTZ R18, R52, UR40, -R22 ;  /* 0x0000002834127c23 */ /* 0x000fe20008010816 */
        /* <DEDUP_REMOVED lines=23> */
[----:B------:R-:W-:Y:S02]  /*2fe0*/  FSEL R87, R87, -INF , P1 ;  /* 0xff80000057577808 */ /* 0x000fe40000800000 */
[----:B------:R-:W-:-:S04]  /*2ff0*/  FMNMX.FTZ R10, R86, R21, !PT ;  /* 0x00000015560a7209 */ /* 0x000fc80007810000 */
[----:B------:R-:W-:Y:S01]  /*3000*/  FMNMX.FTZ R10, R87, R10, !PT ;  /* 0x0000000a570a7209 */ /* 0x000fe20007810000 */
[----:B------:R-:W-:Y:S04]  /*3010*/  MUFU.EX2 R21, R57 ;  /* 0x0000003900157308 */ /* 0x000fe80000000800 */
[----:B------:R-:W1:Y:S04]  /*3020*/  SHFL.BFLY PT, R25, R10, 0x2, 0x1f ;  /* 0x0c401f000a197f89 */ /* 0x000e6800000e0000 */
[----:B------:R-:W-:Y:S08]  /*3030*/  MUFU.EX2 R60, R60 ;  /* 0x0000003c003c7308 */ /* 0x000ff00000000800 */
[----:B------:R-:W-:Y:S08]  /*3040*/  MUFU.EX2 R61, R61 ;  /* 0x0000003d003d7308 */ /* 0x000ff00000000800 */
[----:B------:R-:W-:Y:S01]  /*3050*/  MUFU.EX2 R162, R162 ;  /* 0x000000a200a27308 */ /* 0x000fe20000000800 */
[----:B-1----:R-:W-:Y:S01]  /*3060*/  FMNMX.FTZ R20, R10, R25, !PT ;  /* 0x000000190a147209 */ /* 0x002fe20007810000 */
[--C-:B------:R-:W-:Y:S01]  /*3070*/  FFMA.FTZ R25, R73, UR40, -R22.reuse ;  /* 0x0000002849197c23 */ /* 0x100fe20008010816 */
[----:B------:R-:W-:-:S05]  /*3080*/  FFMA.FTZ R22, R85, UR40, -R22 ;  /* 0x0000002855167c23 */ /* 0x000fca0008010816 */
[----:B------:R-:W-:Y:S01]  /*3090*/  MUFU.EX2 R23, R23 ;  /* 0x0000001700177308 */ /* 0x000fe20000000800 */
[----:B------:R-:W1:Y:S07]  /*30a0*/  SHFL.BFLY PT, R29, R20, 0x1, 0x1f ;  /* 0x0c201f00141d7f89 */ /* 0x000e6e00000e0000 */
[----:B------:R-:W-:Y:S08]  /*30b0*/  MUFU.EX2 R68, R68 ;  /* 0x0000004400447308 */ /* 0x000ff00000000800 */
[----:B------:R-:W-:Y:S08]  /*30c0*/  MUFU.EX2 R69, R69 ;  /* 0x0000004500457308 */ /* 0x000ff00000000800 */
[----:B------:R-:W-:Y:S01]  /*30d0*/  MUFU.EX2 R168, R168 ;  /* 0x000000a800a87308 */ /* 0x000fe20000000800 */
[----:B-1----:R-:W-:Y:S01]  /*30e0*/  FMNMX.FTZ R10, R20, R29, !PT ;  /* 0x0000001d140a7209 */ /* 0x002fe20007810000 */
[----:B------:R-:W-:-:S03]  /*30f0*/  IMAD.U32 R29, RZ, RZ, UR40 ;  /* 0x00000028ff1d7e24 */ /* 0x000fc6000f8e00ff */
[C---:B------:R-:W-:Y:S01]  /*3100*/  FSETP.NEU.FTZ.AND P1, PT, R10.reuse, -INF , PT ;  /* 0xff8000000a00780b */ /* 0x040fe20003f3d000 */
[----:B------:R-:W-:Y:S02]  /*3110*/  FFMA.FTZ R20, R10, R29, -8 ;  /* 0xc10000000a147423 */ /* 0x000fe4000001001d */
[----:B------:R3:W-:Y:S03]  /*3120*/  MUFU.EX2 R29, R22 ;  /* 0x00000016001d7308 */ /* 0x0007e60000000800 */
[----:B------:R-:W-:-:S05]  /*3130*/  FSEL R20, R20, RZ, P1 ;  /* 0x000000ff14147208 */ /* 0x000fca0000800000 */
        /* <DEDUP_REMOVED lines=9> */
[----:B---3--:R-:W-:Y:S01]  /*31d0*/  FADD.FTZ R22, R2, R33 ;  /* 0x0000002102167221 */ /* 0x008fe20000010000 */
[--C-:B------:R-:W-:Y:S01]  /*31e0*/  FFMA.FTZ R42, R42, UR40, -R20.reuse ;  /* 0x000000282a2a7c23 */ /* 0x100fe20008010814 */
[--C-:B------:R-:W-:Y:S01]  /*31f0*/  FFMA.FTZ R43, R43, UR40, -R20.reuse ;  /* 0x000000282b2b7c23 */ /* 0x100fe20008010814 */
[----:B------:R-:W-:Y:S01]  /*3200*/  FFMA.FTZ R46, R46, UR40, -R20 ;  /* 0x000000282e2e7c23 */ /* 0x000fe20008010814 */
[----:B------:R-:W-:Y:S01]  /*3210*/  FADD.FTZ R33, R3, R22 ;  /* 0x0000001603217221 */ /* 0x000fe20000010000 */
[----:B------:R-:W1:Y:S01]  /*3220*/  MUFU.EX2 R27, R27 ;  /* 0x0000001b001b7308 */ /* 0x000e620000000800 */
[--C-:B------:R-:W-:Y:S01]  /*3230*/  FFMA.FTZ R47, R47, UR40, -R20.reuse ;  /* 0x000000282f2f7c23 */ /* 0x100fe20008010814 */
[--C-:B------:R-:W-:Y:S01]  /*3240*/  FFMA.FTZ R50, R50, UR40, -R20.reuse ;  /* 0x0000002832327c23 */ /* 0x100fe20008010814 */
[----:B----4-:R-:W-:Y:S01]  /*3250*/  FADD.FTZ R22, R154, R33 ;  /* 0x000000219a167221 */ /* 0x010fe20000010000 */
[--C-:B------:R-:W-:Y:S01]  /*3260*/  FFMA.FTZ R51, R51, UR40, -R20.reuse ;  /* 0x0000002833337c23 */ /* 0x100fe20008010814 */
[--C-:B------:R-:W-:Y:S01]  /*3270*/  FFMA.FTZ R54, R54, UR40, -R20.reuse ;  /* 0x0000002836367c23 */ /* 0x100fe20008010814 */
[----:B------:R-:W-:Y:S01]  /*3280*/  FFMA.FTZ R55, R55, UR40, -R20 ;  /* 0x0000002837377c23 */ /* 0x000fe20008010814 */
[----:B-----5:R-:W-:Y:S01]  /*3290*/  FADD.FTZ R33, R11, R22 ;  /* 0x000000160b217221 */ /* 0x020fe20000010000 */
[----:B------:R-:W3:Y:S01]  /*32a0*/  MUFU.EX2 R30, R30 ;  /* 0x0000001e001e7308 */ /* 0x000ee20000000800 */
[--C-:B------:R-:W-:Y:S01]  /*32b0*/  FFMA.FTZ R58, R58, UR40, -R20.reuse ;  /* 0x000000283a3a7c23 */ /* 0x100fe20008010814 */
[--C-:B------:R-:W-:Y:S01]  /*32c0*/  FFMA.FTZ R59, R59, UR40, -R20.reuse ;  /* 0x000000283b3b7c23 */ /* 0x100fe20008010814 */
[----:B0-----:R-:W-:Y:S01]  /*32d0*/  FADD.FTZ R22, R12, R33 ;  /* 0x000000210c167221 */ /* 0x001fe20000010000 */
[--C-:B------:R-:W-:Y:S01]  /*32e0*/  FFMA.FTZ R62, R62, UR40, -R20.reuse ;  /* 0x000000283e3e7c23 */ /* 0x100fe20008010814 */
[--C-:B------:R-:W-:Y:S01]  /*32f0*/  FFMA.FTZ R63, R63, UR40, -R20.reuse ;  /* 0x000000283f3f7c23 */ /* 0x100fe20008010814 */
[----:B------:R-:W-:Y:S01]  /*3300*/  FFMA.FTZ R66, R66, UR40, -R20 ;  /* 0x0000002842427c23 */ /* 0x000fe20008010814 */
[----:B------:R-:W-:Y:S01]  /*3310*/  FADD.FTZ R33, R13, R22 ;  /* 0x000000160d217221 */ /* 0x000fe20000010000 */
[----:B------:R-:W0:Y:S01]  /*3320*/  MUFU.EX2 R31, R31 ;  /* 0x0000001f001f7308 */ /* 0x000e220000000800 */
[----:B-1----:R-:W-:Y:S01]  /*3330*/  FADD.FTZ R37, R26, R27 ;  /* 0x0000001b1a257221 */ /* 0x002fe20000010000 */
[--C-:B------:R-:W-:Y:S01]  /*3340*/  FFMA.FTZ R67, R67, UR40, -R20.reuse ;  /* 0x0000002843437c23 */ /* 0x100fe20008010814 */
[----:B------:R-:W-:Y:S01]  /*3350*/  FADD.FTZ R22, R156, R33 ;  /* 0x000000219c167221 */ /* 0x000fe20000010000 */
[--C-:B------:R-:W-:Y:S01]  /*3360*/  FFMA.FTZ R70, R70, UR40, -R20.reuse ;  /* 0x0000002846467c23 */ /* 0x100fe20008010814 */
[--C-:B------:R-:W-:Y:S01]  /*3370*/  FFMA.FTZ R71, R71, UR40, -R20.reuse ;  /* 0x0000002847477c23 */ /* 0x100fe20008010814 */
[----:B------:R-:W-:Y:S01]  /*3380*/  FFMA.FTZ R74, R74, UR40, -R20 ;  /* 0x000000284a4a7c23 */ /* 0x000fe20008010814 */
[----:B------:R-:W-:Y:S01]  /*3390*/  FADD.FTZ R33, R15, R22 ;  /* 0x000000160f217221 */ /* 0x000fe20000010000 */
[----:B------:R-:W1:Y:S01]  /*33a0*/  MUFU.EX2 R34, R34 ;  /* 0x0000002200227308 */ /* 0x000e620000000800 */
[----:B---3--:R-:W-:Y:S01]  /*33b0*/  FADD.FTZ R24, R30, R37 ;  /* 0x000000251e187221 */ /* 0x008fe20000010000 */
[--C-:B------:R-:W-:Y:S01]  /*33c0*/  FFMA.FTZ R75, R75, UR40, -R20.reuse ;  /* 0x000000284b4b7c23 */ /* 0x100fe20008010814 */
[----:B------:R-:W-:Y:S01]  /*33d0*/  FADD.FTZ R22, R14, R33 ;  /* 0x000000210e167221 */ /* 0x000fe20000010000 */
[--C-:B------:R-:W-:Y:S01]  /*33e0*/  FFMA.FTZ R78, R78, UR40, -R20.reuse ;  /* 0x000000284e4e7c23 */ /* 0x100fe20008010814 */
[--C-:B------:R-:W-:Y:S01]  /*33f0*/  FFMA.FTZ R79, R79, UR40, -R20.reuse ;  /* 0x000000284f4f7c23 */ /* 0x100fe20008010814 */
[----:B------:R-:W-:Y:S01]  /*3400*/  FFMA.FTZ R82, R82, UR40, -R20 ;  /* 0x0000002852527c23 */ /* 0x000fe20008010814 */
[----:B------:R-:W-:Y:S01]  /*3410*/  FADD.FTZ R33, R17, R22 ;  /* 0x0000001611217221 */ /* 0x000fe20000010000 */
[----:B------:R-:W3:Y:S01]  /*3420*/  MUFU.EX2 R35, R35 ;  /* 0x0000002300237308 */ /* 0x000ee20000000800 */
[----:B0-----:R-:W-:Y:S01]  /*3430*/  FADD.FTZ R37, R31, R24 ;  /* 0x000000181f257221 */ /* 0x001fe20000010000 */
[--C-:B------:R-:W-:Y:S01]  /*3440*/  FFMA.FTZ R83, R83, UR40, -R20.reuse ;  /* 0x0000002853537c23 */ /* 0x100fe20008010814 */
[----:B------:R-:W-:Y:S01]  /*3450*/  FADD.FTZ R22, R158, R33 ;  /* 0x000000219e167221 */ /* 0x000fe20000010000 */
[--C-:B------:R-:W-:Y:S01]  /*3460*/  FFMA.FTZ R86, R86, UR40, -R20.reuse ;  /* 0x0000002856567c23 */ /* 0x100fe20008010814 */
[----:B------:R-:W-:Y:S01]  /*3470*/  FFMA.FTZ R20, R87, UR40, -R20 ;  /* 0x0000002857147c23 */ /* 0x000fe20008010814 */
[----:B------:R-:W-:Y:S01]  /*3480*/  F2FP.SATFINITE.E4M3.F32.PACK_AB_MERGE_C R14, R17, R14, RZ ;  /* 0x0000000e110e723e */ /* 0x000fe200048070ff */
[----:B------:R-:W-:Y:S01]  /*3490*/  FADD.FTZ R33, R19, R22 ;  /* 0x0000001613217221 */ /* 0x000fe20000010000 */
[----:B------:R-:W0:Y:S01]  /*34a0*/  MUFU.EX2 R38, R38 ;  /* 0x0000002600267308 */ /* 0x000e220000000800 */
[----:B-1----:R-:W-:Y:S01]  /*34b0*/  FADD.FTZ R24, R34, R37 ;  /* 0x0000002522187221 */ /* 0x002fe20000010000 */
[----:B------:R-:W-:Y:S01]  /*34c0*/  F2FP.SATFINITE.E4M3.F32.PACK_AB_MERGE_C R30, R31, R30, RZ ;  /* 0x0000001e1f1e723e */ /* 0x000fe200048070ff */
[----:B------:R-:W-:Y:S01]  /*34d0*/  FADD.FTZ R22, R18, R33 ;  /* 0x0000002112167221 */ /* 0x000fe20000010000 */
[----:B------:R-:W-:-:S02]  /*34e0*/  F2FP.SATFINITE.E4M3.F32.PACK_AB_MERGE_C R18, R53, R18, RZ ;  /* 0x000000123512723e */ /* 0x000fc400048070ff */
[----:B------:R-:W-:Y:S01]  /*34f0*/  F2FP.SATFINITE.E4M3.F32.PACK_AB_MERGE_C R156, R15, R156, R14 ;  /* 0x0000009c0f9c723e */ /* 0x000fe2000480700e */
[----:B------:R-:W-:Y:S01]  /*3500*/  FADD.FTZ R33, R53, R22 ;  /* 0x0000001635217221 */ /* 0x000fe20000010000 */
[----:B------:R-:W1:Y:S01]  /*3510*/  MUFU.EX2 R39, R39 ;  /* 0x0000002700277308 */ /* 0x000e620000000800 */
[----:B---3--:R-:W-:Y:S01]  /*3520*/  FADD.FTZ R37, R35, R24 ;  /* 0x0000001823257221 */ /* 0x008fe20000010000 */
[----:B------:R-:W-:Y:S01]  /*3530*/  F2FP.SATFINITE.E4M3.F32.PACK_AB_MERGE_C R158, R19, R158, R18 ;  /* 0x0000009e139e723e */ /* 0x000fe20004807012 */
[----:B------:R-:W-:Y:S01]  /*3540*/  FADD.FTZ R22, R160, R33 ;  /* 0x00000021a0167221 */ /* 0x000fe20000010000 */
[----:B------:R-:W-:-:S03]  /*3550*/  F2FP.SATFINITE.E4M3.F32.PACK_AB_MERGE_C R153, R27, R26, R30 ;  /* 0x0000001a1b99723e */ /* 0x000fc6000480701e */
[----:B------:R-:W-:Y:S01]  /*3560*/  FADD.FTZ R33, R21, R22 ;  /* 0x0000001615217221 */ /* 0x000fe20000010000 */
[----:B------:R-:W3:Y:S01]  /*3570*/  MUFU.EX2 R42, R42 ;  /* 0x0000002a002a7308 */ /* 0x000ee20000000800 */
[----:B0-----:R-:W-:Y:S02]  /*3580*/  FADD.FTZ R24, R38, R37 ;  /* 0x0000002526187221 */ /* 0x001fe40000010000 */
[----:B------:R-:W-:Y:S01]  /*3590*/  FADD.FTZ R22, R60, R33 ;  /* 0x000000213c167221 */ /* 0x000fe20000010000 */
[----:B------:R-:W-:-:S03]  /*35a0*/  F2FP.SATFINITE.E4M3.F32.PACK_AB_MERGE_C R60, R61, R60, RZ ;  /* 0x0000003c3d3c723e */ /* 0x000fc600048070ff */
[----:B------:R-:W-:Y:S01]  /*35b0*/  FADD.FTZ R33, R61, R22 ;  /* 0x000000163d217221 */ /* 0x000fe20000010000 */
[----:B------:R-:W0:Y:S01]  /*35c0*/  MUFU.EX2 R43, R43 ;  /* 0x0000002b002b7308 */ /* 0x000e220000000800 */
[C---:B-1----:R-:W-:Y:S01]  /*35d0*/  FADD.FTZ R37, R39.reuse, R24 ;  /* 0x0000001827257221 */ /* 0x042fe20000010000 */
[----:B------:R-:W-:Y:S01]  /*35e0*/  F2FP.SATFINITE.E4M3.F32.PACK_AB_MERGE_C R38, R39, R38, RZ ;  /* 0x000000262726723e */ /* 0x000fe200048070ff */
[----:B------:R-:W-:Y:S01]  /*35f0*/  FADD.FTZ R22, R162, R33 ;  /* 0x00000021a2167221 */ /* 0x000fe20000010000 */
[----:B------:R-:W-:Y:S02]  /*3600*/  F2FP.SATFINITE.E4M3.F32.PACK_AB_MERGE_C R160, R21, R160, R60 ;  /* 0x000000a015a0723e */ /* 0x000fe4000480703c */
[----:B------:R-:W-:Y:S02]  /*3610*/  F2FP.SATFINITE.E4M3.F32.PACK_AB_MERGE_C R155, R35, R34, R38 ;  /* 0x00000022239b723e */ /* 0x000fe40004807026 */
[----:B------:R-:W1:Y:S01]  /*3620*/  MUFU.EX2 R46, R46 ;  /* 0x0000002e002e7308 */ /* 0x000e620000000800 */
[----:B---3--:R-:W-:-:S07]  /*3630*/  FADD.FTZ R24, R42, R37 ;  /* 0x000000252a187221 */ /* 0x008fce0000010000 */
[----:B------:R-:W3:Y:S01]  /*3640*/  MUFU.EX2 R47, R47 ;  /* 0x0000002f002f7308 */ /* 0x000ee20000000800 */
[----:B0-----:R-:W-:-:S07]  /*3650*/  FADD.FTZ R37, R43, R24 ;  /* 0x000000182b257221 */ /* 0x001fce0000010000 */
[----:B------:R-:W0:Y:S01]  /*3660*/  MUFU.EX2 R50, R50 ;  /* 0x0000003200327308 */ /* 0x000e220000000800 */
[----:B-1----:R-:W-:-:S07]  /*3670*/  FADD.FTZ R24, R46, R37 ;  /* 0x000000252e187221 */ /* 0x002fce0000010000 */
[----:B------:R-:W1:Y:S01]  /*3680*/  MUFU.EX2 R51, R51 ;  /* 0x0000003300337308 */ /* 0x000e620000000800 */
[C---:B---3--:R-:W-:Y:S01]  /*3690*/  FADD.FTZ R37, R47.reuse, R24 ;  /* 0x000000182f257221 */ /* 0x048fe20000010000 */
[----:B------:R-:W-:-:S04]  /*36a0*/  F2FP.SATFINITE.E4M3.F32.PACK_AB_MERGE_C R46, R47, R46, RZ ;  /* 0x0000002e2f2e723e */ /* 0x000fc800048070ff */
[----:B------:R-:W-:Y:S02]  /*36b0*/  F2FP.SATFINITE.E4M3.F32.PACK_AB_MERGE_C R157, R43, R42, R46 ;  /* 0x0000002a2b9d723e */ /* 0x000fe4000480702e */
[----:B------:R-:W3:Y:S01]  /*36c0*/  MUFU.EX2 R54, R54 ;  /* 0x0000003600367308 */ /* 0x000ee20000000800 */
[----:B0-----:R-:W-:-:S07]  /*36d0*/  FADD.FTZ R24, R50, R37 ;  /* 0x0000002532187221 */ /* 0x001fce0000010000 */
[----:B------:R-:W0:Y:S01]  /*36e0*/  MUFU.EX2 R55, R55 ;  /* 0x0000003700377308 */ /* 0x000e220000000800 */
[----:B-1----:R-:W-:-:S07]  /*36f0*/  FADD.FTZ R37, R51, R24 ;  /* 0x0000001833257221 */ /* 0x002fce0000010000 */
[----:B------:R-:W1:Y:S01]  /*3700*/  MUFU.EX2 R58, R58 ;  /* 0x0000003a003a7308 */ /* 0x000e620000000800 */
[----:B---3--:R-:W-:-:S07]  /*3710*/  FADD.FTZ R24, R54, R37 ;  /* 0x0000002536187221 */ /* 0x008fce0000010000 */
[----:B------:R-:W3:Y:S01]  /*3720*/  MUFU.EX2 R59, R59 ;  /* 0x0000003b003b7308 */ /* 0x000ee20000000800 */
[C---:B0-----:R-:W-:Y:S01]  /*3730*/  FADD.FTZ R37, R55.reuse, R24 ;  /* 0x0000001837257221 */ /* 0x041fe20000010000 */
[----:B------:R-:W-:-:S04]  /*3740*/  F2FP.SATFINITE.E4M3.F32.PACK_AB_MERGE_C R54, R55, R54, RZ ;  /* 0x000000363736723e */ /* 0x000fc800048070ff */
[----:B------:R-:W-:Y:S02]  /*3750*/  F2FP.SATFINITE.E4M3.F32.PACK_AB_MERGE_C R159, R51, R50, R54 ;  /* 0x00000032339f723e */ /* 0x000fe40004807036 */
[----:B------:R-:W0:Y:S01]  /*3760*/  MUFU.EX2 R62, R62 ;  /* 0x0000003e003e7308 */ /* 0x000e220000000800 */
[----:B-1----:R-:W-:-:S07]  /*3770*/  FADD.FTZ R24, R58, R37 ;  /* 0x000000253a187221 */ /* 0x002fce0000010000 */
[----:B------:R-:W1:Y:S01]  /*3780*/  MUFU.EX2 R63, R63 ;  /* 0x0000003f003f7308 */ /* 0x000e620000000800 */
[----:B---3--:R-:W-:-:S07]  /*3790*/  FADD.FTZ R37, R59, R24 ;  /* 0x000000183b257221 */ /* 0x008fce0000010000 */
[----:B------:R-:W3:Y:S01]  /*37a0*/  MUFU.EX2 R66, R66 ;  /* 0x0000004200427308 */ /* 0x000ee20000000800 */
[----:B0-----:R-:W-:-:S07]  /*37b0*/  FADD.FTZ R24, R62, R37 ;  /* 0x000000253e187221 */ /* 0x001fce0000010000 */
[----:B------:R-:W0:Y:S01]  /*37c0*/  MUFU.EX2 R67, R67 ;  /* 0x0000004300437308 */ /* 0x000e220000000800 */
[----:B-1----:R-:W-:Y:S01]  /*37d0*/  FADD.FTZ R37, R63, R24 ;  /* 0x000000183f257221 */ /* 0x002fe20000010000 */
[----:B------:R-:W-:Y:S01]  /*37e0*/  F2FP.SATFINITE.E4M3.F32.PACK_AB_MERGE_C R24, R3, R2, RZ ;  /* 0x000000020318723e */ /* 0x000fe200048070ff */
[----:B------:R-:W-:Y:S01]  /*37f0*/  FADD.FTZ R3, R23, R22 ;  /* 0x0000001617037221 */ /* 0x000fe20000010000 */
[----:B------:R-:W-:Y:S02]  /*3800*/  F2FP.SATFINITE.E4M3.F32.PACK_AB_MERGE_C R22, R13, R12, RZ ;  /* 0x0000000c0d16723e */ /* 0x000fe400048070ff */
[----:B------:R-:W-:Y:S02]  /*3810*/  F2FP.SATFINITE.E4M3.F32.PACK_AB_MERGE_C R62, R63, R62, RZ ;  /* 0x0000003e3f3e723e */ /* 0x000fe400048070ff */
[----:B------:R-:W1:Y:S01]  /*3820*/  MUFU.EX2 R70, R70 ;  /* 0x0000004600467308 */ /* 0x000e620000000800 */
[----:B---3--:R-:W-:Y:S01]  /*3830*/  FADD.FTZ R2, R66, R37 ;  /* 0x0000002542027221 */ /* 0x008fe20000010000 */
[----:B------:R-:W-:-:S02]  /*3840*/  F2FP.SATFINITE.E4M3.F32.PACK_AB_MERGE_C R152, R9, R152, R24 ;  /* 0x000000980998723e */ /* 0x000fc40004807018 */
[----:B------:R-:W-:Y:S02]  /*3850*/  F2FP.SATFINITE.E4M3.F32.PACK_AB_MERGE_C R154, R11, R154, R22 ;  /* 0x0000009a0b9a723e */ /* 0x000fe40004807016 */
[----:B------:R-:W-:Y:S02]  /*3860*/  F2FP.SATFINITE.E4M3.F32.PACK_AB_MERGE_C R161, R59, R58, R62 ;  /* 0x0000003a3ba1723e */ /* 0x000fe4000480703e */
[----:B------:R-:W3:Y:S01]  /*3870*/  MUFU.EX2 R71, R71 ;  /* 0x0000004700477308 */ /* 0x000ee20000000800 */
[----:B0-----:R-:W-:Y:S01]  /*3880*/  FADD.FTZ R13, R67, R2 ;  /* 0x00000002430d7221 */ /* 0x001fe20000010000 */
[----:B------:R-:W-:Y:S01]  /*3890*/  FADD.FTZ R2, R68, R3 ;  /* 0x0000000344027221 */ /* 0x000fe20000010000 */
[----:B------:R-:W-:-:S03]  /*38a0*/  F2FP.SATFINITE.E4M3.F32.PACK_AB_MERGE_C R68, R69, R68, RZ ;  /* 0x000000444544723e */ /* 0x000fc600048070ff */
[----:B------:R-:W-:Y:S01]  /*38b0*/  FADD.FTZ R3, R69, R2 ;  /* 0x0000000245037221 */ /* 0x000fe20000010000 */
[----:B------:R-:W-:Y:S01]  /*38c0*/  F2FP.SATFINITE.E4M3.F32.PACK_AB_MERGE_C R162, R23, R162, R68 ;  /* 0x000000a217a2723e */ /* 0x000fe20004807044 */
[----:B------:R-:W0:Y:S01]  /*38d0*/  MUFU.EX2 R74, R74 ;  /* 0x0000004a004a7308 */ /* 0x000e220000000800 */
[----:B-1----:R-:W-:Y:S01]  /*38e0*/  FADD.FTZ R12, R70, R13 ;  /* 0x0000000d460c7221 */ /* 0x002fe20000010000 */
[----:B------:R-:W-:-:S06]  /*38f0*/  FADD.FTZ R2, R168, R3 ;  /* 0x00000003a8027221 */ /* 0x000fcc0000010000 */
        /* <DEDUP_REMOVED lines=13> */
[----:B-1----:R-:W-:-:S07]  /*39d0*/  FADD.FTZ R2, R76, R3 ;  /* 0x000000034c027221 */ /* 0x002fce0000010000 */
[----:B------:R-:W1:Y:S01]  /*39e0*/  MUFU.EX2 R170, R170 ;  /* 0x000000aa00aa7308 */ /* 0x000e620000000800 */
[C---:B---3--:R-:W-:Y:S01]  /*39f0*/  F2FP.SATFINITE.E4M3.F32.PACK_AB_MERGE_C R76, R77.reuse, R76, RZ ;  /* 0x0000004c4d4c723e */ /* 0x048fe200048070ff */
[----:B------:R-:W-:-:S03]  /*3a00*/  FADD.FTZ R77, R77, R2 ;  /* 0x000000024d4d7221 */ /* 0x000fc60000010000 */
[----:B------:R-:W-:-:S03]  /*3a10*/  F2FP.SATFINITE.E4M3.F32.PACK_AB_MERGE_C R168, R25, R168, R76 ;  /* 0x000000a819a8723e */ /* 0x000fc6000480704c */
        /* <DEDUP_REMOVED lines=13> */
[----:B---3--:R-:W-:Y:S01]  /*3af0*/  FADD.FTZ R2, R84, R3 ;  /* 0x0000000354027221 */ /* 0x008fe20000010000 */
        /* <DEDUP_REMOVED lines=9> */
.L_x_2562:
[----:B------:R0:W1:Y:S01]  /*3b90*/  SYNCS.PHASECHK.TRANS64.TRYWAIT P1, [UR41+0x38850], R8 ;  /* 0x03885008ff0075a7 */ /* 0x0000620008020169 */
[----:B------:R-:W-:Y:S05]  /*3ba0*/  @!P0 BRA `(.L_x_2563) ;  /* 0x0000000000048947 */ /* 0x000fea0003800000 */
[----:B------:R-:W-:Y:S01]  /*3bb0*/  BPT.TRAP 0x1 ;  /* 0x000000040000795c */ /* 0x000fe20000300000 */
.L_x_2563:
[----:B-1----:R-:W-:Y:S05]  /*3bc0*/  @P1 BRA `(.L_x_2564) ;  /* 0x0000000000081947 */ /* 0x002fea0003800000 */
[----:B------:R-:W1:Y:S02]  /*3bd0*/  SYNCS.PHASECHK.TRANS64.TRYWAIT P1, [UR41+0x38850], R8 ;  /* 0x03885008ff0075a7 */ /* 0x000e640008020169 */
[----:B-1----:R-:W-:Y:S05]  /*3be0*/  @!P1 BRA `(.L_x_2565) ;  /* 0x000000e800d09947 */ /* 0x002fea0003800000 */
.L_x_2564:
[----:B------:R3:W-:Y:S01]  /*3bf0*/  BAR.SYNC.DEFER_BLOCKING R7, 0x100 ;  /* 0x000400070000751d */ /* 0x0007e20000010000 */
[----:B------:R-:W-:-:S04]  /*3c00*/  UIADD3 UR6, UR41, 0x400, URZ ;  /* 0x0000040029067890 */ /* 0x000fc8000fffe03f */
[----:B------:R-:W-:-:S03]  /*3c10*/  USHF.R.U32.HI UR6, URZ, 0x4, UR6 ;  /* 0x000000043f067899 */ /* 0x000fc60008011606 */
[----:B------:R-:W4:Y:S01]  /*3c20*/  S2UR UR49, SR_CgaCtaId ;  /* 0x00000000003179c3 */ /* 0x000f220000008800 */
        /* <DEDUP_REMOVED lines=25> */
[----:B---34-:R-:W-:Y:S05]  /*3dc0*/  @!P0 BRA `(.L_x_2566) ;  /* 0x0000000000048947 */ /* 0x018fea0003800000 */
[----:B------:R-:W-:Y:S01]  /*3dd0*/  BPT.TRAP 0x1 ;  /* 0x000000040000795c */ /* 0x000fe20000300000 */
.L_x_2566:
[----:B------:R-:W-:Y:S02]  /*3de0*/  UISETP.NE.AND UP0, UPT, UR45, URZ, UPT ;  /* 0x0000003f2d00728c */ /* 0x000fe4000bf05270 */
[----:B------:R-:W-:Y:S02]  /*3df0*/  UIMAD UR10, UR43, UR10, -UR11 ;  /* 0x0000000a2b0a72a4 */ /* 0x000fe4000f8e0a0b */
[----:B------:R-:W-:-:S03]  /*3e00*/  UIADD3 UR52, UR47, -0x2, URZ ;  /* 0xfffffffe2f347890 */ /* 0x000fc6000fffe03f */
[----:B------:R-:W-:-:S04]  /*3e10*/  UMOV UR47, URZ ;  /* 0x0000003f002f7c82 */ /* 0x000fc80008000000 */
[----:B------:R-:W-:Y:S01]  /*3e20*/  @UP0 ULDC UR6, c[0x0][0x44c] ;  /* 0x0001130000060ab9 */ /* 0x000fe20000000800 */
[----:B------:R-:W-:Y:S01]  /*3e30*/  @UP0 ULDC UR14, c[0x0][0x450] ;  /* 0x00011400000e0ab9 */ /* 0x000fe20000000800 */
[----:B------:R-:W-:Y:S02]  /*3e40*/  UIMAD.WIDE.U32 UR6, UR48, UR6, URZ ;  /* 0x00000006300672a5 */ /* 0x000fe4000f8e003f */
[----:B------:R-:W-:Y:S02]  /*3e50*/  UIADD3 UR6, UR41, 0x38860, URZ ;  /* 0x0003886029067890 */ /* 0x000fe4000fffe03f */
[----:B------:R-:W-:Y:S02]  /*3e60*/  @UP0 USHF.R.U32.HI UR48, URZ, UR14, UR7 ;  /* 0x0000000e3f300299 */ /* 0x000fe40008011607 */
[----:B------:R-:W-:Y:S02]  /*3e70*/  UPRMT UR6, UR49, 0x654, UR6 ;  /* 0x0000065431067896 */ /* 0x000fe40008000006 */
[----:B------:R-:W-:-:S03]  /*3e80*/  UIADD3 UR10, UR10, UR48, URZ ;  /* 0x000000300a0a7290 */ /* 0x000fc6000fffe03f */
[----:B------:R-:W-:Y:S01]  /*3e90*/  UMOV UR48, URZ ;  /* 0x0000003f00307c82 */ /* 0x000fe20008000000 */
[----:B------:R-:W-:-:S03]  /*3ea0*/  USHF.R.S32.HI UR7, URZ, 0x1f, UR10 ;  /* 0x0000001f3f077899 */ /* 0x000fc6000801140a */
[----:B------:R-:W-:Y:S01]  /*3eb0*/  SYNCS.ARRIVE.TRANS64.RED.A1T0 RZ, [UR6], RZ ;  /* 0x000000ffffff79a7 */ /* 0x000fe20008100406 */
[----:B------:R-:W-:-:S04]  /*3ec0*/  ULEA.HI UR7, UR7, UR10, URZ, 0x7 ;  /* 0x0000000a07077291 */ /* 0x000fc8000f8f383f */
[----:B------:R-:W-:-:S04]  /*3ed0*/  USHF.R.S32.HI UR7, URZ, 0x7, UR7 ;  /* 0x000000073f077899 */ /* 0x000fc80008011407 */
[----:B------:R-:W-:-:S04]  /*3ee0*/  UISETP.LT.AND UP0, UPT, UR39, UR7, UPT ;  /* 0x000000072700728c */ /* 0x000fc8000bf01270 */
[----:B------:R-:W-:-:S04]  /*3ef0*/  USEL UR53, UR39, UR7, !UP0 ;  /* 0x0000000727357287 */ /* 0x000fc8000c000000 */
[----:B------:R-:W-:-:S06]  /*3f00*/  UISETP.GE.AND UP0, UPT, UR52, UR53, UPT ;  /* 0x000000353400728c */ /* 0x000fcc000bf06270 */
[----:B------:R-:W-:-:S13]  /*3f10*/  PLOP3.LUT P1, PT, PT, PT, UP0, 0x80, 0x0 ;  /* 0x000000000000781c */ /* 0x000fda0003f2f008 */
[----:B------:R-:W-:Y:S05]  /*3f20*/  @!P1 BRA `(.L_x_2567) ;  /* 0x0000002c00089947 */ /* 0x000fea0003800000 */
[----:B01----:R-:W-:Y:S01]  /*3f30*/  IMAD.MOV.U32 R8, RZ, RZ, R10 ;  /* 0x000000ffff087224 */ /* 0x003fe200078e000a */
[----:B------:R-:W-:Y:S01]  /*3f40*/  UMOV UR56, UR52 ;  /* 0x0000003400387c82 */ /* 0x000fe20008000000 */
[----:B------:R-:W-:Y:S01]  /*3f50*/  IMAD.MOV.U32 R9, RZ, RZ, R0 ;  /* 0x000000ffff097224 */ /* 0x000fe200078e0000 */
[----:B------:R-:W-:Y:S01]  /*3f60*/  UMOV UR47, URZ ;  /* 0x0000003f002f7c82 */ /* 0x000fe20008000000 */
[----:B------:R-:W-:Y:S01]  /*3f70*/  UMOV UR48, URZ ;  /* 0x0000003f00307c82 */ /* 0x000fe20008000000 */
[----:B------:R-:W-:Y:S01]  /*3f80*/  ULDC UR52, c[0x0][0x288] ;  /* 0x0000a20000347ab9 */ /* 0x000fe20000000800 */
[----:B------:R-:W-:-:S05]  /*3f90*/  ULDC UR54, c[0x0][0x2f0] ;  /* 0x0000bc0000367ab9 */ /* 0x000fca0000000800 */
.L_x_2578:
[----:B------:R-:W-:-:S04]  /*3fa0*/  UIADD3 UR48, UR48, 0x1, URZ ;  /* 0x0000000130307890 */ /* 0x000fc8000fffe03f */
[----:B------:R-:W-:-:S04]  /*3fb0*/  UISETP.NE.AND UP0, UPT, UR48, 0x2, UPT ;  /* 0x000000023000788c */ /* 0x000fc8000bf05270 */
[----:B------:R-:W-:Y:S02]  /*3fc0*/  USEL UR6, URZ, 0x1, UP0 ;  /* 0x000000013f067887 */ /* 0x000fe40008000000 */
[----:B------:R-:W-:Y:S02]  /*3fd0*/  USEL UR48, UR48, URZ, UP0 ;  /* 0x0000003f30307287 */ /* 0x000fe40008000000 */
[----:B------:R-:W-:Y:S01]  /*3fe0*/  ULOP3.LUT UR47, UR47, UR6, URZ, 0x3c, !UPT ;  /* 0x000000062f2f7292 */ /* 0x000fe2000f8e3c3f */
[----:B-1----:R-:W-:Y:S11]  /*3ff0*/  @!P0 BRA `(.L_x_2568) ;  /* 0x0000000000048947 */ /* 0x002ff60003800000 */
[----:B------:R-:W-:Y:S01]  /*4000*/  BPT.TRAP 0x1 ;  /* 0x000000040000795c */ /* 0x000fe20000300000 */
.L_x_2568:
        /* <DEDUP_REMOVED lines=8> */
.L_x_2569:
[----:B-1----:R-:W-:Y:S05]  /*4090*/  @P1 BRA `(.L_x_2570) ;  /* 0x00000000000c1947 */ /* 0x002fea0003800000 */
[----:B0-----:R-:W-:-:S04]  /*40a0*/  IMAD.U32 R0, RZ, RZ, UR57 ;  /* 0x00000039ff007e24 */ /* 0x001fc8000f8e00ff */
[----:B------:R-:W0:Y:S02]  /*40b0*/  SYNCS.PHASECHK.TRANS64.TRYWAIT P1, [UR55+0x38830], R0 ;  /* 0x03883000ff0075a7 */ /* 0x000e240008020177 */
[----:B0-----:R-:W-:Y:S05]  /*40c0*/  @!P1 BRA `(.L_x_2571) ;  /* 0x000000e400b09947 */ /* 0x001fea0003800000 */
.L_x_2570:
[----:B------:R-:W-:Y:S01]  /*40d0*/  ULEA UR6, UR48, UR44, 0xb ;  /* 0x0000002c30067291 */ /* 0x000fe2000f8e583f */
[----:B------:R-:W-:Y:S01]  /*40e0*/  WARPGROUP.ARRIVE ;  /* 0x00000000000079c5 */ /* 0x000fe20000000000 */
[----:B------:R-:W-:Y:S01]  /*40f0*/  UMOV UR7, 0x40000040 ;  /* 0x4000004000077882 */ /* 0x000fe20000000000 */
[----:B------:R-:W-:Y:S01]  /*4100*/  UMOV UR11, 0x40000040 ;  /* 0x40000040000b7882 */ /* 0x000fe20000000000 */
[----:B------:R-:W-:Y:S01]  /*4110*/  UIADD3 UR10, UR6, 0x2, URZ ;  /* 0x00000002060a7890 */ /* 0x000fe2000fffe03f */
[----:B--2---:R-:W-:Y:S01]  /*4120*/  IADD3 R4, -R16, 0xb, RZ ;  /* 0x0000000b10047810 */ /* 0x004fe20007ffe1ff */
        /* <DEDUP_REMOVED lines=38> */
.L_x_2572:
[----:B------:R-:W-:Y:S01]  /*4390*/  UISETP.NE.AND UP0, UPT, UR45, URZ, UPT ;  /* 0x0000003f2d00728c */ /* 0x000fe2000bf05270 */
[----:B0-----:R-:W-:Y:S02]  /*43a0*/  IMAD.MOV.U32 R11, RZ, RZ, R5 ;  /* 0x000000ffff0b7224 */ /* 0x001fe400078e0005 */
[----:B------:R-:W-:Y:S02]  /*43b0*/  IMAD.MOV.U32 R17, RZ, RZ, -0x2 ;  /* 0xfffffffeff117424 */ /* 0x000fe400078e00ff */
[----:B------:R-:W-:Y:S01]  /*43c0*/  IMAD.U32 R15, RZ, RZ, UR54 ;  /* 0x00000036ff0f7e24 */ /* 0x000fe2000f8e00ff */
[----:B------:R-:W-:Y:S02]  /*43d0*/  PLOP3.LUT P1, PT, PT, PT, UP0, 0x80, 0x0 ;  /* 0x000000000000781c */ /* 0x000fe40003f2f008 */
[----:B------:R-:W-:-:S03]  /*43e0*/  PLOP3.LUT P2, PT, PT, PT, UP0, 0x80, 0x0 ;  /* 0x000000000000781c */ /* 0x000fc60003f4f008 */
[----:B------:R-:W-:-:S08]  /*43f0*/  @UP0 ULDC UR6, c[0x0][0x44c] ;  /* 0x0001130000060ab9 */ /* 0x000fd00000000800 */
[----:B------:R-:W-:Y:S01]  /*4400*/  @P1 IMAD.HI.U32 R0, R5, UR6, RZ ;  /* 0x0000000605001c27 */ /* 0x000fe2000f8e00ff */
[----:B------:R-:W-:-:S04]  /*4410*/  @UP0 ULDC UR6, c[0x0][0x450] ;  /* 0x0001140000060ab9 */ /* 0x000fc80000000800 */
[----:B------:R-:W-:Y:S01]  /*4420*/  @P2 SHF.R.U32.HI R11, RZ, UR6, R0 ;  /* 0x00000006ff0b2c19 */ /* 0x000fe20008011600 */
[----:B------:R-:W-:Y:S02]  /*4430*/  UMOV UR6, 0xffffff80 ;  /* 0xffffff8000067882 */ /* 0x000fe40000000000 */
[----:B------:R-:W-:Y:S02]  /*4440*/  UIMAD UR6, UR56, UR6, 0x1 ;  /* 0x00000001380674a4 */ /* 0x000fe4000f8e0206 */
[----:B------:R-:W0:Y:S04]  /*4450*/  SHFL.IDX PT, R13, R11, RZ, 0x1c1f ;  /* 0x001c1fff0b0d7589 */ /* 0x000e2800000e0000 */
[----:B------:R-:W-:Y:S01]  /*4460*/  IMAD R10, R6, R17, UR6 ;  /* 0x00000006060a7e24 */ /* 0x000fe2000f8e0211 */
[----:B------:R-:W2:Y:S01]  /*4470*/  SHFL.IDX PT, R11, R11, 0x1, 0x1c1f ;  /* 0x003c1f000b0b7f89 */ /* 0x000ea200000e0000 */
[----:B------:R-:W-:Y:S01]  /*4480*/  IMAD.U32 R17, RZ, RZ, UR40 ;  /* 0x00000028ff117e24 */ /* 0x000fe2000f8e00ff */
[----:B------:R-:W-:Y:S01]  /*4490*/  UIADD3 UR6, UR55, 0x38840, URZ ;  /* 0x0003884037067890 */ /* 0x000fe2000fffe03f */
[----:B------:R-:W-:-:S03]  /*44a0*/  IMAD R10, R15, UR43, R10 ;  /* 0x0000002b0f0a7c24 */ /* 0x000fc6000f8e020a */
[----:B------:R-:W-:-:S09]  /*44b0*/  UPRMT UR6, UR49, 0x654, UR6 ;  /* 0x0000065431067896 */ /* 0x000fd20008000006 */
[----:B------:R-:W-:Y:S01]  /*44c0*/  SYNCS.ARRIVE.TRANS64.RED.A1T0 RZ, [UR6], RZ ;  /* 0x000000ffffff79a7 */ /* 0x000fe20008100406 */
[----:B0-----:R-:W-:-:S04]  /*44d0*/  IADD3 R0, R13, -UR52, R10 ;  /* 0x800000340d007c10 */ /* 0x001fc8000fffe00a */
[C---:B------:R-:W-:Y:S02]  /*44e0*/  ISETP.GT.AND P1, PT, R0.reuse, RZ, PT ;  /* 0x000000ff0000720c */ /* 0x040fe40003f24270 */
[----:B------:R-:W-:Y:S02]  /*44f0*/  ISETP.GT.AND P2, PT, R0, 0x1, PT ;  /* 0x000000010000780c */ /* 0x000fe40003f44270 */
[----:B------:R-:W-:Y:S02]  /*4500*/  FSEL R152, R152, -INF , P1 ;  /* 0xff80000098987808 */ /* 0x000fe40000800000 */
[----:B------:R-:W-:Y:S02]  /*4510*/  ISETP.GT.AND P1, PT, R0, 0x8, PT ;  /* 0x000000080000780c */ /* 0x000fe40003f24270 */
[----:B------:R-:W-:Y:S02]  /*4520*/  FSEL R153, R153, -INF , P2 ;  /* 0xff80000099997808 */ /* 0x000fe40001000000 */
[----:B------:R-:W-:-:S02]  /*4530*/  FMNMX.FTZ R12, R152, R9, !PT ;  /* 0x00000009980c7209 */ /* 0x000fc40007810000 */
[----:B------:R-:W-:Y:S02]  /*4540*/  ISETP.GT.AND P2, PT, R0, 0x9, PT ;  /* 0x000000090000780c */ /* 0x000fe40003f44270 */
[----:B------:R-:W-:Y:S02]  /*4550*/  FSEL R156, R156, -INF , P1 ;  /* 0xff8000009c9c7808 */ /* 0x000fe40000800000 */
[----:B------:R-:W-:Y:S02]  /*4560*/  FMNMX.FTZ R13, R153, R12, !PT ;  /* 0x0000000c990d7209 */ /* 0x000fe40007810000 */
        /* <DEDUP_REMOVED lines=84> */
[----:B------:R-:W-:Y:S02]  /*4ab0*/  FSEL R213, R213, -INF , P2 ;  /* 0xff800000d5d57808 */ /* 0x000fe40001000000 */
[----:B------:R-:W-:Y:S02]  /*4ac0*/  FMNMX.FTZ R0, R212, R13, !PT ;  /* 0x0000000dd4007209 */ /* 0x000fe40007810000 */
[----:B--2---:R-:W-:-:S02]  /*4ad0*/  IADD3 R10, R11, -UR52, R10 ;  /* 0x800000340b0a7c10 */ /* 0x004fc4000fffe00a */
[----:B------:R-:W-:Y:S02]  /*4ae0*/  FMNMX.FTZ R13, R213, R0, !PT ;  /* 0x00000000d50d7209 */ /* 0x000fe40007810000 */
[C---:B------:R-:W-:Y:S02]  /*4af0*/  ISETP.GT.AND P2, PT, R10.reuse, RZ, PT ;  /* 0x000000ff0a00720c */ /* 0x040fe40003f44270 */
[C---:B------:R-:W-:Y:S01]  /*4b00*/  ISETP.GT.AND P3, PT, R10.reuse, 0x1, PT ;  /* 0x000000010a00780c */ /* 0x040fe20003f64270 */
[----:B------:R-:W0:Y:S03]  /*4b10*/  SHFL.BFLY PT, R0, R13, 0x2, 0x1f ;  /* 0x0c401f000d007f89 */ /* 0x000e2600000e0000 */
        /* <DEDUP_REMOVED lines=10> */
[----:B------:R-:W-:Y:S01]  /*4bc0*/  ISETP.GT.AND P2, PT, R10, 0x8, PT ;  /* 0x000000080a00780c */ /* 0x000fe20003f44270 */
[----:B------:R-:W0:Y:S01]  /*4bd0*/  SHFL.BFLY PT, R0, R15, 0x1, 0x1f ;  /* 0x0c201f000f007f89 */ /* 0x000e2200000e0000 */
[----:B------:R-:W-:-:S02]  /*4be0*/  FMNMX.FTZ R18, R13, R8, !PT ;  /* 0x000000080d127209 */ /* 0x000fc40007810000 */
[----:B------:R-:W-:Y:S02]  /*4bf0*/  FSEL R158, R158, -INF , P2 ;  /* 0xff8000009e9e7808 */ /* 0x000fe40001000000 */
[----:B------:R-:W-:Y:S02]  /*4c00*/  ISETP.GT.AND P2, PT, R10, 0x10, PT ;  /* 0x000000100a00780c */ /* 0x000fe40003f44270 */
[----:B------:R-:W-:Y:S02]  /*4c10*/  FSEL R171, R171, -INF , P3 ;  /* 0xff800000abab7808 */ /* 0x000fe40001800000 */
[----:B------:R-:W-:Y:S02]  /*4c20*/  FSEL R162, R162, -INF , P2 ;  /* 0xff800000a2a27808 */ /* 0x000fe40001000000 */
[C---:B------:R-:W-:Y:S02]  /*4c30*/  ISETP.GT.AND P2, PT, R10.reuse, 0x18, PT ;  /* 0x000000180a00780c */ /* 0x040fe40003f44270 */
[----:B------:R-:W-:-:S02]  /*4c40*/  ISETP.GT.AND P3, PT, R10, 0x29, PT ;  /* 0x000000290a00780c */ /* 0x000fc40003f64270 */
[----:B------:R-:W-:Y:S02]  /*4c50*/  FSEL R166, R166, -INF , P2 ;  /* 0xff800000a6a67808 */ /* 0x000fe40001000000 */
[----:B------:R-:W-:Y:S02]  /*4c60*/  ISETP.GT.AND P2, PT, R10, 0x20, PT ;  /* 0x000000200a00780c */ /* 0x000fe40003f44270 */
[----:B------:R-:W-:Y:S02]  /*4c70*/  FSEL R175, R175, -INF , P3 ;  /* 0xff800000afaf7808 */ /* 0x000fe40001800000 */
[----:B------:R-:W-:Y:S02]  /*4c80*/  FSEL R170, R170, -INF , P2 ;  /* 0xff800000aaaa7808 */ /* 0x000fe40001000000 */
[----:B------:R-:W-:Y:S02]  /*4c90*/  ISETP.GT.AND P2, PT, R10, 0x28, PT ;  /* 0x000000280a00780c */ /* 0x000fe40003f44270 */
[----:B0-----:R-:W-:-:S02]  /*4ca0*/  FMNMX.FTZ R0, R15, R0, !PT ;  /* 0x000000000f007209 */ /* 0x001fc40007810000 */
[----:B------:R-:W-:Y:S02]  /*4cb0*/  FSEL R174, R174, -INF , P2 ;  /* 0xff800000aeae7808 */ /* 0x000fe40001000000 */
[C---:B------:R-:W-:Y:S01]  /*4cc0*/  FSETP.NEU.FTZ.AND P1, PT, R0.reuse, -INF , PT ;  /* 0xff8000000000780b */ /* 0x040fe20003f3d000 */
[----:B------:R-:W-:-:S01]  /*4cd0*/  FFMA.FTZ R12, R0, R17, -8 ;  /* 0xc1000000000c7423 */ /* 0x000fc20000010011 */
[----:B------:R-:W-:Y:S02]  /*4ce0*/  FMNMX.FTZ R17, R155, R18, !PT ;  /* 0x000000129b117209 */ /* 0x000fe40007810000 */
[----:B------:R-:W-:Y:S02]  /*4cf0*/  ISETP.GT.AND P2, PT, R10, 0x30, PT ;  /* 0x000000300a00780c */ /* 0x000fe40003f44270 */
[----:B------:R-:W-:Y:S02]  /*4d00*/  FMNMX.FTZ R20, R158, R17, !PT ;  /* 0x000000119e147209 */ /* 0x000fe40007810000 */
[----:B------:R-:W-:-:S02]  /*4d10*/  FSEL R12, R12, RZ, P1 ;  /* 0x000000ff0c0c7208 */ /* 0x000fc40000800000 */
[----:B------:R-:W-:Y:S02]  /*4d20*/  FMNMX.FTZ R17, R159, R20, !PT ;  /* 0x000000149f117209 */ /* 0x000fe40007810000 */
[----:B------:R-:W-:Y:S01]  /*4d30*/  ISETP.GT.AND P3, PT, R10, 0x31, PT ;  /* 0x000000310a00780c */ /* 0x000fe20003f64270 */
[--C-:B------:R-:W-:Y:S01]  /*4d40*/  FFMA.FTZ R14, R152, UR40, -R12.reuse ;  /* 0x00000028980e7c23 */ /* 0x100fe2000801080c */
[----:B------:R-:W-:Y:S01]  /*4d50*/  FMNMX.FTZ R20, R162, R17, !PT ;  /* 0x00000011a2147209 */ /* 0x000fe20007810000 */
[--C-:B------:R-:W-:Y:S01]  /*4d60*/  FFMA.FTZ R153, R153, UR40, -R12.reuse ;  /* 0x0000002899997c23 */ /* 0x100fe2000801080c */
[----:B------:R-:W-:Y:S01]  /*4d70*/  FSEL R178, R178, -INF , P2 ;  /* 0xff800000b2b27808 */ /* 0x000fe20001000000 */
[--C-:B------:R-:W-:Y:S01]  /*4d80*/  FFMA.FTZ R18, R157, UR40, -R12.reuse ;  /* 0x000000289d127c23 */ /* 0x100fe2000801080c */
[----:B------:R-:W-:Y:S01]  /*4d90*/  FMNMX.FTZ R19, R163, R20, !PT ;  /* 0x00000014a3137209 */ /* 0x000fe20007810000 */
[----:B------:R-:W-:Y:S01]  /*4da0*/  MUFU.EX2 R11, R153 ;  /* 0x00000099000b7308 */ /* 0x000fe20000000800 */
[----:B------:R-:W-:Y:S01]  /*4db0*/  ISETP.GT.AND P2, PT, R10, 0x38, PT ;  /* 0x000000380a00780c */ /* 0x000fe20003f44270 */
[--C-:B------:R-:W-:Y:S01]  /*4dc0*/  FFMA.FTZ R164, R164, UR40, -R12.reuse ;  /* 0x00000028a4a47c23 */ /* 0x100fe2000801080c */
        /* <DEDUP_REMOVED lines=10> */
[----:B------:R-:W-:Y:S01]  /*4e70*/  FSEL R182, R182, -INF , P2 ;  /* 0xff800000b6b67808 */ /* 0x000fe20001000000 */
[----:B------:R-:W-:Y:S01]  /*4e80*/  MUFU.EX2 R19, R164 ;  /* 0x000000a400137308 */ /* 0x000fe20000000800 */
[----:B------:R-:W-:Y:S01]  /*4e90*/  FMNMX.FTZ R21, R171, R22, !PT ;  /* 0x00000016ab157209 */ /* 0x000fe20007810000 */
[--C-:B------:R-:W-:Y:S01]  /*4ea0*/  FFMA.FTZ R169, R193, UR40, -R12.reuse ;  /* 0x00000028c1a97c23 */ /* 0x100fe2000801080c */
[----:B------:R-:W-:Y:S01]  /*4eb0*/  ISETP.GT.AND P2, PT, R10, 0x40, PT ;  /* 0x000000400a00780c */ /* 0x000fe20003f44270 */
[----:B------:R-:W-:Y:S01]  /*4ec0*/  IMAD.U32 R193, RZ, RZ, UR40 ;  /* 0x00000028ffc17e24 */ /* 0x000fe2000f8e00ff */
[----:B------:R-:W-:Y:S01]  /*4ed0*/  FMNMX.FTZ R152, R174, R21, !PT ;  /* 0x00000015ae987209 */ /* 0x000fe20007810000 */
[--C-:B------:R-:W-:Y:S01]  /*4ee0*/  FFMA.FTZ R160, R160, UR40, -R12.reuse ;  /* 0x00000028a0a07c23 */ /* 0x100fe2000801080c */
[----:B------:R-:W-:Y:S01]  /*4ef0*/  FSEL R183, R183, -INF , P3 ;  /* 0xff800000b7b77808 */ /* 0x000fe20001800000 */
[--C-:B------:R-:W-:Y:S01]  /*4f00*/  FFMA.FTZ R180, R180, UR40, -R12.reuse ;  /* 0x00000028b4b47c23 */ /* 0x100fe2000801080c */
[----:B------:R-:W-:Y:S01]  /*4f10*/  FMNMX.FTZ R21, R175, R152, !PT ;  /* 0x00000098af157209 */ /* 0x000fe20007810000 */
[--C-:B------:R-:W-:Y:S01]  /*4f20*/  FFMA.FTZ R172, R172, UR40, -R12.reuse ;  /* 0x00000028acac7c23 */ /* 0x100fe2000801080c */
[----:B------:R-:W-:Y:S01]  /*4f30*/  ISETP.GT.AND P3, PT, R10, 0x41, PT ;  /* 0x000000410a00780c */ /* 0x000fe20003f64270 */
[----:B------:R0:W-:Y:S01]  /*4f40*/  MUFU.EX2 R17, R160 ;  /* 0x000000a000117308 */ /* 0x0001e20000000800 */
        /* <DEDUP_REMOVED lines=9> */
[--C-:B0-----:R-:W-:Y:S01]  /*4fe0*/  FFMA.FTZ R160, R176, UR40, -R12.reuse ;  /* 0x00000028b0a07c23 */ /* 0x101fe2000801080c */
[----:B------:R-:W-:Y:S01]  /*4ff0*/  FSEL R187, R187, -INF , P3 ;  /* 0xff800000bbbb7808 */ /* 0x000fe20001800000 */
[----:B------:R-:W-:Y:S01]  /*5000*/  FFMA.FTZ R176, R208, UR40, -R12 ;  /* 0x00000028d0b07c23 */ /* 0x000fe2000801080c */
[----:B------:R-:W-:-:S02]  /*5010*/  FMNMX.FTZ R23, R183, R152, !PT ;  /* 0x00000098b7177209 */ /* 0x000fc40007810000 */
[----:B------:R-:W-:Y:S01]  /*5020*/  ISETP.GT.AND P3, PT, R10, 0x49, PT ;  /* 0x000000490a00780c */ /* 0x000fe20003f64270 */
[----:B------:R-:W-:Y:S01]  /*5030*/  MUFU.EX2 R14, R14 ;  /* 0x0000000e000e7308 */ /* 0x000fe20000000800 */
[----:B------:R-:W-:Y:S02]  /*5040*/  FMNMX.FTZ R152, R186, R23, !PT ;  /* 0x00000017ba987209 */ /* 0x000fe40007810000 */
[----:B------:R-:W-:Y:S02]  /*5050*/  FSEL R190, R190, -INF , P2 ;  /* 0xff800000bebe7808 */ /* 0x000fe40001000000 */
[----:B------:R-:W-:Y:S01]  /*5060*/  FMNMX.FTZ R153, R187, R152, !PT ;  /* 0x00000098bb997209 */ /* 0x000fe20007810000 */
[----:B------:R-:W-:Y:S01]  /*5070*/  FFMA.FTZ R152, R173, UR40, -R12 ;  /* 0x00000028ad987c23 */ /* 0x000fe2000801080c */
[----:B------:R-:W-:Y:S01]  /*5080*/  ISETP.GT.AND P2, PT, R10, 0x50, PT ;  /* 0x000000500a00780c */ /* 0x000fe20003f44270 */
[----:B------:R0:W-:Y:S01]  /*5090*/  MUFU.EX2 R23, R172 ;  /* 0x000000ac00177308 */ /* 0x0001e20000000800 */
[----:B------:R-:W-:-:S02]  /*50a0*/  FSEL R191, R191, -INF , P3 ;  /* 0xff800000bfbf7808 */ /* 0x000fc40001800000 */
[----:B------:R-:W-:Y:S02]  /*50b0*/  FMNMX.FTZ R154, R190, R153, !PT ;  /* 0x00000099be9a7209 */ /* 0x000fe40007810000 */
[----:B------:R-:W-:Y:S02]  /*50c0*/  ISETP.GT.AND P3, PT, R10, 0x51, PT ;  /* 0x000000510a00780c */ /* 0x000fe40003f64270 */
[----:B------:R-:W-:Y:S01]  /*50d0*/  FSEL R194, R194, -INF , P2 ;  /* 0xff800000c2c27808 */ /* 0x000fe20001000000 */
[----:B------:R-:W-:Y:S01]  /*50e0*/  MUFU.EX2 R15, R15 ;  /* 0x0000000f000f7308 */ /* 0x000fe20000000800 */
[----:B------:R-:W-:Y:S01]  /*50f0*/  FMNMX.FTZ R153, R191, R154, !PT ;  /* 0x0000009abf997209 */ /* 0x000fe20007810000 */
[----:B0-----:R-:W-:Y:S01]  /*5100*/  FFMA.FTZ R172, R200, UR40, -R12 ;  /* 0x00000028c8ac7c23 */ /* 0x001fe2000801080c */
        /* <DEDUP_REMOVED lines=21> */
[----:B------:R-:W-:Y:S01]  /*5260*/  FMNMX.FTZ R157, R203, R154, !PT ;  /* 0x0000009acb9d7209 */ /* 0x000fe20007810000 */
[--C-:B------:R-:W-:Y:S01]  /*5270*/  FFMA.FTZ R154, R181, UR40, -R12.reuse ;  /* 0x00000028b59a7c23 */ /* 0x100fe2000801080c */
[----:B------:R-:W-:Y:S01]  /*5280*/  ISETP.GT.AND P2, PT, R10, 0x70, PT ;  /* 0x000000700a00780c */ /* 0x000fe20003f44270 */
[----:B------:R0:W-:Y:S01]  /*5290*/  MUFU.EX2 R153, R180 ;  /* 0x000000b400997308 */ /* 0x0001e20000000800 */
[----:B------:R-:W-:Y:S01]  /*52a0*/  FSEL R207, R207, -INF , P3 ;  /* 0xff800000cfcf7808 */ /* 0x000fe20001800000 */
[----:B------:R-:W-:Y:S01]  /*52b0*/  FFMA.FTZ R181, R196, UR40, -R12 ;  /* 0x00000028c4b57c23 */ /* 0x000fe2000801080c */
[----:B------:R-:W-:-:S02]  /*52c0*/  FMNMX.FTZ R164, R206, R157, !PT ;  /* 0x0000009dcea47209 */ /* 0x000fc40007810000 */
[----:B------:R-:W-:Y:S02]  /*52d0*/  ISETP.GT.AND P3, PT, R10, 0x71, PT ;  /* 0x000000710a00780c */ /* 0x000fe40003f64270 */
[----:B------:R-:W-:Y:S01]  /*52e0*/  FSEL R210, R210, -INF , P2 ;  /* 0xff800000d2d27808 */ /* 0x000fe20001000000 */
[----:B------:R-:W-:Y:S01]  /*52f0*/  MUFU.EX2 R152, R152 ;  /* 0x0000009800987308 */ /* 0x000fe20000000800 */
[----:B------:R-:W-:Y:S01]  /*5300*/  FMNMX.FTZ R157, R207, R164, !PT ;  /* 0x000000a4cf9d7209 */ /* 0x000fe20007810000 */
[--C-:B------:R-:W-:Y:S01]  /*5310*/  FFMA.FTZ R164, R184, UR40, -R12.reuse ;  /* 0x00000028b8a47c23 */ /* 0x100fe2000801080c */
[----:B------:R-:W-:Y:S01]  /*5320*/  ISETP.GT.AND P2, PT, R10, 0x78, PT ;  /* 0x000000780a00780c */ /* 0x000fe20003f44270 */
[--C-:B0-----:R-:W-:Y:S01]  /*5330*/  FFMA.FTZ R180, R189, UR40, -R12.reuse ;  /* 0x00000028bdb47c23 */ /* 0x101fe2000801080c */
[----:B------:R-:W-:Y:S01]  /*5340*/  FSEL R211, R211, -INF , P3 ;  /* 0xff800000d3d37808 */ /* 0x000fe20001800000 */
[--C-:B------:R-:W-:Y:S01]  /*5350*/  FFMA.FTZ R184, R197, UR40, -R12.reuse ;  /* 0x00000028c5b87c23 */ /* 0x100fe2000801080c */
[----:B------:R-:W-:Y:S01]  /*5360*/  FMNMX.FTZ R168, R210, R157, !PT ;  /* 0x0000009dd2a87209 */ /* 0x000fe20007810000 */
[----:B------:R-:W-:Y:S01]  /*5370*/  FFMA.FTZ R189, R212, UR40, -R12 ;  /* 0x00000028d4bd7c23 */ /* 0x000fe2000801080c */
[----:B------:R-:W-:Y:S01]  /*5380*/  ISETP.GT.AND P3, PT, R10, 0x79, PT ;  /* 0x000000790a00780c */ /* 0x000fe20003f64270 */
[----:B------:R-:W-:Y:S01]  /*5390*/  MUFU.EX2 R160, R160 ;  /* 0x000000a000a07308 */ /* 0x000fe20000000800 */
[----:B------:R-:W-:-:S02]  /*53a0*/  FSEL R214, R214, -INF , P2 ;  /* 0xff800000d6d67808 */ /* 0x000fc40001000000 */
[----:B------:R-:W-:Y:S01]  /*53b0*/  FMNMX.FTZ R157, R211, R168, !PT ;  /* 0x000000a8d39d7209 */ /* 0x000fe20007810000 */
[----:B------:R-:W-:-:S01]  /*53c0*/  FFMA.FTZ R168, R192, UR40, -R12 ;  /* 0x00000028c0a87c23 */ /* 0x000fc2000801080c */
[----:B------:R-:W-:Y:S01]  /*53d0*/  FSEL R215, R215, -INF , P3 ;  /* 0xff800000d7d77808 */ /* 0x000fe20001800000 */
[----:B------:R-:W-:-:S01]  /*53e0*/  FFMA.FTZ R192, R213, UR40, -R12 ;  /* 0x00000028d5c07c23 */ /* 0x000fc2000801080c */
[----:B------:R-:W-:Y:S01]  /*53f0*/  FMNMX.FTZ R10, R214, R157, !PT ;  /* 0x0000009dd60a7209 */ /* 0x000fe20007810000 */
[----:B------:R-:W-:-:S01]  /*5400*/  FFMA.FTZ R157, R188, UR40, -R12 ;  /* 0x00000028bc9d7c23 */ /* 0x000fc2000801080c */
[----:B------:R-:W-:Y:S01]  /*5410*/  FFMA.FTZ R188, R205, UR40, -R12 ;  /* 0x00000028cdbc7c23 */ /* 0x000fe2000801080c */
[----:B------:R-:W-:Y:S01]  /*5420*/  MUFU.EX2 R161, R161 ;  /* 0x000000a100a17308 */ /* 0x000fe20000000800 */
[----:B------:R-:W-:-:S05]  /*5430*/  FMNMX.FTZ R10, R215, R10, !PT ;  /* 0x0000000ad70a7209 */ /* 0x000fca0007810000 */
[----:B------:R-:W0:Y:S02]  /*5440*/  SHFL.BFLY PT, R173, R10, 0x2, 0x1f ;  /* 0x0c401f000aad7f89 */ /* 0x000e2400000e0000 */
[----:B------:R-:W-:Y:S08]  /*5450*/  MUFU.EX2 R154, R154 ;  /* 0x0000009a009a7308 */ /* 0x000ff00000000800 */
[----:B------:R-:W-:Y:S08]  /*5460*/  MUFU.EX2 R164, R164 ;  /* 0x000000a400a47308 */ /* 0x000ff00000000800 */
[----:B------:R-:W-:Y:S01]  /*5470*/  MUFU.EX2 R165, R165 ;  /* 0x000000a500a57308 */ /* 0x000fe20000000800 */
[----:B0-----:R-:W-:Y:S01]  /*5480*/  FMNMX.FTZ R177, R10, R173, !PT ;  /* 0x000000ad0ab17209 */ /* 0x001fe20007810000 */
[----:B------:R-:W-:-:S06]  /*5490*/  FFMA.FTZ R173, R201, UR40, -R12 ;  /* 0x00000028c9ad7c23 */ /* 0x000fcc000801080c */
[----:B------:R-:W-:Y:S01]  /*54a0*/  MUFU.EX2 R157, R157 ;  /* 0x0000009d009d7308 */ /* 0x000fe20000000800 */
[----:B------:R-:W0:Y:S07]  /*54b0*/  SHFL.BFLY PT, R10, R177, 0x1, 0x1f ;  /* 0x0c201f00b10a7f89 */ /* 0x000e2e00000e0000 */
[----:B------:R-:W-:Y:S08]  /*54c0*/  MUFU.EX2 R180, R180 ;  /* 0x000000b400b47308 */ /* 0x000ff00000000800 */
[----:B------:R-:W-:Y:S08]  /*54d0*/  MUFU.EX2 R168, R168 ;  /* 0x000000a800a87308 */ /* 0x000ff00000000800 */
[----:B------:R-:W-:Y:S01]  /*54e0*/  MUFU.EX2 R169, R169 ;  /* 0x000000a900a97308 */ /* 0x000fe20000000800 */
[----:B0-----:R-:W-:Y:S01]  /*54f0*/  FMNMX.FTZ R10, R177, R10, !PT ;  /* 0x0000000ab10a7209 */ /* 0x001fe20007810000 */
        /* <DEDUP_REMOVED lines=11> */
[----:B------:R-:W-:Y:S01]  /*55b0*/  FSEL R178, R0, RZ, P1 ;  /* 0x000000ff00b27208 */ /* 0x000fe20000800000 */
[----:B------:R-:W-:-:S01]  /*55c0*/  FFMA.FTZ R13, R13, UR40, -R12 ;  /* 0x000000280d0d7c23 */ /* 0x000fc2000801080c */
[----:B------:R-:W-:Y:S01]  /*55d0*/  FSEL R167, R10, RZ, P2 ;  /* 0x000000ff0aa77208 */ /* 0x000fe20001000000 */
[----:B------:R-:W-:-:S01]  /*55e0*/  FFMA.FTZ R158, R158, UR40, -R12 ;  /* 0x000000289e9e7c23 */ /* 0x000fc2000801080c */
[----:B------:R-:W-:Y:S01]  /*55f0*/  MUFU.EX2 R196, R196 ;  /* 0x000000c400c47308 */ /* 0x000fe20000000800 */
[----:B------:R-:W-:-:S01]  /*5600*/  FADD.FTZ R9, -R178, R9 ;  /* 0x00000009b2097221 */ /* 0x000fc20000010100 */
[----:B------:R-:W-:Y:S01]  /*5610*/  FFMA.FTZ R193, R159, UR40, -R12 ;  /* 0x000000289fc17c23 */ /* 0x000fe2000801080c */
[----:B------:R-:W-:-:S01]  /*5620*/  FADD.FTZ R167, -R167, R8 ;  /* 0x00000008a7a77221 */ /* 0x000fc20000010100 */
[--C-:B------:R-:W-:Y:S01]  /*5630*/  FFMA.FTZ R197, R166, UR40, -R12.reuse ;  /* 0x00000028a6c57c23 */ /* 0x100fe2000801080c */
[----:B------:R-:W-:Y:S01]  /*5640*/  FMUL.FTZ R9, R9, UR40 ;  /* 0x0000002809097c20 */ /* 0x000fe20008410000 */
[--C-:B------:R-:W-:Y:S01]  /*5650*/  FFMA.FTZ R159, R170, UR40, -R12.reuse ;  /* 0x00000028aa9f7c23 */ /* 0x100fe2000801080c */
[----:B------:R-:W-:Y:S01]  /*5660*/  FMUL.FTZ R8, R167, UR40 ;  /* 0x00000028a7087c20 */ /* 0x000fe20008410000 */
        /* <DEDUP_REMOVED lines=8> */
[----:B------:R-:W0:Y:S01]  /*56f0*/  MUFU.EX2 R9, R9 ;  /* 0x0000000900097308 */ /* 0x000e220000000800 */
[----:B------:R-:W-:-:S01]  /*5700*/  FFMA.FTZ R190, R190, UR40, -R12 ;  /* 0x00000028bebe7c23 */ /* 0x000fc2000801080c */
[--C-:B------:R-:W-:Y:S01]  /*5710*/  FFMA.FTZ R182, R187, UR40, -R12.reuse ;  /* 0x00000028bbb67c23 */ /* 0x100fe2000801080c */
[----:B------:R-:W-:-:S01]  /*5720*/  FFMA.FTZ R211, R211, UR40, -R12 ;  /* 0x00000028d3d37c23 */ /* 0x000fc2000801080c */
[--C-:B------:R-:W-:Y:S01]  /*5730*/  FFMA.FTZ R214, R214, UR40, -R12.reuse ;  /* 0x00000028d6d67c23 */ /* 0x100fe2000801080c */
[----:B------:R-:W-:-:S03]  /*5740*/  FFMA.FTZ R215, R215, UR40, -R12 ;  /* 0x00000028d7d77c23 */ /* 0x000fc6000801080c */
[----:B------:R-:W2:Y:S08]  /*5750*/  MUFU.EX2 R8, R8 ;  /* 0x0000000800087308 */ /* 0x000eb00000000800 */
[----:B------:R-:W3:Y:S01]  /*5760*/  MUFU.EX2 R158, R158 ;  /* 0x0000009e009e7308 */ /* 0x000ee20000000800 */
[----:B0-----:R-:W-:-:S01]  /*5770*/  FFMA.FTZ R186, R9, R3, R14 ;  /* 0x0000000309ba7223 */ /* 0x001fc2000001000e */
[-C--:B------:R-:W-:Y:S01]  /*5780*/  FMUL.FTZ R24, R24, R9.reuse ;  /* 0x0000000918187220 */ /* 0x080fe20000410000 */
[-C--:B------:R-:W-:Y:S01]  /*5790*/  FMUL.FTZ R25, R25, R9.reuse ;  /* 0x0000000919197220 */ /* 0x080fe20000410000 */
[----:B------:R-:W-:Y:S01]  /*57a0*/  FMUL.FTZ R28, R28, R9 ;  /* 0x000000091c1c7220 */ /* 0x000fe20000410000 */
[----:B------:R-:W-:-:S01]  /*57b0*/  FADD.FTZ R186, R11, R186 ;  /* 0x000000ba0bba7221 */ /* 0x000fc20000010000 */
[-C--:B------:R-:W-:Y:S01]  /*57c0*/  FMUL.FTZ R29, R29, R9.reuse ;  /* 0x000000091d1d7220 */ /* 0x080fe20000410000 */
[----:B------:R-:W-:Y:S01]  /*57d0*/  FMUL.FTZ R32, R32, R9 ;  /* 0x0000000920207220 */ /* 0x000fe20000410000 */
[----:B------:R-:W0:Y:S01]  /*57e0*/  MUFU.EX2 R193, R193 ;  /* 0x000000c100c17308 */ /* 0x000e220000000800 */
[----:B--2---:R-:W-:-:S01]  /*57f0*/  FFMA.FTZ R3, R8, R2, R13 ;  /* 0x0000000208037223 */ /* 0x004fc2000001000d */
[----:B------:R-:W-:Y:S01]  /*5800*/  FADD.FTZ R183, R15, R186 ;  /* 0x000000ba0fb77221 */ /* 0x000fe20000010000 */
[----:B------:R-:W-:Y:S01]  /*5810*/  F2FP.SATFINITE.E4M3.F32.PACK_AB_MERGE_C R15, R18, R15, RZ ;  /* 0x0000000f120f723e */ /* 0x000fe200048070ff */
[----:B------:R-:W-:Y:S01]  /*5820*/  FMUL.FTZ R33, R33, R9 ;  /* 0x0000000921217220 */ /* 0x000fe20000410000 */
[----:B------:R-:W-:-:S01]  /*5830*/  FADD.FTZ R179, R196, R3 ;  /* 0x00000003c4b37221 */ /* 0x000fc20000010000 */
[----:B------:R-:W-:Y:S01]  /*5840*/  FADD.FTZ R204, R18, R183 ;  /* 0x000000b712cc7221 */ /* 0x000fe20000010000 */
[----:B------:R-:W-:-:S01]  /*5850*/  FFMA.FTZ R3, R191, UR40, -R12 ;  /* 0x00000028bf037c23 */ /* 0x000fc2000801080c */
[----:B------:R-:W2:Y:S01]  /*5860*/  MUFU.EX2 R155, R155 ;  /* 0x0000009b009b7308 */ /* 0x000ea20000000800 */
[----:B---3--:R-:W-:-:S01]  /*5870*/  FADD.FTZ R186, R158, R179 ;  /* 0x000000b39eba7221 */ /* 0x008fc20000010000 */
[----:B------:R-:W-:Y:S01]  /*5880*/  FADD.FTZ R183, R17, R204 ;  /* 0x000000cc11b77221 */ /* 0x000fe20000010000 */
[----:B------:R-:W-:-:S01]  /*5890*/  FFMA.FTZ R179, R194, UR40, -R12 ;  /* 0x00000028c2b37c23 */ /* 0x000fc2000801080c */
        /* <DEDUP_REMOVED lines=9> */
[-C--:B------:R-:W-:Y:S01]  /*5930*/  FMUL.FTZ R48, R48, R9.reuse ;  /* 0x0000000930307220 */ /* 0x080fe20000410000 */
[-C--:B------:R-:W-:Y:S01]  /*5940*/  FMUL.FTZ R49, R49, R9.reuse ;  /* 0x0000000931317220 */ /* 0x080fe20000410000 */
[----:B------:R-:W-:Y:S01]  /*5950*/  FMUL.FTZ R52, R52, R9 ;  /* 0x0000000934347220 */ /* 0x000fe20000410000 */
[----:B------:R-:W0:Y:S01]  /*5960*/  MUFU.EX2 R197, R197 ;  /* 0x000000c500c57308 */ /* 0x000e220000000800 */
        /* <DEDUP_REMOVED lines=23> */
[----:B------:R0:W-:Y:S01]  /*5ae0*/  MUFU.EX2 R2, R190 ;  /* 0x000000be00027308 */ /* 0x0001e20000000800 */
[----:B--2---:R-:W-:-:S01]  /*5af0*/  FADD.FTZ R194, R200, R187 ;  /* 0x000000bbc8c27221 */ /* 0x004fc20000010000 */
[----:B------:R-:W-:Y:S01]  /*5b00*/  FFMA.FTZ R187, R198, UR40, -R12 ;  /* 0x00000028c6bb7c23 */ /* 0x000fe2000801080c */
[----:B------:R-:W-:Y:S01]  /*5b10*/  F2FP.SATFINITE.E4M3.F32.PACK_AB_MERGE_C R197, R200, R197, RZ ;  /* 0x000000c5c8c5723e */ /* 0x000fe200048070ff */
[-C--:B------:R-:W-:Y:S01]  /*5b20*/  FMUL.FTZ R88, R88, R9.reuse ;  /* 0x0000000958587220 */ /* 0x080fe20000410000 */
[-C--:B------:R-:W-:Y:S01]  /*5b30*/  FMUL.FTZ R89, R89, R9.reuse ;  /* 0x0000000959597220 */ /* 0x080fe20000410000 */
[----:B------:R-:W-:Y:S01]  /*5b40*/  FMUL.FTZ R92, R92, R9 ;  /* 0x000000095c5c7220 */ /* 0x000fe20000410000 */
[----:B------:R-:W-:Y:S01]  /*5b50*/  F2FP.SATFINITE.E4M3.F32.PACK_AB_MERGE_C R155, R162, R155, R197 ;  /* 0x0000009ba29b723e */ /* 0x000fe200048070c5 */
[----:B------:R-:W2:Y:S01]  /*5b60*/  MUFU.EX2 R166, R166 ;  /* 0x000000a600a67308 */ /* 0x000ea20000000800 */
[----:B0-----:R-:W-:-:S01]  /*5b70*/  FADD.FTZ R190, R20, R183 ;  /* 0x000000b714be7221 */ /* 0x001fc20000010000 */
[----:B---3--:R-:W-:Y:S01]  /*5b80*/  FADD.FTZ R191, R159, R194 ;  /* 0x000000c29fbf7221 */ /* 0x008fe20000010000 */
[----:B------:R-:W-:-:S01]  /*5b90*/  FFMA.FTZ R194, R199, UR40, -R12 ;  /* 0x00000028c7c27c23 */ /* 0x000fc2000801080c */
[----:B------:R-:W-:Y:S01]  /*5ba0*/  FMUL.FTZ R93, R93, R9 ;  /* 0x000000095d5d7220 */ /* 0x000fe20000410000 */
[----:B------:R-:W-:-:S01]  /*5bb0*/  FADD.FTZ R183, R19, R190 ;  /* 0x000000be13b77221 */ /* 0x000fc20000010000 */
[----:B------:R-:W-:Y:S01]  /*5bc0*/  F2FP.SATFINITE.E4M3.F32.PACK_AB_MERGE_C R19, R22, R19, RZ ;  /* 0x000000131613723e */ /* 0x000fe200048070ff */
[----:B------:R-:W-:Y:S01]  /*5bd0*/  FMUL.FTZ R96, R96, R9 ;  /* 0x0000000960607220 */ /* 0x000fe20000410000 */
[----:B------:R-:W0:Y:S01]  /*5be0*/  MUFU.EX2 R171, R171 ;  /* 0x000000ab00ab7308 */ /* 0x000e220000000800 */
[----:B------:R-:W-:-:S01]  /*5bf0*/  FADD.FTZ R190, R22, R183 ;  /* 0x000000b716be7221 */ /* 0x000fc20000010000 */
        /* <DEDUP_REMOVED lines=12> */
[-C--:B------:R-:W-:Y:S01]  /*5cc0*/  FMUL.FTZ R112, R112, R9.reuse ;  /* 0x0000000970707220 */ /* 0x080fe20000410000 */
[----:B------:R-:W-:Y:S01]  /*5cd0*/  FMUL.FTZ R113, R113, R9 ;  /* 0x0000000971717220 */ /* 0x000fe20000410000 */
[----:B------:R-:W2:Y:S01]  /*5ce0*/  MUFU.EX2 R163, R163 ;  /* 0x000000a300a37308 */ /* 0x000ea20000000800 */
[----:B0-----:R-:W-:-:S01]  /*5cf0*/  FADD.FTZ R191, R171, R198 ;  /* 0x000000c6abbf7221 */ /* 0x001fc20000010000 */
[----:B------:R-:W-:Y:S01]  /*5d00*/  FADD.FTZ R195, R152, R183 ;  /* 0x000000b798c37221 */ /* 0x000fe20000010000 */
[----:B------:R-:W-:-:S01]  /*5d10*/  FFMA.FTZ R183, R202, UR40, -R12 ;  /* 0x00000028cab77c23 */ /* 0x000fc2000801080c */
[-C--:B------:R-:W-:Y:S01]  /*5d20*/  FMUL.FTZ R116, R116, R9.reuse ;  /* 0x0000000974747220 */ /* 0x080fe20000410000 */
[-C--:B------:R-:W-:Y:S01]  /*5d30*/  FMUL.FTZ R117, R117, R9.reuse ;  /* 0x0000000975757220 */ /* 0x080fe20000410000 */
[----:B------:R-:W-:Y:S01]  /*5d40*/  FADD.FTZ R198, R160, R195 ;  /* 0x000000c3a0c67221 */ /* 0x000fe20000010000 */
[----:B------:R-:W-:Y:S01]  /*5d50*/  FMUL.FTZ R120, R120, R9 ;  /* 0x0000000978787220 */ /* 0x000fe20000410000 */
[----:B------:R-:W0:Y:S01]  /*5d60*/  MUFU.EX2 R170, R170 ;  /* 0x000000aa00aa7308 */ /* 0x000e220000000800 */
[----:B---3--:R-:W-:-:S01]  /*5d70*/  FADD.FTZ R190, R174, R191 ;  /* 0x000000bfaebe7221 */ /* 0x008fc20000010000 */
[----:B------:R-:W-:Y:S01]  /*5d80*/  FADD.FTZ R198, R161, R198 ;  /* 0x000000c6a1c67221 */ /* 0x000fe20000010000 */
[----:B------:R-:W-:Y:S01]  /*5d90*/  F2FP.SATFINITE.E4M3.F32.PACK_AB_MERGE_C R171, R174, R171, RZ ;  /* 0x000000abaeab723e */ /* 0x000fe200048070ff */
[----:B------:R-:W-:Y:S01]  /*5da0*/  FMUL.FTZ R121, R121, R9 ;  /* 0x0000000979797220 */ /* 0x000fe20000410000 */
[----:B------:R-:W-:Y:S01]  /*5db0*/  F2FP.SATFINITE.E4M3.F32.PACK_AB_MERGE_C R174, R154, R153, RZ ;  /* 0x000000999aae723e */ /* 0x000fe200048070ff */
[-C--:B------:R-:W-:Y:S01]  /*5dc0*/  FMUL.FTZ R124, R124, R9.reuse ;  /* 0x000000097c7c7220 */ /* 0x080fe20000410000 */
[----:B------:R-:W-:Y:S01]  /*5dd0*/  FMUL.FTZ R125, R125, R9 ;  /* 0x000000097d7d7220 */ /* 0x000fe20000410000 */
[----:B------:R-:W3:Y:S01]  /*5de0*/  MUFU.EX2 R175, R175 ;  /* 0x000000af00af7308 */ /* 0x000ee20000000800 */
        /* <DEDUP_REMOVED lines=8> */
[----:B0-----:R-:W-:-:S01]  /*5e70*/  FADD.FTZ R202, R170, R191 ;  /* 0x000000bfaaca7221 */ /* 0x001fc20000010000 */
[----:B------:R-:W-:Y:S01]  /*5e80*/  FADD.FTZ R191, R153, R198 ;  /* 0x000000c699bf7221 */ /* 0x000fe20000010000 */
[-C--:B------:R-:W-:Y:S01]  /*5e90*/  FMUL.FTZ R137, R137, R9.reuse ;  /* 0x0000000989897220 */ /* 0x080fe20000410000 */
[-C--:B------:R-:W-:Y:S01]  /*5ea0*/  FMUL.FTZ R140, R140, R9.reuse ;  /* 0x000000098c8c7220 */ /* 0x080fe20000410000 */
[----:B------:R-:W-:Y:S01]  /*5eb0*/  FMUL.FTZ R141, R141, R9 ;  /* 0x000000098d8d7220 */ /* 0x000fe20000410000 */
[----:B------:R-:W-:Y:S01]  /*5ec0*/  FADD.FTZ R191, R154, R191 ;  /* 0x000000bf9abf7221 */ /* 0x000fe20000010000 */
[----:B------:R-:W-:Y:S01]  /*5ed0*/  F2FP.SATFINITE.E4M3.F32.PACK_AB_MERGE_C R154, R20, R17, R19 ;  /* 0x00000011149a723e */ /* 0x000fe20004807013 */
[----:B------:R-:W0:Y:S01]  /*5ee0*/  MUFU.EX2 R167, R167 ;  /* 0x000000a700a77308 */ /* 0x000e220000000800 */
        /* <DEDUP_REMOVED lines=8> */
[----:B--2---:R-:W-:-:S01]  /*5f70*/  FADD.FTZ R198, R178, R195 ;  /* 0x000000c3b2c67221 */ /* 0x004fc20000010000 */
[----:B------:R-:W-:Y:S01]  /*5f80*/  FADD.FTZ R199, R157, R202 ;  /* 0x000000ca9dc77221 */ /* 0x000fe20000010000 */
[----:B------:R-:W-:-:S01]  /*5f90*/  FFMA.FTZ R195, R206, UR40, -R12 ;  /* 0x00000028cec37c23 */ /* 0x000fc2000801080c */
[----:B------:R-:W-:Y:S01]  /*5fa0*/  F2FP.SATFINITE.E4M3.F32.PACK_AB_MERGE_C R175, R178, R175, RZ ;  /* 0x000000afb2af723e */ /* 0x000fe200048070ff */
[----:B------:R-:W-:Y:S01]  /*5fb0*/  FMUL.FTZ R26, R26, R8 ;  /* 0x000000081a1a7220 */ /* 0x000fe20000410000 */
[C---:B------:R-:W-:Y:S01]  /*5fc0*/  FADD.FTZ R199, R180.reuse, R199 ;  /* 0x000000c7b4c77221 */ /* 0x040fe20000010000 */
[----:B------:R-:W-:Y:S01]  /*5fd0*/  F2FP.SATFINITE.E4M3.F32.PACK_AB_MERGE_C R180, R180, R157, RZ ;  /* 0x0000009db4b4723e */ /* 0x000fe200048070ff */
[----:B------:R-:W2:Y:S01]  /*5fe0*/  MUFU.EX2 R3, R3 ;  /* 0x0000000300037308 */ /* 0x000ea20000000800 */
[----:B0-----:R-:W-:-:S01]  /*5ff0*/  FADD.FTZ R191, R167, R198 ;  /* 0x000000c6a7bf7221 */ /* 0x001fc20000010000 */
[----:B------:R-:W-:Y:S01]  /*6000*/  FADD.FTZ R204, R168, R199 ;  /* 0x000000c7a8cc7221 */ /* 0x000fe20000010000 */
[----:B------:R-:W-:-:S01]  /*6010*/  FFMA.FTZ R198, R207, UR40, -R12 ;  /* 0x00000028cfc67c23 */ /* 0x000fc2000801080c */
[----:B------:R-:W-:Y:S01]  /*6020*/  F2FP.SATFINITE.E4M3.F32.PACK_AB_MERGE_C R157, R166, R159, R171 ;  /* 0x0000009fa69d723e */ /* 0x000fe200048070ab */
[----:B------:R-:W-:Y:S01]  /*6030*/  FMUL.FTZ R27, R27, R8 ;  /* 0x000000081b1b7220 */ /* 0x000fe20000410000 */
[----:B------:R-:W-:Y:S01]  /*6040*/  FADD.FTZ R204, R169, R204 ;  /* 0x000000cca9cc7221 */ /* 0x000fe20000010000 */
[----:B------:R-:W-:Y:S01]  /*6050*/  F2FP.SATFINITE.E4M3.F32.PACK_AB_MERGE_C R159, R170, R163, R175 ;  /* 0x000000a3aa9f723e */ /* 0x000fe200048070af */
[----:B------:R-:W0:Y:S01]  /*6060*/  MUFU.EX2 R179, R179 ;  /* 0x000000b300b37308 */ /* 0x000e220000000800 */
[----:B---3--:R-:W-:-:S01]  /*6070*/  FADD.FTZ R191, R182, R191 ;  /* 0x000000bfb6bf7221 */ /* 0x008fc20000010000 */
[-C--:B------:R-:W-:Y:S01]  /*6080*/  FMUL.FTZ R30, R30, R8.reuse ;  /* 0x000000081e1e7220 */ /* 0x080fe20000410000 */
[-C--:B------:R-:W-:Y:S01]  /*6090*/  FMUL.FTZ R31, R31, R8.reuse ;  /* 0x000000081f1f7220 */ /* 0x080fe20000410000 */
[----:B------:R-:W-:Y:S01]  /*60a0*/  FMUL.FTZ R34, R34, R8 ;  /* 0x0000000822227220 */ /* 0x000fe20000410000 */
[----:B------:R-:W-:-:S01]  /*60b0*/  FADD.FTZ R202, R2, R191 ;  /* 0x000000bf02ca7221 */ /* 0x000fc20000010000 */
[----:B------:R-:W-:Y:S01]  /*60c0*/  FFMA.FTZ R191, R210, UR40, -R12 ;  /* 0x00000028d2bf7c23 */ /* 0x000fe2000801080c */
[----:B------:R-:W-:Y:S01]  /*60d0*/  FMUL.FTZ R35, R35, R8 ;  /* 0x0000000823237220 */ /* 0x000fe20000410000 */
[----:B------:R-:W3:Y:S01]  /*60e0*/  MUFU.EX2 R186, R186 ;  /* 0x000000ba00ba7308 */ /* 0x000ee20000000800 */
        /* <DEDUP_REMOVED lines=17> */
[----:B------:R-:W-:Y:S01]  /*6200*/  FADD.FTZ R199, R181, R204 ;  /* 0x000000ccb5c77221 */ /* 0x000fe20000010000 */
[----:B------:R-:W-:Y:S01]  /*6210*/  F2FP.SATFINITE.E4M3.F32.PACK_AB_MERGE_C R181, R184, R181, RZ ;  /* 0x000000b5b8b5723e */ /* 0x000fe200048070ff */
[-C--:B------:R-:W-:Y:S01]  /*6220*/  FMUL.FTZ R59, R59, R8.reuse ;  /* 0x000000083b3b7220 */ /* 0x080fe20000410000 */
[----:B------:R-:W-:Y:S01]  /*6230*/  FMUL.FTZ R62, R62, R8 ;  /* 0x000000083e3e7220 */ /* 0x000fe20000410000 */
[----:B------:R-:W-:Y:S01]  /*6240*/  FADD.FTZ R199, R184, R199 ;  /* 0x000000c7b8c77221 */ /* 0x000fe20000010000 */
[----:B------:R-:W-:Y:S01]  /*6250*/  F2FP.SATFINITE.E4M3.F32.PACK_AB_MERGE_C R162, R169, R168, R181 ;  /* 0x000000a8a9a2723e */ /* 0x000fe200048070b5 */
[----:B------:R-:W3:Y:S01]  /*6260*/  MUFU.EX2 R172, R172 ;  /* 0x000000ac00ac7308 */ /* 0x000ee20000000800 */
        /* <DEDUP_REMOVED lines=17> */
[----:B------:R-:W-:Y:S01]  /*6380*/  F2FP.SATFINITE.E4M3.F32.PACK_AB_MERGE_C R199, R152, R23, RZ ;  /* 0x0000001798c7723e */ /* 0x000fe200048070ff */
[----:B------:R-:W-:Y:S01]  /*6390*/  FMUL.FTZ R83, R83, R8 ;  /* 0x0000000853537220 */ /* 0x000fe20000410000 */
[----:B------:R-:W-:Y:S01]  /*63a0*/  F2FP.SATFINITE.E4M3.F32.PACK_AB_MERGE_C R152, R11, R14, R15 ;  /* 0x0000000e0b98723e */ /* 0x000fe2000480700f */
[-C--:B------:R-:W-:Y:S01]  /*63b0*/  FMUL.FTZ R86, R86, R8.reuse ;  /* 0x0000000856567220 */ /* 0x080fe20000410000 */
[----:B------:R-:W-:Y:S01]  /*63c0*/  F2FP.SATFINITE.E4M3.F32.PACK_AB_MERGE_C R156, R156, R21, R199 ;  /* 0x000000159c9c723e */ /* 0x000fe200048070c7 */
[----:B------:R-:W-:Y:S01]  /*63d0*/  FMUL.FTZ R87, R87, R8 ;  /* 0x0000000857577220 */ /* 0x000fe20000410000 */
        /* <DEDUP_REMOVED lines=44> */
[----:B------:R-:W-:-:S02]  /*66a0*/  FMUL.FTZ R151, R151, R8 ;  /* 0x0000000897977220 */ /* 0x000fc40000410000 */
[----:B------:R-:W-:Y:S02]  /*66b0*/  F2FP.SATFINITE.E4M3.F32.PACK_AB_MERGE_C R172, R173, R172, R185 ;  /* 0x000000acadac723e */ /* 0x000fe400048070b9 */
[----:B------:R-:W3:Y:S01]  /*66c0*/  MUFU.EX2 R191, R191 ;  /* 0x000000bf00bf7308 */ /* 0x000ee20000000800 */
[----:B--2---:R-:W-:-:S01]  /*66d0*/  FADD.FTZ R18, R198, R153 ;  /* 0x00000099c6127221 */ /* 0x004fc20000010000 */
[----:B------:R-:W-:Y:S02]  /*66e0*/  F2FP.SATFINITE.E4M3.F32.PACK_AB_MERGE_C R195, R198, R195, RZ ;  /* 0x000000c3c6c3723e */ /* 0x000fe400048070ff */
[----:B------:R-:W-:Y:S02]  /*66f0*/  F2FP.SATFINITE.E4M3.F32.PACK_AB_MERGE_C R153, R196, R13, R158 ;  /* 0x0000000dc499723e */ /* 0x000fe4000480709e */
[----:B------:R-:W-:Y:S02]  /*6700*/  F2FP.SATFINITE.E4M3.F32.PACK_AB_MERGE_C R158, R161, R160, R174 ;  /* 0x000000a0a19e723e */ /* 0x000fe400048070ae */
[----:B------:R-:W2:Y:S01]  /*6710*/  MUFU.EX2 R177, R177 ;  /* 0x000000b100b17308 */ /* 0x000ea20000000800 */
[----:B0-----:R-:W-:-:S01]  /*6720*/  FADD.FTZ R22, R176, R23 ;  /* 0x00000017b0167221 */ /* 0x001fc20000010000 */
[----:B------:R-:W-:-:S02]  /*6730*/  F2FP.SATFINITE.E4M3.F32.PACK_AB_MERGE_C R160, R165, R164, R180 ;  /* 0x000000a4a5a0723e */ /* 0x000fc400048070b4 */
[----:B------:R-:W-:Y:S02]  /*6740*/  F2FP.SATFINITE.E4M3.F32.PACK_AB_MERGE_C R161, R182, R167, R178 ;  /* 0x000000a7b6a1723e */ /* 0x000fe400048070b2 */
[----:B------:R-:W-:Y:S02]  /*6750*/  F2FP.SATFINITE.E4M3.F32.PACK_AB_MERGE_C R173, R190, R183, R195 ;  /* 0x000000b7bead723e */ /* 0x000fe400048070c3 */
[----:B------:R-:W0:Y:S01]  /*6760*/  MUFU.EX2 R12, R211 ;  /* 0x000000d3000c7308 */ /* 0x000e220000000800 */
[----:B---3--:R-:W-:-:S07]  /*6770*/  FADD.FTZ R3, R191, R18 ;  /* 0x00000012bf037221 */ /* 0x008fce0000010000 */
[----:B------:R-:W3:Y:S01]  /*6780*/  MUFU.EX2 R189, R189 ;  /* 0x000000bd00bd7308 */ /* 0x000ee20000000800 */
[----:B--2---:R-:W-:-:S07]  /*6790*/  FADD.FTZ R22, R177, R22 ;  /* 0x00000016b1167221 */ /* 0x004fce0000010000 */
[----:B------:R-:W2:Y:S01]  /*67a0*/  MUFU.EX2 R214, R214 ;  /* 0x000000d600d67308 */ /* 0x000ea20000000800 */
[----:B0-----:R-:W-:-:S07]  /*67b0*/  FADD.FTZ R3, R12, R3 ;  /* 0x000000030c037221 */ /* 0x001fce0000010000 */
[----:B------:R-:W0:Y:S01]  /*67c0*/  MUFU.EX2 R192, R192 ;  /* 0x000000c000c07308 */ /* 0x000e220000000800 */
[----:B---3--:R-:W-:-:S07]  /*67d0*/  FADD.FTZ R23, R189, R22 ;  /* 0x00000016bd177221 */ /* 0x008fce0000010000 */
[----:B------:R-:W3:Y:S01]  /*67e0*/  MUFU.EX2 R215, R215 ;  /* 0x000000d700d77308 */ /* 0x000ee20000000800 */
[----:B--2---:R-:W-:-:S01]  /*67f0*/  FADD.FTZ R2, R214, R3 ;  /* 0x00000003d6027221 */ /* 0x004fc20000010000 */
[C---:B0-----:R-:W-:Y:S01]  /*6800*/  F2FP.SATFINITE.E4M3.F32.PACK_AB_MERGE_C R189, R192.reuse, R189, RZ ;  /* 0x000000bdc0bd723e */ /* 0x041fe200048070ff */
[----:B------:R-:W-:-:S03]  /*6810*/  FADD.FTZ R3, R192, R23 ;  /* 0x00000017c0037221 */ /* 0x000fc60000010000 */
[----:B------:R-:W-:Y:S02]  /*6820*/  F2FP.SATFINITE.E4M3.F32.PACK_AB_MERGE_C R174, R177, R176, R189 ;  /* 0x000000b0b1ae723e */ /* 0x000fe400048070bd */
[C---:B---3--:R-:W-:Y:S01]  /*6830*/  F2FP.SATFINITE.E4M3.F32.PACK_AB_MERGE_C R214, R215.reuse, R214, RZ ;  /* 0x000000d6d7d6723e */ /* 0x048fe200048070ff */
[----:B------:R-:W-:-:S03]  /*6840*/  FADD.FTZ R2, R215, R2 ;  /* 0x00000002d7027221 */ /* 0x000fc60000010000 */
[----:B------:R-:W-:Y:S01]  /*6850*/  F2FP.SATFINITE.E4M3.F32.PACK_AB_MERGE_C R175, R12, R191, R214 ;  /* 0x000000bf0caf723e */ /* 0x000fe200048070d6 */
[----:B------:R-:W-:Y:S06]  /*6860*/  @!P0 BRA `(.L_x_2573) ;  /* 0x0000000000048947 */ /* 0x000fec0003800000 */
[----:B------:R-:W-:Y:S01]  /*6870*/  BPT.TRAP 0x1 ;  /* 0x000000040000795c */ /* 0x000fe20000300000 */
.L_x_2573:
[----:B------:R-:W-:-:S04]  /*6880*/  IMAD.U32 R8, RZ, RZ, UR57 ;  /* 0x00000039ff087e24 */ /* 0x000fc8000f8e00ff */
[----:B------:R0:W2:Y:S01]  /*6890*/  SYNCS.PHASECHK.TRANS64.TRYWAIT P1, [UR55+0x38850], R8 ;  /* 0x03885008ff0075a7 */ /* 0x0000a20008020177 */
[----:B------:R-:W-:Y:S05]  /*68a0*/  @!P0 BRA `(.L_x_2574) ;  /* 0x0000000000048947 */ /* 0x000fea0003800000 */
[----:B------:R-:W-:Y:S01]  /*68b0*/  BPT.TRAP 0x1 ;  /* 0x000000040000795c */ /* 0x000fe20000300000 */
.L_x_2574:
[----:B--2---:R-:W-:Y:S05]  /*68c0*/  @P1 BRA `(.L_x_2575) ;  /* 0x00000000000c1947 */ /* 0x004fea0003800000 */
[----:B0-----:R-:W-:-:S04]  /*68d0*/  IMAD.U32 R8, RZ, RZ, UR57 ;  /* 0x00000039ff087e24 */ /* 0x001fc8000f8e00ff */
[----:B------:R-:W0:Y:S02]  /*68e0*/  SYNCS.PHASECHK.TRANS64.TRYWAIT P1, [UR55+0x38850], R8 ;  /* 0x03885008ff0075a7 */ /* 0x000e240008020177 */
[----:B0-----:R-:W-:Y:S05]  /*68f0*/  @!P1 BRA `(.L_x_2576) ;  /* 0x000000bc00c09947 */ /* 0x001fea0003800000 */
.L_x_2575:
        /* <DEDUP_REMOVED lines=27> */
.L_x_2577:
[----:B------:R-:W-:Y:S01]  /*6ab0*/  UISETP.GT.AND UP0, UPT, UR56, UR53, UPT ;  /* 0x000000353800728c */ /* 0x000fe2000bf04270 */
[----:B0-----:R-:W-:Y:S01]  /*6ac0*/  IMAD.MOV.U32 R8, RZ, RZ, R10 ;  /* 0x000000ffff087224 */ /* 0x001fe200078e000a */
[----:B------:R-:W-:Y:S01]  /*6ad0*/  UIADD3 UR55, UR55, 0x38860, URZ ;  /* 0x0003886037377890 */ /* 0x000fe2000fffe03f */
[----:B------:R-:W-:Y:S01]  /*6ae0*/  IMAD.MOV.U32 R9, RZ, RZ, R0 ;  /* 0x000000ffff097224 */ /* 0x000fe200078e0000 */
[----:B------:R-:W-:Y:S02]  /*6af0*/  UIADD3 UR56, UR56, -0x1, URZ ;  /* 0xffffffff38387890 */ /* 0x000fe4000fffe03f */
[----:B------:R-:W-:Y:S01]  /*6b00*/  PLOP3.LUT P1, PT, PT, PT, UP0, 0x80, 0x0 ;  /* 0x000000000000781c */ /* 0x000fe20003f2f008 */
[----:B------:R-:W-:-:S09]  /*6b10*/  UPRMT UR55, UR49, 0x654, UR55 ;  /* 0x0000065431377896 */ /* 0x000fd20008000037 */
[----:B------:R-:W-:Y:S03]  /*6b20*/  SYNCS.ARRIVE.TRANS64.RED.A1T0 RZ, [UR55], RZ ;  /* 0x000000ffffff79a7 */ /* 0x000fe60008100437 */
[----:B------:R-:W-:Y:S05]  /*6b30*/  @P1 BRA `(.L_x_2578) ;  /* 0xffffffd400181947 */ /* 0x000fea000383ffff */
[----:B------:R-:W-:-:S05]  /*6b40*/  UMOV UR52, UR56 ;  /* 0x0000003800347c82 */ /* 0x000fca0008000000 */
.L_x_2567:
[----:B------:R-:W-:-:S06]  /*6b50*/  UISETP.GE.AND UP0, UPT, UR52, UR39, UPT ;  /* 0x000000273400728c */ /* 0x000fcc000bf06270 */
[----:B------:R-:W-:-:S13]  /*6b60*/  PLOP3.LUT P1, PT, PT, PT, UP0, 0x80, 0x0 ;  /* 0x000000000000781c */ /* 0x000fda0003f2f008 */
[----:B------:R-:W-:Y:S05]  /*6b70*/  @!P1 BRA `(.L_x_2579) ;  /* 0x0000002000789947 */ /* 0x000fea0003800000 */
[----:B-1----:R-:W-:Y:S02]  /*6b80*/  IMAD.MOV.U32 R9, RZ, RZ, R10 ;  /* 0x000000ffff097224 */ /* 0x002fe400078e000a */
[----:B------:R-:W-:-:S07]  /*6b90*/  IMAD.MOV.U32 R11, RZ, RZ, R0 ;  /* 0x000000ffff0b7224 */ /* 0x000fce00078e0000 */
.L_x_2590:
[----:B------:R-:W-:-:S04]  /*6ba0*/  UIADD3 UR48, UR48, 0x1, URZ ;  /* 0x0000000130307890 */ /* 0x000fc8000fffe03f */
[----:B------:R-:W-:-:S04]  /*6bb0*/  UISETP.NE.AND UP0, UPT, UR48, 0x2, UPT ;  /* 0x000000023000788c */ /* 0x000fc8000bf05270 */
[----:B------:R-:W-:Y:S02]  /*6bc0*/  USEL UR6, URZ, 0x1, UP0 ;  /* 0x000000013f067887 */ /* 0x000fe40008000000 */
[----:B------:R-:W-:Y:S02]  /*6bd0*/  USEL UR48, UR48, URZ, UP0 ;  /* 0x0000003f30307287 */ /* 0x000fe40008000000 */
[----:B------:R-:W-:Y:S01]  /*6be0*/  ULOP3.LUT UR47, UR47, UR6, URZ, 0x3c, !UPT ;  /* 0x000000062f2f7292 */ /* 0x000fe2000f8e3c3f */
[----:B01--4-:R-:W-:Y:S11]  /*6bf0*/  @!P0 BRA `(.L_x_2580) ;  /* 0x0000000000048947 */ /* 0x013ff60003800000 */
[----:B------:R-:W-:Y:S01]  /*6c00*/  BPT.TRAP 0x1 ;  /* 0x000000040000795c */ /* 0x000fe20000300000 */
.L_x_2580:
[----:B------:R-:W-:Y:S01]  /*6c10*/  ULEA UR43, UR48, UR41, 0x3 ;  /* 0x00000029302b7291 */ /* 0x000fe2000f8e183f */
[----:B------:R-:W-:-:S05]  /*6c20*/  IMAD.U32 R5, RZ, RZ, UR47 ;  /* 0x0000002fff057e24 */ /* 0x000fca000f8e00ff */
[----:B------:R-:W-:-:S04]  /*6c30*/  SHF.L.U32 R5, R5, 0x1f, RZ ;  /* 0x0000001f05057819 */ /* 0x000fc800000006ff */
[----:B------:R1:W3:Y:S01]  /*6c40*/  SYNCS.PHASECHK.TRANS64.TRYWAIT P1, [UR43+0x38830], R5 ;  /* 0x03883005ff0075a7 */ /* 0x0002e2000802016b */
[----:B------:R-:W-:Y:S05]  /*6c50*/  @!P0 BRA `(.L_x_2581) ;  /* 0x0000000000048947 */ /* 0x000fea0003800000 */
[----:B------:R-:W-:Y:S01]  /*6c60*/  BPT.TRAP 0x1 ;  /* 0x000000040000795c */ /* 0x000fe20000300000 */
.L_x_2581:
[----:B---3--:R-:W-:Y:S05]  /*6c70*/  @P1 BRA `(.L_x_2582) ;  /* 0x0000000000081947 */ /* 0x008fea0003800000 */
[----:B------:R-:W3:Y:S02]  /*6c80*/  SYNCS.PHASECHK.TRANS64.TRYWAIT P1, [UR43+0x38830], R5 ;  /* 0x03883005ff0075a7 */ /* 0x000ee4000802016b */
[----:B---3--:R-:W-:Y:S05]  /*6c90*/  @!P1 BRA `(.L_x_2583) ;  /* 0x000000b800f49947 */ /* 0x008fea0003800000 */
.L_x_2582:
[----:B------:R-:W-:Y:S01]  /*6ca0*/  ULEA UR6, UR48, UR44, 0xb ;  /* 0x0000002c30067291 */ /* 0x000fe2000f8e583f */
[----:B------:R-:W-:Y:S01]  /*6cb0*/  WARPGROUP.ARRIVE ;  /* 0x00000000000079c5 */ /* 0x000fe20000000000 */
[----:B------:R-:W-:Y:S01]  /*6cc0*/  UMOV UR7, 0x40000040 ;  /* 0x4000004000077882 */ /* 0x000fe20000000000 */
[----:B------:R-:W-:Y:S01]  /*6cd0*/  UMOV UR11, 0x40000040 ;  /* 0x40000040000b7882 */ /* 0x000fe20000000000 */
[----:B------:R-:W-:Y:S02]  /*6ce0*/  UIADD3 UR10, UR6, 0x2, URZ ;  /* 0x00000002060a7890 */ /* 0x000fe4000fffe03f */
        /* <DEDUP_REMOVED lines=38> */
.L_x_2584:
[----:B---3--:R-:W-:Y:S01]  /*6f50*/  FMNMX.FTZ R0, R152, R11, !PT ;  /* 0x0000000b98007209 */ /* 0x008fe20007810000 */
        /* <DEDUP_REMOVED lines=35> */
[----:B------:R-:W3:Y:S02]  /*7190*/  SHFL.BFLY PT, R13, R10, 0x2, 0x1f ;  /* 0x0c401f000a0d7f89 */ /* 0x000ee400000e0000 */
[----:B---3--:R-:W-:Y:S02]  /*71a0*/  FMNMX.FTZ R13, R10, R13, !PT ;  /* 0x0000000d0a0d7209 */ /* 0x008fe40007810000 */
[----:B------:R-:W-:-:S03]  /*71b0*/  FMNMX.FTZ R10, R154, R9, !PT ;  /* 0x000000099a0a7209 */ /* 0x000fc60007810000 */
[----:B------:R-:W3:Y:S01]  /*71c0*/  SHFL.BFLY PT, R0, R13, 0x1, 0x1f ;  /* 0x0c201f000d007f89 */ /* 0x000ee200000e0000 */
[----:B------:R-:W-:-:S04]  /*71d0*/  FMNMX.FTZ R17, R155, R10, !PT ;  /* 0x0000000a9b117209 */ /* 0x000fc80007810000 */
[----:B------:R-:W-:-:S04]  /*71e0*/  FMNMX.FTZ R10, R158, R17, !PT ;  /* 0x000000119e0a7209 */ /* 0x000fc80007810000 */
[----:B------:R-:W-:-:S04]  /*71f0*/  FMNMX.FTZ R17, R159, R10, !PT ;  /* 0x0000000a9f117209 */ /* 0x000fc80007810000 */
[----:B------:R-:W-:-:S04]  /*7200*/  FMNMX.FTZ R10, R162, R17, !PT ;  /* 0x00000011a20a7209 */ /* 0x000fc80007810000 */
[----:B------:R-:W-:-:S04]  /*7210*/  FMNMX.FTZ R17, R163, R10, !PT ;  /* 0x0000000aa3117209 */ /* 0x000fc80007810000 */
[----:B------:R-:W-:Y:S02]  /*7220*/  FMNMX.FTZ R10, R166, R17, !PT ;  /* 0x00000011a60a7209 */ /* 0x000fe40007810000 */
[----:B---3--:R-:W-:Y:S02]  /*7230*/  FMNMX.FTZ R0, R13, R0, !PT ;  /* 0x000000000d007209 */ /* 0x008fe40007810000 */
[----:B------:R-:W-:-:S03]  /*7240*/  FMNMX.FTZ R17, R167, R10, !PT ;  /* 0x0000000aa7117209 */ /* 0x000fc60007810000 */
[----:B------:R-:W-:Y:S01]  /*7250*/  FADD.FTZ R6, -R0, R11 ;  /* 0x0000000b00067221 */ /* 0x000fe20000010100 */
[----:B------:R-:W-:-:S03]  /*7260*/  FMNMX.FTZ R10, R170, R17, !PT ;  /* 0x00000011aa0a7209 */ /* 0x000fc60007810000 */
[----:B0-----:R-:W-:Y:S01]  /*7270*/  FMUL.FTZ R8, R6, UR40 ;  /* 0x0000002806087c20 */ /* 0x001fe20008410000 */
[----:B------:R-:W-:Y:S01]  /*7280*/  FMNMX.FTZ R17, R171, R10, !PT ;  /* 0x0000000aab117209 */ /* 0x000fe20007810000 */
[----:B------:R-:W-:-:S03]  /*7290*/  FFMA.FTZ R6, R0, R15, -8 ;  /* 0xc100000000067423 */ /* 0x000fc6000001000f */
[----:B------:R-:W-:Y:S01]  /*72a0*/  FMNMX.FTZ R10, R174, R17, !PT ;  /* 0x00000011ae0a7209 */ /* 0x000fe20007810000 */
[----:B------:R-:W-:-:S01]  /*72b0*/  FFMA.FTZ R14, R161, UR40, -R6 ;  /* 0x00000028a10e7c23 */ /* 0x000fc20008010806 */
[--C-:B------:R-:W-:Y:S01]  /*72c0*/  FFMA.FTZ R21, R165, UR40, -R6.reuse ;  /* 0x00000028a5157c23 */ /* 0x100fe20008010806 */
[----:B------:R-:W-:-:S01]  /*72d0*/  FFMA.FTZ R17, R169, UR40, -R6 ;  /* 0x00000028a9117c23 */ /* 0x000fc20008010806 */
        /* <DEDUP_REMOVED lines=33> */
[----:B------:R-:W-:Y:S01]  /*74f0*/  IMAD.U32 R189, RZ, RZ, UR40 ;  /* 0x00000028ffbd7e24 */ /* 0x000fe2000f8e00ff */
[----:B------:R-:W0:Y:S02]  /*7500*/  MUFU.EX2 R8, R8 ;  /* 0x0000000800087308 */ /* 0x000e240000000800 */
[----:B------:R-:W-:-:S04]  /*7510*/  FMNMX.FTZ R10, R194, R23, !PT ;  /* 0x00000017c20a7209 */ /* 0x000fc80007810000 */
[----:B------:R-:W-:Y:S02]  /*7520*/  FMNMX.FTZ R23, R195, R10, !PT ;  /* 0x0000000ac3177209 */ /* 0x000fe40007810000 */
[----:B------:R-:W3:Y:S02]  /*7530*/  MUFU.EX2 R11, R11 ;  /* 0x0000000b000b7308 */ /* 0x000ee40000000800 */
[----:B------:R-:W-:-:S04]  /*7540*/  FMNMX.FTZ R10, R198, R23, !PT ;  /* 0x00000017c60a7209 */ /* 0x000fc80007810000 */
[----:B------:R-:W-:Y:S02]  /*7550*/  FMNMX.FTZ R23, R199, R10, !PT ;  /* 0x0000000ac7177209 */ /* 0x000fe40007810000 */
[----:B------:R-:W5:Y:S01]  /*7560*/  MUFU.EX2 R152, R152 ;  /* 0x0000009800987308 */ /* 0x000f620000000800 */
[-C--:B0-----:R-:W-:Y:S01]  /*7570*/  FMUL.FTZ R24, R24, R8.reuse ;  /* 0x0000000818187220 */ /* 0x081fe20000410000 */
[----:B------:R-:W-:Y:S01]  /*7580*/  FMNMX.FTZ R10, R202, R23, !PT ;  /* 0x00000017ca0a7209 */ /* 0x000fe20007810000 */
[-C--:B------:R-:W-:Y:S01]  /*7590*/  FMUL.FTZ R25, R25, R8.reuse ;  /* 0x0000000819197220 */ /* 0x080fe20000410000 */
[-C--:B------:R-:W-:Y:S01]  /*75a0*/  FMUL.FTZ R28, R28, R8.reuse ;  /* 0x000000081c1c7220 */ /* 0x080fe20000410000 */
[----:B------:R-:W-:Y:S01]  /*75b0*/  FMUL.FTZ R29, R29, R8 ;  /* 0x000000081d1d7220 */ /* 0x000fe20000410000 */
[----:B------:R-:W-:Y:S01]  /*75c0*/  FMNMX.FTZ R23, R203, R10, !PT ;  /* 0x0000000acb177209 */ /* 0x000fe20007810000 */
[----:B------:R-:W-:Y:S01]  /*75d0*/  FMUL.FTZ R32, R32, R8 ;  /* 0x0000000820207220 */ /* 0x000fe20000410000 */
[----:B------:R-:W0:Y:S01]  /*75e0*/  MUFU.EX2 R12, R12 ;  /* 0x0000000c000c7308 */ /* 0x000e220000000800 */
[----:B---3--:R-:W-:-:S01]  /*75f0*/  FFMA.FTZ R3, R8, R3, R11 ;  /* 0x0000000308037223 */ /* 0x008fc2000001000b */
[----:B------:R-:W-:Y:S01]  /*7600*/  FMNMX.FTZ R10, R206, R23, !PT ;  /* 0x00000017ce0a7209 */ /* 0x000fe20007810000 */
[----:B------:R-:W-:-:S01]  /*7610*/  FFMA.FTZ R23, R185, UR40, -R6 ;  /* 0x00000028b9177c23 */ /* 0x000fc20008010806 */
[-C--:B------:R-:W-:Y:S01]  /*7620*/  FMUL.FTZ R33, R33, R8.reuse ;  /* 0x0000000821217220 */ /* 0x080fe20000410000 */
[----:B------:R-:W-:Y:S01]  /*7630*/  FMUL.FTZ R36, R36, R8 ;  /* 0x0000000824247220 */ /* 0x000fe20000410000 */
[----:B------:R-:W-:Y:S01]  /*7640*/  FMNMX.FTZ R161, R207, R10, !PT ;  /* 0x0000000acfa17209 */ /* 0x000fe20007810000 */
[-C--:B------:R-:W-:Y:S01]  /*7650*/  FMUL.FTZ R37, R37, R8.reuse ;  /* 0x0000000825257220 */ /* 0x080fe20000410000 */
[----:B------:R-:W3:Y:S01]  /*7660*/  MUFU.EX2 R15, R15 ;  /* 0x0000000f000f7308 */ /* 0x000ee20000000800 */
[----:B------:R-:W-:Y:S01]  /*7670*/  FMUL.FTZ R40, R40, R8 ;  /* 0x0000000828287220 */ /* 0x000fe20000410000 */
[----:B------:R-:W-:Y:S01]  /*7680*/  FMNMX.FTZ R10, R210, R161, !PT ;  /* 0x000000a1d20a7209 */ /* 0x000fe20007810000 */
[----:B------:R-:W-:-:S01]  /*7690*/  FFMA.FTZ R161, R188, UR40, -R6 ;  /* 0x00000028bca17c23 */ /* 0x000fc20008010806 */
[--C-:B------:R-:W-:Y:S01]  /*76a0*/  FFMA.FTZ R188, R205, UR40, -R6.reuse ;  /* 0x00000028cdbc7c23 */ /* 0x100fe20008010806 */
[----:B------:R-:W-:Y:S01]  /*76b0*/  FMUL.FTZ R41, R41, R8 ;  /* 0x0000000829297220 */ /* 0x000fe20000410000 */
[----:B------:R-:W-:Y:S01]  /*76c0*/  FMNMX.FTZ R165, R211, R10, !PT ;  /* 0x0000000ad3a57209 */ /* 0x000fe20007810000 */
[-C--:B------:R-:W-:Y:S01]  /*76d0*/  FMUL.FTZ R44, R44, R8.reuse ;  /* 0x000000082c2c7220 */ /* 0x080fe20000410000 */
[----:B------:R-:W1:Y:S01]  /*76e0*/  MUFU.EX2 R13, R13 ;  /* 0x0000000d000d7308 */ /* 0x000e620000000800 */
[----:B------:R-:W-:Y:S01]  /*76f0*/  FMUL.FTZ R45, R45, R8 ;  /* 0x000000082d2d7220 */ /* 0x000fe20000410000 */
[----:B------:R-:W-:Y:S01]  /*7700*/  FMNMX.FTZ R10, R214, R165, !PT ;  /* 0x000000a5d60a7209 */ /* 0x000fe20007810000 */
[----:B------:R-:W-:-:S01]  /*7710*/  FFMA.FTZ R165, R193, UR40, -R6 ;  /* 0x00000028c1a57c23 */ /* 0x000fc20008010806 */
[-C--:B------:R-:W-:Y:S01]  /*7720*/  FMUL.FTZ R48, R48, R8.reuse ;  /* 0x0000000830307220 */ /* 0x080fe20000410000 */
[----:B------:R-:W-:Y:S01]  /*7730*/  FMUL.FTZ R49, R49, R8 ;  /* 0x0000000831317220 */ /* 0x000fe20000410000 */
[----:B------:R-:W-:Y:S01]  /*7740*/  FMNMX.FTZ R10, R215, R10, !PT ;  /* 0x0000000ad70a7209 */ /* 0x000fe20007810000 */
[-C--:B------:R-:W-:Y:S01]  /*7750*/  FMUL.FTZ R52, R52, R8.reuse ;  /* 0x0000000834347220 */ /* 0x080fe20000410000 */
[----:B------:R-:W-:Y:S01]  /*7760*/  MUFU.EX2 R14, R14 ;  /* 0x0000000e000e7308 */ /* 0x000fe20000000800 */
[-C--:B------:R-:W-:Y:S01]  /*7770*/  FMUL.FTZ R53, R53, R8.reuse ;  /* 0x0000000835357220 */ /* 0x080fe20000410000 */
[-C--:B------:R-:W-:Y:S01]  /*7780*/  FMUL.FTZ R56, R56, R8.reuse ;  /* 0x0000000838387220 */ /* 0x080fe20000410000 */
[----:B------:R-:W2:Y:S01]  /*7790*/  SHFL.BFLY PT, R169, R10, 0x2, 0x1f ;  /* 0x0c401f000aa97f89 */ /* 0x000ea200000e0000 */
        /* <DEDUP_REMOVED lines=23> */
[----:B--2---:R-:W-:Y:S01]  /*7910*/  FMNMX.FTZ R185, R10, R169, !PT ;  /* 0x000000a90ab97209 */ /* 0x004fe20007810000 */
[----:B------:R-:W-:Y:S01]  /*7920*/  FFMA.FTZ R169, R201, UR40, -R6 ;  /* 0x00000028c9a97c23 */ /* 0x000fe20008010806 */
[-C--:B------:R-:W-:Y:S01]  /*7930*/  FMUL.FTZ R97, R97, R8.reuse ;  /* 0x0000000861617220 */ /* 0x080fe20000410000 */
[-C--:B------:R-:W-:Y:S01]  /*7940*/  FMUL.FTZ R100, R100, R8.reuse ;  /* 0x0000000864647220 */ /* 0x080fe20000410000 */
[-C--:B------:R-:W-:Y:S01]  /*7950*/  FMUL.FTZ R101, R101, R8.reuse ;  /* 0x0000000865657220 */ /* 0x080fe20000410000 */
[----:B------:R-:W2:Y:S01]  /*7960*/  SHFL.BFLY PT, R10, R185, 0x1, 0x1f ;  /* 0x0c201f00b90a7f89 */ /* 0x000ea200000e0000 */
        /* <DEDUP_REMOVED lines=22> */
[----:B------:R-:W-:Y:S01]  /*7ad0*/  FMUL.FTZ R141, R141, R8 ;  /* 0x000000088d8d7220 */ /* 0x000fe20000410000 */
[----:B--2---:R-:W-:Y:S01]  /*7ae0*/  FMNMX.FTZ R10, R185, R10, !PT ;  /* 0x0000000ab90a7209 */ /* 0x004fe20007810000 */
[----:B------:R-:W-:Y:S01]  /*7af0*/  MUFU.EX2 R19, R19 ;  /* 0x0000001300137308 */ /* 0x000fe20000000800 */
[-C--:B------:R-:W-:Y:S01]  /*7b00*/  FMUL.FTZ R144, R144, R8.reuse ;  /* 0x0000000890907220 */ /* 0x080fe20000410000 */
[-C--:B------:R-:W-:Y:S01]  /*7b10*/  FMUL.FTZ R145, R145, R8.reuse ;  /* 0x0000000891917220 */ /* 0x080fe20000410000 */
[-C--:B------:R-:W-:Y:S01]  /*7b20*/  FMUL.FTZ R148, R148, R8.reuse ;  /* 0x0000000894947220 */ /* 0x080fe20000410000 */
[----:B------:R-:W-:Y:S01]  /*7b30*/  FADD.FTZ R6, -R10, R9 ;  /* 0x000000090a067221 */ /* 0x000fe20000010100 */
[----:B------:R-:W-:-:S03]  /*7b40*/  FMUL.FTZ R149, R149, R8 ;  /* 0x0000000895957220 */ /* 0x000fc60000410000 */
[----:B------:R-:W-:Y:S01]  /*7b50*/  FMUL.FTZ R9, R6, UR40 ;  /* 0x0000002806097c20 */ /* 0x000fe20008410000 */
[----:B------:R-:W-:-:S01]  /*7b60*/  FFMA.FTZ R6, R10, R189, -8 ;  /* 0xc10000000a067423 */ /* 0x000fc200000100bd */
[----:B------:R-:W-:Y:S03]  /*7b70*/  MUFU.EX2 R20, R20 ;  /* 0x0000001400147308 */ /* 0x000fe60000000800 */
[----:B------:R-:W-:-:S01]  /*7b80*/  FFMA.FTZ R154, R154, UR40, -R6 ;  /* 0x000000289a9a7c23 */ /* 0x000fc20008010806 */
        /* <DEDUP_REMOVED lines=10> */
[----:B------:R-:W-:Y:S01]  /*7c30*/  FFMA.FTZ R167, R179, UR40, -R6 ;  /* 0x00000028b3a77c23 */ /* 0x000fe20008010806 */
[----:B-----5:R-:W-:-:S01]  /*7c40*/  FADD.FTZ R179, R152, R3 ;  /* 0x0000000398b37221 */ /* 0x020fc20000010000 */
[----:B------:R-:W2:Y:S01]  /*7c50*/  MUFU.EX2 R154, R154 ;  /* 0x0000009a009a7308 */ /* 0x000ea20000000800 */
[----:B------:R-:W-:-:S01]  /*7c60*/  FFMA.FTZ R162, R170, UR40, -R6 ;  /* 0x00000028aaa27c23 */ /* 0x000fc20008010806 */
[--C-:B------:R-:W-:Y:S01]  /*7c70*/  FFMA.FTZ R170, R174, UR40, -R6.reuse ;  /* 0x00000028aeaa7c23 */ /* 0x100fe20008010806 */
[----:B------:R-:W-:-:S01]  /*7c80*/  FFMA.FTZ R174, R186, UR40, -R6 ;  /* 0x00000028baae7c23 */ /* 0x000fc20008010806 */
[----:B0-----:R-:W-:Y:S01]  /*7c90*/  FADD.FTZ R186, R12, R179 ;  /* 0x000000b30cba7221 */ /* 0x001fe20000010000 */
[----:B------:R-:W-:-:S01]  /*7ca0*/  FFMA.FTZ R163, R171, UR40, -R6 ;  /* 0x00000028aba37c23 */ /* 0x000fc20008010806 */
[--C-:B------:R-:W-:Y:S01]  /*7cb0*/  FFMA.FTZ R171, R175, UR40, -R6.reuse ;  /* 0x00000028afab7c23 */ /* 0x100fe20008010806 */
[----:B------:R-:W-:-:S01]  /*7cc0*/  FFMA.FTZ R175, R187, UR40, -R6 ;  /* 0x00000028bbaf7c23 */ /* 0x000fc20008010806 */
[----:B------:R-:W0:Y:S01]  /*7cd0*/  MUFU.EX2 R155, R155 ;  /* 0x0000009b009b7308 */ /* 0x000e220000000800 */
[----:B---3--:R-:W-:-:S01]  /*7ce0*/  FADD.FTZ R186, R15, R186 ;  /* 0x000000ba0fba7221 */ /* 0x008fc20000010000 */
[--C-:B------:R-:W-:Y:S01]  /*7cf0*/  FFMA.FTZ R3, R191, UR40, -R6.reuse ;  /* 0x00000028bf037c23 */ /* 0x100fe20008010806 */
[----:B------:R-:W-:-:S01]  /*7d00*/  FFMA.FTZ R190, R190, UR40, -R6 ;  /* 0x00000028bebe7c23 */ /* 0x000fc20008010806 */
[----:B------:R-:W-:Y:S01]  /*7d10*/  FFMA.FTZ R183, R183, UR40, -R6 ;  /* 0x00000028b7b77c23 */ /* 0x000fe20008010806 */
[----:B-1----:R-:W-:-:S01]  /*7d20*/  FADD.FTZ R191, R13, R186 ;  /* 0x000000ba0dbf7221 */ /* 0x002fc20000010000 */
[--C-:B------:R-:W-:Y:S01]  /*7d30*/  FFMA.FTZ R211, R211, UR40, -R6.reuse ;  /* 0x00000028d3d37c23 */ /* 0x100fe20008010806 */
[----:B------:R-:W-:-:S01]  /*7d40*/  FFMA.FTZ R214, R214, UR40, -R6 ;  /* 0x00000028d6d67c23 */ /* 0x000fc20008010806 */
[----:B------:R-:W1:Y:S01]  /*7d50*/  MUFU.EX2 R189, R189 ;  /* 0x000000bd00bd7308 */ /* 0x000e620000000800 */
[----:B--2---:R-:W-:-:S01]  /*7d60*/  FFMA.FTZ R182, R9, R2, R154 ;  /* 0x0000000209b67223 */ /* 0x004fc2000001009a */
[----:B------:R-:W-:Y:S01]  /*7d70*/  FADD.FTZ R191, R14, R191 ;  /* 0x000000bf0ebf7221 */ /* 0x000fe20000010000 */
[----:B------:R-:W-:Y:S01]  /*7d80*/  F2FP.SATFINITE.E4M3.F32.PACK_AB_MERGE_C R12, R15, R12, RZ ;  /* 0x0000000c0f0c723e */ /* 0x000fe200048070ff */
        /* <DEDUP_REMOVED lines=38> */
[----:B------:R-:W-:Y:S01]  /*7ff0*/  FFMA.FTZ R182, R195, UR40, -R6 ;  /* 0x00000028c3b67c23 */ /* 0x000fe20008010806 */
        /* <DEDUP_REMOVED lines=19> */
[-C--:B------:R-:W-:Y:S01]  /*8130*/  FMUL.FTZ R106, R106, R9.reuse ;  /* 0x000000096a6a7220 */ /* 0x080fe20000410000 */
[----:B------:R-:W-:Y:S01]  /*8140*/  FMUL.FTZ R107, R107, R9 ;  /* 0x000000096b6b7220 */ /* 0x000fe20000410000 */
[----:B------:R0:W-:Y:S01]  /*8150*/  MUFU.EX2 R2, R190 ;  /* 0x000000be00027308 */ /* 0x0001e20000000800 */
        /* <DEDUP_REMOVED lines=9> */
[----:B--2---:R-:W-:Y:S01]  /*81f0*/  FADD.FTZ R195, R163, R194 ;  /* 0x000000c2a3c37221 */ /* 0x004fe20000010000 */
[C---:B------:R-:W-:Y:S01]  /*8200*/  F2FP.SATFINITE.E4M3.F32.PACK_AB_MERGE_C R18, R21.reuse, R18, RZ ;  /* 0x000000121512723e */ /* 0x040fe200048070ff */
[----:B------:R-:W-:Y:S01]  /*8210*/  FMUL.FTZ R122, R122, R9 ;  /* 0x000000097a7a7220 */ /* 0x000fe20000410000 */
[----:B------:R-:W-:-:S01]  /*8220*/  FADD.FTZ R191, R21, R190 ;  /* 0x000000be15bf7221 */ /* 0x000fc20000010000 */
[----:B------:R-:W-:Y:S01]  /*8230*/  FFMA.FTZ R190, R198, UR40, -R6 ;  /* 0x00000028c6be7c23 */ /* 0x000fe20008010806 */
[----:B------:R-:W-:Y:S01]  /*8240*/  FMUL.FTZ R123, R123, R9 ;  /* 0x000000097b7b7220 */ /* 0x000fe20000410000 */
[----:B------:R-:W0:Y:S01]  /*8250*/  MUFU.EX2 R171, R171 ;  /* 0x000000ab00ab7308 */ /* 0x000e220000000800 */
[----:B------:R-:W-:-:S01]  /*8260*/  FADD.FTZ R186, R156, R191 ;  /* 0x000000bf9cba7221 */ /* 0x000fc20000010000 */
[----:B------:R-:W-:Y:S01]  /*8270*/  FFMA.FTZ R191, R199, UR40, -R6 ;  /* 0x00000028c7bf7c23 */ /* 0x000fe20008010806 */
[-C--:B------:R-:W-:Y:S01]  /*8280*/  FMUL.FTZ R126, R126, R9.reuse ;  /* 0x000000097e7e7220 */ /* 0x080fe20000410000 */
[----:B------:R-:W-:Y:S01]  /*8290*/  FMUL.FTZ R127, R127, R9 ;  /* 0x000000097f7f7220 */ /* 0x000fe20000410000 */
[----:B------:R-:W-:-:S01]  /*82a0*/  FADD.FTZ R187, R17, R186 ;  /* 0x000000ba11bb7221 */ /* 0x000fc20000010000 */
[-C--:B------:R-:W-:Y:S01]  /*82b0*/  FMUL.FTZ R130, R130, R9.reuse ;  /* 0x0000000982827220 */ /* 0x080fe20000410000 */
[----:B------:R-:W-:Y:S01]  /*82c0*/  FMUL.FTZ R131, R131, R9 ;  /* 0x0000000983837220 */ /* 0x000fe20000410000 */
[----:B------:R-:W2:Y:S01]  /*82d0*/  MUFU.EX2 R166, R166 ;  /* 0x000000a600a67308 */ /* 0x000ea20000000800 */
[----:B------:R-:W-:-:S01]  /*82e0*/  FADD.FTZ R186, R22, R187 ;  /* 0x000000bb16ba7221 */ /* 0x000fc20000010000 */
[----:B-1----:R-:W-:Y:S01]  /*82f0*/  FADD.FTZ R194, R170, R195 ;  /* 0x000000c3aac27221 */ /* 0x002fe20000010000 */
[-C--:B------:R-:W-:Y:S01]  /*8300*/  FMUL.FTZ R134, R134, R9.reuse ;  /* 0x0000000986867220 */ /* 0x080fe20000410000 */
[----:B------:R-:W-:Y:S01]  /*8310*/  FMUL.FTZ R135, R135, R9 ;  /* 0x0000000987877220 */ /* 0x000fe20000410000 */
[----:B------:R-:W-:-:S01]  /*8320*/  FADD.FTZ R198, R153, R186 ;  /* 0x000000ba99c67221 */ /* 0x000fc20000010000 */
[----:B------:R-:W-:Y:S01]  /*8330*/  FFMA.FTZ R186, R202, UR40, -R6 ;  /* 0x00000028caba7c23 */ /* 0x000fe20008010806 */
[----:B------:R-:W-:Y:S01]  /*8340*/  FMUL.FTZ R138, R138, R9 ;  /* 0x000000098a8a7220 */ /* 0x000fe20000410000 */
[----:B------:R-:W1:Y:S01]  /*8350*/  MUFU.EX2 R167, R167 ;  /* 0x000000a700a77308 */ /* 0x000e620000000800 */
[----:B0-----:R-:W-:-:S01]  /*8360*/  FADD.FTZ R187, R171, R194 ;  /* 0x000000c2abbb7221 */ /* 0x001fc20000010000 */
[----:B------:R-:W-:Y:S01]  /*8370*/  FADD.FTZ R195, R19, R198 ;  /* 0x000000c613c37221 */ /* 0x000fe20000010000 */
[----:B------:R-:W-:Y:S01]  /*8380*/  F2FP.SATFINITE.E4M3.F32.PACK_AB_MERGE_C R170, R171, R170, RZ ;  /* 0x000000aaabaa723e */ /* 0x000fe200048070ff */
[-C--:B------:R-:W-:Y:S01]  /*8390*/  FMUL.FTZ R139, R139, R9.reuse ;  /* 0x000000098b8b7220 */ /* 0x080fe20000410000 */
[-C--:B------:R-:W-:Y:S01]  /*83a0*/  FMUL.FTZ R142, R142, R9.reuse ;  /* 0x000000098e8e7220 */ /* 0x080fe20000410000 */
[----:B------:R-:W-:Y:S01]  /*83b0*/  FADD.FTZ R198, R20, R195 ;  /* 0x000000c314c67221 */ /* 0x000fe20000010000 */
[----:B------:R-:W-:Y:S01]  /*83c0*/  FMUL.FTZ R143, R143, R9 ;  /* 0x000000098f8f7220 */ /* 0x000fe20000410000 */
[----:B------:R-:W0:Y:S01]  /*83d0*/  MUFU.EX2 R157, R157 ;  /* 0x0000009d009d7308 */ /* 0x000e220000000800 */
[----:B--2---:R-:W-:-:S01]  /*83e0*/  FADD.FTZ R194, R166, R187 ;  /* 0x000000bba6c27221 */ /* 0x004fc20000010000 */
[----:B------:R-:W-:Y:S01]  /*83f0*/  FFMA.FTZ R187, R203, UR40, -R6 ;  /* 0x00000028cbbb7c23 */ /* 0x000fe20008010806 */
[-C--:B------:R-:W-:Y:S01]  /*8400*/  FMUL.FTZ R146, R146, R9.reuse ;  /* 0x0000000992927220 */ /* 0x080fe20000410000 */
[-C--:B------:R-:W-:Y:S01]  /*8410*/  FMUL.FTZ R147, R147, R9.reuse ;  /* 0x0000000993937220 */ /* 0x080fe20000410000 */
[-C--:B------:R-:W-:Y:S01]  /*8420*/  FMUL.FTZ R150, R150, R9.reuse ;  /* 0x0000000996967220 */ /* 0x080fe20000410000 */
[----:B------:R-:W-:Y:S01]  /*8430*/  FMUL.FTZ R151, R151, R9 ;  /* 0x0000000997977220 */ /* 0x000fe20000410000 */
[----:B------:R-:W-:Y:S01]  /*8440*/  F2FP.SATFINITE.E4M3.F32.PACK_AB_MERGE_C R152, R152, R11, R12 ;  /* 0x0000000b9898723e */ /* 0x000fe2000480700c */
[----:B------:R-:W2:Y:S01]  /*8450*/  MUFU.EX2 R178, R178 ;  /* 0x000000b200b27308 */ /* 0x000ea20000000800 */
[----:B-1----:R-:W-:-:S07]  /*8460*/  FADD.FTZ R195, R167, R194 ;  /* 0x000000c2a7c37221 */ /* 0x002fce0000010000 */
[----:B------:R-:W1:Y:S01]  /*8470*/  MUFU.EX2 R176, R176 ;  /* 0x000000b000b07308 */ /* 0x000e620000000800 */
[----:B0-----:R-:W-:-:S07]  /*8480*/  FADD.FTZ R197, R157, R198 ;  /* 0x000000c69dc57221 */ /* 0x001fce0000010000 */
[----:B------:R-:W0:Y:S01]  /*8490*/  MUFU.EX2 R183, R183 ;  /* 0x000000b700b77308 */ /* 0x000e220000000800 */
[----:B--2---:R-:W-:-:S01]  /*84a0*/  FADD.FTZ R194, R178, R195 ;  /* 0x000000c3b2c27221 */ /* 0x004fc20000010000 */
[----:B------:R-:W-:-:S06]  /*84b0*/  FFMA.FTZ R195, R206, UR40, -R6 ;  /* 0x00000028cec37c23 */ /* 0x000fcc0008010806 */
[----:B------:R-:W2:Y:S01]  /*84c0*/  MUFU.EX2 R160, R160 ;  /* 0x000000a000a07308 */ /* 0x000ea20000000800 */
[----:B-1----:R-:W-:-:S01]  /*84d0*/  FADD.FTZ R197, R176, R197 ;  /* 0x000000c5b0c57221 */ /* 0x002fc20000010000 */
[----:B------:R-:W-:-:S06]  /*84e0*/  F2FP.SATFINITE.E4M3.F32.PACK_AB_MERGE_C R176, R176, R157, RZ ;  /* 0x0000009db0b0723e */ /* 0x000fcc00048070ff */
[----:B------:R-:W1:Y:S01]  /*84f0*/  MUFU.EX2 R174, R174 ;  /* 0x000000ae00ae7308 */ /* 0x000e620000000800 */
[----:B0-----:R-:W-:-:S01]  /*8500*/  FADD.FTZ R199, R183, R194 ;  /* 0x000000c2b7c77221 */ /* 0x001fc20000010000 */
[----:B------:R-:W-:-:S06]  /*8510*/  F2FP.SATFINITE.E4M3.F32.PACK_AB_MERGE_C R178, R183, R178, RZ ;  /* 0x000000b2b7b2723e */ /* 0x000fcc00048070ff */
[----:B------:R-:W0:Y:S01]  /*8520*/  MUFU.EX2 R23, R23 ;  /* 0x0000001700177308 */ /* 0x000e220000000800 */
[----:B--2---:R-:W-:-:S07]  /*8530*/  FADD.FTZ R194, R160, R197 ;  /* 0x000000c5a0c27221 */ /* 0x004fce0000010000 */
[----:B------:R-:W2:Y:S01]  /*8540*/  MUFU.EX2 R175, R175 ;  /* 0x000000af00af7308 */ /* 0x000ea20000000800 */
[----:B-1----:R-:W-:-:S07]  /*8550*/  FADD.FTZ R198, R174, R199 ;  /* 0x000000c7aec67221 */ /* 0x002fce0000010000 */
[----:B------:R-:W1:Y:S01]  /*8560*/  MUFU.EX2 R161, R161 ;  /* 0x000000a100a17308 */ /* 0x000e620000000800 */
[----:B0-----:R-:W-:-:S07]  /*8570*/  FADD.FTZ R194, R23, R194 ;  /* 0x000000c217c27221 */ /* 0x001fce0000010000 */
[----:B------:R-:W0:Y:S01]  /*8580*/  MUFU.EX2 R180, R180 ;  /* 0x000000b400b47308 */ /* 0x000e220000000800 */
[----:B--2---:R-:W-:-:S01]  /*8590*/  FADD.FTZ R197, R175, R198 ;  /* 0x000000c6afc57221 */ /* 0x004fc20000010000 */
[----:B------:R-:W-:-:S03]  /*85a0*/  FFMA.FTZ R198, R207, UR40, -R6 ;  /* 0x00000028cfc67c23 */ /* 0x000fc60008010806 */
[----:B------:R-:W-:-:S03]  /*85b0*/  FADD.FTZ R202, R2, R197 ;  /* 0x000000c502ca7221 */ /* 0x000fc60000010000 */
[----:B------:R-:W2:Y:S01]  /*85c0*/  MUFU.EX2 R3, R3 ;  /* 0x0000000300037308 */ /* 0x000ea20000000800 */
[----:B-1----:R-:W-:-:S01]  /*85d0*/  FADD.FTZ R199, R161, R194 ;  /* 0x000000c2a1c77221 */ /* 0x002fc20000010000 */
[--C-:B------:R-:W-:Y:S01]  /*85e0*/  FFMA.FTZ R194, R210, UR40, -R6.reuse ;  /* 0x00000028d2c27c23 */ /* 0x100fe20008010806 */
[----:B------:R-:W-:-:S05]  /*85f0*/  FFMA.FTZ R6, R215, UR40, -R6 ;  /* 0x00000028d7067c23 */ /* 0x000fca0008010806 */
        /* <DEDUP_REMOVED lines=20> */
[----:B------:R-:W-:-:S04]  /*8740*/  F2FP.SATFINITE.E4M3.F32.PACK_AB_MERGE_C R197, R153, R22, RZ ;  /* 0x0000001699c5723e */ /* 0x000fc800048070ff */
[----:B------:R-:W-:Y:S02]  /*8750*/  F2FP.SATFINITE.E4M3.F32.PACK_AB_MERGE_C R156, R17, R156, R197 ;  /* 0x0000009c119c723e */ /* 0x000fe400048070c5 */
        /* <DEDUP_REMOVED lines=24> */
[----:B------:R-:W-:-:S04]  /*88e0*/  F2FP.SATFINITE.E4M3.F32.PACK_AB_MERGE_C R195, R198, R195, RZ ;  /* 0x000000c3c6c3723e */ /* 0x000fc800048070ff */
[----:B------:R-:W-:Y:S02]  /*88f0*/  F2FP.SATFINITE.E4M3.F32.PACK_AB_MERGE_C R169, R187, R186, R195 ;  /* 0x000000babba9723e */ /* 0x000fe400048070c3 */
[----:B------:R-:W1:Y:S01]  /*8900*/  MUFU.EX2 R173, R173 ;  /* 0x000000ad00ad7308 */ /* 0x000e620000000800 */
[----:B0-----:R-:W-:-:S07]  /*8910*/  FADD.FTZ R2, R172, R153 ;  /* 0x00000099ac027221 */ /* 0x001fce0000010000 */
[----:B------:R-:W0:Y:S01]  /*8920*/  MUFU.EX2 R15, R211 ;  /* 0x000000d3000f7308 */ /* 0x000e220000000800 */
[----:B--2---:R-:W-:-:S01]  /*8930*/  FADD.FTZ R22, R194, R157 ;  /* 0x0000009dc2167221 */ /* 0x004fc20000010000 */
[----:B------:R-:W-:Y:S02]  /*8940*/  F2FP.SATFINITE.E4M3.F32.PACK_AB_MERGE_C R157, R163, R162, R170 ;  /* 0x000000a2a39d723e */ /* 0x000fe400048070aa */
[----:B------:R-:W-:Y:S02]  /*8950*/  F2FP.SATFINITE.E4M3.F32.PACK_AB_MERGE_C R162, R165, R164, R177 ;  /* 0x000000a4a5a2723e */ /* 0x000fe400048070b1 */
        /* <DEDUP_REMOVED lines=8> */
[----:B-1----:R-:W-:-:S01]  /*89e0*/  FADD.FTZ R2, R214, R3 ;  /* 0x00000003d6027221 */ /* 0x002fc20000010000 */
[C---:B0-----:R-:W-:Y:S01]  /*89f0*/  F2FP.SATFINITE.E4M3.F32.PACK_AB_MERGE_C R185, R192.reuse, R185, RZ ;  /* 0x000000b9c0b9723e */ /* 0x041fe200048070ff */
[----:B------:R-:W-:-:S01]  /*8a00*/  FADD.FTZ R3, R192, R153 ;  /* 0x00000099c0037221 */ /* 0x000fc20000010000 */
[----:B------:R-:W-:Y:S02]  /*8a10*/  F2FP.SATFINITE.E4M3.F32.PACK_AB_MERGE_C R153, R155, R154, R189 ;  /* 0x0000009a9b99723e */ /* 0x000fe400048070bd */
[----:B------:R-:W-:Y:S02]  /*8a20*/  F2FP.SATFINITE.E4M3.F32.PACK_AB_MERGE_C R155, R159, R158, R193 ;  /* 0x0000009e9f9b723e */ /* 0x000fe400048070c1 */
[----:B------:R-:W-:Y:S02]  /*8a30*/  F2FP.SATFINITE.E4M3.F32.PACK_AB_MERGE_C R154, R14, R13, R18 ;  /* 0x0000000d0e9a723e */ /* 0x000fe40004807012 */
[C---:B--2---:R-:W-:Y:S01]  /*8a40*/  F2FP.SATFINITE.E4M3.F32.PACK_AB_MERGE_C R214, R21.reuse, R214, RZ ;  /* 0x000000d615d6723e */ /* 0x044fe200048070ff */
[----:B------:R-:W-:Y:S01]  /*8a50*/  FADD.FTZ R2, R21, R2 ;  /* 0x0000000215027221 */ /* 0x000fe20000010000 */
[----:B------:R-:W-:-:S02]  /*8a60*/  F2FP.SATFINITE.E4M3.F32.PACK_AB_MERGE_C R158, R20, R19, R176 ;  /* 0x00000013149e723e */ /* 0x000fc400048070b0 */
[----:B------:R-:W-:Y:S02]  /*8a70*/  F2FP.SATFINITE.E4M3.F32.PACK_AB_MERGE_C R159, R167, R166, R178 ;  /* 0x000000a6a79f723e */ /* 0x000fe400048070b2 */
[----:B------:R-:W-:Y:S02]  /*8a80*/  F2FP.SATFINITE.E4M3.F32.PACK_AB_MERGE_C R170, R173, R172, R185 ;  /* 0x000000acadaa723e */ /* 0x000fe400048070b9 */
[----:B------:R-:W-:Y:S01]  /*8a90*/  F2FP.SATFINITE.E4M3.F32.PACK_AB_MERGE_C R171, R15, R194, R214 ;  /* 0x000000c20fab723e */ /* 0x000fe200048070d6 */
[----:B------:R-:W-:Y:S06]  /*8aa0*/  @!P0 BRA `(.L_x_2585) ;  /* 0x0000000000048947 */ /* 0x000fec0003800000 */
[----:B------:R-:W-:Y:S01]  /*8ab0*/  BPT.TRAP 0x1 ;  /* 0x000000040000795c */ /* 0x000fe20000300000 */
.L_x_2585:
[----:B------:R0:W1:Y:S01]  /*8ac0*/  SYNCS.PHASECHK.TRANS64.TRYWAIT P1, [UR43+0x38850], R5 ;  /* 0x03885005ff0075a7 */ /* 0x000062000802016b */
[----:B------:R-:W-:Y:S05]  /*8ad0*/  @!P0 BRA `(.L_x_2586) ;  /* 0x0000000000048947 */ /* 0x000fea0003800000 */
[----:B------:R-:W-:Y:S01]  /*8ae0*/  BPT.TRAP 0x1 ;  /* 0x000000040000795c */ /* 0x000fe20000300000 */
.L_x_2586:
[----:B-1----:R-:W-:Y:S05]  /*8af0*/  @P1 BRA `(.L_x_2587) ;  /* 0x0000000000081947 */ /* 0x002fea0003800000 */
[----:B------:R-:W1:Y:S02]  /*8b00*/  SYNCS.PHASECHK.TRANS64.TRYWAIT P1, [UR43+0x38850], R5 ;  /* 0x03885005ff0075a7 */ /* 0x000e64000802016b */
[----:B-1----:R-:W-:Y:S05]  /*8b10*/  @!P1 BRA `(.L_x_2588) ;  /* 0x0000009c006c9947 */ /* 0x002fea0003800000 */
.L_x_2587:
        /* <DEDUP_REMOVED lines=27> */
.L_x_2589:
        /* <DEDUP_REMOVED lines=9> */
.L_x_2579:
[----:B------:R-:W-:Y:S01]  /*8d60*/  ULDC.64 UR8, c[0x0][0x9a0] ;  /* 0x0002680000087ab9 */ /* 0x000fe20000000a00 */
[----:B------:R-:W-:Y:S01]  /*8d70*/  IADD3 R16, -R16, 0xb, RZ ;  /* 0x0000000b10107810 */ /* 0x000fe20007ffe1ff */
[----:B------:R-:W-:Y:S01]  /*8d80*/  UISETP.NE.U32.AND UP0, UPT, UR8, URZ, UPT ;  /* 0x0000003f0800728c */ /* 0x000fe2000bf05070 */
[----:B-1----:R-:W-:-:S03]  /*8d90*/  IMAD.MOV.U32 R6, RZ, RZ, 0x3f800000 ;  /* 0x3f800000ff067424 */ /* 0x002fc600078e00ff */
        /* <DEDUP_REMOVED lines=17> */
[----:B--2-4-:R-:W-:-:S04]  /*8eb0*/  IMAD.U32 R4, RZ, RZ, UR6 ;  /* 0x00000006ff047e24 */ /* 0x014fc8000f8e00ff */
[----:B0-----:R-:W-:-:S05]  /*8ec0*/  IMAD.U32 R5, RZ, RZ, UR7 ;  /* 0x00000007ff057e24 */ /* 0x001fca000f8e00ff */
[----:B------:R0:W2:Y:S01]  /*8ed0*/  @P0 LDG.E R6, desc[UR50][R4.64] ;  /* 0x0000003204060981 */ /* 0x0000a2000c1e1900 */
[----:B-1----:R-:W-:-:S03]  /*8ee0*/  IMAD.U32 R16, RZ, RZ, UR40 ;  /* 0x00000028ff107e24 */ /* 0x002fc6000f8e00ff */
[----:B------:R-:W1:Y:S04]  /*8ef0*/  SHFL.BFLY PT, R8, R3, 0x2, 0x1f ;  /* 0x0c401f0003087f89 */ /* 0x000e6800000e0000 */
[----:B------:R-:W3:Y:S01]  /*8f00*/  SHFL.BFLY PT, R7, R2, 0x2, 0x1f ;  /* 0x0c401f0002077f89 */ /* 0x000ee200000e0000 */
[----:B0-----:R-:W-:Y:S02]  /*8f10*/  IMAD.MOV.U32 R5, RZ, RZ, RZ ;  /* 0x000000ffff057224 */ /* 0x001fe400078e00ff */
[----:B-1----:R-:W-:Y:S01]  /*8f20*/  FADD.FTZ R8, R8, R3 ;  /* 0x0000000308087221 */ /* 0x002fe20000010000 */
[----:B------:R-:W-:Y:S02]  /*8f30*/  IMAD.MOV.U32 R3, RZ, RZ, -0x800000 ;  /* 0xff800000ff037424 */ /* 0x000fe400078e00ff */
[----:B---3--:R-:W-:Y:S01]  /*8f40*/  FADD.FTZ R9, R7, R2 ;  /* 0x0000000207097221 */ /* 0x008fe20000010000 */
[----:B------:R-:W-:Y:S01]  /*8f50*/  IMAD.MOV.U32 R2, RZ, RZ, -0x800000 ;  /* 0xff800000ff027424 */ /* 0x000fe200078e00ff */
[----:B------:R-:W0:Y:S04]  /*8f60*/  SHFL.BFLY PT, R7, R8, 0x1, 0x1f ;  /* 0x0c201f0008077f89 */ /* 0x000e2800000e0000 */
[----:B------:R-:W1:Y:S01]  /*8f70*/  SHFL.BFLY PT, R12, R9, 0x1, 0x1f ;  /* 0x0c201f00090c7f89 */ /* 0x000e6200000e0000 */
[----:B0-----:R-:W-:Y:S01]  /*8f80*/  FADD.FTZ R11, R8, R7 ;  /* 0x00000007080b7221 */ /* 0x001fe20000010000 */
[----:B------:R-:W-:-:S03]  /*8f90*/  IMAD.U32 R7, RZ, RZ, UR40 ;  /* 0x00000028ff077e24 */ /* 0x000fc6000f8e00ff */
[C---:B------:R-:W-:Y:S01]  /*8fa0*/  FMUL.FTZ R13, R11.reuse, 0.00390625 ;  /* 0x3b8000000b0d7820 */ /* 0x040fe20000410000 */
[----:B------:R-:W-:Y:S01]  /*8fb0*/  FSETP.NE.FTZ.AND P0, PT, R11, RZ, PT ;  /* 0x000000ff0b00720b */ /* 0x000fe20003f15000 */
[----:B-1----:R-:W-:Y:S01]  /*8fc0*/  FADD.FTZ R12, R9, R12 ;  /* 0x0000000c090c7221 */ /* 0x002fe20000010000 */
[----:B------:R-:W-:Y:S02]  /*8fd0*/  IMAD.MOV.U32 R9, RZ, RZ, RZ ;  /* 0x000000ffff097224 */ /* 0x000fe400078e00ff */
        /* <DEDUP_REMOVED lines=145> */
.L_x_2554:
        /* <DEDUP_REMOVED lines=26> */
[----:B------:R-:W-:Y:S01]  /*9a90*/  LEA.HI R4, R5, R6, RZ, 0x7 ;  /* 0x0000000605047211 */ /* 0x000fe200078f38ff */
[----:B------:R-:W-:Y:S01]  /*9aa0*/  UIADD3 UR9, UR5, UR9, URZ ;  /* 0x0000000905097290 */ /* 0x000fe2000fffe03f */
[----:B------:R-:W-:Y:S01]  /*9ab0*/  SEL R149, R26, R7, P0 ;  /* 0x000000071a957207 */ /* 0x000fe20000000000 */
[----:B------:R-:W-:Y:S01]  /*9ac0*/  UIADD3 UR8, UR7, UR8, URZ ;  /* 0x0000000807087290 */ /* 0x000fe2000fffe03f */
[----:B------:R-:W-:-:S02]  /*9ad0*/  SEL R26, R7, R26, P0 ;  /* 0x0000001a071a7207 */ /* 0x000fc40000000000 */
[----:B------:R-:W-:Y:S02]  /*9ae0*/  LOP3.LUT R7, R4, 0xffffff80, RZ, 0xc0, !PT ;  /* 0xffffff8004077812 */ /* 0x000fe400078ec0ff */
[----:B------:R-:W-:Y:S02]  /*9af0*/  SEL R175, R38, R39, P0 ;  /* 0x0000002726af7207 */ /* 0x000fe40000000000 */
[----:B------:R-:W-:Y:S01]  /*9b00*/  SEL R14, R39, R38, P0 ;  /* 0x00000026270e7207 */ /* 0x000fe20000000000 */
[----:B------:R-:W-:Y:S01]  /*9b10*/  IMAD.IADD R38, R6, 0x1, -R7 ;  /* 0x0000000106267824 */ /* 0x000fe200078e0a07 */
[----:B------:R-:W-:Y:S02]  /*9b20*/  SHF.R.S32.HI R9, RZ, 0x7, R4 ;  /* 0x00000007ff097819 */ /* 0x000fe40000011404 */
[----:B------:R-:W-:Y:S02]  /*9b30*/  LEA.HI R5, R5, R6, RZ, 0x2 ;  /* 0x0000000605057211 */ /* 0x000fe400078f10ff */
[----:B------:R-:W-:-:S02]  /*9b40*/  SHF.R.S32.HI R7, RZ, 0x1f, R38 ;  /* 0x0000001fff077819 */ /* 0x000fc40000011426 */
[----:B------:R-:W-:Y:S02]  /*9b50*/  SEL R181, R70, R71, P0 ;  /* 0x0000004746b57207 */ /* 0x000fe40000000000 */
[----:B------:R-:W-:Y:S02]  /*9b60*/  LEA.HI R11, R7, R38, RZ, 0x2 ;  /* 0x00000026070b7211 */ /* 0x000fe400078f10ff */
[----:B------:R-:W-:Y:S02]  /*9b70*/  SEL R177, R58, R59, P0 ;  /* 0x0000003b3ab17207 */ /* 0x000fe40000000000 */
[----:B------:R-:W-:Y:S02]  /*9b80*/  SEL R22, R59, R58, P0 ;  /* 0x0000003a3b167207 */ /* 0x000fe40000000000 */
[----:B------:R-:W-:Y:S02]  /*9b90*/  SEL R70, R71, R70, P0 ;  /* 0x0000004647467207 */ /* 0x000fe40000000000 */
[----:B------:R-:W-:-:S02]  /*9ba0*/  SEL R59, R78, R79, P0 ;  /* 0x0000004f4e3b7207 */ /* 0x000fc40000000000 */
[----:B------:R-:W-:Y:S02]  /*9bb0*/  SEL R71, R79, R78, P0 ;  /* 0x0000004e4f477207 */ /* 0x000fe40000000000 */
[----:B------:R-:W-:Y:S02]  /*9bc0*/  LEA.HI R4, R4, R9, RZ, 0x1 ;  /* 0x0000000904047211 */ /* 0x000fe400078f08ff */
[----:B------:R-:W-:Y:S02]  /*9bd0*/  LOP3.LUT R79, R5, 0xfffffffc, RZ, 0xc0, !PT ;  /* 0xfffffffc054f7812 */ /* 0x000fe400078ec0ff */
[--C-:B------:R-:W-:Y:S02]  /*9be0*/  SHF.R.S32.HI R5, RZ, 0x2, R11.reuse ;  /* 0x00000002ff057819 */ /* 0x100fe4000001140b */
        /* <DEDUP_REMOVED lines=8> */
[----:B------:R-:W-:-:S02]  /*9c70*/  LOP3.LUT R4, R10, 0xfffffff8, RZ, 0xc0, !PT ;  /* 0xfffffff80a047812 */ /* 0x000fc400078ec0ff */
[----:B------:R-:W-:Y:S02]  /*9c80*/  SHF.R.S32.HI R7, RZ, 0x5, R7 ;  /* 0x00000005ff077819 */ /* 0x000fe40000011407 */
        /* <DEDUP_REMOVED lines=16> */
[C---:B-1----:R-:W-:Y:S01]  /*9d90*/  IMAD R10, R12.reuse, 0x80, R10 ;  /* 0x000000800c0a7824 */ /* 0x042fe200078e020a */
        /* <DEDUP_REMOVED lines=170> */
[----:B------:R2:W-:Y:S04]  /*a840*/  SHFL.IDX PT, R130, R27, R0, 0x1c1f ;  /* 0x001c1f001b827589 */ /* 0x0005e800000e0000 */
[----:B------:R-:W3:Y:S01]  /*a850*/  SHFL.IDX PT, R169, R48, R15, 0x1c1f ;  /* 0x001c1f0f30a97589 */ /* 0x000ee200000e0000 */
[----:B-1----:R-:W-:-:S03]  /*a860*/  SEL R20, R166, R23, P0 ;  /* 0x00000017a6147207 */ /* 0x002fc60000000000 */
[----:B------:R-:W-:Y:S01]  /*a870*/  SHFL.IDX PT, R139, R13, R0, 0x1c1f ;  /* 0x001c1f000d8b7589 */ /* 0x000fe200000e0000 */
[----:B--2---:R-:W-:-:S03]  /*a880*/  SEL R27, R21, R162, P0 ;  /* 0x000000a2151b7207 */ /* 0x004fc60000000000 */
[----:B------:R-:W-:Y:S01]  /*a890*/  SHFL.IDX PT, R160, R28, R15, 0x1c1f ;  /* 0x001c1f0f1ca07589 */ /* 0x000fe200000e0000 */
[----:B------:R-:W-:-:S03]  /*a8a0*/  SEL R21, R69, R134, P0 ;  /* 0x0000008645157207 */ /* 0x000fc60000000000 */
[----:B------:R-:W-:Y:S04]  /*a8b0*/  SHFL.IDX PT, R111, R159, R0, 0x1c1f ;  /* 0x001c1f009f6f7589 */ /* 0x000fe800000e0000 */
[----:B------:R-:W-:Y:S04]  /*a8c0*/  SHFL.IDX PT, R115, R163, R0, 0x1c1f ;  /* 0x001c1f00a3737589 */ /* 0x000fe800000e0000 */
[----:B------:R-:W-:Y:S04]  /*a8d0*/  SHFL.IDX PT, R13, R143, R0, 0x1c1f ;  /* 0x001c1f008f0d7589 */ /* 0x000fe800000e0000 */
[----:B------:R-:W1:Y:S01]  /*a8e0*/  SHFL.IDX PT, R28, R127, R15, 0x1c1f ;  /* 0x001c1f0f7f1c7589 */ /* 0x000e6200000e0000 */
[----:B---3--:R-:W-:-:S03]  /*a8f0*/  SEL R18, R130, R169, P0 ;  /* 0x000000a982127207 */ /* 0x008fc60000000000 */
[----:B------:R2:W-:Y:S04]  /*a900*/  SHFL.IDX PT, R148, R22, R15, 0x1c1f ;  /* 0x001c1f0f16947589 */ /* 0x0005e800000e0000 */
[----:B------:R-:W-:Y:S04]  /*a910*/  SHFL.IDX PT, R107, R155, R0, 0x1c1f ;  /* 0x001c1f009b6b7589 */ /* 0x000fe800000e0000 */
[----:B------:R-:W-:Y:S01]  /*a920*/  SHFL.IDX PT, R163, R128, R15, 0x1c1f ;  /* 0x001c1f0f80a37589 */ /* 0x000fe200000e0000 */
[----:B--2---:R-:W-:-:S03]  /*a930*/  SEL R22, R23, R166, P0 ;  /* 0x000000a617167207 */ /* 0x004fc60000000000 */
[----:B------:R-:W-:Y:S01]  /*a940*/  SHFL.IDX PT, R159, R144, R15, 0x1c1f ;  /* 0x001c1f0f909f7589 */ /* 0x000fe200000e0000 */
[----:B------:R-:W-:Y:S02]  /*a950*/  SEL R23, R134, R69, P0 ;  /* 0x0000004586177207 */ /* 0x000fe40000000000 */
[----:B------:R-:W-:Y:S01]  /*a960*/  SEL R69, R117, R170, P0 ;  /* 0x000000aa75457207 */ /* 0x000fe20000000000 */
[----:B------:R-:W-:Y:S04]  /*a970*/  SHFL.IDX PT, R105, R49, R0, 0x1c1f ;  /* 0x001c1f0031697589 */ /* 0x000fe800000e0000 */
[----:B------:R-:W-:Y:S01]  /*a980*/  SHFL.IDX PT, R97, R53, R0, 0x1c1f ;  /* 0x001c1f0035617589 */ /* 0x000fe200000e0000 */
[----:B-1----:R-:W-:Y:S02]  /*a990*/  SEL R33, R13, R28, P0 ;  /* 0x0000001c0d217207 */ /* 0x002fe40000000000 */
[----:B------:R-:W-:Y:S01]  /*a9a0*/  SEL R13, R28, R13, P0 ;  /* 0x0000000d1c0d7207 */ /* 0x000fe20000000000 */
        /* <DEDUP_REMOVED lines=22> */
[----:B------:R-:W-:-:S03]  /*ab10*/  SEL R28, R24, R139, P0 ;  /* 0x0000008b181c7207 */ /* 0x000fc60000000000 */
[----:B------:R-:W-:Y:S04]  /*ab20*/  SHFL.IDX PT, R94, R167, R0, 0x1c1f ;  /* 0x001c1f00a75e7589 */ /* 0x000fe800000e0000 */
        /* <DEDUP_REMOVED lines=26> */
[----:B------:R-:W3:Y:S04]  /*acd0*/  SHFL.IDX PT, R167, R52, R15, 0x1c1f ;  /* 0x001c1f0f34a77589 */ /* 0x000ee800000e0000 */
[----:B------:R-:W-:Y:S04]  /*ace0*/  SHFL.IDX PT, R156, R132, R15, 0x1c1f ;  /* 0x001c1f0f849c7589 */ /* 0x000fe800000e0000 */
[----:B------:R4:W-:Y:S04]  /*acf0*/  SHFL.IDX PT, R140, R35, R15, 0x1c1f ;  /* 0x001c1f0f238c7589 */ /* 0x0009e800000e0000 */
[----:B------:R0:W-:Y:S04]  /*ad00*/  SHFL.IDX PT, R0, R121, R15, 0x1c1f ;  /* 0x001c1f0f79007589 */ /* 0x0001e800000e0000 */
[----:B------:R5:W5:Y:S01]  /*ad10*/  SHFL.IDX PT, R174, R76, R15, 0x1c1f ;  /* 0x001c1f0f4cae7589 */ /* 0x000b6200000e0000 */
[----:B-1----:R-:W-:-:S02]  /*ad20*/  SEL R139, R151, R54, P0 ;  /* 0x00000036978b7207 */ /* 0x002fc40000000000 */
[----:B----4-:R-:W-:Y:S01]  /*ad30*/  SEL R35, R171, R122, P0 ;  /* 0x0000007aab237207 */ /* 0x010fe20000000000 */
[----:B------:R-:W-:Y:S01]  /*ad40*/  SHFL.IDX PT, R84, R84, R15, 0x1c1f ;  /* 0x001c1f0f54547589 */ /* 0x000fe200000e0000 */
[----:B--2---:R-:W-:Y:S02]  /*ad50*/  SEL R26, R19, R164, P0 ;  /* 0x000000a4131a7207 */ /* 0x004fe40000000000 */
        /* <DEDUP_REMOVED lines=14> */
[----:B---3--:R-:W-:-:S02]  /*ae40*/  SEL R19, R126, R167, P0 ;  /* 0x000000a77e137207 */ /* 0x008fc40000000000 */
[----:B-----5:R-:W-:Y:S01]  /*ae50*/  SEL R76, R176, R105, P0 ;  /* 0x00000069b04c7207 */ /* 0x020fe20000000000 */
[----:B------:R-:W3:Y:S01]  /*ae60*/  SHFL.IDX PT, R116, R116, R15, 0x1c1f ;  /* 0x001c1f0f74747589 */ /* 0x000ee200000e0000 */
[----:B------:R-:W-:-:S03]  /*ae70*/  SEL R77, R174, R97, P0 ;  /* 0x00000061ae4d7207 */ /* 0x000fc60000000000 */
        /* <DEDUP_REMOVED lines=9> */
[----:B------:R0:W4:Y:S01]  /*af10*/  SHFL.IDX PT, R149, R74, R15, 0x1c1f ;  /* 0x001c1f0f4a957589 */ /* 0x00012200000e0000 */
[----:B------:R-:W-:-:S02]  /*af20*/  SEL R114, R163, R114, P0 ;  /* 0x00000072a3727207 */ /* 0x000fc40000000000 */
[----:B---3--:R-:W-:Y:S01]  /*af30*/  SEL R136, R53, R148, P0 ;  /* 0x0000009435887207 */ /* 0x008fe20000000000 */
[----:B------:R3:W-:Y:S01]  /*af40*/  SHFL.IDX PT, R133, R85, R15, 0x1c1f ;  /* 0x001c1f0f55857589 */ /* 0x0007e200000e0000 */
[----:B------:R-:W-:Y:S02]  /*af50*/  SEL R94, R159, R94, P0 ;  /* 0x0000005e9f5e7207 */ /* 0x000fe40000000000 */
[----:B-1----:R-:W-:Y:S01]  /*af60*/  SEL R31, R17, R160, P0 ;  /* 0x000000a0111f7207 */ /* 0x002fe20000000000 */
[----:B------:R1:W4:Y:S01]  /*af70*/  SHFL.IDX PT, R132, R82, R15, 0x1c1f ;  /* 0x001c1f0f52847589 */ /* 0x00032200000e0000 */
[----:B------:R-:W-:Y:S02]  /*af80*/  SEL R17, R167, R126, P0 ;  /* 0x0000007ea7117207 */ /* 0x000fe40000000000 */
[----:B0-----:R-:W-:Y:S01]  /*af90*/  SEL R74, R105, R176, P0 ;  /* 0x000000b0694a7207 */ /* 0x001fe20000000000 */
[----:B------:R-:W-:Y:S01]  /*afa0*/  SHFL.IDX PT, R40, R109, R15, 0x1c1f ;  /* 0x001c1f0f6d287589 */ /* 0x000fe200000e0000 */
[----:B------:R-:W-:-:S02]  /*afb0*/  SEL R105, R107, R116, P0 ;  /* 0x000000746b697207 */ /* 0x000fc40000000000 */
[----:B------:R-:W-:Y:S01]  /*afc0*/  SEL R107, R116, R107, P0 ;  /* 0x0000006b746b7207 */ /* 0x000fe20000000000 */
[----:B------:R0:W-:Y:S01]  /*afd0*/  SHFL.IDX PT, R48, R75, R15, 0x1c1f ;  /* 0x001c1f0f4b307589 */ /* 0x0001e200000e0000 */
[----:B---3--:R-:W-:Y:S02]  /*afe0*/  SEL R85, R87, R180, P0 ;  /* 0x000000b457557207 */ /* 0x008fe40000000000 */
[----:B-1----:R-:W-:Y:S01]  /*aff0*/  SEL R82, R178, R81, P0 ;  /* 0x00000051b2527207 */ /* 0x002fe20000000000 */
[----:B------:R1:W3:Y:S01]  /*b000*/  SHFL.IDX PT, R127, R101, R15, 0x1c1f ;  /* 0x001c1f0f657f7589 */ /* 0x0002e200000e0000 */
[----:B------:R-:W-:Y:S02]  /*b010*/  SEL R81, R83, R84, P0 ;  /* 0x0000005453517207 */ /* 0x000fe40000000000 */
[----:B------:R-:W-:Y:S01]  /*b020*/  SEL R83, R84, R83, P0 ;  /* 0x0000005354537207 */ /* 0x000fe20000000000 */
[----:B------:R5:W-:Y:S01]  /*b030*/  SHFL.IDX PT, R32, R125, R15, 0x1c1f ;  /* 0x001c1f0f7d207589 */ /* 0x000be200000e0000 */
[----:B------:R-:W-:-:S02]  /*b040*/  SEL R84, R86, R173, P0 ;  /* 0x000000ad56547207 */ /* 0x000fc40000000000 */
[----:B0-----:R-:W-:Y:S01]  /*b050*/  SEL R75, R97, R174, P0 ;  /* 0x000000ae614b7207 */ /* 0x001fe20000000000 */
[----:B------:R-:W-:Y:S01]  /*b060*/  SHFL.IDX PT, R36, R113, R15, 0x1c1f ;  /* 0x001c1f0f71247589 */ /* 0x000fe200000e0000 */
[----:B------:R-:W-:Y:S02]  /*b070*/  SEL R97, R99, R100, P0 ;  /* 0x0000006463617207 */ /* 0x000fe40000000000 */
[----:B-1----:R-:W-:Y:S01]  /*b080*/  SEL R101, R103, R108, P0 ;  /* 0x0000006c67657207 */ /* 0x002fe20000000000 */
[----:B------:R0:W-:Y:S01]  /*b090*/  SHFL.IDX PT, R44, R137, R15, 0x1c1f ;  /* 0x001c1f0f892c7589 */ /* 0x0001e200000e0000 */
[----:B------:R-:W-:Y:S02]  /*b0a0*/  SEL R99, R100, R99, P0 ;  /* 0x0000006364637207 */ /* 0x000fe40000000000 */
[----:B-----5:R-:W-:Y:S01]  /*b0b0*/  SEL R125, R73, R72, P0 ;  /* 0x00000048497d7207 */ /* 0x020fe20000000000 */
[----:B------:R-:W-:Y:S01]  /*b0c0*/  SHFL.IDX PT, R129, R129, R15, 0x1c1f ;  /* 0x001c1f0f81817589 */ /* 0x000fe200000e0000 */
[----:B------:R-:W-:-:S02]  /*b0d0*/  SEL R103, R108, R103, P0 ;  /* 0x000000676c677207 */ /* 0x000fc40000000000 */
[----:B------:R-:W-:Y:S01]  /*b0e0*/  SEL R100, R102, R177, P0 ;  /* 0x000000b166647207 */ /* 0x000fe20000000000 */
[----:B------:R1:W-:Y:S01]  /*b0f0*/  SHFL.IDX PT, R131, R146, R15, 0x1c1f ;  /* 0x001c1f0f92837589 */ /* 0x0003e200000e0000 */
[----:B------:R-:W-:Y:S02]  /*b100*/  SEL R104, R106, R179, P0 ;  /* 0x000000b36a687207 */ /* 0x000fe40000000000 */
        /* <DEDUP_REMOVED lines=34> */
[----:B----4-:R-:W-:Y:S01]  /*b330*/  SEL R73, R51, R150, P0 ;  /* 0x0000009633497207 */ /* 0x010fe20000000000 */
[----:B------:R-:W-:Y:S01]  /*b340*/  IMAD.WIDE.U32 R134, R134, UR37, R6 ;  /* 0x0000002586867c25 */ /* 0x000fe2000f8e0006 */
[----:B------:R-:W-:Y:S02]  /*b350*/  SEL R7, R59, R128, P0 ;  /* 0x000000803b077207 */ /* 0x000fe40000000000 */
[----:B------:R-:W-:Y:S01]  /*b360*/  SEL R59, R128, R59, P0 ;  /* 0x0000003b803b7207 */ /* 0x000fe20000000000 */
[----:B--2---:R-:W-:Y:S01]  /*b370*/  IMAD R151, R145, R144, UR4 ;  /* 0x0000000491977e24 */ /* 0x004fe2000f8e0290 */
[----:B------:R-:W-:Y:S01]  /*b380*/  ULDC.64 UR4, c[0x0][0xbe0] ;  /* 0x0002f80000047ab9 */ /* 0x000fe20000000a00 */
[----:B------:R-:W-:Y:S01]  /*b390*/  IMAD.IADD R135, R135, 0x1, R53 ;  /* 0x0000000187877824 */ /* 0x000fe200078e0235 */
[----:B------:R-:W-:Y:S01]  /*b3a0*/  SEL R6, R58, R149, P0 ;  /* 0x000000953a067207 */ /* 0x000fe20000000000 */
        /* <DEDUP_REMOVED lines=99> */
[----:B--234-:R-:W-:Y:S01]  /*b9e0*/  @!P1 IMAD.WIDE R2, R9, 0x4, R144 ;  /* 0x0000000409029825 */ /* 0x01cfe200078e0290 */
        /* <DEDUP_REMOVED lines=177> */
.L_x_2593:
[----:B------:R-:W-:Y:S05]  /*c500*/  BSYNC B0 ;  /* 0x0000000000007941 */ /* 0x000fea0003800000 */
.L_x_2592:
        /* <DEDUP_REMOVED lines=218> */
.L_x_2591:
        /* <DEDUP_REMOVED lines=58> */
.L_x_2550:
        /* <DEDUP_REMOVED lines=18> */
.L_x_2594:
[----:B------:R-:W-:Y:S01]  /*d770*/  ULDC UR42, c[0x0][0xc50] ;  /* 0x00031400002a7ab9 */ /* 0x000fe20000000800 */
[----:B------:R-:W-:Y:S01]  /*d780*/  UMOV UR40, UR6 ;  /* 0x0000000600287c82 */ /* 0x000fe20008000000 */
[----:B------:R-:W-:-:S11]  /*d790*/  UISETP.NE.AND UP0, UPT, UR42, 0x1, UPT ;  /* 0x000000012a00788c */ /* 0x000fd6000bf05270 */
[----:B------:R-:W-:Y:S01]  /*d7a0*/  @UP0 ULDC UR4, c[0x0][0xc54] ;  /* 0x0003150000040ab9 */ /* 0x000fe20000000800 */
[----:B------:R-:W-:Y:S01]  /*d7b0*/  @UP0 ULDC UR7, c[0x0][0xc58] ;  /* 0x0003160000070ab9 */ /* 0x000fe20000000800 */
[----:B------:R-:W-:-:S04]  /*d7c0*/  UIMAD.WIDE.U32 UR4, UR6, UR4, URZ ;  /* 0x00000004060472a5 */ /* 0x000fc8000f8e003f */
[----:B------:R-:W-:-:S12]  /*d7d0*/  @UP0 USHF.R.U32.HI UR40, URZ, UR7, UR5 ;  /* 0x000000073f280299 */ /* 0x000fd80008011605 */
.L_x_2595:
        /* <DEDUP_REMOVED lines=8> */
[----:B------:R-:W-:Y:S01]  /*d860*/  ULDC UR4, c[0x0][0x448] ;  /* 0x0001120000047ab9 */ /* 0x000fe20000000800 */
[----:B------:R-:W-:Y:S01]  /*d870*/  ULDC UR7, c[0x0][0x2f0] ;  /* 0x0000bc0000077ab9 */ /* 0x000fe20000000800 */
[----:B------:R-:W-:-:S05]  /*d880*/  IMAD.MOV.U32 R17, RZ, RZ, RZ ;  /* 0x000000ffff117224 */ /* 0x000fca00078e00ff */
[----:B------:R-:W1:Y:S01]  /*d890*/  S2UR UR46, SR_CTAID.X ;  /* 0x00000000002e79c3 */ /* 0x000e620000002500 */
[----:B------:R-:W-:Y:S01]  /*d8a0*/  UISETP.NE.AND UP1, UPT, UR4, 0x1, UPT ;  /* 0x000000010400788c */ /* 0x000fe2000bf25270 */
[----:B------:R-:W-:Y:S02]  /*d8b0*/  ULDC UR8, c[0x0][0x288] ;  /* 0x0000a20000087ab9 */ /* 0x000fe40000000800 */
[----:B------:R-:W-:Y:S02]  /*d8c0*/  ULDC.64 UR4, c[0x0][0x418] ;  /* 0x0001060000047ab9 */ /* 0x000fe40000000a00 */
[----:B------:R-:W-:-:S03]  /*d8d0*/  UISETP.NE.U32.AND UP0, UPT, UR4, URZ, UPT ;  /* 0x0000003f0400728c */ /* 0x000fc6000bf05070 */
[----:B------:R-:W-:Y:S01]  /*d8e0*/  ULDC UR4, c[0x0][0x424] ;  /* 0x0001090000047ab9 */ /* 0x000fe20000000800 */
[----:B------:R-:W-:-:S03]  /*d8f0*/  UISETP.NE.AND.EX UP0, UPT, UR5, URZ, UPT, UP0 ;  /* 0x0000003f0500728c */ /* 0x000fc6000bf05300 */
[----:B------:R-:W-:Y:S01]  /*d900*/  @UP1 ULDC UR5, c[0x0][0x44c] ;  /* 0x0001130000051ab9 */ /* 0x000fe20000000800 */
[----:B0-----:R-:W-:Y:S01]  /*d910*/  ISETP.NE.U32.AND P0, PT, R2, RZ, PT ;  /* 0x000000ff0200720c */ /* 0x001fe20003f05070 */
[----:B------:R-:W-:-:S03]  /*d920*/  USEL UR38, UR4, 0x1, UP0 ;  /* 0x0000000104267887 */ /* 0x000fc60008000000 */
[----:B------:R-:W-:Y:S01]  /*d930*/  ISETP.NE.AND.EX P0, PT, R3, RZ, PT, P0 ;  /* 0x000000ff0300720c */ /* 0x000fe20003f05300 */
[----:B-1----:R-:W-:Y:S02]  /*d940*/  ULEA UR6, UR46, 0x7f, 0x7 ;  /* 0x0000007f2e067891 */ /* 0x002fe4000f8e383f */
[----:B------:R-:W-:Y:S02]  /*d950*/  UIMAD UR38, UR38, UR7, URZ ;  /* 0x00000007262672a4 */ /* 0x000fe4000f8e023f */
[----:B------:R-:W-:Y:S01]  /*d960*/  UIMAD.WIDE.U32 UR4, UR6, UR5, URZ ;  /* 0x00000005060472a5 */ /* 0x000fe2000f8e003f */
[----:B------:R-:W-:-:S03]  /*d970*/  @UP1 ULDC UR7, c[0x0][0x450] ;  /* 0x0001140000071ab9 */ /* 0x000fc60000000800 */
[----:B------:R-:W-:-:S04]  /*d980*/  @UP1 USHF.R.U32.HI UR6, URZ, UR7, UR5 ;  /* 0x000000073f061299 */ /* 0x000fc80008011605 */
[----:B------:R-:W0:Y:S01]  /*d990*/  @P0 LDC.64 R2, c[0x0][0xa28] ;  /* 0x00028a00ff020b82 */ /* 0x000e220000000a00 */
[----:B------:R-:W-:Y:S02]  /*d9a0*/  UIADD3 UR5, UR38, 0x80, -UR8 ;  /* 0x0000008026057890 */ /* 0x000fe4000fffe808 */
[----:B------:R-:W-:Y:S02]  /*d9b0*/  UIADD3 UR4, UR38, 0x7f, URZ ;  /* 0x0000007f26047890 */ /* 0x000fe4000fffe03f */
[----:B------:R-:W-:Y:S02]  /*d9c0*/  UIADD3 UR6, UR5, UR6, URZ ;  /* 0x0000000605067290 */ /* 0x000fe4000fffe03f */
[----:B------:R-:W-:Y:S02]  /*d9d0*/  USHF.R.S32.HI UR5, URZ, 0x1f, UR4 ;  /* 0x0000001f3f057899 */ /* 0x000fe40008011404 */
[----:B------:R-:W-:Y:S02]  /*d9e0*/  USHF.R.S32.HI UR7, URZ, 0x1f, UR6 ;  /* 0x0000001f3f077899 */ /* 0x000fe40008011406 */
[----:B------:R-:W-:-:S02]  /*d9f0*/  ULEA.HI UR5, UR5, UR4, URZ, 0x7 ;  /* 0x0000000405057291 */ /* 0x000fc4000f8f383f */
[----:B------:R-:W-:Y:S02]  /*da00*/  ULEA.HI UR7, UR7, UR6, URZ, 0x7 ;  /* 0x0000000607077291 */ /* 0x000fe4000f8f383f */
[----:B------:R-:W-:Y:S02]  /*da10*/  USHF.R.S32.HI UR41, URZ, 0x7, UR5 ;  /* 0x000000073f297899 */ /* 0x000fe40008011405 */
[----:B------:R-:W-:-:S04]  /*da20*/  USHF.R.S32.HI UR43, URZ, 0x7, UR7 ;  /* 0x000000073f2b7899 */ /* 0x000fc80008011407 */
[----:B------:R-:W-:Y:S02]  /*da30*/  UISETP.LT.AND UP0, UPT, UR41, UR43, UPT ;  /* 0x0000002b2900728c */ /* 0x000fe4000bf01270 */
[----:B------:R-:W-:Y:S01]  /*da40*/  UP2UR UR47, UPR, URZ, 0x2 ;  /* 0x000000023f2f7883 */ /* 0x000fe20008000000 */
[----:B0-----:R-:W-:Y:S01]  /*da50*/  @P0 IMAD.WIDE R2, R24, 0x4, R2 ;  /* 0x0000000418020825 */ /* 0x001fe200078e0202 */
[----:B------:R-:W-:-:S04]  /*da60*/  USEL UR11, UR41, UR43, UP0 ;  /* 0x0000002b290b7287 */ /* 0x000fc80008000000 */
[----:B------:R-:W-:Y:S01]  /*da70*/  UISETP.GE.AND UP1, UPT, UR11, 0x1, UPT ;  /* 0x000000010b00788c */ /* 0x000fe2000bf26270 */
[----:B------:R0:W5:Y:S01]  /*da80*/  @P0 LDG.E R17, desc[UR50][R2.64] ;  /* 0x0000003202110981 */ /* 0x000162000c1e1900 */
[----:B------:R-:W-:Y:S02]  /*da90*/  USHF.R.U32.HI UR9, URZ, 0x10, UR42 ;  /* 0x000000103f097899 */ /* 0x000fe4000801162a */
[----:B------:R-:W-:Y:S02]  /*daa0*/  ULOP3.LUT UR42, UR42, 0xffff, URZ, 0xc0, !UPT ;  /* 0x0000ffff2a2a7892 */ /* 0x000fe4000f8ec03f */
[----:B------:R-:W-:Y:S01]  /*dab0*/  PLOP3.LUT P0, PT, PT, PT, UP1, 0x80, 0x0 ;  /* 0x000000000000781c */ /* 0x000fe20003f0f018 */
[----:B------:R-:W-:Y:S01]  /*dac0*/  UISETP.NE.AND UP0, UPT, UR9, URZ, UPT ;  /* 0x0000003f0900728c */ /* 0x000fe2000bf05270 */
[----:B------:R-:W-:-:S10]  /*dad0*/  UMOV UR37, URZ ;  /* 0x0000003f00257c82 */ /* 0x000fd40008000000 */
[----:B------:R-:W-:Y:S01]  /*dae0*/  @!UP0 ULDC UR9, c[0x0][0x9f0] ;  /* 0x00027c0000098ab9 */ /* 0x000fe20000000800 */
[----:B0-----:R-:W-:Y:S05]  /*daf0*/  @!P0 BRA `(.L_x_2597) ;  /* 0x0000000000788947 */ /* 0x001fea0003800000 */
[----:B------:R-:W-:Y:S01]  /*db00*/  IABS R0, UR9 ;  /* 0x0000000900007c13 */ /* 0x000fe20008000000 */
[----:B------:R-:W-:Y:S02]  /*db10*/  UIADD3 UR6, UR9, -0x1, UR11 ;  /* 0xffffffff09067890 */ /* 0x000fe4000fffe00b */
[----:B------:R-:W-:Y:S01]  /*db20*/  IABS R4, UR9 ;  /* 0x0000000900047c13 */ /* 0x000fe20008000000 */
[----:B------:R-:W-:Y:S01]  /*db30*/  UMOV UR4, URZ ;  /* 0x0000003f00047c82 */ /* 0x000fe20008000000 */
        /* <DEDUP_REMOVED lines=26> */
.L_x_2597:
[----:B------:R-:W-:Y:S02]  /*dce0*/  UIMAD UR48, UR42, UR37, URZ ;  /* 0x000000252a3072a4 */ /* 0x000fe4000f8e023f */
[----:B------:R-:W-:Y:S02]  /*dcf0*/  IMAD.U32 R3, RZ, RZ, UR37 ;  /* 0x00000025ff037e24 */ /* 0x000fe4000f8e00ff */
[----:B------:R-:W-:Y:S02]  /*dd00*/  IMAD.MOV.U32 R0, RZ, RZ, RZ ;  /* 0x000000ffff007224 */ /* 0x000fe400078e00ff */
[----:B------:R-:W-:Y:S02]  /*dd10*/  IMAD.MOV.U32 R2, RZ, RZ, 0x1 ;  /* 0x00000001ff027424 */ /* 0x000fe400078e00ff */
[----:B------:R-:W-:-:S05]  /*dd20*/  IMAD.U32 R16, RZ, RZ, UR48 ;  /* 0x00000030ff107e24 */ /* 0x000fca000f8e00ff */
        /* <DEDUP_REMOVED lines=27> */
.L_x_2598:
        /* <DEDUP_REMOVED lines=20> */
.L_x_2599:
        /* <DEDUP_REMOVED lines=20> */
.L_x_2600:
        /* <DEDUP_REMOVED lines=18> */
.L_x_2601:
[----:B------:R-:W0:Y:S01]  /*e280*/  LDC.64 R2, c[0x0][0x9f8] ;  /* 0x00027e00ff027b82 */ /* 0x000e220000000a00 */
[----:B------:R-:W-:-:S07]  /*e290*/  IMAD.MOV.U32 R36, RZ, RZ, R24 ;  /* 0x000000ffff247224 */ /* 0x000fce00078e0018 */
[----:B------:R-:W1:Y:S01]  /*e2a0*/  LDC R8, c[0x0][0x430] ;  /* 0x00010c00ff087b82 */ /* 0x000e620000000800 */
[----:B0-----:R-:W-:-:S04]  /*e2b0*/  ISETP.NE.U32.AND P0, PT, R2, RZ, PT ;  /* 0x000000ff0200720c */ /* 0x001fc80003f05070 */
[----:B------:R-:W-:-:S13]  /*e2c0*/  ISETP.NE.AND.EX P0, PT, R3, RZ, PT, P0 ;  /* 0x000000ff0300720c */ /* 0x000fda0003f05300 */
[----:B------:R-:W0:Y:S02]  /*e2d0*/  @P0 LDC.64 R2, c[0x0][0x9f8] ;  /* 0x00027e00ff020b82 */ /* 0x000e240000000a00 */
[----:B0-----:R-:W-:-:S05]  /*e2e0*/  @P0 IMAD.WIDE R2, R24, 0x4, R2 ;  /* 0x0000000418020825 */ /* 0x001fca00078e0202 */
[----:B------:R0:W2:Y:S01]  /*e2f0*/  @P0 LDG.E R36, desc[UR50][R2.64] ;  /* 0x0000003202240981 */ /* 0x0000a2000c1e1900 */
[C---:B------:R-:W-:Y:S01]  /*e300*/  IMAD.SHL.U32 R32, R22.reuse, 0x10, RZ ;  /* 0x0000001016207824 */ /* 0x040fe200078e00ff */
[----:B------:R-:W-:Y:S02]  /*e310*/  LOP3.LUT R20, R22, 0x7f, RZ, 0xc0, !PT ;  /* 0x0000007f16147812 */ /* 0x000fe400078ec0ff */
[----:B-1----:R-:W-:Y:S02]  /*e320*/  ISETP.NE.AND P1, PT, R8, 0x1, PT ;  /* 0x000000010800780c */ /* 0x002fe40003f25270 */
[----:B------:R-:W-:Y:S02]  /*e330*/  LEA R9, R16, 0xffffff80, 0x7 ;  /* 0xffffff8010097811 */ /* 0x000fe400078e38ff */
[----:B------:R-:W-:Y:S02]  /*e340*/  LOP3.LUT R32, R32, 0x70, RZ, 0xc0, !PT ;  /* 0x0000007020207812 */ /* 0x000fe400078ec0ff */
[----:B------:R-:W-:-:S02]  /*e350*/  SHF.R.U32.HI R19, RZ, 0x3, R20 ;  /* 0x00000003ff137819 */ /* 0x000fc40000011614 */
[----:B------:R-:W-:Y:S02]  /*e360*/  LOP3.LUT R23, R23, 0xfffffff7, RZ, 0xc0, !PT ;  /* 0xfffffff717177812 */ /* 0x000fe400078ec0ff */
[----:B------:R-:W-:-:S03]  /*e370*/  IADD3 R4, R32, R19, R9 ;  /* 0x0000001320047210 */ /* 0x000fc60007ffe009 */
[----:B------:R-:W1:Y:S01]  /*e380*/  @P1 LDC R0, c[0x0][0x434] ;  /* 0x00010d00ff001b82 */ /* 0x000e620000000800 */
[C---:B------:R-:W-:Y:S01]  /*e390*/  ISETP.GE.AND P0, PT, R4.reuse, UR38, PT ;  /* 0x0000002604007c0c */ /* 0x040fe2000bf06270 */
[----:B-----5:R-:W-:Y:S01]  /*e3a0*/  IMAD.IADD R13, R4, 0x1, R17 ;  /* 0x00000001040d7824 */ /* 0x020fe200078e0211 */
[----:B------:R-:W-:-:S03]  /*e3b0*/  @P1 LOP3.LUT R23, R23, 0x8, RZ, 0xfc, !PT ;  /* 0x0000000817171812 */ /* 0x000fc600078efcff */
[----:B------:R-:W-:Y:S02]  /*e3c0*/  IMAD.MOV.U32 R11, RZ, RZ, R13 ;  /* 0x000000ffff0b7224 */ /* 0x000fe400078e000d */
[----:B0-----:R-:W0:Y:S08]  /*e3d0*/  @P1 LDC R3, c[0x0][0x438] ;  /* 0x00010e00ff031b82 */ /* 0x001e300000000800 */
[----:B------:R-:W3:Y:S08]  /*e3e0*/  @!P0 LDC.64 R6, c[0x0][0x428] ;  /* 0x00010a00ff068b82 */ /* 0x000ef00000000a00 */
[----:B------:R-:W4:Y:S01]  /*e3f0*/  @!P0 LDC.64 R4, c[0x0][0x418] ;  /* 0x00010600ff048b82 */ /* 0x000f220000000a00 */
[----:B-1----:R-:W-:-:S05]  /*e400*/  @P1 IMAD.HI.U32 R0, R13, R0, RZ ;  /* 0x000000000d001227 */ /* 0x002fca00078e00ff */
[----:B0-----:R-:W-:-:S04]  /*e410*/  @P1 SHF.R.U32.HI R11, RZ, R3, R0 ;  /* 0x00000003ff0b1219 */ /* 0x001fc80000011600 */
[--C-:B------:R-:W-:Y:S01]  /*e420*/  @!P0 SHF.R.S32.HI R3, RZ, 0x1f, R11.reuse ;  /* 0x0000001fff038819 */ /* 0x100fe2000001140b */
[----:B------:R-:W-:Y:S01]  /*e430*/  @!P0 IMAD.MOV.U32 R2, RZ, RZ, R11 ;  /* 0x000000ffff028224 */ /* 0x000fe200078e000b */
[----:B------:R-:W-:Y:S01]  /*e440*/  UMOV UR4, 0xffffffff ;  /* 0xffffffff00047882 */ /* 0x000fe20000000000 */
[----:B------:R-:W-:Y:S01]  /*e450*/  IMAD.MOV.U32 R35, RZ, RZ, 0x20 ;  /* 0x00000020ff237424 */ /* 0x000fe200078e00ff */
[----:B--2---:R-:W-:Y:S01]  /*e460*/  SHF.R.S32.HI R10, RZ, 0x1f, R36 ;  /* 0x0000001fff0a7819 */ /* 0x004fe20000011424 */
[----:B---3--:R-:W-:-:S04]  /*e470*/  @!P0 IMAD.WIDE.U32 R2, R36, R6, R2 ;  /* 0x0000000624028225 */ /* 0x008fc800078e0002 */
[----:B------:R-:W-:Y:S01]  /*e480*/  @!P0 IMAD R0, R10, R6, RZ ;  /* 0x000000060a008224 */ /* 0x000fe200078e02ff */
[----:B----4-:R-:W-:Y:S01]  /*e490*/  @!P0 LEA R4, P1, R2, R4, 0x2 ;  /* 0x0000000402048211 */ /* 0x010fe200078210ff */
[----:B------:R0:W-:Y:S02]  /*e4a0*/  STL [R1+0x4], R10 ;  /* 0x0000040a01007387 */ /* 0x0001e40000100800 */
[----:B------:R-:W-:-:S04]  /*e4b0*/  @!P0 IMAD R7, R36, R7, R0 ;  /* 0x0000000724078224 */ /* 0x000fc800078e0200 */
[----:B------:R-:W-:Y:S01]  /*e4c0*/  @!P0 IMAD.IADD R0, R3, 0x1, R7 ;  /* 0x0000000103008824 */ /* 0x000fe200078e0207 */
[----:B0-----:R-:W0:Y:S04]  /*e4d0*/  LDC R10, c[0x0][0x2f4] ;  /* 0x0000bd00ff0a7b82 */ /* 0x001e280000000800 */
[----:B------:R-:W-:Y:S01]  /*e4e0*/  @!P0 LEA.HI.X R5, R2, R5, R0, 0x2, P1 ;  /* 0x0000000502058211 */ /* 0x000fe200008f1400 */
[----:B------:R-:W-:Y:S02]  /*e4f0*/  IMAD.MOV.U32 R0, RZ, RZ, RZ ;  /* 0x000000ffff007224 */ /* 0x000fe400078e00ff */
[----:B------:R-:W-:Y:S01]  /*e500*/  IMAD.MOV R2, RZ, RZ, -R11 ;  /* 0x000000ffff027224 */ /* 0x000fe200078e0a0b */
[----:B------:R-:W-:-:S03]  /*e510*/  R2P PR, R22, 0x6 ;  /* 0x0000000616007804 */ /* 0x000fc60000000000 */
[----:B------:R1:W5:Y:S01]  /*e520*/  @!P0 LDG.E R0, desc[UR50][R4.64] ;  /* 0x0000003204008981 */ /* 0x000362000c1e1900 */
[----:B------:R-:W-:Y:S02]  /*e530*/  SHF.R.U32.HI R6, RZ, 0x5, R20 ;  /* 0x00000005ff067819 */ /* 0x000fe40000011614 */
[----:B------:R-:W-:Y:S01]  /*e540*/  SEL R35, R35, 0xffffffe0, !P1 ;  /* 0xffffffe023237807 */ /* 0x000fe20004800000 */
[----:B-1----:R-:W-:Y:S02]  /*e550*/  IMAD R4, R8, R2, R13 ;  /* 0x0000000208047224 */ /* 0x002fe400078e020d */
[----:B------:R-:W-:Y:S02]  /*e560*/  IMAD.MOV.U32 R8, RZ, RZ, 0x40 ;  /* 0x00000040ff087424 */ /* 0x000fe400078e00ff */
[----:B------:R-:W-:-:S03]  /*e570*/  IMAD.SHL.U32 R2, R22, 0x80, RZ ;  /* 0x0000008016027824 */ /* 0x000fc600078e00ff */
[----:B------:R-:W-:Y:S02]  /*e580*/  SEL R8, R8, 0xffffffc0, !P2 ;  /* 0xffffffc008087807 */ /* 0x000fe40005000000 */
[C---:B------:R-:W-:Y:S02]  /*e590*/  LOP3.LUT R3, R2.reuse, 0x380, RZ, 0xc0, !PT ;  /* 0x0000038002037812 */ /* 0x040fe400078ec0ff */
[----:B------:R-:W-:Y:S01]  /*e5a0*/  LOP3.LUT R7, R2, 0x400, RZ, 0xc0, !PT ;  /* 0x0000040002077812 */ /* 0x000fe200078ec0ff */
[----:B------:R1:W-:Y:S02]  /*e5b0*/  STL [R1], R8 ;  /* 0x0000000801007387 */ /* 0x0003e40000100800 */
[C---:B------:R-:W-:Y:S01]  /*e5c0*/  IMAD R5, R6.reuse, 0x10, R3 ;  /* 0x0000001006057824 */ /* 0x040fe200078e0203 */
[----:B------:R-:W-:Y:S01]  /*e5d0*/  LOP3.LUT R3, R3, 0x10, R22, 0xf8, !PT ;  /* 0x0000001003037812 */ /* 0x000fe200078ef816 */
[----:B------:R-:W-:-:S03]  /*e5e0*/  IMAD R7, R6, 0x800, R7 ;  /* 0x0000080006077824 */ /* 0x000fc600078e0207 */
[----:B------:R-:W-:Y:S01]  /*e5f0*/  LOP3.LUT R5, R5, R32, RZ, 0x3c, !PT ;  /* 0x0000002005057212 */ /* 0x000fe200078e3cff */
[----:B------:R-:W-:Y:S06]  /*e600*/  BRA.DIV UR4, `(.L_x_2602) ;  /* 0x0000004204c87947 */ /* 0x000fec000b800000 */
.L_x_2654:
[----:B------:R-:W-:Y:S01]  /*e610*/  ULOP3.LUT UR4, UR36, 0x2, URZ, 0xfc, !UPT ;  /* 0x0000000224047892 */ /* 0x000fe2000f8efc3f */
[----:B------:R-:W-:Y:S01]  /*e620*/  LOP3.LUT R6, R3, R32, RZ, 0x3c, !PT ;  /* 0x0000002003067212 */ /* 0x000fe200078e3cff */
[----:B------:R-:W-:Y:S01]  /*e630*/  IMAD.U32 R34, RZ, RZ, UR40 ;  /* 0x00000028ff227e24 */ /* 0x000fe2000f8e00ff */
[----:B------:R-:W-:Y:S02]  /*e640*/  LOP3.LUT R5, R5, 0xc00, R2, 0xf8, !PT ;  /* 0x00000c0005057812 */ /* 0x000fe400078ef802 */
[C---:B0-----:R-:W-:Y:S01]  /*e650*/  ISETP.GE.AND P2, PT, R32.reuse, R10, PT ;  /* 0x0000000a2000720c */ /* 0x041fe20003f46270 */
        /* <DEDUP_REMOVED lines=17> */
.L_x_2603:
[----:B------:R-:W-:Y:S01]  /*e770*/  IMAD.MOV.U32 R21, RZ, RZ, 0x1 ;  /* 0x00000001ff157424 */ /* 0x000fe200078e00ff */
[----:B-1----:R-:W-:-:S04]  /*e780*/  SHF.R.S32.HI R8, RZ, 0x1f, R4 ;  /* 0x0000001fff087819 */ /* 0x002fc80000011404 */
[----:B------:R-:W-:-:S04]  /*e790*/  SHF.L.U32 R21, R21, 0x1f, RZ ;  /* 0x0000001f15157819 */ /* 0x000fc800000006ff */
[----:B------:R-:W0:Y:S02]  /*e7a0*/  SYNCS.PHASECHK.TRANS64.TRYWAIT P0, [UR44+0x38880], R21 ;  /* 0x03888015ff0075a7 */ /* 0x000e24000800016c */
[----:B0-----:R-:W-:Y:S05]  /*e7b0*/  @!P0 BRA `(.L_x_2604) ;  /* 0x00000040007c8947 */ /* 0x001fea0003800000 */
.L_x_2655:
        /* <DEDUP_REMOVED lines=19> */
[----:B------:R-:W-:Y:S01]  /*e8f0*/  UIMAD UR4, UR40, UR5, UR4 ;  /* 0x00000005280472a4 */ /* 0x000fe2000f8e0204 */
[----:B------:R-:W-:Y:S01]  /*e900*/  IADD3 R5, -R19, UR38, -R9 ;  /* 0x0000002613057c10 */ /* 0x000fe2000fffe909 */
[----:B------:R-:W-:Y:S01]  /*e910*/  IMAD.U32 R7, RZ, RZ, UR7 ;  /* 0x00000007ff077e24 */ /* 0x000fe2000f8e00ff */
[----:B------:R-:W-:-:S04]  /*e920*/  IADD3 R6, P0, R2, UR6, RZ ;  /* 0x0000000602067c10 */ /* 0x000fc8000ff1e0ff */
[----:B------:R-:W-:Y:S01]  /*e930*/  IADD3.X R7, R7, UR4, R3, P0, !PT ;  /* 0x0000000407077c10 */ /* 0x000fe200087fe403 */
[C---:B------:R-:W-:Y:S01]  /*e940*/  IMAD.SHL.U32 R3, R22.reuse, 0x80, RZ ;  /* 0x0000008016037824 */ /* 0x040fe200078e00ff */
[----:B------:R-:W-:Y:S01]  /*e950*/  ISETP.GE.AND P0, PT, R5, 0x1, PT ;  /* 0x000000010500780c */ /* 0x000fe20003f06270 */
[----:B------:R-:W-:Y:S01]  /*e960*/  IMAD.SHL.U32 R22, R22, 0x10, RZ ;  /* 0x0000001016167824 */ /* 0x000fe200078e00ff */
[----:B------:R-:W-:Y:S02]  /*e970*/  UMOV UR4, 0xffffffff ;  /* 0xffffffff00047882 */ /* 0x000fe40000000000 */
[----:B------:R-:W-:-:S04]  /*e980*/  LOP3.LUT R3, R32, 0x380, R3, 0xf8, !PT ;  /* 0x0000038020037812 */ /* 0x000fc800078ef803 */
[----:B------:R-:W-:-:S04]  /*e990*/  LOP3.LUT R22, R3, 0x70, R22, 0x78, !PT ;  /* 0x0000007003167812 */ /* 0x000fc800078e7816 */
[----:B------:R-:W-:Y:S02]  /*e9a0*/  LOP3.LUT R37, R22, 0x400, R37, 0xf8, !PT ;  /* 0x0000040016257812 */ /* 0x000fe400078ef825 */
        /* <DEDUP_REMOVED lines=77> */
.L_x_2673:
        /* <DEDUP_REMOVED lines=18> */
.L_x_2606:
[----:B------:R-:W-:Y:S01]  /*efa0*/  SYNCS.ARRIVE.TRANS64.A1T0 RZ, [UR44+0x38870], RZ ;  /* 0x038870ffffff79a7 */ /* 0x000fe2000810002c */
[----:B------:R-:W-:Y:S05]  /*efb0*/  @!P6 BRA `(.L_x_2607) ;  /* 0x000000000004e947 */ /* 0x000fea0003800000 */
[----:B------:R-:W-:Y:S01]  /*efc0*/  BPT.TRAP 0x1 ;  /* 0x000000040000795c */ /* 0x000fe20000300000 */
.L_x_2607:
[----:B------:R-:W0:Y:S02]  /*efd0*/  SYNCS.PHASECHK.TRANS64.TRYWAIT P0, [UR44+0x38840], R21 ;  /* 0x03884015ff0075a7 */ /* 0x000e24000800016c */
[----:B0-----:R-:W-:Y:S05]  /*efe0*/  @!P0 BRA `(.L_x_2608) ;  /* 0x0000004400348947 */ /* 0x001fea0003800000 */
.L_x_2674:
        /* <DEDUP_REMOVED lines=15> */
[----:B-1----:R-:W-:Y:S02]  /*f0e0*/  ISETP.GE.AND P1, PT, R18, R9, PT ;  /* 0x000000091200720c */ /* 0x002fe40003f26270 */
        /* <DEDUP_REMOVED lines=75> */
.L_x_2692:
        /* <DEDUP_REMOVED lines=18> */
.L_x_2610:
        /* <DEDUP_REMOVED lines=30> */
.L_x_2611:
[----:B------:R-:W-:Y:S01]  /*f8a0*/  UISETP.NE.AND UP0, UPT, UR47, URZ, UPT ;  /* 0x0000003f2f00728c */ /* 0x000fe2000bf05270 */
[----:B------:R-:W-:Y:S01]  /*f8b0*/  IMAD.U32 R4, RZ, RZ, UR38 ;  /* 0x00000026ff047e24 */ /* 0x000fe2000f8e00ff */
[----:B------:R-:W-:Y:S01]  /*f8c0*/  ULDC.64 UR4, c[0x0][0x2e0] ;  /* 0x0000b80000047ab9 */ /* 0x000fe20000000a00 */
[----:B------:R-:W-:Y:S01]  /*f8d0*/  IMAD.U32 R5, RZ, RZ, UR39 ;  /* 0x00000027ff057e24 */ /* 0x000fe2000f8e00ff */
[----:B------:R-:W-:Y:S01]  /*f8e0*/  ULDC.64 UR6, c[0x0][0x2c8] ;  /* 0x0000b20000067ab9 */ /* 0x000fe20000000a00 */
[----:B------:R-:W-:Y:S01]  /*f8f0*/  IMAD.IADD R0, R32, 0x1, R19 ;  /* 0x0000000120007824 */ /* 0x000fe200078e0213 */
[----:B------:R-:W-:Y:S01]  /*f900*/  PLOP3.LUT P0, PT, PT, PT, UP0, 0x80, 0x0 ;  /* 0x000000000000781c */ /* 0x000fe20003f0f008 */
[----:B------:R-:W-:Y:S01]  /*f910*/  IMAD.U32 R5, RZ, RZ, UR46 ;  /* 0x0000002eff057e24 */ /* 0x000fe2000f8e00ff */
[----:B------:R-:W-:Y:S01]  /*f920*/  PLOP3.LUT P1, PT, PT, PT, UP0, 0x80, 0x0 ;  /* 0x000000000000781c */ /* 0x000fe20003f2f008 */
[----:B------:R-:W-:Y:S02]  /*f930*/  IMAD.U32 R3, RZ, RZ, UR45 ;  /* 0x0000002dff037e24 */ /* 0x000fe4000f8e00ff */
[----:B------:R-:W-:-:S02]  /*f940*/  IMAD.MOV.U32 R2, RZ, RZ, R4 ;  /* 0x000000ffff027224 */ /* 0x000fc400078e0004 */
[----:B------:R-:W-:Y:S02]  /*f950*/  IMAD R0, R5, 0x80, R0 ;  /* 0x0000008005007824 */ /* 0x000fe400078e0200 */
[----:B------:R-:W-:Y:S01]  /*f960*/  IMAD R25, R25, UR4, RZ ;  /* 0x0000000419197c24 */ /* 0x000fe2000f8e02ff */
[----:B------:R-:W0:Y:S01]  /*f970*/  LDC R5, c[0x0][0x448] ;  /* 0x00011200ff057b82 */ /* 0x000e220000000800 */
[----:B------:R-:W-:Y:S01]  /*f980*/  IMAD.WIDE.U32 R2, R24, UR4, R2 ;  /* 0x0000000418027c25 */ /* 0x000fe2000f8e0002 */
[----:B------:R-:W-:-:S03]  /*f990*/  @UP0 ULDC UR4, c[0x0][0x44c] ;  /* 0x0001130000040ab9 */ /* 0x000fc60000000800 */
[----:B------:R-:W-:-:S04]  /*f9a0*/  @P0 IMAD.HI.U32 R4, R0, UR4, RZ ;  /* 0x0000000400040c27 */ /* 0x000fc8000f8e00ff */
[----:B------:R-:W-:Y:S01]  /*f9b0*/  IMAD R25, R24, UR5, R25 ;  /* 0x0000000518197c24 */ /* 0x000fe2000f8e0219 */
[----:B------:R-:W-:Y:S01]  /*f9c0*/  @UP0 ULDC UR5, c[0x0][0x450] ;  /* 0x0001140000050ab9 */ /* 0x000fe20000000800 */
[----:B------:R-:W-:Y:S01]  /*f9d0*/  IMAD.MOV.U32 R7, RZ, RZ, R0 ;  /* 0x000000ffff077224 */ /* 0x000fe200078e0000 */
[----:B------:R-:W-:Y:S01]  /*f9e0*/  @P1 SHF.R.U32.HI R7, RZ, UR5, R4 ;  /* 0x00000005ff071c19 */ /* 0x000fe20008011604 */
[----:B------:R-:W-:Y:S01]  /*f9f0*/  ULDC.64 UR4, c[0x0][0x2d0] ;  /* 0x0000b40000047ab9 */ /* 0x000fe20000000a00 */
[----:B------:R-:W-:Y:S02]  /*fa00*/  IMAD.IADD R3, R3, 0x1, R25 ;  /* 0x0000000103037824 */ /* 0x000fe400078e0219 */
        /* <DEDUP_REMOVED lines=10> */
[----:B0-----:R-:W-:-:S04]  /*fab0*/  IMAD R7, R5, R7, R0 ;  /* 0x0000000705077224 */ /* 0x001fc800078e0200 */
        /* <DEDUP_REMOVED lines=9> */
[----:B------:R-:W-:Y:S01]  /*fb50*/  IMAD.U32 R6, RZ, RZ, UR46 ;  /* 0x0000002eff067e24 */ /* 0x000fe2000f8e00ff */
[----:B------:R-:W-:Y:S02]  /*fb60*/  ULDC UR4, c[0x0][0x288] ;  /* 0x0000a20000047ab9 */ /* 0x000fe40000000800 */
[----:B------:R-:W1:Y:S01]  /*fb70*/  SHFL.IDX PT, R2, R4, RZ, 0x181f ;  /* 0x00181fff04027589 */ /* 0x000e6200000e0000 */
[----:B------:R-:W-:Y:S02]  /*fb80*/  IMAD R5, R5, UR4, RZ ;  /* 0x0000000405057c24 */ /* 0x000fe4000f8e02ff */
[----:B------:R-:W-:Y:S01]  /*fb90*/  IMAD R6, R6, 0x80, R19 ;  /* 0x0000008006067824 */ /* 0x000fe200078e0213 */
[----:B------:R-:W-:Y:S03]  /*fba0*/  SHFL.IDX PT, R7, R4, 0x1, 0x181f ;  /* 0x00381f0004077f89 */ /* 0x000fe600000e0000 */
        /* <DEDUP_REMOVED lines=67> */
.L_x_2709:
        /* <DEDUP_REMOVED lines=13> */
.L_x_2614:
[----:B------:R-:W-:Y:S05]  /*100b0*/  BSYNC B0 ;  /* 0x0000000000007941 */ /* 0x000fea0003800000 */
.L_x_2613:
        /* <DEDUP_REMOVED lines=9> */
.L_x_2710:
[----:B------:R-:W-:Y:S01]  /*10150*/  IMAD.MOV.U32 R21, RZ, RZ, 0x1 ;  /* 0x00000001ff157424 */ /* 0x000fe200078e00ff */
[----:B------:R-:W-:Y:S06]  /*10160*/  @!P1 BRA `(.L_x_2616) ;  /* 0x0000001400fc9947 */ /* 0x000fec0003800000 */
[----:B------:R-:W-:Y:S01]  /*10170*/  UIADD3 UR4, UR42, 0x1, URZ ;  /* 0x000000012a047890 */ /* 0x000fe2000fffe03f */
[----:B------:R-:W-:Y:S01]  /*10180*/  IADD3 R17, R32, R17, R19 ;  /* 0x0000001120117210 */ /* 0x000fe20007ffe013 */
[----:B------:R-:W-:Y:S01]  /*10190*/  ULOP3.LUT UR5, URZ, UR43, URZ, 0x33, !UPT ;  /* 0x0000002b3f057292 */ /* 0x000fe2000f8e333f */
[----:B0-----:R-:W-:Y:S01]  /*101a0*/  LOP3.LUT R0, RZ, UR41, RZ, 0x33, !PT ;  /* 0x00000029ff007c12 */ /* 0x001fe2000f8e33ff */
[----:B------:R-:W-:Y:S01]  /*101b0*/  UIMAD UR4, UR4, UR37, URZ ;  /* 0x00000025040472a4 */ /* 0x000fe2000f8e023f */
[----:B------:R-:W-:Y:S02]  /*101c0*/  IMAD.MOV.U32 R16, RZ, RZ, 0x1 ;  /* 0x00000001ff107424 */ /* 0x000fe400078e00ff */
[----:B------:R-:W-:Y:S02]  /*101d0*/  VIADD R17, R17, 0xfffffe80 ;  /* 0xfffffe8011117836 */ /* 0x000fe40000000000 */
[----:B------:R-:W-:Y:S01]  /*101e0*/  IMAD.MOV.U32 R10, RZ, RZ, RZ ;  /* 0x000000ffff0a7224 */ /* 0x000fe200078e00ff */
[----:B------:R-:W-:-:S04]  /*101f0*/  LOP3.LUT R3, RZ, UR4, RZ, 0x33, !PT ;  /* 0x00000004ff037c12 */ /* 0x000fc8000f8e33ff */
[----:B------:R-:W-:-:S04]  /*10200*/  VIMNMX3 R0, R0, UR5, R3, !PT ;  /* 0x0000000500007c0f */ /* 0x000fc8000f800103 */
[C---:B------:R-:W-:Y:S01]  /*10210*/  IADD3 R33, -R0.reuse, -0x2, RZ ;  /* 0xfffffffe00217810 */ /* 0x040fe20007ffe1ff */
[----:B------:R-:W-:-:S07]  /*10220*/  IMAD R20, R0, -0x80, R17 ;  /* 0xffffff8000147824 */ /* 0x000fce00078e0211 */
.L_x_2631:
        /* <DEDUP_REMOVED lines=32> */
.L_x_2617:
[----:B------:R-:W-:Y:S02]  /*10430*/  LEA R4, R0, UR44, 0x3 ;  /* 0x0000002c00047c11 */ /* 0x000fe4000f8e18ff */
[----:B------:R-:W-:-:S04]  /*10440*/  SHF.L.U32 R19, R21, 0x1f, RZ ;  /* 0x0000001f15137819 */ /* 0x000fc800000006ff */
[----:B------:R-:W0:Y:S02]  /*10450*/  SYNCS.PHASECHK.TRANS64.TRYWAIT P1, [R4+URZ+0x38880], R19 ;  /* 0x03888013040075a7 */ /* 0x000e24000802017f */
[----:B0-----:R-:W-:Y:S05]  /*10460*/  @!P1 BRA `(.L_x_2618) ;  /* 0x0000004400509947 */ /* 0x001fea0003800000 */
.L_x_2711:
        /* <DEDUP_REMOVED lines=74> */
.L_x_2729:
        /* <DEDUP_REMOVED lines=17> */
.L_x_2620:
[----:B------:R0:W-:Y:S01]  /*10a20*/  SYNCS.ARRIVE.TRANS64.A1T0 RZ, [R4+URZ+0x38870], RZ ;  /* 0x038870ff04ff79a7 */ /* 0x0001e2000810003f */
[----:B------:R-:W-:Y:S05]  /*10a30*/  @!P2 BRA `(.L_x_2621) ;  /* 0x000000000004a947 */ /* 0x000fea0003800000 */
[----:B------:R-:W-:Y:S01]  /*10a40*/  BPT.TRAP 0x1 ;  /* 0x000000040000795c */ /* 0x000fe20000300000 */
.L_x_2621:
[----:B------:R-:W1:Y:S02]  /*10a50*/  SYNCS.PHASECHK.TRANS64.TRYWAIT P1, [R4+URZ+0x38840], R19 ;  /* 0x03884013040075a7 */ /* 0x000e64000802017f */
[----:B-1----:R-:W-:Y:S05]  /*10a60*/  @!P1 BRA `(.L_x_2622) ;  /* 0x0000004800349947 */ /* 0x002fea0003800000 */
.L_x_2730:
        /* <DEDUP_REMOVED lines=71> */
.L_x_2748:
        /* <DEDUP_REMOVED lines=17> */
.L_x_2624:
[----:B------:R-:W-:Y:S01]  /*10ff0*/  IMAD.U32 R2, RZ, RZ, UR36 ;  /* 0x00000024ff027e24 */ /* 0x000fe2000f8e00ff */
[----:B------:R0:W-:Y:S04]  /*11000*/  SYNCS.ARRIVE.TRANS64.A1T0 RZ, [R4+URZ+0x38830], RZ ;  /* 0x038830ff04ff79a7 */ /* 0x0001e8000810003f */
[----:B------:R-:W-:-:S04]  /*11010*/  LOP3.LUT R2, R2, 0x1, RZ, 0xfc, !PT ;  /* 0x0000000102027812 */ /* 0x000fc800078efcff */
[----:B------:R-:W-:-:S13]  /*11020*/  ISETP.NE.AND P1, PT, R2, 0x3, PT ;  /* 0x000000030200780c */ /* 0x000fda0003f25270 */
[----:B0-----:R-:W-:Y:S05]  /*11030*/  @!P1 BRA `(.L_x_2625) ;  /* 0x0000000000049947 */ /* 0x001fea0003800000 */
[----:B------:R-:W-:Y:S01]  /*11040*/  BPT.TRAP 0x1 ;  /* 0x000000040000795c */ /* 0x000fe20000300000 */
.L_x_2625:
[----:B------:R-:W-:Y:S02]  /*11050*/  LOP3.LUT R2, R16, 0x1, RZ, 0x3c, !PT ;  /* 0x0000000110027812 */ /* 0x000fe400078e3cff */
[----:B------:R-:W-:Y:S02]  /*11060*/  LEA R5, R10, UR44, 0x3 ;  /* 0x0000002c0a057c11 */ /* 0x000fe4000f8e18ff */
[----:B------:R-:W-:-:S04]  /*11070*/  SHF.L.U32 R2, R2, 0x1f, RZ ;  /* 0x0000001f02027819 */ /* 0x000fc800000006ff */
[----:B------:R-:W0:Y:S02]  /*11080*/  SYNCS.PHASECHK.TRANS64.TRYWAIT P2, [R5+URZ+0x38870], R2 ;  /* 0x03887002050075a7 */ /* 0x000e24000804017f */
[----:B0-----:R-:W-:Y:S05]  /*11090*/  @!P2 BRA `(.L_x_2626) ;  /* 0x0000004800f0a947 */ /* 0x001fea0003800000 */
.L_x_2749:
[----:B------:R-:W-:-:S06]  /*110a0*/  ULOP3.LUT UR4, UR36, 0x2, URZ, 0xfc, !UPT ;  /* 0x0000000224047892 */ /* 0x000fcc000f8efc3f */
[----:B------:R-:W-:-:S05]  /*110b0*/  IMAD.U32 R3, RZ, RZ, UR4 ;  /* 0x00000004ff037e24 */ /* 0x000fca000f8e00ff */
[----:B------:R-:W-:-:S13]  /*110c0*/  ISETP.NE.AND P2, PT, R3, 0x3, PT ;  /* 0x000000030300780c */ /* 0x000fda0003f45270 */
[----:B------:R-:W-:Y:S05]  /*110d0*/  @!P2 BRA `(.L_x_2627) ;  /* 0x000000000004a947 */ /* 0x000fea0003800000 */
[----:B------:R-:W-:Y:S01]  /*110e0*/  BPT.TRAP 0x1 ;  /* 0x000000040000795c */ /* 0x000fe20000300000 */
.L_x_2627:
[----:B0-----:R-:W-:Y:S01]  /*110f0*/  SHF.L.U32 R2, R16, 0x1f, RZ ;  /* 0x0000001f10027819 */ /* 0x001fe200000006ff */
[----:B------:R-:W-:-:S03]  /*11100*/  IMAD.SHL.U32 R3, R10, 0x8000, RZ ;  /* 0x000080000a037824 */ /* 0x000fc600078e00ff */
[----:B------:R-:W0:Y:S02]  /*11110*/  SYNCS.PHASECHK.TRANS64.TRYWAIT P2, [R5+URZ+0x38860], R2 ;  /* 0x03886002050075a7 */ /* 0x000e24000804017f */
[----:B0-----:R-:W-:Y:S05]  /*11120*/  @!P2 BRA `(.L_x_2628) ;  /* 0x0000004800e0a947 */ /* 0x001fea0003800000 */
.L_x_2750:
        /* <DEDUP_REMOVED lines=118> */
.L_x_2629:
[----:B-1----:R1:W-:Y:S01]  /*11890*/  SYNCS.ARRIVE.TRANS64.A1T0 RZ, [R5+URZ+0x38850], RZ ;  /* 0x038850ff05ff79a7 */ /* 0x0023e2000810003f */
[----:B------:R-:W-:Y:S06]  /*118a0*/  BAR.SYNC.DEFER_BLOCKING 0x2, 0x80 ;  /* 0x0082000000007b1d */ /* 0x000fec0000010000 */
[----:B------:R-:W-:Y:S05]  /*118b0*/  @!P1 BRA `(.L_x_2630) ;  /* 0x0000000000049947 */ /* 0x000fea0003800000 */
[----:B------:R-:W-:Y:S01]  /*118c0*/  BPT.TRAP 0x1 ;  /* 0x000000040000795c */ /* 0x000fe20000300000 */
.L_x_2630:
        /* <DEDUP_REMOVED lines=9> */
.L_x_2616:
[----:B0-----:R-:W-:-:S07]  /*11960*/  IMAD.MOV.U32 R0, RZ, RZ, RZ ;  /* 0x000000ffff007224 */ /* 0x001fce00078e00ff */
.L_x_2632:
[----:B------:R-:W-:-:S06]  /*11970*/  ULOP3.LUT UR4, UR36, 0x1, URZ, 0xfc, !UPT ;  /* 0x0000000124047892 */ /* 0x000fcc000f8efc3f */
[----:B------:R-:W-:-:S05]  /*11980*/  IMAD.U32 R2, RZ, RZ, UR4 ;  /* 0x00000004ff027e24 */ /* 0x000fca000f8e00ff */
[----:B------:R-:W-:-:S13]  /*11990*/  ISETP.NE.AND P1, PT, R2, 0x3, PT ;  /* 0x000000030200780c */ /* 0x000fda0003f25270 */
[----:B------:R-:W-:Y:S05]  /*119a0*/  @!P1 BRA `(.L_x_2633) ;  /* 0x0000000000049947 */ /* 0x000fea0003800000 */
[----:B------:R-:W-:Y:S01]  /*119b0*/  BPT.TRAP 0x1 ;  /* 0x000000040000795c */ /* 0x000fe20000300000 */
.L_x_2633:
[----:B------:R-:W-:Y:S01]  /*119c0*/  LOP3.LUT R2, R21, 0x1, RZ, 0x3c, !PT ;  /* 0x0000000115027812 */ /* 0x000fe200078e3cff */
[----:B------:R-:W-:Y:S01]  /*119d0*/  BSSY B0, `(.L_x_2634) ;  /* 0x0000005000007945 */ /* 0x000fe20003800000 */
[----:B------:R-:W-:Y:S02]  /*119e0*/  LEA R17, R0, UR44, 0x3 ;  /* 0x0000002c00117c11 */ /* 0x000fe4000f8e18ff */
[----:B------:R-:W-:-:S04]  /*119f0*/  SHF.L.U32 R2, R2, 0x1f, RZ ;  /* 0x0000001f02027819 */ /* 0x000fc800000006ff */
[----:B------:R-:W3:Y:S02]  /*11a00*/  SYNCS.PHASECHK.TRANS64.TRYWAIT P0, [R17+URZ+0x38870], R2 ;  /* 0x03887002110075a7 */ /* 0x000ee4000800017f */
[----:B---3--:R-:W-:Y:S05]  /*11a10*/  @!P0 BRA `(.L_x_2635) ;  /* 0x0000004000b88947 */ /* 0x008fea0003800000 */
.L_x_2751:
[----:B------:R-:W-:Y:S05]  /*11a20*/  BSYNC B0 ;  /* 0x0000000000007941 */ /* 0x000fea0003800000 */
.L_x_2634:
[----:B------:R-:W-:-:S06]  /*11a30*/  ULOP3.LUT UR4, UR36, 0x2, URZ, 0xfc, !UPT ;  /* 0x0000000224047892 */ /* 0x000fcc000f8efc3f */
[----:B------:R-:W-:-:S05]  /*11a40*/  IMAD.U32 R3, RZ, RZ, UR4 ;  /* 0x00000004ff037e24 */ /* 0x000fca000f8e00ff */
[----:B------:R-:W-:-:S13]  /*11a50*/  ISETP.NE.AND P0, PT, R3, 0x3, PT ;  /* 0x000000030300780c */ /* 0x000fda0003f05270 */
[----:B------:R-:W-:Y:S05]  /*11a60*/  @!P0 BRA `(.L_x_2636) ;  /* 0x0000000000048947 */ /* 0x000fea0003800000 */
[----:B------:R-:W-:Y:S01]  /*11a70*/  BPT.TRAP 0x1 ;  /* 0x000000040000795c */ /* 0x000fe20000300000 */
.L_x_2636:
        /* <DEDUP_REMOVED lines=9> */
.L_x_2752:
        /* <DEDUP_REMOVED lines=114> */
.L_x_2638:
[----:B-1----:R1:W-:Y:S01]  /*12230*/  SYNCS.ARRIVE.TRANS64.A1T0 RZ, [R17+URZ+0x38850], RZ ;  /* 0x038850ff11ff79a7 */ /* 0x0023e2000810003f */
[----:B------:R-:W-:Y:S06]  /*12240*/  BAR.SYNC.DEFER_BLOCKING 0x2, 0x80 ;  /* 0x0082000000007b1d */ /* 0x000fec0000010000 */
[----:B------:R-:W-:Y:S05]  /*12250*/  @!P1 BRA `(.L_x_2639) ;  /* 0x0000000000049947 */ /* 0x000fea0003800000 */
[----:B------:R-:W-:Y:S01]  /*12260*/  BPT.TRAP 0x1 ;  /* 0x000000040000795c */ /* 0x000fe20000300000 */
.L_x_2639:
        /* <DEDUP_REMOVED lines=10> */
.L_x_2596:
[----:B------:R-:W1:Y:S01]  /*12310*/  S2R R4, SR_CgaCtaId ;  /* 0x0000000000047919 */ /* 0x000e620000008800 */
[----:B------:R-:W-:Y:S02]  /*12320*/  MOV R3, 0x400 ;  /* 0x0000040000037802 */ /* 0x000fe40000000f00 */
[----:B------:R-:W-:Y:S02]  /*12330*/  SHF.L.U32 R2, R2, 0x1f, RZ ;  /* 0x0000001f02027819 */ /* 0x000fe400000006ff */
[----:B-1----:R-:W-:-:S04]  /*12340*/  LEA R5, R4, R3, 0x18 ;  /* 0x0000000304057211 */ /* 0x002fc800078ec0ff */
[----:B------:R-:W1:Y:S02]  /*12350*/  SYNCS.PHASECHK.TRANS64.TRYWAIT P0, [R5+URZ+0x38820], R2 ;  /* 0x03882002050075a7 */ /* 0x000e64000800017f */
[----:B-1----:R-:W-:Y:S05]  /*12360*/  @!P0 BRA `(.L_x_2640) ;  /* 0x00000038008c8947 */ /* 0x002fea0003800000 */
.L_x_2753:
        /* <DEDUP_REMOVED lines=13> */
.L_x_2641:
[C---:B------:R-:W-:Y:S01]  /*12440*/  IMAD R4, R0.reuse, 0x8, R5 ;  /* 0x0000000800047824 */ /* 0x040fe200078e0205 */
[----:B------:R-:W-:Y:S01]  /*12450*/  SHF.L.U32 R3, R21, 0x1f, RZ ;  /* 0x0000001f15037819 */ /* 0x000fe200000006ff */
[----:B------:R-:W-:-:S03]  /*12460*/  VIADD R0, R0, 0x1 ;  /* 0x0000000100007836 */ /* 0x000fc60000000000 */
[----:B------:R-:W1:Y:S02]  /*12470*/  SYNCS.PHASECHK.TRANS64.TRYWAIT P1, [R4+URZ+0x38840], R3 ;  /* 0x03884003040075a7 */ /* 0x000e64000802017f */
[----:B------:R-:W-:-:S04]  /*12480*/  ISETP.NE.AND P2, PT, R0, 0x2, PT ;  /* 0x000000020000780c */ /* 0x000fc80003f45270 */
[----:B------:R-:W-:Y:S01]  /*12490*/  SEL R2, RZ, 0x1, P2 ;  /* 0x00000001ff027807 */ /* 0x000fe20001000000 */
[----:B-1----:R-:W-:Y:S08]  /*124a0*/  @!P1 BRA `(.L_x_2642) ;  /* 0x0000003800509947 */ /* 0x002ff00003800000 */
.L_x_2754:
[----:B------:R-:W-:Y:S02]  /*124b0*/  SEL R0, R0, RZ, P2 ;  /* 0x000000ff00007207 */ /* 0x000fe40001000000 */
[----:B------:R-:W-:Y:S01]  /*124c0*/  LOP3.LUT R2, R21, R2, RZ, 0x3c, !PT ;  /* 0x0000000215027212 */ /* 0x000fe200078e3cff */
[----:B------:R-:W-:Y:S06]  /*124d0*/  @!P0 BRA `(.L_x_2643) ;  /* 0x0000000000048947 */ /* 0x000fec0003800000 */
[----:B------:R-:W-:Y:S01]  /*124e0*/  BPT.TRAP 0x1 ;  /* 0x000000040000795c */ /* 0x000fe20000300000 */
.L_x_2643:
[----:B------:R-:W-:Y:S01]  /*124f0*/  IMAD R5, R0, 0x8, R5 ;  /* 0x0000000800057824 */ /* 0x000fe200078e0205 */
[----:B------:R-:W-:-:S04]  /*12500*/  SHF.L.U32 R0, R2, 0x1f, RZ ;  /* 0x0000001f02007819 */ /* 0x000fc800000006ff */
[----:B------:R-:W2:Y:S02]  /*12510*/  SYNCS.PHASECHK.TRANS64.TRYWAIT P1, [R5+URZ+0x38840], R0 ;  /* 0x03884000050075a7 */ /* 0x000ea4000802017f */
[----:B--2---:R-:W-:Y:S05]  /*12520*/  @!P1 BRA `(.L_x_2644) ;  /* 0x0000003800449947 */ /* 0x004fea0003800000 */
.L_x_2755:
[----:B------:R-:W-:Y:S05]  /*12530*/  @!P0 BRA `(.L_x_2645) ;  /* 0x0000000000048947 */ /* 0x000fea0003800000 */
[----:B------:R-:W-:Y:S01]  /*12540*/  BPT.TRAP 0x1 ;  /* 0x000000040000795c */ /* 0x000fe20000300000 */
.L_x_2645:
[----:B------:R-:W3:Y:S02]  /*12550*/  SYNCS.PHASECHK.TRANS64.TRYWAIT P1, [R4+URZ+0x38860], R3 ;  /* 0x03886003040075a7 */ /* 0x000ee4000802017f */
[----:B---3--:R-:W-:Y:S05]  /*12560*/  @!P1 BRA `(.L_x_2646) ;  /* 0x0000003800489947 */ /* 0x008fea0003800000 */
.L_x_2756:
[----:B------:R-:W-:Y:S05]  /*12570*/  @!P0 BRA `(.L_x_2647) ;  /* 0x0000000000048947 */ /* 0x000fea0003800000 */
[----:B------:R-:W-:Y:S01]  /*12580*/  BPT.TRAP 0x1 ;  /* 0x000000040000795c */ /* 0x000fe20000300000 */
.L_x_2647:
[----:B------:R-:W4:Y:S02]  /*12590*/  SYNCS.PHASECHK.TRANS64.TRYWAIT P1, [R5+URZ+0x38860], R0 ;  /* 0x03886000050075a7 */ /* 0x000f24000802017f */
[----:B----4-:R-:W-:Y:S05]  /*125a0*/  @!P1 BRA `(.L_x_2648) ;  /* 0x00000038004c9947 */ /* 0x010fea0003800000 */
.L_x_2757:
[----:B------:R-:W-:Y:S05]  /*125b0*/  @!P0 BRA `(.L_x_2649) ;  /* 0x0000000000048947 */ /* 0x000fea0003800000 */
[----:B------:R-:W-:Y:S01]  /*125c0*/  BPT.TRAP 0x1 ;  /* 0x000000040000795c */ /* 0x000fe20000300000 */
.L_x_2649:
[----:B------:R-:W0:Y:S02]  /*125d0*/  SYNCS.PHASECHK.TRANS64.TRYWAIT P1, [R4+URZ+0x38880], R3 ;  /* 0x03888003040075a7 */ /* 0x000e24000802017f */
[----:B0-----:R-:W-:Y:S05]  /*125e0*/  @!P1 BRA `(.L_x_2650) ;  /* 0x0000003800509947 */ /* 0x001fea0003800000 */
.L_x_2758:
[----:B------:R-:W-:Y:S05]  /*125f0*/  @!P0 BRA `(.L_x_2651) ;  /* 0x0000000000048947 */ /* 0x000fea0003800000 */
[----:B------:R-:W-:Y:S01]  /*12600*/  BPT.TRAP 0x1 ;  /* 0x000000040000795c */ /* 0x000fe20000300000 */
.L_x_2651:
[----:B------:R0:W0:Y:S02]  /*12610*/  SYNCS.PHASECHK.TRANS64.TRYWAIT P0, [R5+URZ+0x38880], R0 ;  /* 0x03888000050075a7 */ /* 0x000024000800017f */
[----:B0-----:R-:W-:Y:S05]  /*12620*/  @!P0 NANOSLEEP.SYNCS 0x989680 ;  /* 0x009896800000895d */ /* 0x001fea0003900000 */
[----:B------:R-:W0:Y:S02]  /*12630*/  @!P0 SYNCS.PHASECHK.TRANS64 P0, [R5+URZ+0x38880], R0 ;  /* 0x03888000050085a7 */ /* 0x000e24000800007f */
[----:B0-----:R-:W-:Y:S05]  /*12640*/  @!P0 BRA `(.L_x_2651) ;  /* 0xfffffffc00f08947 */ /* 0x001fea000383ffff */
.L_x_2552:
[----:B------:R-:W-:Y:S05]  /*12650*/  BSYNC B6 ;  /* 0x0000000000067941 */ /* 0x000fea0003800000 */
.L_x_2549:
[----:B------:R-:W-:Y:S05]  /*12660*/  EXIT ;  /* 0x000000000000794d */ /* 0x000fea0003800000 */
.L_x_2556:
[----:B0-----:R-:W-:-:S04]  /*12670*/  IMAD.U32 R3, RZ, RZ, UR41 ;  /* 0x00000029ff037e24 */ /* 0x001fc8000f8e00ff */
[----:B------:R0:W1:Y:S03]  /*12680*/  SYNCS.PHASECHK.TRANS64.TRYWAIT P0, [R3+URZ+0x38800], R8 ;  /* 0x03880008030075a7 */ /* 0x000066000800017f */
[----:B-1----:R-:W-:Y:S05]  /*12690*/  @!P0 NANOSLEEP.SYNCS 0x989680 ;  /* 0x009896800000895d */ /* 0x002fea0003900000 */
[----:B------:R-:W1:Y:S02]  /*126a0*/  @!P0 SYNCS.PHASECHK.TRANS64 P0, [R3+URZ+0x38800], R8 ;  /* 0x03880008030085a7 */ /* 0x000e64000800007f */
[----:B-1----:R-:W-:Y:S05]  /*126b0*/  @!P0 BRA `(.L_x_2556) ;  /* 0xfffffffc00ec8947 */ /* 0x002fea000383ffff */
[----:B------:R-:W-:Y:S05]  /*126c0*/  BRA `(.L_x_2652) ;  /* 0xfffffef0006c7947 */ /* 0x000fea000383ffff */
.L_x_2560:
[----:B0-----:R-:W-:-:S04]  /*126d0*/  IMAD.U32 R3, RZ, RZ, UR41 ;  /* 0x00000029ff037e24 */ /* 0x001fc8000f8e00ff */
[----:B------:R0:W2:Y:S03]  /*126e0*/  SYNCS.PHASECHK.TRANS64.TRYWAIT P1, [R3+URZ+0x38830], R8 ;  /* 0x03883008030075a7 */ /* 0x0000a6000802017f */
[----:B--2---:R-:W-:Y:S05]  /*126f0*/  @!P1 NANOSLEEP.SYNCS 0x989680 ;  /* 0x009896800000995d */ /* 0x004fea0003900000 */
[----:B------:R-:W2:Y:S02]  /*12700*/  @!P1 SYNCS.PHASECHK.TRANS64 P1, [R3+URZ+0x38830], R8 ;  /* 0x03883008030095a7 */ /* 0x000ea4000802007f */
[----:B--2---:R-:W-:Y:S05]  /*12710*/  @!P1 BRA `(.L_x_2560) ;  /* 0xfffffffc00ec9947 */ /* 0x004fea000383ffff */
[----:B------:R-:W-:Y:S05]  /*12720*/  BRA `(.L_x_2559) ;  /* 0xfffffef000887947 */ /* 0x000fea000383ffff */
.L_x_2565:
[----:B-1----:R-:W-:-:S04]  /*12730*/  IMAD.U32 R9, RZ, RZ, UR41 ;  /* 0x00000029ff097e24 */ /* 0x002fc8000f8e00ff */
[----:B------:R1:W3:Y:S03]  /*12740*/  SYNCS.PHASECHK.TRANS64.TRYWAIT P1, [R9+URZ+0x38850], R8 ;  /* 0x03885008090075a7 */ /* 0x0002e6000802017f */
[----:B---3--:R-:W-:Y:S05]  /*12750*/  @!P1 NANOSLEEP.SYNCS 0x989680 ;  /* 0x009896800000995d */ /* 0x008fea0003900000 */
[----:B------:R-:W3:Y:S02]  /*12760*/  @!P1 SYNCS.PHASECHK.TRANS64 P1, [R9+URZ+0x38850], R8 ;  /* 0x03885008090095a7 */ /* 0x000ee4000802007f */
[----:B---3--:R-:W-:Y:S05]  /*12770*/  @!P1 BRA `(.L_x_2565) ;  /* 0xfffffffc00ec9947 */ /* 0x008fea000383ffff */
[----:B------:R-:W-:Y:S05]  /*12780*/  BRA `(.L_x_2564) ;  /* 0xffffff1400187947 */ /* 0x000fea000383ffff */
.L_x_2571:
[----:B0-----:R-:W-:Y:S02]  /*12790*/  IMAD.U32 R0, RZ, RZ, UR55 ;  /* 0x00000037ff007e24 */ /* 0x001fe4000f8e00ff */
[----:B------:R-:W-:-:S04]  /*127a0*/  IMAD.U32 R11, RZ, RZ, UR57 ;  /* 0x00000039ff0b7e24 */ /* 0x000fc8000f8e00ff */
[----:B------:R0:W1:Y:S03]  /*127b0*/  SYNCS.PHASECHK.TRANS64.TRYWAIT P1, [R0+URZ+0x38830], R11 ;  /* 0x0388300b000075a7 */ /* 0x000066000802017f */
[----:B-1----:R-:W-:Y:S05]  /*127c0*/  @!P1 NANOSLEEP.SYNCS 0x989680 ;  /* 0x009896800000995d */ /* 0x002fea0003900000 */
[----:B------:R-:W1:Y:S02]  /*127d0*/  @!P1 SYNCS.PHASECHK.TRANS64 P1, [R0+URZ+0x38830], R11 ;  /* 0x0388300b000095a7 */ /* 0x000e64000802007f */
[----:B-1----:R-:W-:Y:S05]  /*127e0*/  @!P1 BRA `(.L_x_2571) ;  /* 0xfffffffc00e89947 */ /* 0x002fea000383ffff */
[----:B------:R-:W-:Y:S05]  /*127f0*/  BRA `(.L_x_2570) ;  /* 0xffffff1800347947 */ /* 0x000fea000383ffff */
.L_x_2576:
[----:B0-----:R-:W-:Y:S02]  /*12800*/  IMAD.U32 R8, RZ, RZ, UR55 ;  /* 0x00000037ff087e24 */ /* 0x001fe4000f8e00ff */
[----:B------:R-:W-:-:S04]  /*12810*/  IMAD.U32 R9, RZ, RZ, UR57 ;  /* 0x00000039ff097e24 */ /* 0x000fc8000f8e00ff */
[----:B------:R0:W2:Y:S03]  /*12820*/  SYNCS.PHASECHK.TRANS64.TRYWAIT P1, [R8+URZ+0x38850], R9 ;  /* 0x03885009080075a7 */ /* 0x0000a6000802017f */
[----:B--2---:R-:W-:Y:S05]  /*12830*/  @!P1 NANOSLEEP.SYNCS 0x989680 ;  /* 0x009896800000995d */ /* 0x004fea0003900000 */
[----:B------:R-:W2:Y:S02]  /*12840*/  @!P1 SYNCS.PHASECHK.TRANS64 P1, [R8+URZ+0x38850], R9 ;  /* 0x03885009080095a7 */ /* 0x000ea4000802007f */
[----:B--2---:R-:W-:Y:S05]  /*12850*/  @!P1 BRA `(.L_x_2576) ;  /* 0xfffffffc00e89947 */ /* 0x004fea000383ffff */
[----:B------:R-:W-:Y:S05]  /*12860*/  BRA `(.L_x_2575) ;  /* 0xffffff4000247947 */ /* 0x000fea000383ffff */
.L_x_2583:
[----:B---3--:R-:W-:-:S04]  /*12870*/  IMAD.U32 R0, RZ, RZ, UR43 ;  /* 0x0000002bff007e24 */ /* 0x008fc8000f8e00ff */
[----:B------:R3:W4:Y:S03]  /*12880*/  SYNCS.PHASECHK.TRANS64.TRYWAIT P1, [R0+URZ+0x38830], R5 ;  /* 0x03883005000075a7 */ /* 0x000726000802017f */
[----:B----4-:R-:W-:Y:S05]  /*12890*/  @!P1 NANOSLEEP.SYNCS 0x989680 ;  /* 0x009896800000995d */ /* 0x010fea0003900000 */
[----:B------:R-:W4:Y:S02]  /*128a0*/  @!P1 SYNCS.PHASECHK.TRANS64 P1, [R0+URZ+0x38830], R5 ;  /* 0x03883005000095a7 */ /* 0x000f24000802007f */
[----:B----4-:R-:W-:Y:S05]  /*128b0*/  @!P1 BRA `(.L_x_2583) ;  /* 0xfffffffc00ec9947 */ /* 0x010fea000383ffff */
[----:B------:R-:W-:Y:S05]  /*128c0*/  BRA `(.L_x_2582) ;  /* 0xffffff4000f47947 */ /* 0x000fea000383ffff */
.L_x_2588:
[----:B-1----:R-:W-:-:S04]  /*128d0*/  IMAD.U32 R6, RZ, RZ, UR43 ;  /* 0x0000002bff067e24 */ /* 0x002fc8000f8e00ff */
[----:B------:R1:W2:Y:S03]  /*128e0*/  SYNCS.PHASECHK.TRANS64.TRYWAIT P1, [R6+URZ+0x38850], R5 ;  /* 0x03885005060075a7 */ /* 0x0002a6000802017f */
[----:B--2---:R-:W-:Y:S05]  /*128f0*/  @!P1 NANOSLEEP.SYNCS 0x989680 ;  /* 0x009896800000995d */ /* 0x004fea0003900000 */
[----:B------:R-:W2:Y:S02]  /*12900*/  @!P1 SYNCS.PHASECHK.TRANS64 P1, [R6+URZ+0x38850], R5 ;  /* 0x03885005060095a7 */ /* 0x000ea4000802007f */
[----:B--2---:R-:W-:Y:S05]  /*12910*/  @!P1 BRA `(.L_x_2588) ;  /* 0xfffffffc00ec9947 */ /* 0x004fea000383ffff */
[----:B------:R-:W-:Y:S05]  /*12920*/  BRA `(.L_x_2587) ;  /* 0xffffff60007c7947 */ /* 0x000fea000383ffff */
.L_x_2602:
[----:B------:R-:W-:Y:S02]  /*12930*/  IMAD.MOV.U32 R13, RZ, RZ, R25 ;  /* 0x000000ffff0d7224 */ /* 0x000fe400078e0019 */
[----:B------:R-:W-:Y:S02]  /*12940*/  IMAD.MOV.U32 R12, RZ, RZ, RZ ;  /* 0x000000ffff0c7224 */ /* 0x000fe400078e00ff */
[----:B------:R-:W-:Y:S02]  /*12950*/  IMAD.MOV.U32 R11, RZ, RZ, 0x1f ;  /* 0x0000001fff0b7424 */ /* 0x000fe400078e00ff */
[----:B------:R-:W-:-:S07]  /*12960*/  IMAD.MOV.U32 R15, RZ, RZ, -0x1 ;  /* 0xffffffffff0f7424 */ /* 0x000fce00078e00ff */
[----:B01---5:R-:W-:Y:S05]  /*12970*/  WARPSYNC.COLLECTIVE R15, `(.L_x_2653) ;  /* 0x000000000f087348 */ /* 0x023fea0003c00000 */
[----:B------:R2:W3:Y:S02]  /*12980*/  SHFL.IDX P6, R14, R13, R12, R11 ;  /* 0x0000000c0d0e7389 */ /* 0x0004e400000c000b */
[----:B0123-5:R-:W-:Y:S01]  /*12990*/  ENDCOLLECTIVE ;  /* 0x000000000000791b */ /* 0x02ffe20003800000 */
.L_x_2653:
[----:B------:R-:W-:Y:S05]  /*129a0*/  BRA `(.L_x_2654) ;  /* 0xffffffbc00187947 */ /* 0x000fea000383ffff */
.L_x_2604:
[----:B0-----:R-:W-:-:S04]  /*129b0*/  IMAD.U32 R2, RZ, RZ, UR44 ;  /* 0x0000002cff027e24 */ /* 0x001fc8000f8e00ff */
[----:B------:R0:W1:Y:S03]  /*129c0*/  SYNCS.PHASECHK.TRANS64.TRYWAIT P0, [R2+URZ+0x38880], R21 ;  /* 0x03888015020075a7 */ /* 0x000066000800017f */
[----:B-1----:R-:W-:Y:S05]  /*129d0*/  @!P0 NANOSLEEP.SYNCS 0x989680 ;  /* 0x009896800000895d */ /* 0x002fea0003900000 */
[----:B------:R-:W1:Y:S02]  /*129e0*/  @!P0 SYNCS.PHASECHK.TRANS64 P0, [R2+URZ+0x38880], R21 ;  /* 0x03888015020085a7 */ /* 0x000e64000800007f */
[----:B-1----:R-:W-:Y:S05]  /*129f0*/  @!P0 BRA `(.L_x_2604) ;  /* 0xfffffffc00ec8947 */ /* 0x002fea000383ffff */
[----:B------:R-:W-:Y:S05]  /*12a00*/  BRA `(.L_x_2655) ;  /* 0xffffffbc006c7947 */ /* 0x000fea000383ffff */
.L_x_2605:
        /* <DEDUP_REMOVED lines=8> */
.L_x_2657:
[----:B------:R-:W-:Y:S05]  /*12a90*/  BSYNC B0 ;  /* 0x0000000000007941 */ /* 0x000fea0003800000 */
.L_x_2656:
        /* <DEDUP_REMOVED lines=14> */
.L_x_2658:
        /* <DEDUP_REMOVED lines=11> */
.L_x_2659:
        /* <DEDUP_REMOVED lines=13> */
.L_x_2660:
[----:B------:R-:W-:Y:S02]  /*12d00*/  IMAD.MOV.U32 R13, RZ, RZ, R7 ;  /* 0x000000ffff0d7224 */ /* 0x000fe400078e0007 */
[----:B------:R-:W-:Y:S01]  /*12d10*/  IMAD.MOV.U32 R12, RZ, RZ, 0x2 ;  /* 0x00000002ff0c7424 */ /* 0x000fe200078e00ff */
[----:B------:R-:W-:-:S13]  /*12d20*/  IADD3 R2, P2, R32, R14, RZ ;  /* 0x0000000e20027210 */ /* 0x000fda0007f5e0ff */
[----:B------:R-:W-:Y:S05]  /*12d30*/  WARPSYNC.COLLECTIVE R15, `(.L_x_2661) ;  /* 0x000000000f087348 */ /* 0x000fea0003c00000 */
[----:B------:R0:W1:Y:S02]  /*12d40*/  SHFL.IDX P6, R14, R13, R12, R11 ;  /* 0x0000000c0d0e7389 */ /* 0x00006400000c000b */
[----:B01----:R-:W-:Y:S01]  /*12d50*/  ENDCOLLECTIVE ;  /* 0x000000000000791b */ /* 0x003fe20003800000 */
.L_x_2661:
        /* <DEDUP_REMOVED lines=13> */
.L_x_2662:
[----:B------:R-:W-:Y:S02]  /*12e30*/  IMAD.MOV.U32 R13, RZ, RZ, R7 ;  /* 0x000000ffff0d7224 */ /* 0x000fe400078e0007 */
[----:B------:R-:W-:Y:S01]  /*12e40*/  IMAD.MOV.U32 R12, RZ, RZ, 0x3 ;  /* 0x00000003ff0c7424 */ /* 0x000fe200078e00ff */
[----:B------:R-:W-:-:S13]  /*12e50*/  IADD3 R2, P2, R32, R14, RZ ;  /* 0x0000000e20027210 */ /* 0x000fda0007f5e0ff */
[----:B------:R-:W-:Y:S05]  /*12e60*/  WARPSYNC.COLLECTIVE R15, `(.L_x_2663) ;  /* 0x000000000f087348 */ /* 0x000fea0003c00000 */
[----:B------:R0:W1:Y:S02]  /*12e70*/  SHFL.IDX P6, R14, R13, R12, R11 ;  /* 0x0000000c0d0e7389 */ /* 0x00006400000c000b */
[----:B01----:R-:W-:Y:S01]  /*12e80*/  ENDCOLLECTIVE ;  /* 0x000000000000791b */ /* 0x003fe20003800000 */
.L_x_2663:
        /* <DEDUP_REMOVED lines=13> */
.L_x_2664:
[----:B------:R-:W-:Y:S02]  /*12f60*/  IMAD.MOV.U32 R13, RZ, RZ, R7 ;  /* 0x000000ffff0d7224 */ /* 0x000fe400078e0007 */
[----:B------:R-:W-:Y:S01]  /*12f70*/  IMAD.MOV.U32 R12, RZ, RZ, 0x4 ;  /* 0x00000004ff0c7424 */ /* 0x000fe200078e00ff */
[----:B------:R-:W-:-:S13]  /*12f80*/  IADD3 R2, P2, R32, R14, RZ ;  /* 0x0000000e20027210 */ /* 0x000fda0007f5e0ff */
[----:B------:R-:W-:Y:S05]  /*12f90*/  WARPSYNC.COLLECTIVE R15, `(.L_x_2665) ;  /* 0x000000000f087348 */ /* 0x000fea0003c00000 */
[----:B------:R0:W1:Y:S02]  /*12fa0*/  SHFL.IDX P6, R14, R13, R12, R11 ;  /* 0x0000000c0d0e7389 */ /* 0x00006400000c000b */
[----:B01----:R-:W-:Y:S01]  /*12fb0*/  ENDCOLLECTIVE ;  /* 0x000000000000791b */ /* 0x003fe20003800000 */
.L_x_2665:
        /* <DEDUP_REMOVED lines=13> */
.L_x_2666:
[----:B------:R-:W-:Y:S02]  /*13090*/  IMAD.MOV.U32 R13, RZ, RZ, R7 ;  /* 0x000000ffff0d7224 */ /* 0x000fe400078e0007 */
[----:B------:R-:W-:Y:S01]  /*130a0*/  IMAD.MOV.U32 R12, RZ, RZ, 0x5 ;  /* 0x00000005ff0c7424 */ /* 0x000fe200078e00ff */
[----:B------:R-:W-:-:S13]  /*130b0*/  IADD3 R2, P2, R32, R14, RZ ;  /* 0x0000000e20027210 */ /* 0x000fda0007f5e0ff */
[----:B------:R-:W-:Y:S05]  /*130c0*/  WARPSYNC.COLLECTIVE R15, `(.L_x_2667) ;  /* 0x000000000f087348 */ /* 0x000fea0003c00000 */
[----:B------:R0:W1:Y:S02]  /*130d0*/  SHFL.IDX P6, R14, R13, R12, R11 ;  /* 0x0000000c0d0e7389 */ /* 0x00006400000c000b */
[----:B01----:R-:W-:Y:S01]  /*130e0*/  ENDCOLLECTIVE ;  /* 0x000000000000791b */ /* 0x003fe20003800000 */
.L_x_2667:
        /* <DEDUP_REMOVED lines=13> */
.L_x_2668:
[----:B------:R-:W-:Y:S02]  /*131c0*/  IMAD.MOV.U32 R13, RZ, RZ, R7 ;  /* 0x000000ffff0d7224 */ /* 0x000fe400078e0007 */
[----:B------:R-:W-:Y:S01]  /*131d0*/  IMAD.MOV.U32 R12, RZ, RZ, 0x6 ;  /* 0x00000006ff0c7424 */ /* 0x000fe200078e00ff */
[----:B------:R-:W-:-:S13]  /*131e0*/  IADD3 R2, P2, R32, R14, RZ ;  /* 0x0000000e20027210 */ /* 0x000fda0007f5e0ff */
[----:B------:R-:W-:Y:S05]  /*131f0*/  WARPSYNC.COLLECTIVE R15, `(.L_x_2669) ;  /* 0x000000000f087348 */ /* 0x000fea0003c00000 */
[----:B------:R0:W1:Y:S02]  /*13200*/  SHFL.IDX P6, R14, R13, R12, R11 ;  /* 0x0000000c0d0e7389 */ /* 0x00006400000c000b */
[----:B01----:R-:W-:Y:S01]  /*13210*/  ENDCOLLECTIVE ;  /* 0x000000000000791b */ /* 0x003fe20003800000 */
.L_x_2669:
        /* <DEDUP_REMOVED lines=13> */
.L_x_2670:
[----:B------:R-:W-:Y:S02]  /*132f0*/  IMAD.MOV.U32 R13, RZ, RZ, R7 ;  /* 0x000000ffff0d7224 */ /* 0x000fe400078e0007 */
[----:B------:R-:W-:Y:S01]  /*13300*/  IMAD.MOV.U32 R12, RZ, RZ, 0x7 ;  /* 0x00000007ff0c7424 */ /* 0x000fe200078e00ff */
[----:B------:R-:W-:-:S13]  /*13310*/  IADD3 R2, P2, R32, R14, RZ ;  /* 0x0000000e20027210 */ /* 0x000fda0007f5e0ff */
[----:B------:R-:W-:Y:S05]  /*13320*/  WARPSYNC.COLLECTIVE R15, `(.L_x_2671) ;  /* 0x000000000f087348 */ /* 0x000fea0003c00000 */
[----:B------:R0:W1:Y:S02]  /*13330*/  SHFL.IDX P6, R14, R13, R12, R11 ;  /* 0x0000000c0d0e7389 */ /* 0x00006400000c000b */
[----:B01----:R-:W-:Y:S01]  /*13340*/  ENDCOLLECTIVE ;  /* 0x000000000000791b */ /* 0x003fe20003800000 */
.L_x_2671:
        /* <DEDUP_REMOVED lines=12> */
.L_x_2672:
        /* <DEDUP_REMOVED lines=11> */
.L_x_2608:
[----:B0-----:R-:W-:-:S04]  /*134c0*/  IMAD.U32 R2, RZ, RZ, UR44 ;  /* 0x0000002cff027e24 */ /* 0x001fc8000f8e00ff */
[----:B------:R0:W1:Y:S03]  /*134d0*/  SYNCS.PHASECHK.TRANS64.TRYWAIT P0, [R2+URZ+0x38840], R21 ;  /* 0x03884015020075a7 */ /* 0x000066000800017f */
[----:B-1----:R-:W-:Y:S05]  /*134e0*/  @!P0 NANOSLEEP.SYNCS 0x989680 ;  /* 0x009896800000895d */ /* 0x002fea0003900000 */
[----:B------:R-:W1:Y:S02]  /*134f0*/  @!P0 SYNCS.PHASECHK.TRANS64 P0, [R2+URZ+0x38840], R21 ;  /* 0x03884015020085a7 */ /* 0x000e64000800007f */
[----:B-1----:R-:W-:Y:S05]  /*13500*/  @!P0 BRA `(.L_x_2608) ;  /* 0xfffffffc00ec8947 */ /* 0x002fea000383ffff */
[----:B------:R-:W-:Y:S05]  /*13510*/  BRA `(.L_x_2674) ;  /* 0xffffffb800b47947 */ /* 0x000fea000383ffff */
.L_x_2609:
        /* <DEDUP_REMOVED lines=8> */
.L_x_2676:
[----:B------:R-:W-:Y:S05]  /*135a0*/  BSYNC B0 ;  /* 0x0000000000007941 */ /* 0x000fea0003800000 */
.L_x_2675:
        /* <DEDUP_REMOVED lines=8> */
.L_x_2677:
        /* <DEDUP_REMOVED lines=15> */
.L_x_2678:
[----:B------:R-:W-:Y:S02]  /*13720*/  IMAD.MOV.U32 R13, RZ, RZ, R0 ;  /* 0x000000ffff0d7224 */ /* 0x000fe400078e0000 */
[----:B------:R-:W-:-:S07]  /*13730*/  IMAD.MOV.U32 R5, RZ, RZ, R14 ;  /* 0x000000ffff057224 */ /* 0x000fce00078e000e */
[----:B------:R-:W-:Y:S05]  /*13740*/  WARPSYNC.COLLECTIVE R15, `(.L_x_2679) ;  /* 0x000000000f087348 */ /* 0x000fea0003c00000 */
[----:B------:R0:W1:Y:S02]  /*13750*/  SHFL.IDX P6, R14, R13, R12, R11 ;  /* 0x0000000c0d0e7389 */ /* 0x00006400000c000b */
[----:B01----:R-:W-:Y:S01]  /*13760*/  ENDCOLLECTIVE ;  /* 0x000000000000791b */ /* 0x003fe20003800000 */
.L_x_2679:
        /* <DEDUP_REMOVED lines=16> */
.L_x_2680:
[----:B------:R-:W-:Y:S02]  /*13870*/  IMAD.MOV.U32 R13, RZ, RZ, R0 ;  /* 0x000000ffff0d7224 */ /* 0x000fe400078e0000 */
[----:B------:R-:W-:-:S07]  /*13880*/  IMAD.MOV.U32 R5, RZ, RZ, R14 ;  /* 0x000000ffff057224 */ /* 0x000fce00078e000e */
[----:B------:R-:W-:Y:S05]  /*13890*/  WARPSYNC.COLLECTIVE R15, `(.L_x_2681) ;  /* 0x000000000f087348 */ /* 0x000fea0003c00000 */
[----:B------:R0:W1:Y:S02]  /*138a0*/  SHFL.IDX P6, R14, R13, R12, R11 ;  /* 0x0000000c0d0e7389 */ /* 0x00006400000c000b */
[----:B01----:R-:W-:Y:S01]  /*138b0*/  ENDCOLLECTIVE ;  /* 0x000000000000791b */ /* 0x003fe20003800000 */
.L_x_2681:
        /* <DEDUP_REMOVED lines=16> */
.L_x_2682:
[----:B------:R-:W-:Y:S02]  /*139c0*/  IMAD.MOV.U32 R13, RZ, RZ, R0 ;  /* 0x000000ffff0d7224 */ /* 0x000fe400078e0000 */
[----:B------:R-:W-:-:S07]  /*139d0*/  IMAD.MOV.U32 R5, RZ, RZ, R14 ;  /* 0x000000ffff057224 */ /* 0x000fce00078e000e */
[----:B------:R-:W-:Y:S05]  /*139e0*/  WARPSYNC.COLLECTIVE R15, `(.L_x_2683) ;  /* 0x000000000f087348 */ /* 0x000fea0003c00000 */
[----:B------:R0:W1:Y:S02]  /*139f0*/  SHFL.IDX P6, R14, R13, R12, R11 ;  /* 0x0000000c0d0e7389 */ /* 0x00006400000c000b */
[----:B01----:R-:W-:Y:S01]  /*13a00*/  ENDCOLLECTIVE ;  /* 0x000000000000791b */ /* 0x003fe20003800000 */
.L_x_2683:
        /* <DEDUP_REMOVED lines=14> */
.L_x_2684:
        /* <DEDUP_REMOVED lines=10> */
.L_x_2685:
[----:B------:R-:W-:Y:S02]  /*13b90*/  IMAD.MOV.U32 R13, RZ, RZ, R4 ;  /* 0x000000ffff0d7224 */ /* 0x000fe400078e0004 */
[----:B------:R-:W-:Y:S01]  /*13ba0*/  IMAD.MOV.U32 R12, RZ, RZ, 0x5 ;  /* 0x00000005ff0c7424 */ /* 0x000fe200078e00ff */
[----:B------:R-:W-:-:S05]  /*13bb0*/  @P4 IADD3 R14, P0, R32, R14, RZ ;  /* 0x0000000e200e4210 */ /* 0x000fca0007f1e0ff */
[----:B------:R-:W-:-:S08]  /*13bc0*/  @P4 IMAD.MOV.U32 R2, RZ, RZ, R14 ;  /* 0x000000ffff024224 */ /* 0x000fd000078e000e */
[----:B------:R-:W-:Y:S05]  /*13bd0*/  WARPSYNC.COLLECTIVE R15, `(.L_x_2686) ;  /* 0x000000000f087348 */ /* 0x000fea0003c00000 */
[----:B------:R0:W1:Y:S02]  /*13be0*/  SHFL.IDX P6, R14, R13, R12, R11 ;  /* 0x0000000c0d0e7389 */ /* 0x00006400000c000b */
[----:B01----:R-:W-:Y:S01]  /*13bf0*/  ENDCOLLECTIVE ;  /* 0x000000000000791b */ /* 0x003fe20003800000 */
.L_x_2686:
        /* <DEDUP_REMOVED lines=12> */
.L_x_2687:
[----:B------:R-:W-:Y:S02]  /*13cc0*/  IMAD.MOV.U32 R13, RZ, RZ, R4 ;  /* 0x000000ffff0d7224 */ /* 0x000fe400078e0004 */
[----:B------:R-:W-:Y:S01]  /*13cd0*/  IMAD.MOV.U32 R12, RZ, RZ, 0x6 ;  /* 0x00000006ff0c7424 */ /* 0x000fe200078e00ff */
[----:B------:R-:W-:-:S13]  /*13ce0*/  @P3 IADD3 R6, P0, R32, R14, RZ ;  /* 0x0000000e20063210 */ /* 0x000fda0007f1e0ff */
[----:B------:R-:W-:Y:S05]  /*13cf0*/  WARPSYNC.COLLECTIVE R15, `(.L_x_2688) ;  /* 0x000000000f087348 */ /* 0x000fea0003c00000 */
[----:B------:R0:W1:Y:S02]  /*13d00*/  SHFL.IDX P6, R14, R13, R12, R11 ;  /* 0x0000000c0d0e7389 */ /* 0x00006400000c000b */
[----:B01----:R-:W-:Y:S01]  /*13d10*/  ENDCOLLECTIVE ;  /* 0x000000000000791b */ /* 0x003fe20003800000 */
.L_x_2688:
        /* <DEDUP_REMOVED lines=13> */
.L_x_2689:
[----:B------:R-:W-:Y:S02]  /*13df0*/  IMAD.MOV.U32 R13, RZ, RZ, R4 ;  /* 0x000000ffff0d7224 */ /* 0x000fe400078e0004 */
[----:B------:R-:W-:Y:S01]  /*13e00*/  IMAD.MOV.U32 R12, RZ, RZ, 0x7 ;  /* 0x00000007ff0c7424 */ /* 0x000fe200078e00ff */
[----:B------:R-:W-:-:S05]  /*13e10*/  @P2 IADD3 R14, P0, R32, R14, RZ ;  /* 0x0000000e200e2210 */ /* 0x000fca0007f1e0ff */
[----:B------:R-:W-:-:S08]  /*13e20*/  @P2 IMAD.MOV.U32 R2, RZ, RZ, R14 ;  /* 0x000000ffff022224 */ /* 0x000fd000078e000e */
[----:B------:R-:W-:Y:S05]  /*13e30*/  WARPSYNC.COLLECTIVE R15, `(.L_x_2690) ;  /* 0x000000000f087348 */ /* 0x000fea0003c00000 */
[----:B------:R0:W1:Y:S02]  /*13e40*/  SHFL.IDX P6, R14, R13, R12, R11 ;  /* 0x0000000c0d0e7389 */ /* 0x00006400000c000b */
[----:B01----:R-:W-:Y:S01]  /*13e50*/  ENDCOLLECTIVE ;  /* 0x000000000000791b */ /* 0x003fe20003800000 */
.L_x_2690:
        /* <DEDUP_REMOVED lines=12> */
.L_x_2691:
[----:B------:R-:W-:Y:S05]  /*13f20*/  BRA `(.L_x_2692) ;  /* 0xffffffb4009c7947 */ /* 0x000fea000383ffff */
.L_x_2612:
[----:B------:R-:W-:Y:S02]  /*13f30*/  IMAD.MOV.U32 R13, RZ, RZ, R4 ;  /* 0x000000ffff0d7224 */ /* 0x000fe400078e0004 */
[----:B------:R-:W-:Y:S02]  /*13f40*/  IMAD.MOV.U32 R12, RZ, RZ, RZ ;  /* 0x000000ffff0c7224 */ /* 0x000fe400078e00ff */
[----:B------:R-:W-:Y:S02]  /*13f50*/  IMAD.MOV.U32 R11, RZ, RZ, 0x181f ;  /* 0x0000181fff0b7424 */ /* 0x000fe400078e00ff */
[----:B------:R-:W-:Y:S02]  /*13f60*/  IMAD.MOV.U32 R15, RZ, RZ, -0x1 ;  /* 0xffffffffff0f7424 */ /* 0x000fe400078e00ff */
[----:B------:R-:W-:-:S07]  /*13f70*/  IMAD.U32 R6, RZ, RZ, UR46 ;  /* 0x0000002eff067e24 */ /* 0x000fce000f8e00ff */
[----:B------:R-:W-:Y:S05]  /*13f80*/  WARPSYNC.COLLECTIVE R15, `(.L_x_2693) ;  /* 0x000000000f087348 */ /* 0x000fea0003c00000 */
[----:B------:R0:W1:Y:S02]  /*13f90*/  SHFL.IDX P6, R14, R13, R12, R11 ;  /* 0x0000000c0d0e7389 */ /* 0x00006400000c000b */
[----:B01----:R-:W-:Y:S01]  /*13fa0*/  ENDCOLLECTIVE ;  /* 0x000000000000791b */ /* 0x003fe20003800000 */
.L_x_2693:
[----:B------:R-:W-:-:S04]  /*13fb0*/  IMAD R6, R6, 0x80, R19 ;  /* 0x0000008006067824 */ /* 0x000fc800078e0213 */
[----:B------:R-:W-:Y:S02]  /*13fc0*/  VIADD R8, R6, 0x10 ;  /* 0x0000001006087836 */ /* 0x000fe40000000000 */
[----:B------:R-:W-:Y:S02]  /*13fd0*/  IMAD.MOV.U32 R13, RZ, RZ, R0 ;  /* 0x000000ffff0d7224 */ /* 0x000fe400078e0000 */
[----:B------:R-:W-:-:S07]  /*13fe0*/  IMAD.MOV.U32 R2, RZ, RZ, R14 ;  /* 0x000000ffff027224 */ /* 0x000fce00078e000e */
[----:B------:R-:W-:Y:S05]  /*13ff0*/  WARPSYNC.COLLECTIVE R15, `(.L_x_2694) ;  /* 0x000000000f087348 */ /* 0x000fea0003c00000 */
[----:B------:R0:W1:Y:S02]  /*14000*/  SHFL.IDX P6, R14, R13, R12, R11 ;  /* 0x0000000c0d0e7389 */ /* 0x00006400000c000b */
[----:B01----:R-:W-:Y:S01]  /*14010*/  ENDCOLLECTIVE ;  /* 0x000000000000791b */ /* 0x003fe20003800000 */
.L_x_2694:
        /* <DEDUP_REMOVED lines=11> */
.L_x_2695:
        /* <DEDUP_REMOVED lines=12> */
.L_x_2696:
[----:B------:R-:W-:Y:S02]  /*14190*/  IMAD.MOV.U32 R13, RZ, RZ, R4 ;  /* 0x000000ffff0d7224 */ /* 0x000fe400078e0004 */
[----:B------:R-:W-:Y:S01]  /*141a0*/  IMAD.MOV.U32 R12, RZ, RZ, 0x2 ;  /* 0x00000002ff0c7424 */ /* 0x000fe200078e00ff */
[----:B------:R-:W-:-:S05]  /*141b0*/  @!P2 IADD3 R14, P3, R32, R14, RZ ;  /* 0x0000000e200ea210 */ /* 0x000fca0007f7e0ff */
[----:B------:R-:W-:-:S08]  /*141c0*/  @!P2 IMAD.MOV.U32 R2, RZ, RZ, R14 ;  /* 0x000000ffff02a224 */ /* 0x000fd000078e000e */
[----:B------:R-:W-:Y:S05]  /*141d0*/  WARPSYNC.COLLECTIVE R15, `(.L_x_2697) ;  /* 0x000000000f087348 */ /* 0x000fea0003c00000 */
[----:B------:R0:W1:Y:S02]  /*141e0*/  SHFL.IDX P6, R14, R13, R12, R11 ;  /* 0x0000000c0d0e7389 */ /* 0x00006400000c000b */
[----:B01----:R-:W-:Y:S01]  /*141f0*/  ENDCOLLECTIVE ;  /* 0x000000000000791b */ /* 0x003fe20003800000 */
.L_x_2697:
        /* <DEDUP_REMOVED lines=14> */
.L_x_2698:
[----:B------:R-:W-:Y:S02]  /*142e0*/  IMAD.MOV.U32 R13, RZ, RZ, R4 ;  /* 0x000000ffff0d7224 */ /* 0x000fe400078e0004 */
[----:B------:R-:W-:Y:S01]  /*142f0*/  IMAD.MOV.U32 R12, RZ, RZ, 0x3 ;  /* 0x00000003ff0c7424 */ /* 0x000fe200078e00ff */
[----:B------:R-:W-:-:S05]  /*14300*/  @!P2 IADD3 R14, P3, R32, R14, RZ ;  /* 0x0000000e200ea210 */ /* 0x000fca0007f7e0ff */
[----:B------:R-:W-:-:S08]  /*14310*/  @!P2 IMAD.MOV.U32 R2, RZ, RZ, R14 ;  /* 0x000000ffff02a224 */ /* 0x000fd000078e000e */
[----:B------:R-:W-:Y:S05]  /*14320*/  WARPSYNC.COLLECTIVE R15, `(.L_x_2699) ;  /* 0x000000000f087348 */ /* 0x000fea0003c00000 */
[----:B------:R0:W1:Y:S02]  /*14330*/  SHFL.IDX P6, R14, R13, R12, R11 ;  /* 0x0000000c0d0e7389 */ /* 0x00006400000c000b */
[----:B01----:R-:W-:Y:S01]  /*14340*/  ENDCOLLECTIVE ;  /* 0x000000000000791b */ /* 0x003fe20003800000 */
.L_x_2699:
        /* <DEDUP_REMOVED lines=14> */
.L_x_2700:
[----:B------:R-:W-:Y:S02]  /*14430*/  IMAD.MOV.U32 R13, RZ, RZ, R4 ;  /* 0x000000ffff0d7224 */ /* 0x000fe400078e0004 */
[----:B------:R-:W-:Y:S01]  /*14440*/  IMAD.MOV.U32 R12, RZ, RZ, 0x4 ;  /* 0x00000004ff0c7424 */ /* 0x000fe200078e00ff */
[----:B------:R-:W-:-:S05]  /*14450*/  @!P2 IADD3 R14, P3, R32, R14, RZ ;  /* 0x0000000e200ea210 */ /* 0x000fca0007f7e0ff */
[----:B------:R-:W-:-:S08]  /*14460*/  @!P2 IMAD.MOV.U32 R2, RZ, RZ, R14 ;  /* 0x000000ffff02a224 */ /* 0x000fd000078e000e */
[----:B------:R-:W-:Y:S05]  /*14470*/  WARPSYNC.COLLECTIVE R15, `(.L_x_2701) ;  /* 0x000000000f087348 */ /* 0x000fea0003c00000 */
[----:B------:R0:W1:Y:S02]  /*14480*/  SHFL.IDX P6, R14, R13, R12, R11 ;  /* 0x0000000c0d0e7389 */ /* 0x00006400000c000b */
[----:B01----:R-:W-:Y:S01]  /*14490*/  ENDCOLLECTIVE ;  /* 0x000000000000791b */ /* 0x003fe20003800000 */
.L_x_2701:
        /* <DEDUP_REMOVED lines=14> */
.L_x_2702:
[----:B------:R-:W-:Y:S02]  /*14580*/  IMAD.MOV.U32 R13, RZ, RZ, R4 ;  /* 0x000000ffff0d7224 */ /* 0x000fe400078e0004 */
[----:B------:R-:W-:Y:S01]  /*14590*/  IMAD.MOV.U32 R12, RZ, RZ, 0x5 ;  /* 0x00000005ff0c7424 */ /* 0x000fe200078e00ff */
[----:B------:R-:W-:-:S05]  /*145a0*/  @!P2 IADD3 R14, P3, R32, R14, RZ ;  /* 0x0000000e200ea210 */ /* 0x000fca0007f7e0ff */
[----:B------:R-:W-:-:S08]  /*145b0*/  @!P2 IMAD.MOV.U32 R2, RZ, RZ, R14 ;  /* 0x000000ffff02a224 */ /* 0x000fd000078e000e */
[----:B------:R-:W-:Y:S05]  /*145c0*/  WARPSYNC.COLLECTIVE R15, `(.L_x_2703) ;  /* 0x000000000f087348 */ /* 0x000fea0003c00000 */
[----:B------:R0:W1:Y:S02]  /*145d0*/  SHFL.IDX P6, R14, R13, R12, R11 ;  /* 0x0000000c0d0e7389 */ /* 0x00006400000c000b */
[----:B01----:R-:W-:Y:S01]  /*145e0*/  ENDCOLLECTIVE ;  /* 0x000000000000791b */ /* 0x003fe20003800000 */
.L_x_2703:
        /* <DEDUP_REMOVED lines=14> */
.L_x_2704:
[----:B------:R-:W-:Y:S02]  /*146d0*/  IMAD.MOV.U32 R13, RZ, RZ, R4 ;  /* 0x000000ffff0d7224 */ /* 0x000fe400078e0004 */
[----:B------:R-:W-:Y:S01]  /*146e0*/  IMAD.MOV.U32 R12, RZ, RZ, 0x6 ;  /* 0x00000006ff0c7424 */ /* 0x000fe200078e00ff */
[----:B------:R-:W-:-:S05]  /*146f0*/  @!P2 IADD3 R14, P3, R32, R14, RZ ;  /* 0x0000000e200ea210 */ /* 0x000fca0007f7e0ff */
[----:B------:R-:W-:-:S08]  /*14700*/  @!P2 IMAD.MOV.U32 R2, RZ, RZ, R14 ;  /* 0x000000ffff02a224 */ /* 0x000fd000078e000e */
[----:B------:R-:W-:Y:S05]  /*14710*/  WARPSYNC.COLLECTIVE R15, `(.L_x_2705) ;  /* 0x000000000f087348 */ /* 0x000fea0003c00000 */
[----:B------:R0:W1:Y:S02]  /*14720*/  SHFL.IDX P6, R14, R13, R12, R11 ;  /* 0x0000000c0d0e7389 */ /* 0x00006400000c000b */
[----:B01----:R-:W-:Y:S01]  /*14730*/  ENDCOLLECTIVE ;  /* 0x000000000000791b */ /* 0x003fe20003800000 */
.L_x_2705:
        /* <DEDUP_REMOVED lines=13> */
.L_x_2706:
[----:B------:R-:W-:Y:S02]  /*14810*/  IMAD.MOV.U32 R13, RZ, RZ, R4 ;  /* 0x000000ffff0d7224 */ /* 0x000fe400078e0004 */
[----:B------:R-:W-:Y:S01]  /*14820*/  IMAD.MOV.U32 R12, RZ, RZ, 0x7 ;  /* 0x00000007ff0c7424 */ /* 0x000fe200078e00ff */
[----:B------:R-:W-:-:S05]  /*14830*/  @!P2 IADD3 R14, P3, R32, R14, RZ ;  /* 0x0000000e200ea210 */ /* 0x000fca0007f7e0ff */
[----:B------:R-:W-:-:S08]  /*14840*/  @!P2 IMAD.MOV.U32 R2, RZ, RZ, R14 ;  /* 0x000000ffff02a224 */ /* 0x000fd000078e000e */
[----:B------:R-:W-:Y:S05]  /*14850*/  WARPSYNC.COLLECTIVE R15, `(.L_x_2707) ;  /* 0x000000000f087348 */ /* 0x000fea0003c00000 */
[----:B------:R0:W1:Y:S02]  /*14860*/  SHFL.IDX P6, R14, R13, R12, R11 ;  /* 0x0000000c0d0e7389 */ /* 0x00006400000c000b */
[----:B01----:R-:W-:Y:S01]  /*14870*/  ENDCOLLECTIVE ;  /* 0x000000000000791b */ /* 0x003fe20003800000 */
.L_x_2707:
        /* <DEDUP_REMOVED lines=12> */
.L_x_2708:
[----:B------:R-:W-:Y:S05]  /*14940*/  BRA `(.L_x_2709) ;  /* 0xffffffb400a47947 */ /* 0x000fea000383ffff */
.L_x_2615:
[----:B0-----:R-:W-:-:S04]  /*14950*/  IMAD.U32 R3, RZ, RZ, UR44 ;  /* 0x0000002cff037e24 */ /* 0x001fc8000f8e00ff */
[----:B------:R0:W3:Y:S03]  /*14960*/  SYNCS.PHASECHK.TRANS64.TRYWAIT P0, [R3+URZ+0x38820], R0 ;  /* 0x03882000030075a7 */ /* 0x0000e6000800017f */
[----:B---3--:R-:W-:Y:S05]  /*14970*/  @!P0 NANOSLEEP.SYNCS 0x989680 ;  /* 0x009896800000895d */ /* 0x008fea0003900000 */
[----:B------:R-:W3:Y:S02]  /*14980*/  @!P0 SYNCS.PHASECHK.TRANS64 P0, [R3+URZ+0x38820], R0 ;  /* 0x03882000030085a7 */ /* 0x000ee4000800007f */
[----:B---3--:R-:W-:Y:S05]  /*14990*/  @!P0 BRA `(.L_x_2615) ;  /* 0xfffffffc00ec8947 */ /* 0x008fea000383ffff */
[----:B------:R-:W-:Y:S05]  /*149a0*/  BRA `(.L_x_2710) ;  /* 0xffffffb400e87947 */ /* 0x000fea000383ffff */
.L_x_2618:
[----:B0-----:R0:W2:Y:S02]  /*149b0*/  SYNCS.PHASECHK.TRANS64.TRYWAIT P1, [R4+URZ+0x38880], R19 ;  /* 0x03888013040075a7 */ /* 0x0010a4000802017f */
[----:B--2---:R-:W-:Y:S05]  /*149c0*/  @!P1 NANOSLEEP.SYNCS 0x989680 ;  /* 0x009896800000995d */ /* 0x004fea0003900000 */
[----:B------:R-:W2:Y:S02]  /*149d0*/  @!P1 SYNCS.PHASECHK.TRANS64 P1, [R4+URZ+0x38880], R19 ;  /* 0x03888013040095a7 */ /* 0x000ea4000802007f */
[----:B--2---:R-:W-:Y:S05]  /*149e0*/  @!P1 BRA `(.L_x_2618) ;  /* 0xfffffffc00f09947 */ /* 0x004fea000383ffff */
[----:B------:R-:W-:Y:S05]  /*149f0*/  BRA `(.L_x_2711) ;  /* 0xffffffb8009c7947 */ /* 0x000fea000383ffff */
.L_x_2619:
        /* <DEDUP_REMOVED lines=8> */
.L_x_2713:
[----:B------:R-:W-:Y:S05]  /*14a80*/  BSYNC B0 ;  /* 0x0000000000007941 */ /* 0x000fea0003800000 */
.L_x_2712:
        /* <DEDUP_REMOVED lines=9> */
.L_x_2714:
[----:B------:R-:W-:Y:S02]  /*14b20*/  IMAD.MOV.U32 R13, RZ, RZ, R8 ;  /* 0x000000ffff0d7224 */ /* 0x000fe400078e0008 */
[----:B------:R-:W-:Y:S01]  /*14b30*/  IMAD.MOV.U32 R12, RZ, RZ, 0x1 ;  /* 0x00000001ff0c7424 */ /* 0x000fe200078e00ff */
[----:B------:R-:W-:-:S13]  /*14b40*/  IADD3 R2, P1, R32, R14, RZ ;  /* 0x0000000e20027210 */ /* 0x000fda0007f3e0ff */
[----:B------:R-:W-:Y:S05]  /*14b50*/  WARPSYNC.COLLECTIVE R15, `(.L_x_2715) ;  /* 0x000000000f087348 */ /* 0x000fea0003c00000 */
[----:B------:R0:W1:Y:S02]  /*14b60*/  SHFL.IDX P6, R14, R13, R12, R11 ;  /* 0x0000000c0d0e7389 */ /* 0x00006400000c000b */
[----:B01----:R-:W-:Y:S01]  /*14b70*/  ENDCOLLECTIVE ;  /* 0x000000000000791b */ /* 0x003fe20003800000 */
.L_x_2715:
        /* <DEDUP_REMOVED lines=11> */
.L_x_2716:
        /* <DEDUP_REMOVED lines=9> */
.L_x_2717:
        /* <DEDUP_REMOVED lines=10> */
.L_x_2718:
        /* <DEDUP_REMOVED lines=8> */
.L_x_2719:
        /* <DEDUP_REMOVED lines=10> */
.L_x_2720:
        /* <DEDUP_REMOVED lines=9> */
.L_x_2721:
        /* <DEDUP_REMOVED lines=10> */
.L_x_2722:
        /* <DEDUP_REMOVED lines=9> */
.L_x_2723:
        /* <DEDUP_REMOVED lines=10> */
.L_x_2724:
        /* <DEDUP_REMOVED lines=8> */
.L_x_2725:
        /* <DEDUP_REMOVED lines=10> */
.L_x_2726:
        /* <DEDUP_REMOVED lines=9> */
.L_x_2727:
        /* <DEDUP_REMOVED lines=10> */
.L_x_2728:
[----:B------:R-:W-:Y:S05]  /*15330*/  BRA `(.L_x_2729) ;  /* 0xffffffb400747947 */ /* 0x000fea000383ffff */
.L_x_2622:
[----:B-1----:R1:W2:Y:S02]  /*15340*/  SYNCS.PHASECHK.TRANS64.TRYWAIT P1, [R4+URZ+0x38840], R19 ;  /* 0x03884013040075a7 */ /* 0x0022a4000802017f */
[----:B--2---:R-:W-:Y:S05]  /*15350*/  @!P1 NANOSLEEP.SYNCS 0x989680 ;  /* 0x009896800000995d */ /* 0x004fea0003900000 */
[----:B------:R-:W2:Y:S02]  /*15360*/  @!P1 SYNCS.PHASECHK.TRANS64 P1, [R4+URZ+0x38840], R19 ;  /* 0x03884013040095a7 */ /* 0x000ea4000802007f */
[----:B--2---:R-:W-:Y:S05]  /*15370*/  @!P1 BRA `(.L_x_2622) ;  /* 0xfffffffc00f09947 */ /* 0x004fea000383ffff */
[----:B------:R-:W-:Y:S05]  /*15380*/  BRA `(.L_x_2730) ;  /* 0xffffffb400b87947 */ /* 0x000fea000383ffff */
.L_x_2623:
        /* <DEDUP_REMOVED lines=8> */
.L_x_2732:
[----:B------:R-:W-:Y:S05]  /*15410*/  BSYNC B0 ;  /* 0x0000000000007941 */ /* 0x000fea0003800000 */
.L_x_2731:
        /* <DEDUP_REMOVED lines=9> */
.L_x_2733:
[----:B------:R-:W-:Y:S02]  /*154b0*/  VIADD R5, R5, UR44 ;  /* 0x0000002c05057c36 */ /* 0x000fe40008000000 */
[----:B------:R-:W-:Y:S02]  /*154c0*/  IMAD.MOV.U32 R13, RZ, RZ, R6 ;  /* 0x000000ffff0d7224 */ /* 0x000fe400078e0006 */
[----:B------:R-:W-:Y:S01]  /*154d0*/  IMAD.MOV.U32 R12, RZ, RZ, 0x1 ;  /* 0x00000001ff0c7424 */ /* 0x000fe200078e00ff */
[----:B------:R-:W-:-:S13]  /*154e0*/  IADD3 R2, P1, R32, R14, RZ ;  /* 0x0000000e20027210 */ /* 0x000fda0007f3e0ff */
[----:B------:R-:W-:Y:S05]  /*154f0*/  WARPSYNC.COLLECTIVE R15, `(.L_x_2734) ;  /* 0x000000000f087348 */ /* 0x000fea0003c00000 */
[----:B------:R0:W1:Y:S02]  /*15500*/  SHFL.IDX P6, R14, R13, R12, R11 ;  /* 0x0000000c0d0e7389 */ /* 0x00006400000c000b */
[----:B01----:R-:W-:Y:S01]  /*15510*/  ENDCOLLECTIVE ;  /* 0x000000000000791b */ /* 0x003fe20003800000 */
.L_x_2734:
        /* <DEDUP_REMOVED lines=11> */
.L_x_2735:
[----:B------:R-:W-:Y:S02]  /*155d0*/  IMAD.MOV.U32 R13, RZ, RZ, R6 ;  /* 0x000000ffff0d7224 */ /* 0x000fe400078e0006 */
[----:B------:R-:W-:Y:S01]  /*155e0*/  IMAD.MOV.U32 R12, RZ, RZ, 0x2 ;  /* 0x00000002ff0c7424 */ /* 0x000fe200078e00ff */
[----:B------:R-:W-:-:S13]  /*155f0*/  IADD3 R2, P1, R32, R14, RZ ;  /* 0x0000000e20027210 */ /* 0x000fda0007f3e0ff */
[----:B------:R-:W-:Y:S05]  /*15600*/  WARPSYNC.COLLECTIVE R15, `(.L_x_2736) ;  /* 0x000000000f087348 */ /* 0x000fea0003c00000 */
[----:B------:R0:W1:Y:S02]  /*15610*/  SHFL.IDX P6, R14, R13, R12, R11 ;  /* 0x0000000c0d0e7389 */ /* 0x00006400000c000b */
[----:B01----:R-:W-:Y:S01]  /*15620*/  ENDCOLLECTIVE ;  /* 0x000000000000791b */ /* 0x003fe20003800000 */
.L_x_2736:
        /* <DEDUP_REMOVED lines=11> */
.L_x_2737:
[----:B------:R-:W-:Y:S02]  /*156e0*/  IMAD.MOV.U32 R13, RZ, RZ, R6 ;  /* 0x000000ffff0d7224 */ /* 0x000fe400078e0006 */
[----:B------:R-:W-:Y:S02]  /*156f0*/  IMAD.MOV.U32 R12, RZ, RZ, 0x3 ;  /* 0x00000003ff0c7424 */ /* 0x000fe400078e00ff */
[----:B------:R-:W-:-:S07]  /*15700*/  IMAD.MOV.U32 R17, RZ, RZ, R14 ;  /* 0x000000ffff117224 */ /* 0x000fce00078e000e */
[----:B------:R-:W-:Y:S05]  /*15710*/  WARPSYNC.COLLECTIVE R15, `(.L_x_2738) ;  /* 0x000000000f087348 */ /* 0x000fea0003c00000 */
[----:B------:R0:W1:Y:S02]  /*15720*/  SHFL.IDX P6, R14, R13, R12, R11 ;  /* 0x0000000c0d0e7389 */ /* 0x00006400000c000b */
[----:B01----:R-:W-:Y:S01]  /*15730*/  ENDCOLLECTIVE ;  /* 0x000000000000791b */ /* 0x003fe20003800000 */
.L_x_2738:
        /* <DEDUP_REMOVED lines=12> */
.L_x_2739:
[----:B------:R-:W-:Y:S02]  /*15800*/  IMAD.MOV.U32 R13, RZ, RZ, R6 ;  /* 0x000000ffff0d7224 */ /* 0x000fe400078e0006 */
[----:B------:R-:W-:Y:S01]  /*15810*/  IMAD.MOV.U32 R12, RZ, RZ, 0x4 ;  /* 0x00000004ff0c7424 */ /* 0x000fe200078e00ff */
[----:B------:R-:W-:-:S13]  /*15820*/  IADD3 R2, P1, R32, R14, RZ ;  /* 0x0000000e20027210 */ /* 0x000fda0007f3e0ff */
[----:B------:R-:W-:Y:S05]  /*15830*/  WARPSYNC.COLLECTIVE R15, `(.L_x_2740) ;  /* 0x000000000f087348 */ /* 0x000fea0003c00000 */
[----:B------:R0:W1:Y:S02]  /*15840*/  SHFL.IDX P6, R14, R13, R12, R11 ;  /* 0x0000000c0d0e7389 */ /* 0x00006400000c000b */
[----:B01----:R-:W-:Y:S01]  /*15850*/  ENDCOLLECTIVE ;  /* 0x000000000000791b */ /* 0x003fe20003800000 */
.L_x_2740:
        /* <DEDUP_REMOVED lines=11> */
.L_x_2741:
[----:B------:R-:W-:Y:S02]  /*15910*/  IMAD.MOV.U32 R13, RZ, RZ, R6 ;  /* 0x000000ffff0d7224 */ /* 0x000fe400078e0006 */
[----:B------:R-:W-:Y:S01]  /*15920*/  IMAD.MOV.U32 R12, RZ, RZ, 0x5 ;  /* 0x00000005ff0c7424 */ /* 0x000fe200078e00ff */
[----:B------:R-:W-:-:S13]  /*15930*/  IADD3 R2, P1, R32, R14, RZ ;  /* 0x0000000e20027210 */ /* 0x000fda0007f3e0ff */
[----:B------:R-:W-:Y:S05]  /*15940*/  WARPSYNC.COLLECTIVE R15, `(.L_x_2742) ;  /* 0x000000000f087348 */ /* 0x000fea0003c00000 */
[----:B------:R0:W1:Y:S02]  /*15950*/  SHFL.IDX P6, R14, R13, R12, R11 ;  /* 0x0000000c0d0e7389 */ /* 0x00006400000c000b */
[----:B01----:R-:W-:Y:S01]  /*15960*/  ENDCOLLECTIVE ;  /* 0x000000000000791b */ /* 0x003fe20003800000 */
.L_x_2742:
        /* <DEDUP_REMOVED lines=11> */
.L_x_2743:
[----:B------:R-:W-:Y:S02]  /*15a20*/  IMAD.MOV.U32 R13, RZ, RZ, R6 ;  /* 0x000000ffff0d7224 */ /* 0x000fe400078e0006 */
[----:B------:R-:W-:Y:S02]  /*15a30*/  IMAD.MOV.U32 R12, RZ, RZ, 0x6 ;  /* 0x00000006ff0c7424 */ /* 0x000fe400078e00ff */
[----:B------:R-:W-:-:S07]  /*15a40*/  IMAD.MOV.U32 R17, RZ, RZ, R14 ;  /* 0x000000ffff117224 */ /* 0x000fce00078e000e */
[----:B------:R-:W-:Y:S05]  /*15a50*/  WARPSYNC.COLLECTIVE R15, `(.L_x_2744) ;  /* 0x000000000f087348 */ /* 0x000fea0003c00000 */
[----:B------:R0:W1:Y:S02]  /*15a60*/  SHFL.IDX P6, R14, R13, R12, R11 ;  /* 0x0000000c0d0e7389 */ /* 0x00006400000c000b */
[----:B01----:R-:W-:Y:S01]  /*15a70*/  ENDCOLLECTIVE ;  /* 0x000000000000791b */ /* 0x003fe20003800000 */
.L_x_2744:
        /* <DEDUP_REMOVED lines=12> */
.L_x_2745:
[----:B------:R-:W-:Y:S02]  /*15b40*/  IMAD.MOV.U32 R13, RZ, RZ, R6 ;  /* 0x000000ffff0d7224 */ /* 0x000fe400078e0006 */
[----:B------:R-:W-:Y:S01]  /*15b50*/  IMAD.MOV.U32 R12, RZ, RZ, 0x7 ;  /* 0x00000007ff0c7424 */ /* 0x000fe200078e00ff */
[----:B------:R-:W-:-:S13]  /*15b60*/  IADD3 R2, P1, R32, R14, RZ ;  /* 0x0000000e20027210 */ /* 0x000fda0007f3e0ff */
[----:B------:R-:W-:Y:S05]  /*15b70*/  WARPSYNC.COLLECTIVE R15, `(.L_x_2746) ;  /* 0x000000000f087348 */ /* 0x000fea0003c00000 */
[----:B------:R0:W1:Y:S02]  /*15b80*/  SHFL.IDX P6, R14, R13, R12, R11 ;  /* 0x0000000c0d0e7389 */ /* 0x00006400000c000b */
[----:B01----:R-:W-:Y:S01]  /*15b90*/  ENDCOLLECTIVE ;  /* 0x000000000000791b */ /* 0x003fe20003800000 */
.L_x_2746:
        /* <DEDUP_REMOVED lines=11> */
.L_x_2747:
[----:B------:R-:W-:Y:S05]  /*15c50*/  BRA `(.L_x_2748) ;  /* 0xffffffb000a07947 */ /* 0x000fea000383ffff */
.L_x_2626:
[----:B0-----:R0:W2:Y:S02]  /*15c60*/  SYNCS.PHASECHK.TRANS64.TRYWAIT P2, [R5+URZ+0x38870], R2 ;  /* 0x03887002050075a7 */ /* 0x0010a4000804017f */
[----:B--2---:R-:W-:Y:S05]  /*15c70*/  @!P2 NANOSLEEP.SYNCS 0x989680 ;  /* 0x009896800000a95d */ /* 0x004fea0003900000 */
[----:B------:R-:W2:Y:S02]  /*15c80*/  @!P2 SYNCS.PHASECHK.TRANS64 P2, [R5+URZ+0x38870], R2 ;  /* 0x038870020500a5a7 */ /* 0x000ea4000804007f */
[----:B--2---:R-:W-:Y:S05]  /*15c90*/  @!P2 BRA `(.L_x_2626) ;  /* 0xfffffffc00f0a947 */ /* 0x004fea000383ffff */
[----:B------:R-:W-:Y:S05]  /*15ca0*/  BRA `(.L_x_2749) ;  /* 0xffffffb000fc7947 */ /* 0x000fea000383ffff */
.L_x_2628:
[----:B0-----:R0:W2:Y:S02]  /*15cb0*/  SYNCS.PHASECHK.TRANS64.TRYWAIT P2, [R5+URZ+0x38860], R2 ;  /* 0x03886002050075a7 */ /* 0x0010a4000804017f */
[----:B--2---:R-:W-:Y:S05]  /*15cc0*/  @!P2 NANOSLEEP.SYNCS 0x989680 ;  /* 0x009896800000a95d */ /* 0x004fea0003900000 */
[----:B------:R-:W2:Y:S02]  /*15cd0*/  @!P2 SYNCS.PHASECHK.TRANS64 P2, [R5+URZ+0x38860], R2 ;  /* 0x038860020500a5a7 */ /* 0x000ea4000804007f */
[----:B--2---:R-:W-:Y:S05]  /*15ce0*/  @!P2 BRA `(.L_x_2628) ;  /* 0xfffffffc00f0a947 */ /* 0x004fea000383ffff */
[----:B------:R-:W-:Y:S05]  /*15cf0*/  BRA `(.L_x_2750) ;  /* 0xffffffb4000c7947 */ /* 0x000fea000383ffff */
.L_x_2635:
[----:B---3--:R3:W4:Y:S02]  /*15d00*/  SYNCS.PHASECHK.TRANS64.TRYWAIT P0, [R17+URZ+0x38870], R2 ;  /* 0x03887002110075a7 */ /* 0x008724000800017f */
[----:B----4-:R-:W-:Y:S05]  /*15d10*/  @!P0 NANOSLEEP.SYNCS 0x989680 ;  /* 0x009896800000895d */ /* 0x010fea0003900000 */
[----:B------:R-:W4:Y:S02]  /*15d20*/  @!P0 SYNCS.PHASECHK.TRANS64 P0, [R17+URZ+0x38870], R2 ;  /* 0x03887002110085a7 */ /* 0x000f24000800007f */
[----:B----4-:R-:W-:Y:S05]  /*15d30*/  @!P0 BRA `(.L_x_2635) ;  /* 0xfffffffc00f08947 */ /* 0x010fea000383ffff */
[----:B------:R-:W-:Y:S05]  /*15d40*/  BRA `(.L_x_2751) ;  /* 0xffffffbc00347947 */ /* 0x000fea000383ffff */
.L_x_2637:
[----:B0-----:R0:W3:Y:S02]  /*15d50*/  SYNCS.PHASECHK.TRANS64.TRYWAIT P0, [R17+URZ+0x38860], R4 ;  /* 0x03886004110075a7 */ /* 0x0010e4000800017f */
[----:B---3--:R-:W-:Y:S05]  /*15d60*/  @!P0 NANOSLEEP.SYNCS 0x989680 ;  /* 0x009896800000895d */ /* 0x008fea0003900000 */
[----:B------:R-:W3:Y:S02]  /*15d70*/  @!P0 SYNCS.PHASECHK.TRANS64 P0, [R17+URZ+0x38860], R4 ;  /* 0x03886004110085a7 */ /* 0x000ee4000800007f */
[----:B---3--:R-:W-:Y:S05]  /*15d80*/  @!P0 BRA `(.L_x_2637) ;  /* 0xfffffffc00f08947 */ /* 0x008fea000383ffff */
[----:B------:R-:W-:Y:S05]  /*15d90*/  BRA `(.L_x_2752) ;  /* 0xffffffbc005c7947 */ /* 0x000fea000383ffff */
.L_x_2640:
[----:B-1----:R1:W2:Y:S02]  /*15da0*/  SYNCS.PHASECHK.TRANS64.TRYWAIT P0, [R5+URZ+0x38820], R2 ;  /* 0x03882002050075a7 */ /* 0x0022a4000800017f */
[----:B--2---:R-:W-:Y:S05]  /*15db0*/  @!P0 NANOSLEEP.SYNCS 0x989680 ;  /* 0x009896800000895d */ /* 0x004fea0003900000 */
[----:B------:R-:W2:Y:S02]  /*15dc0*/  @!P0 SYNCS.PHASECHK.TRANS64 P0, [R5+URZ+0x38820], R2 ;  /* 0x03882002050085a7 */ /* 0x000ea4000800007f */
[----:B--2---:R-:W-:Y:S05]  /*15dd0*/  @!P0 BRA `(.L_x_2640) ;  /* 0xfffffffc00f08947 */ /* 0x004fea000383ffff */
[----:B------:R-:W-:Y:S05]  /*15de0*/  BRA `(.L_x_2753) ;  /* 0xffffffc400607947 */ /* 0x000fea000383ffff */
.L_x_2642:
[----:B-1----:R1:W2:Y:S02]  /*15df0*/  SYNCS.PHASECHK.TRANS64.TRYWAIT P1, [R4+URZ+0x38840], R3 ;  /* 0x03884003040075a7 */ /* 0x0022a4000802017f */
[----:B--2---:R-:W-:Y:S05]  /*15e00*/  @!P1 NANOSLEEP.SYNCS 0x989680 ;  /* 0x009896800000995d */ /* 0x004fea0003900000 */
[----:B------:R-:W2:Y:S02]  /*15e10*/  @!P1 SYNCS.PHASECHK.TRANS64 P1, [R4+URZ+0x38840], R3 ;  /* 0x03884003040095a7 */ /* 0x000ea4000802007f */
[----:B--2---:R-:W-:Y:S05]  /*15e20*/  @!P1 BRA `(.L_x_2642) ;  /* 0xfffffffc00f09947 */ /* 0x004fea000383ffff */
[----:B------:R-:W-:Y:S05]  /*15e30*/  BRA `(.L_x_2754) ;  /* 0xffffffc4009c7947 */ /* 0x000fea000383ffff */
.L_x_2644:
[----:B--2---:R2:W3:Y:S02]  /*15e40*/  SYNCS.PHASECHK.TRANS64.TRYWAIT P1, [R5+URZ+0x38840], R0 ;  /* 0x03884000050075a7 */ /* 0x0044e4000802017f */
[----:B---3--:R-:W-:Y:S05]  /*15e50*/  @!P1 NANOSLEEP.SYNCS 0x989680 ;  /* 0x009896800000995d */ /* 0x008fea0003900000 */
[----:B------:R-:W3:Y:S02]  /*15e60*/  @!P1 SYNCS.PHASECHK.TRANS64 P1, [R5+URZ+0x38840], R0 ;  /* 0x03884000050095a7 */ /* 0x000ee4000802007f */
[----:B---3--:R-:W-:Y:S05]  /*15e70*/  @!P1 BRA `(.L_x_2644) ;  /* 0xfffffffc00f09947 */ /* 0x008fea000383ffff */
[----:B------:R-:W-:Y:S05]  /*15e80*/  BRA `(.L_x_2755) ;  /* 0xffffffc400a87947 */ /* 0x000fea000383ffff */
.L_x_2646:
[----:B---3--:R3:W4:Y:S02]  /*15e90*/  SYNCS.PHASECHK.TRANS64.TRYWAIT P1, [R4+URZ+0x38860], R3 ;  /* 0x03886003040075a7 */ /* 0x008724000802017f */
[----:B----4-:R-:W-:Y:S05]  /*15ea0*/  @!P1 NANOSLEEP.SYNCS 0x989680 ;  /* 0x009896800000995d */ /* 0x010fea0003900000 */
[----:B------:R-:W4:Y:S02]  /*15eb0*/  @!P1 SYNCS.PHASECHK.TRANS64 P1, [R4+URZ+0x38860], R3 ;  /* 0x03886003040095a7 */ /* 0x000f24000802007f */
[----:B----4-:R-:W-:Y:S05]  /*15ec0*/  @!P1 BRA `(.L_x_2646) ;  /* 0xfffffffc00f09947 */ /* 0x010fea000383ffff */
[----:B------:R-:W-:Y:S05]  /*15ed0*/  BRA `(.L_x_2756) ;  /* 0xffffffc400a47947 */ /* 0x000fea000383ffff */
.L_x_2648:
[----:B----4-:R4:W0:Y:S02]  /*15ee0*/  SYNCS.PHASECHK.TRANS64.TRYWAIT P1, [R5+URZ+0x38860], R0 ;  /* 0x03886000050075a7 */ /* 0x010824000802017f */
[----:B0-----:R-:W-:Y:S05]  /*15ef0*/  @!P1 NANOSLEEP.SYNCS 0x989680 ;  /* 0x009896800000995d */ /* 0x001fea0003900000 */
[----:B------:R-:W0:Y:S02]  /*15f00*/  @!P1 SYNCS.PHASECHK.TRANS64 P1, [R5+URZ+0x38860], R0 ;  /* 0x03886000050095a7 */ /* 0x000e24000802007f */
[----:B0-----:R-:W-:Y:S05]  /*15f10*/  @!P1 BRA `(.L_x_2648) ;  /* 0xfffffffc00f09947 */ /* 0x001fea000383ffff */
[----:B------:R-:W-:Y:S05]  /*15f20*/  BRA `(.L_x_2757) ;  /* 0xffffffc400a07947 */ /* 0x000fea000383ffff */
.L_x_2650:
[----:B------:R0:W0:Y:S02]  /*15f30*/  SYNCS.PHASECHK.TRANS64.TRYWAIT P1, [R4+URZ+0x38880], R3 ;  /* 0x03888003040075a7 */ /* 0x000024000802017f */
[----:B0-----:R-:W-:Y:S05]  /*15f40*/  @!P1 NANOSLEEP.SYNCS 0x989680 ;  /* 0x009896800000995d */ /* 0x001fea0003900000 */
[----:B------:R-:W0:Y:S02]  /*15f50*/  @!P1 SYNCS.PHASECHK.TRANS64 P1, [R4+URZ+0x38880], R3 ;  /* 0x03888003040095a7 */ /* 0x000e24000802007f */
[----:B0-----:R-:W-:Y:S05]  /*15f60*/  @!P1 BRA `(.L_x_2650) ;  /* 0xfffffffc00f09947 */ /* 0x001fea000383ffff */
[----:B------:R-:W-:Y:S05]  /*15f70*/  BRA `(.L_x_2758) ;  /* 0xffffffc4009c7947 */ /* 0x000fea000383ffff */
.L_x_2759:
        /* <DEDUP_REMOVED lines=16> */
.L_x_3858:


//--------------------- .text._ZN7cutlass13device_kernelIN5flash11enable_sm90INS1_16FlashAttnFwdSm90INS1_25CollectiveMainloopFwdSm90ILi2EN4cute5tupleIJNS5_1CILi1EEES8_S8_EEENS6_IJNS7_ILi128EEESA_NS7_ILi256EEEEEELi256ENS_12float_e4m3_tEfNS_4arch4Sm90ELb1ELb0ELb0ELb1ELb1ELb0ELb0ELb1ELb0ELb1ELb1ELb0EEENS1_21CollectiveEpilogueFwdINS6_IJSA_SB_SA_EEES9_NS_10bfloat16_tESF_Li256ELb1ELb1ELb1ELb1EEENS1_36VarlenDynamicPersistentTileSchedulerILi128ELi128ELi256ELi128ELb1ELb1ELb1ELb1ELb1ELb1EEEEEEEEEvNT_6ParamsE --------------------------
	.section	.text._ZN7cutlass13device_kernelIN5flash11enable_sm90INS1_16FlashAttnFwdSm90INS1_25CollectiveMainloopFwdSm90ILi2EN4cute5tupleIJNS5_1CILi1EEES8_S8_EEENS6_IJNS7_ILi128EEESA_NS7_ILi256EEEEEELi256ENS_12float_e4m3_tEfNS_4arch4Sm90ELb1ELb0ELb0ELb1ELb1ELb0ELb0ELb1ELb0ELb1ELb1ELb0EEENS1_21CollectiveEpilogueFwdINS6_IJSA_SB_SA_EEES9_NS_10bfloat16_tESF_Li256ELb1ELb1ELb1ELb1EEENS1_36VarlenDynamicPersistentTileSchedulerILi128ELi128ELi256ELi128ELb1ELb1ELb1ELb1ELb1ELb1EEEEEEEEEvNT_6ParamsE,"ax",@progbits
	.align	128
.text._ZN7cutlass13device_kernelIN5flash11enable_sm90INS1_16FlashAttnFwdSm90INS1_25CollectiveMainloopFwdSm90ILi2EN4cute5tupleIJNS5_1CILi1EEES8_S8_EEENS6_IJNS7_ILi128EEESA_NS7_ILi256EEEEEELi256ENS_12float_e4m3_tEfNS_4arch4Sm90ELb1ELb0ELb0ELb1ELb1ELb0ELb0ELb1ELb0ELb1ELb1ELb0EEENS1_21CollectiveEpilogueFwdINS6_IJSA_SB_SA_EEES9_NS_10bfloat16_tESF_Li256ELb1ELb1ELb1ELb1EEENS1_36VarlenDynamicPersistentTileSchedulerILi128ELi128ELi256ELi128ELb1ELb1ELb1ELb1ELb1ELb1EEEEEEEEEvNT_6ParamsE:
        .type           _ZN7cutlass13device_kernelIN5flash11enable_sm90INS1_16FlashAttnFwdSm90INS1_25CollectiveMainloopFwdSm90ILi2EN4cute5tupleIJNS5_1CILi1EEES8_S8_EEENS6_IJNS7_ILi128EEESA_NS7_ILi256EEEEEELi256ENS_12float_e4m3_tEfNS_4arch4Sm90ELb1ELb0ELb0ELb1ELb1ELb0ELb0ELb1ELb0ELb1ELb1ELb0EEENS1_21CollectiveEpilogueFwdINS6_IJSA_SB_SA_EEES9_NS_10bfloat16_tESF_Li256ELb1ELb1ELb1ELb1EEENS1_36VarlenDynamicPersistentTileSchedulerILi128ELi128ELi256ELi128ELb1ELb1ELb1ELb1ELb1ELb1EEEEEEEEEvNT_6ParamsE,@function
        .size           _ZN7cutlass13device_kernelIN5flash11enable_sm90INS1_16FlashAttnFwdSm90INS1_25CollectiveMainloopFwdSm90ILi2EN4cute5tupleIJNS5_1CILi1EEES8_S8_EEENS6_IJNS7_ILi128EEESA_NS7_ILi256EEEEEELi256ENS_12float_e4m3_tEfNS_4arch4Sm90ELb1ELb0ELb0ELb1ELb1ELb0ELb0ELb1ELb0ELb1ELb1ELb0EEENS1_21CollectiveEpilogueFwdINS6_IJSA_SB_SA_EEES9_NS_10bfloat16_tESF_Li256ELb1ELb1ELb1ELb1EEENS1_36VarlenDynamicPersistentTileSchedulerILi128ELi128ELi256ELi128ELb1ELb1ELb1ELb1ELb1ELb1EEEEEEEEEvNT_6ParamsE,(.L_x_3859 - _ZN7cutlass13device_kernelIN5flash11enable_sm90INS1_16FlashAttnFwdSm90INS1_25CollectiveMainloopFwdSm90ILi2EN4cute5tupleIJNS5_1CILi1EEES8_S8_EEENS6_IJNS7_ILi128EEESA_NS7_ILi256EEEEEELi256ENS_12float_e4m3_tEfNS_4arch4Sm90ELb1ELb0ELb0ELb1ELb1ELb0ELb0ELb1ELb0ELb1ELb1ELb0EEENS1_21CollectiveEpilogueFwdINS6_IJSA_SB_SA_EEES9_NS_10bfloat16_tESF_Li256ELb1ELb1ELb1ELb1EEENS1_36VarlenDynamicPersistentTileSchedulerILi128ELi128ELi256ELi128ELb1ELb1ELb1ELb1ELb1ELb1EEEEEEEEEvNT_6ParamsE)
        .other          _ZN7cutlass13device_kernelIN5flash11enable_sm90INS1_16FlashAttnFwdSm90INS1_25CollectiveMainloopFwdSm90ILi2EN4cute5tupleIJNS5_1CILi1EEES8_S8_EEENS6_IJNS7_ILi128EEESA_NS7_ILi256EEEEEELi256ENS_12float_e4m3_tEfNS_4arch4Sm90ELb1ELb0ELb0ELb1ELb1ELb0ELb0ELb1ELb0ELb1ELb1ELb0EEENS1_21CollectiveEpilogueFwdINS6_IJSA_SB_SA_EEES9_NS_10bfloat16_tESF_Li256ELb1ELb1ELb1ELb1EEENS1_36VarlenDynamicPersistentTileSchedulerILi128ELi128ELi256ELi128ELb1ELb1ELb1ELb1ELb1ELb1EEEEEEEEEvNT_6ParamsE,@"STO_CUDA_ENTRY STV_DEFAULT"
_ZN7cutlass13device_kernelIN5flash11enable_sm90INS1_16FlashAttnFwdSm90INS1_25CollectiveMainloopFwdSm90ILi2EN4cute5tupleIJNS5_1CILi1EEES8_S8_EEENS6_IJNS7_ILi128EEESA_NS7_ILi256EEEEEELi256ENS_12float_e4m3_tEfNS_4arch4Sm90ELb1ELb0ELb0ELb1ELb1ELb0ELb0ELb1ELb0ELb1ELb1ELb0EEENS1_21CollectiveEpilogueFwdINS6_IJSA_SB_SA_EEES9_NS_10bfloat16_tESF_Li256ELb1ELb1ELb1ELb1EEENS1_36VarlenDynamicPersistentTileSchedulerILi128ELi128ELi256ELi128ELb1ELb1ELb1ELb1ELb1ELb1EEEEEEEEEvNT_6ParamsE:
        /* <DEDUP_REMOVED lines=45> */
.L_x_2760:
        /* <DEDUP_REMOVED lines=22> */
.L_x_2761:
        /* <DEDUP_REMOVED lines=18> */
.L_x_2762:
        /* <DEDUP_REMOVED lines=22> */
.L_x_2763:
        /* <DEDUP_REMOVED lines=24> */
.L_x_2764:
        /* <DEDUP_REMOVED lines=8> */
.L_x_2766:
        /* <DEDUP_REMOVED lines=38> */
[----:B------:R-:W-:-:S02]  /*0b10*/  LOP3.LUT R5, R3, 0x3fffff0, RZ, 0xc0, !PT ;  /* 0x03fffff003057812 */ /* 0x000fc400078ec0ff */
[----:B------:R-:W-:Y:S01]  /*0b20*/  SHF.R.S32.HI R4, RZ, 0x4, R3 ;  /* 0x00000004ff047819 */ /* 0x000fe20000011403 */
[----:B------:R-:W-:Y:S01]  /*0b30*/  IMAD.IADD R12, R0, 0x1, -R11 ;  /* 0x00000001000c7824 */ /* 0x000fe200078e0a0b */
[----:B------:R-:W-:Y:S01]  /*0b40*/  LEA.HI R9, R8, R13, RZ, 0x2 ;  /* 0x0000000d08097211 */ /* 0x000fe200078f10ff */
[----:B------:R-:W-:Y:S01]  /*0b50*/  IMAD.IADD R5, R0, 0x1, -R5 ;  /* 0x0000000100057824 */ /* 0x000fe200078e0a05 */
[----:B------:R-:W-:Y:S02]  /*0b60*/  LEA.HI R0, R3, R4, RZ, 0x1 ;  /* 0x0000000403007211 */ /* 0x000fe400078f08ff */
[--C-:B------:R-:W-:Y:S02]  /*0b70*/  SHF.R.S32.HI R10, RZ, 0x2, R9.reuse ;  /* 0x00000002ff0a7819 */ /* 0x100fe40000011409 */
[----:B------:R-:W-:Y:S02]  /*0b80*/  SHF.R.S32.HI R7, RZ, 0x1f, R9 ;  /* 0x0000001fff077819 */ /* 0x000fe40000011409 */
[----:B------:R-:W-:-:S02]  /*0b90*/  SHF.R.S32.HI R3, RZ, 0x7, R2 ;  /* 0x00000007ff037819 */ /* 0x000fc40000011402 */
[----:B------:R-:W-:Y:S02]  /*0ba0*/  LEA.HI R11, R7, R10, RZ, 0x3 ;  /* 0x0000000a070b7211 */ /* 0x000fe400078f18ff */
[----:B------:R-:W-:Y:S02]  /*0bb0*/  LEA.HI R2, R2, R3, RZ, 0x1 ;  /* 0x0000000302027211 */ /* 0x000fe400078f08ff */
[----:B------:R-:W-:Y:S02]  /*0bc0*/  LOP3.LUT R6, R6, 0xfffffc00, RZ, 0xc0, !PT ;  /* 0xfffffc0006067812 */ /* 0x000fe400078ec0ff */
[----:B------:R-:W-:Y:S02]  /*0bd0*/  LOP3.LUT R7, R0, 0x1ffffffe, RZ, 0xc0, !PT ;  /* 0x1ffffffe00077812 */ /* 0x000fe400078ec0ff */
[----:B------:R-:W-:Y:S01]  /*0be0*/  LOP3.LUT R11, R11, 0xfffffff8, RZ, 0xc0, !PT ;  /* 0xfffffff80b0b7812 */ /* 0x000fe200078ec0ff */
[----:B------:R-:W-:Y:S01]  /*0bf0*/  IMAD R6, R5, 0x40, R6 ;  /* 0x0000004005067824 */ /* 0x000fe200078e0206 */
[----:B------:R-:W-:Y:S01]  /*0c00*/  LEA.HI R8, R8, R13, RZ, 0x5 ;  /* 0x0000000d08087211 */ /* 0x000fe200078f28ff */
[----:B------:R-:W-:Y:S01]  /*0c10*/  IMAD.IADD R7, R4, 0x1, -R7 ;  /* 0x0000000104077824 */ /* 0x000fe200078e0a07 */
[----:B------:R-:W-:Y:S01]  /*0c20*/  LOP3.LUT R2, R2, 0x3fffffe, RZ, 0xc0, !PT ;  /* 0x03fffffe02027812 */ /* 0x000fe200078ec0ff */
[----:B------:R-:W-:Y:S01]  /*0c30*/  IMAD.IADD R11, R10, 0x1, -R11 ;  /* 0x000000010a0b7824 */ /* 0x000fe200078e0a0b */
[----:B------:R-:W-:-:S02]  /*0c40*/  LEA.HI R0, R12, R12, RZ, 0x1 ;  /* 0x0000000c0c007211 */ /* 0x000fc400078f08ff */
[----:B------:R-:W-:Y:S01]  /*0c50*/  SHF.R.S32.HI R8, RZ, 0x5, R8 ;  /* 0x00000005ff087819 */ /* 0x000fe20000011408 */
[----:B------:R-:W-:Y:S01]  /*0c60*/  IMAD.IADD R2, R3, 0x1, -R2 ;  /* 0x0000000103027824 */ /* 0x000fe200078e0a02 */
[----:B------:R-:W-:Y:S01]  /*0c70*/  LOP3.LUT R3, R0, 0x1ffffffe, RZ, 0xc0, !PT ;  /* 0x1ffffffe00037812 */ /* 0x000fe200078ec0ff */
[----:B------:R-:W-:Y:S01]  /*0c80*/  IMAD R0, R7, 0x8, R6 ;  /* 0x0000000807007824 */ /* 0x000fe200078e0206 */
[----:B------:R-:W-:Y:S01]  /*0c90*/  LOP3.LUT R9, R9, 0x7ffffffc, RZ, 0xc0, !PT ;  /* 0x7ffffffc09097812 */ /* 0x000fe200078ec0ff */
[----:B------:R-:W-:Y:S02]  /*0ca0*/  IMAD R11, R8, 0x10, R11 ;  /* 0x00000010080b7824 */ /* 0x000fe400078e020b */
[----:B------:R-:W-:Y:S01]  /*0cb0*/  IMAD.IADD R3, R12, 0x1, -R3 ;  /* 0x000000010c037824 */ /* 0x000fe200078e0a03 */
[----:B------:R0:W-:Y:S01]  /*0cc0*/  STL [R1+0x20], R0 ;  /* 0x0000200001007387 */ /* 0x0001e20000100800 */
[----:B------:R-:W-:-:S04]  /*0cd0*/  IMAD.IADD R9, R13, 0x1, -R9 ;  /* 0x000000010d097824 */ /* 0x000fc800078e0a09 */
[----:B------:R-:W-:-:S04]  /*0ce0*/  IMAD.SHL.U32 R17, R9, 0x2, RZ ;  /* 0x0000000209117824 */ /* 0x000fc800078e00ff */
[C---:B------:R-:W-:Y:S02]  /*0cf0*/  VIADD R21, R17.reuse, 0x8 ;  /* 0x0000000811157836 */ /* 0x040fe40000000000 */
[----:B0-----:R-:W-:Y:S02]  /*0d00*/  IMAD R0, R2, 0x40, R11 ;  /* 0x0000004002007824 */ /* 0x001fe400078e020b */
        /* <DEDUP_REMOVED lines=54> */
[----:B0-----:R-:W-:-:S07]  /*1070*/  IMAD R18, R3, 0x8, R0 ;  /* 0x0000000803127824 */ /* 0x001fce00078e0200 */
.L_x_2830:
[----:B------:R-:W-:Y:S01]  /*1080*/  ULDC.64 UR8, c[0x0][0xc88] ;  /* 0x0003220000087ab9 */ /* 0x000fe20000000a00 */
[----:B------:R-:W-:Y:S01]  /*1090*/  ULDC.64 UR10, c[0x0][0xa18] ;  /* 0x00028600000a7ab9 */ /* 0x000fe20000000a00 */
[----:B------:R-:W-:Y:S02]  /*10a0*/  UIMAD.WIDE UR8, UR7, 0x4, UR8 ;  /* 0x00000004070878a5 */ /* 0x000fe4000f8e0208 */
[----:B------:R-:W-:Y:S01]  /*10b0*/  UISETP.NE.U32.AND UP1, UPT, UR10, URZ, UPT ;  /* 0x0000003f0a00728c */ /* 0x000fe2000bf25070 */
[----:B------:R-:W-:Y:S01]  /*10c0*/  ULDC UR4, c[0x0][0x424] ;  /* 0x0001090000047ab9 */ /* 0x000fe20000000800 */
[----:B------:R-:W-:Y:S02]  /*10d0*/  ULDC UR7, c[0x0][0x2f0] ;  /* 0x0000bc0000077ab9 */ /* 0x000fe40000000800 */
[----:B0123--:R-:W-:Y:S02]  /*10e0*/  IMAD.U32 R2, RZ, RZ, UR8 ;  /* 0x00000008ff027e24 */ /* 0x00ffe4000f8e00ff */
[----:B------:R-:W-:Y:S01]  /*10f0*/  IMAD.U32 R3, RZ, RZ, UR9 ;  /* 0x00000009ff037e24 */ /* 0x000fe2000f8e00ff */
[----:B------:R-:W-:-:S04]  /*1100*/  ULDC.64 UR8, c[0x0][0xa28] ;  /* 0x00028a0000087ab9 */ /* 0x000fc80000000a00 */
[----:B------:R-:W2:Y:S01]  /*1110*/  LDG.E R2, desc[UR54][R2.64] ;  /* 0x0000003602027981 */ /* 0x000ea2000c1e1900 */
[----:B------:R-:W-:Y:S02]  /*1120*/  UISETP.NE.U32.AND UP0, UPT, UR8, URZ, UPT ;  /* 0x0000003f0800728c */ /* 0x000fe4000bf05070 */
[----:B------:R-:W-:Y:S02]  /*1130*/  UISETP.NE.AND.EX UP1, UPT, UR11, URZ, UPT, UP1 ;  /* 0x0000003f0b00728c */ /* 0x000fe4000bf25310 */
[----:B------:R-:W-:-:S04]  /*1140*/  UISETP.NE.AND.EX UP0, UPT, UR9, URZ, UPT, UP0 ;  /* 0x0000003f0900728c */ /* 0x000fc8000bf05300 */
[----:B------:R-:W-:Y:S02]  /*1150*/  PLOP3.LUT P2, PT, PT, PT, UP1, 0x80, 0x0 ;  /* 0x000000000000781c */ /* 0x000fe40003f4f018 */
[----:B------:R-:W-:Y:S02]  /*1160*/  PLOP3.LUT P0, PT, PT, PT, UP0, 0x80, 0x0 ;  /* 0x000000000000781c */ /* 0x000fe40003f0f008 */
[----:B--2---:R-:W-:-:S13]  /*1170*/  R2UR UR36, R2 ;  /* 0x00000000022472ca */ /* 0x004fda00000e0000 */
[----:B------:R-:W-:Y:S02]  /*1180*/  USHF.R.S32.HI UR37, URZ, 0x1f, UR36 ;  /* 0x0000001f3f257899 */ /* 0x000fe40008011424 */
[----:B------:R-:W-:-:S04]  /*1190*/  @UP0 ULEA UR8, UP2, UR36, UR8, 0x2 ;  /* 0x0000000824080291 */ /* 0x000fc8000f84103f */
[----:B------:R-:W-:Y:S02]  /*11a0*/  @UP0 ULEA.HI.X UR9, UR36, UR9, UR37, 0x2, UP2 ;  /* 0x0000000924090291 */ /* 0x000fe400090f1425 */
[----:B------:R-:W-:Y:S01]  /*11b0*/  @UP1 ULEA UR10, UP0, UR36, UR10, 0x2 ;  /* 0x0000000a240a1291 */ /* 0x000fe2000f80103f */
[----:B------:R-:W-:-:S03]  /*11c0*/  IMAD.U32 R2, RZ, RZ, UR8 ;  /* 0x00000008ff027e24 */ /* 0x000fc6000f8e00ff */
[----:B------:R-:W-:Y:S01]  /*11d0*/  @UP1 ULEA.HI.X UR11, UR36, UR11, UR37, 0x2, UP0 ;  /* 0x0000000b240b1291 */ /* 0x000fe200080f1425 */
[----:B------:R-:W-:Y:S01]  /*11e0*/  IMAD.U32 R3, RZ, RZ, UR9 ;  /* 0x00000009ff037e24 */ /* 0x000fe2000f8e00ff */
[----:B------:R-:W-:Y:S01]  /*11f0*/  ULDC.64 UR8, c[0x0][0x418] ;  /* 0x0001060000087ab9 */ /* 0x000fe20000000a00 */
[----:B------:R-:W-:-:S03]  /*1200*/  IMAD.U32 R4, RZ, RZ, UR10 ;  /* 0x0000000aff047e24 */ /* 0x000fc6000f8e00ff */
[----:B------:R-:W-:Y:S01]  /*1210*/  IMAD.U32 R5, RZ, RZ, UR11 ;  /* 0x0000000bff057e24 */ /* 0x000fe2000f8e00ff */
[----:B------:R-:W2:Y:S01]  /*1220*/  @P0 LDG.E R2, desc[UR54][R2.64] ;  /* 0x0000003602020981 */ /* 0x000ea2000c1e1900 */
[----:B------:R-:W-:Y:S01]  /*1230*/  UISETP.NE.U32.AND UP0, UPT, UR8, URZ, UPT ;  /* 0x0000003f0800728c */ /* 0x000fe2000bf05070 */
[----:B------:R-:W-:Y:S02]  /*1240*/  ULDC.64 UR10, c[0x0][0xa20] ;  /* 0x00028800000a7ab9 */ /* 0x000fe40000000a00 */
[----:B------:R-:W3:Y:S01]  /*1250*/  @P2 LDG.E R4, desc[UR54][R4.64] ;  /* 0x0000003604042981 */ /* 0x000ee2000c1e1900 */
[----:B------:R-:W-:Y:S01]  /*1260*/  UISETP.NE.AND.EX UP0, UPT, UR9, URZ, UPT, UP0 ;  /* 0x0000003f0900728c */ /* 0x000fe2000bf05300 */
[----:B------:R-:W-:Y:S01]  /*1270*/  ISETP.NE.U32.AND P1, PT, RZ, UR10, PT ;  /* 0x0000000aff007c0c */ /* 0x000fe2000bf25070 */
[----:B------:R-:W-:Y:S01]  /*1280*/  UMOV UR50, URZ ;  /* 0x0000003f00327c82 */ /* 0x000fe20008000000 */
[----:B------:R-:W-:Y:S02]  /*1290*/  ULOP3.LUT UR42, UR5, 0xffff, URZ, 0xc0, !UPT ;  /* 0x0000ffff052a7892 */ /* 0x000fe4000f8ec03f */
[----:B------:R-:W-:Y:S01]  /*12a0*/  USEL UR4, UR4, 0x1, UP0 ;  /* 0x0000000104047887 */ /* 0x000fe20008000000 */
[----:B------:R-:W-:-:S03]  /*12b0*/  ISETP.NE.AND.EX P1, PT, RZ, UR11, PT, P1 ;  /* 0x0000000bff007c0c */ /* 0x000fc6000bf25310 */
[----:B------:R-:W-:Y:S01]  /*12c0*/  UIMAD UR4, UR4, UR7, URZ ;  /* 0x00000007040472a4 */ /* 0x000fe2000f8e023f */
[----:B--2---:R-:W-:Y:S02]  /*12d0*/  @P0 R2UR UR50, R2 ;  /* 0x00000000023202ca */ /* 0x004fe400000e0000 */
[----:B---3--:R-:W-:Y:S01]  /*12e0*/  @P2 R2UR UR51, R4 ;  /* 0x00000000043322ca */ /* 0x008fe200000e0000 */
[----:B----45:R-:W-:-:S14]  /*12f0*/  @P2 BRA `(.L_x_2767) ;  /* 0x0000000000382947 */ /* 0x030fdc0003800000 */
        /* <DEDUP_REMOVED lines=14> */
.L_x_2767:
[----:B------:R-:W-:Y:S05]  /*13e0*/  @!P1 BRA `(.L_x_2768) ;  /* 0x00000000001c9947 */ /* 0x000fea0003800000 */
[----:B------:R-:W-:-:S04]  /*13f0*/  ULEA UR4, UP0, UR36, UR10, 0x2 ;  /* 0x0000000a24047291 */ /* 0x000fc8000f80103f */
[----:B------:R-:W-:Y:S02]  /*1400*/  ULEA.HI.X UR7, UR36, UR11, UR37, 0x2, UP0 ;  /* 0x0000000b24077291 */ /* 0x000fe400080f1425 */
[----:B------:R-:W-:-:S04]  /*1410*/  IMAD.U32 R2, RZ, RZ, UR4 ;  /* 0x00000004ff027e24 */ /* 0x000fc8000f8e00ff */
[----:B------:R-:W-:-:S05]  /*1420*/  IMAD.U32 R3, RZ, RZ, UR7 ;  /* 0x00000007ff037e24 */ /* 0x000fca000f8e00ff */
[----:B------:R-:W2:Y:S02]  /*1430*/  LDG.E R2, desc[UR54][R2.64] ;  /* 0x0000003602027981 */ /* 0x000ea4000c1e1900 */
[----:B--2---:R-:W-:Y:S01]  /*1440*/  R2UR UR4, R2 ;  /* 0x00000000020472ca */ /* 0x004fe200000e0000 */
[----:B------:R-:W-:-:S14]  /*1450*/  BRA `(.L_x_2769) ;  /* 0x0000000000347947 */ /* 0x000fdc0003800000 */
.L_x_2768:
        /* <DEDUP_REMOVED lines=13> */
.L_x_2769:
[----:B------:R-:W-:Y:S01]  /*1530*/  ULDC.64 UR10, c[0x0][0x998] ;  /* 0x00026600000a7ab9 */ /* 0x000fe20000000a00 */
[----:B------:R-:W-:Y:S01]  /*1540*/  ULDC.64 UR8, c[0x0][0x990] ;  /* 0x0002640000087ab9 */ /* 0x000fe20000000a00 */
[----:B------:R-:W-:Y:S01]  /*1550*/  ISETP.NE.U32.AND P1, PT, RZ, UR10, PT ;  /* 0x0000000aff007c0c */ /* 0x000fe2000bf25070 */
[----:B------:R-:W-:Y:S01]  /*1560*/  ULDC UR7, c[0x0][0x448] ;  /* 0x0001120000077ab9 */ /* 0x000fe20000000800 */
[----:B------:R-:W-:Y:S02]  /*1570*/  ISETP.NE.U32.AND P0, PT, RZ, UR8, PT ;  /* 0x00000008ff007c0c */ /* 0x000fe4000bf05070 */
[----:B------:R-:W-:Y:S02]  /*1580*/  ISETP.NE.AND.EX P1, PT, RZ, UR11, PT, P1 ;  /* 0x0000000bff007c0c */ /* 0x000fe4000bf25310 */
[----:B------:R-:W-:-:S11]  /*1590*/  ISETP.NE.AND.EX P0, PT, RZ, UR9, PT, P0 ;  /* 0x00000009ff007c0c */ /* 0x000fd6000bf05300 */
[----:B------:R-:W0:Y:S08]  /*15a0*/  @P1 LDC.64 R8, c[0x0][0x9b8] ;  /* 0x00026e00ff081b82 */ /* 0x000e300000000a00 */
[----:B------:R-:W1:Y:S08]  /*15b0*/  @P0 LDC.64 R6, c[0x0][0x9a8] ;  /* 0x00026a00ff060b82 */ /* 0x000e700000000a00 */
[----:B------:R-:W2:Y:S08]  /*15c0*/  @P0 LDC.64 R10, c[0x0][0x9b0] ;  /* 0x00026c00ff0a0b82 */ /* 0x000eb00000000a00 */
[----:B------:R-:W3:Y:S01]  /*15d0*/  @P1 LDC.64 R12, c[0x0][0x9c0] ;  /* 0x00027000ff0c1b82 */ /* 0x000ee20000000a00 */
[----:B0-----:R-:W-:-:S02]  /*15e0*/  @P1 IMAD R2, R8, UR37, RZ ;  /* 0x0000002508021c24 */ /* 0x001fc4000f8e02ff */
[----:B------:R-:W-:-:S04]  /*15f0*/  @P1 IMAD.WIDE.U32 R4, R8, UR36, RZ ;  /* 0x0000002408041c25 */ /* 0x000fc8000f8e00ff */
[----:B------:R-:W-:Y:S02]  /*1600*/  @P1 IMAD R9, R9, UR36, R2 ;  /* 0x0000002409091c24 */ /* 0x000fe4000f8e0202 */
[C---:B-1----:R-:W-:Y:S02]  /*1610*/  @P0 IMAD R0, R6.reuse, UR37, RZ ;  /* 0x0000002506000c24 */ /* 0x042fe4000f8e02ff */
[----:B------:R-:W-:-:S04]  /*1620*/  @P0 IMAD.WIDE.U32 R2, R6, UR36, RZ ;  /* 0x0000002406020c25 */ /* 0x000fc8000f8e00ff */
[----:B------:R-:W-:Y:S02]  /*1630*/  @P0 IMAD R7, R7, UR36, R0 ;  /* 0x0000002407070c24 */ /* 0x000fe4000f8e0200 */
[----:B------:R-:W-:Y:S02]  /*1640*/  @P1 IMAD.IADD R5, R5, 0x1, R9 ;  /* 0x0000000105051824 */ /* 0x000fe400078e0209 */
[----:B------:R-:W-:Y:S02]  /*1650*/  @P0 IMAD.IADD R3, R3, 0x1, R7 ;  /* 0x0000000103030824 */ /* 0x000fe400078e0207 */
[----:B------:R-:W-:Y:S02]  /*1660*/  IMAD.MOV.U32 R0, RZ, RZ, 0x3f800000 ;  /* 0x3f800000ff007424 */ /* 0x000fe400078e00ff */
[----:B--2---:R-:W-:-:S04]  /*1670*/  @P0 IMAD.WIDE.U32 R2, R10, UR42, R2 ;  /* 0x0000002a0a020c25 */ /* 0x004fc8000f8e0002 */
[----:B---3--:R-:W-:Y:S01]  /*1680*/  @P1 IMAD.WIDE.U32 R6, R12, UR42, R4 ;  /* 0x0000002a0c061c25 */ /* 0x008fe2000f8e0004 */
[----:B------:R-:W-:-:S03]  /*1690*/  @P0 LEA R4, P2, R2, UR8, 0x2 ;  /* 0x0000000802040c11 */ /* 0x000fc6000f8410ff */
[----:B------:R-:W-:Y:S01]  /*16a0*/  @P0 IMAD R5, R11, UR42, R3 ;  /* 0x0000002a0b050c24 */ /* 0x000fe2000f8e0203 */
[----:B------:R-:W-:Y:S01]  /*16b0*/  @P1 LEA R8, P3, R6, UR10, 0x2 ;  /* 0x0000000a06081c11 */ /* 0x000fe2000f8610ff */
[----:B------:R-:W-:-:S03]  /*16c0*/  @P1 IMAD R3, R13, UR42, R7 ;  /* 0x0000002a0d031c24 */ /* 0x000fc6000f8e0207 */
[----:B------:R-:W-:Y:S02]  /*16d0*/  @P0 LEA.HI.X R5, R2, UR9, R5, 0x2, P2 ;  /* 0x0000000902050c11 */ /* 0x000fe400090f1405 */
[----:B------:R-:W-:Y:S01]  /*16e0*/  @P1 LEA.HI.X R9, R6, UR11, R3, 0x2, P3 ;  /* 0x0000000b06091c11 */ /* 0x000fe200098f1403 */
[----:B------:R-:W-:Y:S01]  /*16f0*/  IMAD.MOV.U32 R3, RZ, RZ, 0x3f800000 ;  /* 0x3f800000ff037424 */ /* 0x000fe200078e00ff */
[----:B------:R-:W-:Y:S02]  /*1700*/  UISETP.NE.AND UP0, UPT, UR7, 0x1, UPT ;  /* 0x000000010700788c */ /* 0x000fe4000bf05270 */
[----:B------:R-:W-:Y:S01]  /*1710*/  USHF.L.U32 UR38, UR6, 0x7, URZ ;  /* 0x0000000706267899 */ /* 0x000fe2000800063f */
[----:B------:R-:W2:Y:S01]  /*1720*/  @P1 LDG.E R0, desc[UR54][R8.64] ;  /* 0x0000003608001981 */ /* 0x000ea2000c1e1900 */
[----:B------:R-:W-:Y:S01]  /*1730*/  UIADD3 UR50, -UR50, UR4, URZ ;  /* 0x0000000432327290 */ /* 0x000fe2000fffe13f */
[----:B------:R-:W-:Y:S02]  /*1740*/  ULDC UR11, c[0x0][0x988] ;  /* 0x00026200000b7ab9 */ /* 0x000fe40000000800 */
[----:B------:R-:W2:Y:S01]  /*1750*/  @P0 LDG.E R3, desc[UR54][R4.64] ;  /* 0x0000003604030981 */ /* 0x000ea2000c1e1900 */
[----:B------:R-:W-:-:S03]  /*1760*/  UIADD3 UR8, UR38, 0x7f, URZ ;  /* 0x0000007f26087890 */ /* 0x000fc6000fffe03f */
[----:B------:R-:W-:Y:S01]  /*1770*/  @UP0 ULDC UR6, c[0x0][0x44c] ;  /* 0x0001130000060ab9 */ /* 0x000fe20000000800 */
[----:B------:R-:W-:Y:S01]  /*1780*/  @UP0 ULDC UR4, c[0x0][0x450] ;  /* 0x0001140000040ab9 */ /* 0x000fe20000000800 */
[----:B------:R-:W-:Y:S02]  /*1790*/  UIMAD.WIDE.U32 UR6, UR8, UR6, URZ ;  /* 0x00000006080672a5 */ /* 0x000fe4000f8e003f */
[----:B------:R-:W-:Y:S02]  /*17a0*/  UIADD3 UR9, UR50, 0x80, -UR51 ;  /* 0x0000008032097890 */ /* 0x000fe4000fffe833 */
[----:B------:R-:W-:Y:S02]  /*17b0*/  @UP0 USHF.R.U32.HI UR8, URZ, UR4, UR7 ;  /* 0x000000043f080299 */ /* 0x000fe40008011607 */
[----:B------:R-:W-:Y:S02]  /*17c0*/  UIADD3 UR4, UR50, 0x7f, URZ ;  /* 0x0000007f32047890 */ /* 0x000fe4000fffe03f */
[----:B------:R-:W-:-:S02]  /*17d0*/  UIADD3 UR8, UR9, UR8, URZ ;  /* 0x0000000809087290 */ /* 0x000fc4000fffe03f */
[----:B------:R-:W-:Y:S02]  /*17e0*/  USHF.R.S32.HI UR6, URZ, 0x1f, UR4 ;  /* 0x0000001f3f067899 */ /* 0x000fe40008011404 */
[----:B------:R-:W-:Y:S02]  /*17f0*/  USHF.R.S32.HI UR7, URZ, 0x1f, UR8 ;  /* 0x0000001f3f077899 */ /* 0x000fe40008011408 */
[----:B------:R-:W-:Y:S02]  /*1800*/  ULEA.HI UR6, UR6, UR4, URZ, 0x7 ;  /* 0x0000000406067291 */ /* 0x000fe4000f8f383f */
[----:B------:R-:W-:Y:S02]  /*1810*/  ULEA.HI UR7, UR7, UR8, URZ, 0x7 ;  /* 0x0000000807077291 */ /* 0x000fe4000f8f383f */
[----:B------:R-:W-:Y:S02]  /*1820*/  USHF.R.S32.HI UR6, URZ, 0x7, UR6 ;  /* 0x000000073f067899 */ /* 0x000fe40008011406 */
[----:B------:R-:W-:-:S02]  /*1830*/  USHF.R.S32.HI UR7, URZ, 0x7, UR7 ;  /* 0x000000073f077899 */ /* 0x000fc40008011407 */
[----:B------:R-:W-:Y:S02]  /*1840*/  UP2UR UR52, UPR, URZ, 0x1 ;  /* 0x000000013f347883 */ /* 0x000fe40008000000 */
[----:B------:R-:W-:-:S04]  /*1850*/  UISETP.LT.AND UP0, UPT, UR6, UR7, UPT ;  /* 0x000000070600728c */ /* 0x000fc8000bf01270 */
[----:B------:R-:W-:-:S04]  /*1860*/  USEL UR9, UR6, UR7, UP0 ;  /* 0x0000000706097287 */ /* 0x000fc80008000000 */
[----:B------:R-:W-:Y:S02]  /*1870*/  UISETP.GE.AND UP0, UPT, UR9, 0x1, UPT ;  /* 0x000000010900788c */ /* 0x000fe4000bf06270 */
[----:B------:R-:W-:-:S04]  /*1880*/  ULOP3.LUT UR4, UR5, 0xff000000, URZ, 0xc0, !UPT ;  /* 0xff00000005047892 */ /* 0x000fc8000f8ec03f */
[----:B------:R-:W-:Y:S01]  /*1890*/  PLOP3.LUT P0, PT, PT, PT, UP0, 0x80, 0x0 ;  /* 0x000000000000781c */ /* 0x000fe20003f0f008 */
[----:B------:R-:W-:Y:S02]  /*18a0*/  ULOP3.LUT UR5, UR5, 0xff0000, URZ, 0xc0, !UPT ;  /* 0x00ff000005057892 */ /* 0x000fe4000f8ec03f */
[----:B------:R-:W-:-:S04]  /*18b0*/  USHF.R.U32.HI UR4, URZ, 0x8, UR4 ;  /* 0x000000083f047899 */ /* 0x000fc80008011604 */
[----:B------:R-:W-:-:S03]  /*18c0*/  ULEA.HI UR5, UR5, UR4, URZ, 0x10 ;  /* 0x0000000405057291 */ /* 0x000fc6000f8f803f */
[----:B------:R-:W-:Y:S01]  /*18d0*/  UMOV UR4, URZ ;  /* 0x0000003f00047c82 */ /* 0x000fe20008000000 */
[----:B------:R-:W-:Y:S02]  /*18e0*/  ULOP3.LUT UR39, UR5, 0xff, URZ, 0xc0, !UPT ;  /* 0x000000ff05277892 */ /* 0x000fe4000f8ec03f */
[----:B------:R-:W-:Y:S01]  /*18f0*/  USHF.R.U32.HI UR44, URZ, 0x10, UR5 ;  /* 0x000000103f2c7899 */ /* 0x000fe20008011605 */
[----:B--2---:R-:W-:Y:S01]  /*1900*/  FMUL.FTZ R0, R3, R0 ;  /* 0x0000000003007220 */ /* 0x004fe20000410000 */
[----:B------:R-:W-:Y:S10]  /*1910*/  @!P0 BRA `(.L_x_2770) ;  /* 0x0000000000908947 */ /* 0x000ff40003800000 */
        /* <DEDUP_REMOVED lines=36> */
.L_x_2770:
[----:B------:R-:W-:Y:S01]  /*1b60*/  UIMAD UR40, UR39, UR4, URZ ;  /* 0x00000004272872a4 */ /* 0x000fe2000f8e023f */
[----:B------:R-:W-:Y:S02]  /*1b70*/  IMAD.U32 R2, RZ, RZ, UR9 ;  /* 0x00000009ff027e24 */ /* 0x000fe4000f8e00ff */
[----:B------:R-:W-:Y:S01]  /*1b80*/  FMUL.FTZ R0, R0, UR11 ;  /* 0x0000000b00007c20 */ /* 0x000fe20008410000 */
[----:B------:R-:W-:Y:S01]  /*1b90*/  IMAD.U32 R3, RZ, RZ, UR4 ;  /* 0x00000004ff037e24 */ /* 0x000fe2000f8e00ff */
[----:B------:R-:W-:Y:S02]  /*1ba0*/  PLOP3.LUT P0, PT, PT, PT, PT, 0x80, 0x0 ;  /* 0x000000000000781c */ /* 0x000fe40003f0f070 */
[----:B------:R-:W-:Y:S02]  /*1bb0*/  CS2R R28, SRZ ;  /* 0x00000000001c7805 */ /* 0x000fe4000001ff00 */
[----:B------:R-:W-:Y:S02]  /*1bc0*/  CS2R R24, SRZ ;  /* 0x0000000000187805 */ /* 0x000fe4000001ff00 */
[----:B------:R-:W-:Y:S01]  /*1bd0*/  R2UR UR41, R0 ;  /* 0x00000000002972ca */ /* 0x000fe200000e0000 */
[----:B------:R-:W-:Y:S01]  /*1be0*/  IMAD.MOV.U32 R0, RZ, RZ, RZ ;  /* 0x000000ffff007224 */ /* 0x000fe200078e00ff */
[----:B------:R-:W-:-:S02]  /*1bf0*/  VIADDMNMX R2, R3, UR40, R2, PT ;  /* 0x0000002803027c46 */ /* 0x000fc4000b800102 */
[----:B------:R-:W-:Y:S02]  /*1c00*/  CS2R R30, SRZ ;  /* 0x00000000001e7805 */ /* 0x000fe4000001ff00 */
[----:B------:R-:W-:Y:S02]  /*1c10*/  CS2R R26, SRZ ;  /* 0x00000000001a7805 */ /* 0x000fe4000001ff00 */
[----:B------:R-:W-:Y:S02]  /*1c20*/  CS2R R36, SRZ ;  /* 0x0000000000247805 */ /* 0x000fe4000001ff00 */
[----:B------:R-:W-:Y:S01]  /*1c30*/  R2UR UR57, R2 ;  /* 0x00000000023972ca */ /* 0x000fe200000e0000 */
[----:B------:R-:W-:Y:S01]  /*1c40*/  IMAD.MOV.U32 R2, RZ, RZ, RZ ;  /* 0x000000ffff027224 */ /* 0x000fe200078e00ff */
        /* <DEDUP_REMOVED lines=98> */
.L_x_2772:
        /* <DEDUP_REMOVED lines=9> */
.L_x_2933:
[----:B0-----:R-:W-:Y:S01]  /*2300*/  IMAD.U32 R0, RZ, RZ, UR48 ;  /* 0x00000030ff007e24 */ /* 0x001fe2000f8e00ff */
[----:B------:R-:W-:Y:S05]  /*2310*/  WARPSYNC.ALL ;  /* 0x0000000000007948 */ /* 0x000fea0003800000 */
[----:B------:R0:W-:Y:S01]  /*2320*/  BAR.SYNC.DEFER_BLOCKING R6, 0x100 ;  /* 0x000400060000751d */ /* 0x0001e20000010000 */
[----:B------:R-:W-:-:S13]  /*2330*/  ISETP.NE.AND P0, PT, R0, 0x3, PT ;  /* 0x000000030000780c */ /* 0x000fda0003f05270 */
[----:B0-----:R-:W-:Y:S05]  /*2340*/  @!P0 BRA `(.L_x_2774) ;  /* 0x0000000000048947 */ /* 0x001fea0003800000 */
[----:B------:R-:W-:Y:S01]  /*2350*/  BPT.TRAP 0x1 ;  /* 0x000000040000795c */ /* 0x000fe20000300000 */
.L_x_2774:
[----:B------:R-:W-:Y:S01]  /*2360*/  ULEA UR58, UR45, UR53, 0x3 ;  /* 0x000000352d3a7291 */ /* 0x000fe2000f8e183f */
[----:B------:R-:W-:-:S05]  /*2370*/  IMAD.U32 R7, RZ, RZ, UR46 ;  /* 0x0000002eff077e24 */ /* 0x000fca000f8e00ff */
[----:B------:R-:W-:-:S04]  /*2380*/  SHF.L.U32 R7, R7, 0x1f, RZ ;  /* 0x0000001f07077819 */ /* 0x000fc800000006ff */
[----:B------:R0:W1:Y:S01]  /*2390*/  SYNCS.PHASECHK.TRANS64.TRYWAIT P1, [UR58+0x38830], R7 ;  /* 0x03883007ff0075a7 */ /* 0x000062000802017a */
[----:B------:R-:W-:Y:S05]  /*23a0*/  @!P0 BRA `(.L_x_2775) ;  /* 0x0000000000048947 */ /* 0x000fea0003800000 */
[----:B------:R-:W-:Y:S01]  /*23b0*/  BPT.TRAP 0x1 ;  /* 0x000000040000795c */ /* 0x000fe20000300000 */
.L_x_2775:
[----:B-1----:R-:W-:Y:S05]  /*23c0*/  @P1 BRA `(.L_x_2776) ;  /* 0x0000000000081947 */ /* 0x002fea0003800000 */
[----:B------:R-:W1:Y:S02]  /*23d0*/  SYNCS.PHASECHK.TRANS64.TRYWAIT P1, [UR58+0x38830], R7 ;  /* 0x03883007ff0075a7 */ /* 0x000e64000802017a */
[----:B-1----:R-:W-:Y:S05]  /*23e0*/  @!P1 BRA `(.L_x_2777) ;  /* 0x0000015800489947 */ /* 0x002fea0003800000 */
.L_x_2776:
        /* <DEDUP_REMOVED lines=66> */
.L_x_2778:
[----:B------:R-:W-:Y:S01]  /*2810*/  UISETP.NE.AND UP0, UPT, UR52, URZ, UPT ;  /* 0x0000003f3400728c */ /* 0x000fe2000bf05270 */
[----:B------:R-:W-:Y:S02]  /*2820*/  VIADD R0, R18, UR38 ;  /* 0x0000002612007c36 */ /* 0x000fe40008000000 */
[----:B------:R-:W-:-:S03]  /*2830*/  IMAD.U32 R93, RZ, RZ, UR41 ;  /* 0x00000029ff5d7e24 */ /* 0x000fc6000f8e00ff */
        /* <DEDUP_REMOVED lines=8> */
[----:B------:R-:W2:Y:S02]  /*28c0*/  SHFL.IDX PT, R2, R0, 0x1, 0x1c1f ;  /* 0x003c1f0000027f89 */ /* 0x000ea400000e0000 */
[----:B------:R-:W-:Y:S02]  /*28d0*/  UIADD3 UR7, UR50, 0x1, UR6 ;  /* 0x0000000132077890 */ /* 0x000fe4000fffe006 */
[----:B------:R-:W-:Y:S01]  /*28e0*/  IMAD.U32 R8, RZ, RZ, UR6 ;  /* 0x00000006ff087e24 */ /* 0x000fe2000f8e00ff */
[----:B------:R-:W-:Y:S01]  /*28f0*/  SHFL.IDX PT, R0, R0, RZ, 0x1c1f ;  /* 0x001c1fff00007589 */ /* 0x000fe200000e0000 */
[----:B------:R-:W-:-:S02]  /*2900*/  UIADD3 UR6, UR58, 0x38840, URZ ;  /* 0x000388403a067890 */ /* 0x000fc4000fffe03f */
[----:B------:R-:W-:Y:S01]  /*2910*/  IMAD.U32 R4, RZ, RZ, UR7 ;  /* 0x00000007ff047e24 */ /* 0x000fe2000f8e00ff */
[----:B------:R-:W-:Y:S01]  /*2920*/  IADD3 R8, -R17, UR50, R8 ;  /* 0x0000003211087c10 */ /* 0x000fe2000fffe108 */
[----:B------:R-:W-:-:S03]  /*2930*/  UPRMT UR6, UR56, 0x654, UR6 ;  /* 0x0000065438067896 */ /* 0x000fc60008000006 */
[----:B------:R-:W-:-:S06]  /*2940*/  IADD3 R9, R4, -UR51, -R17 ;  /* 0x8000003304097c10 */ /* 0x000fcc000fffe811 */
[----:B------:R-:W-:Y:S01]  /*2950*/  SYNCS.ARRIVE.TRANS64.RED.A1T0 RZ, [UR6], RZ ;  /* 0x000000ffffff79a7 */ /* 0x000fe20008100406 */
[----:B--2---:R-:W-:-:S04]  /*2960*/  VIADDMNMX R2, R2, R9, R8, PT ;  /* 0x0000000902027246 */ /* 0x004fc80003800108 */
        /* <DEDUP_REMOVED lines=93> */
[----:B------:R-:W-:-:S04]  /*2f40*/  FMNMX.FTZ R2, R86, R21, !PT ;  /* 0x0000001556027209 */ /* 0x000fc80007810000 */
[----:B------:R-:W-:-:S05]  /*2f50*/  FMNMX.FTZ R10, R87, R2, !PT ;  /* 0x00000002570a7209 */ /* 0x000fca0007810000 */
[----:B------:R-:W2:Y:S02]  /*2f60*/  SHFL.BFLY PT, R21, R10, 0x2, 0x1f ;  /* 0x0c401f000a157f89 */ /* 0x000ea400000e0000 */
[----:B--2---:R-:W-:-:S05]  /*2f70*/  FMNMX.FTZ R12, R10, R21, !PT ;  /* 0x000000150a0c7209 */ /* 0x004fca0007810000 */
[----:B------:R-:W2:Y:S02]  /*2f80*/  SHFL.BFLY PT, R21, R12, 0x1, 0x1f ;  /* 0x0c201f000c157f89 */ /* 0x000ea400000e0000 */
[----:B--2---:R-:W-:Y:S02]  /*2f90*/  FMNMX.FTZ R4, R12, R21, !PT ;  /* 0x000000150c047209 */ /* 0x004fe40007810000 */
[----:B------:R-:W-:Y:S02]  /*2fa0*/  VIADDMNMX R21, R0, R9, R8, PT ;  /* 0x0000000900157246 */ /* 0x000fe40003800108 */
[C---:B------:R-:W-:Y:S01]  /*2fb0*/  FSETP.NEU.FTZ.AND P1, PT, R4.reuse, -INF , PT ;  /* 0xff8000000400780b */ /* 0x040fe20003f3d000 */
[----:B------:R-:W-:-:S01]  /*2fc0*/  FFMA.FTZ R2, R4, R93, -8 ;  /* 0xc100000004027423 */ /* 0x000fc2000001005d */
[C---:B------:R-:W-:Y:S02]  /*2fd0*/  ISETP.GT.AND P2, PT, R21.reuse, 0x1, PT ;  /* 0x000000011500780c */ /* 0x040fe40003f44270 */
[----:B------:R-:W-:-:S02]  /*2fe0*/  ISETP.GT.AND P3, PT, R21, 0x8, PT ;  /* 0x000000081500780c */ /* 0x000fc40003f64270 */
[----:B------:R-:W-:Y:S02]  /*2ff0*/  FSEL R2, R2, RZ, P1 ;  /* 0x000000ff02027208 */ /* 0x000fe40000800000 */
[----:B------:R-:W-:Y:S02]  /*3000*/  ISETP.GT.AND P1, PT, R21, RZ, PT ;  /* 0x000000ff1500720c */ /* 0x000fe40003f24270 */
[----:B------:R-:W-:Y:S01]  /*3010*/  FSEL R25, R25, -INF , P2 ;  /* 0xff80000019197808 */ /* 0x000fe20001000000 */
[----:B------:R-:W-:-:S01]  /*3020*/  FFMA.FTZ R153, R11, UR41, -R2 ;  /* 0x000000290b997c23 */ /* 0x000fc20008010802 */
[----:B------:R-:W-:Y:S01]  /*3030*/  FSEL R24, R24, -INF , P1 ;  /* 0xff80000018187808 */ /* 0x000fe20000800000 */
[----:B------:R-:W-:-:S01]  /*3040*/  FFMA.FTZ R0, R15, UR41, -R2 ;  /* 0x000000290f007c23 */ /* 0x000fc20008010802 */
[----:B------:R-:W-:Y:S01]  /*3050*/  ISETP.GT.AND P1, PT, R21, 0x9, PT ;  /* 0x000000091500780c */ /* 0x000fe20003f24270 */
[----:B------:R-:W-:-:S01]  /*3060*/  FFMA.FTZ R157, R13, UR41, -R2 ;  /* 0x000000290d9d7c23 */ /* 0x000fc20008010802 */
[----:B------:R-:W-:Y:S01]  /*3070*/  FSEL R28, R28, -INF , P3 ;  /* 0xff8000001c1c7808 */ /* 0x000fe20001800000 */
[----:B------:R-:W-:-:S01]  /*3080*/  FFMA.FTZ R159, R50, UR41, -R2 ;  /* 0x00000029329f7c23 */ /* 0x000fc20008010802 */
[----:B------:R-:W-:Y:S01]  /*3090*/  FMNMX.FTZ R9, R24, R25, !PT ;  /* 0x0000001918097209 */ /* 0x000fe20007810000 */
[----:B------:R-:W-:-:S01]  /*30a0*/  FFMA.FTZ R8, R27, UR41, -R2 ;  /* 0x000000291b087c23 */ /* 0x000fc20008010802 */
[----:B------:R-:W-:Y:S01]  /*30b0*/  ISETP.GT.AND P2, PT, R21, 0x10, PT ;  /* 0x000000101500780c */ /* 0x000fe20003f44270 */
[----:B------:R-:W-:Y:S01]  /*30c0*/  MUFU.EX2 R153, R153 ;  /* 0x0000009900997308 */ /* 0x000fe20000000800 */
[----:B------:R-:W-:Y:S01]  /*30d0*/  FSEL R29, R29, -INF , P1 ;  /* 0xff8000001d1d7808 */ /* 0x000fe20000800000 */
[--C-:B------:R-:W-:Y:S01]  /*30e0*/  FFMA.FTZ R31, R31, UR41, -R2.reuse ;  /* 0x000000291f1f7c23 */ /* 0x100fe20008010802 */
[----:B------:R-:W-:Y:S01]  /*30f0*/  FMNMX.FTZ R10, R28, R9, !PT ;  /* 0x000000091c0a7209 */ /* 0x000fe20007810000 */
[--C-:B------:R-:W-:Y:S01]  /*3100*/  FFMA.FTZ R155, R89, UR41, -R2.reuse ;  /* 0x00000029599b7c23 */ /* 0x100fe20008010802 */
[----:B------:R-:W-:Y:S01]  /*3110*/  ISETP.GT.AND P1, PT, R21, 0x11, PT ;  /* 0x000000111500780c */ /* 0x000fe20003f24270 */
[--C-:B------:R-:W-:Y:S01]  /*3120*/  FFMA.FTZ R91, R91, UR41, -R2.reuse ;  /* 0x000000295b5b7c23 */ /* 0x100fe20008010802 */
[----:B------:R-:W-:Y:S01]  /*3130*/  FSEL R32, R32, -INF , P2 ;  /* 0xff80000020207808 */ /* 0x000fe20001000000 */
[----:B------:R-:W2:Y:S01]  /*3140*/  MUFU.EX2 R8, R8 ;  /* 0x0000000800087308 */ /* 0x000ea20000000800 */
[----:B------:R-:W-:Y:S01]  /*3150*/  FMNMX.FTZ R11, R29, R10, !PT ;  /* 0x0000000a1d0b7209 */ /* 0x000fe20007810000 */
[--C-:B------:R-:W-:Y:S01]  /*3160*/  FFMA.FTZ R34, R55, UR41, -R2.reuse ;  /* 0x0000002937227c23 */ /* 0x100fe20008010802 */
[----:B------:R-:W-:Y:S01]  /*3170*/  ISETP.GT.AND P2, PT, R21, 0x18, PT ;  /* 0x000000181500780c */ /* 0x000fe20003f44270 */
[--C-:B------:R-:W-:Y:S01]  /*3180*/  FFMA.FTZ R161, R58, UR41, -R2.reuse ;  /* 0x000000293aa17c23 */ /* 0x100fe20008010802 */
[----:B------:R-:W-:Y:S01]  /*3190*/  FSEL R33, R33, -INF , P1 ;  /* 0xff80000021217808 */ /* 0x000fe20000800000 */
[--C-:B------:R-:W-:Y:S01]  /*31a0*/  FFMA.FTZ R46, R63, UR41, -R2.reuse ;  /* 0x000000293f2e7c23 */ /* 0x100fe20008010802 */
[----:B------:R-:W-:Y:S01]  /*31b0*/  FMNMX.FTZ R10, R32, R11, !PT ;  /* 0x0000000b200a7209 */ /* 0x000fe20007810000 */
[----:B------:R-:W3:Y:S01]  /*31c0*/  MUFU.EX2 R0, R0 ;  /* 0x0000000000007308 */ /* 0x000ee20000000800 */
[----:B------:R-:W-:Y:S01]  /*31d0*/  ISETP.GT.AND P1, PT, R21, 0x19, PT ;  /* 0x000000191500780c */ /* 0x000fe20003f24270 */
[--C-:B------:R-:W-:Y:S01]  /*31e0*/  FFMA.FTZ R163, R66, UR41, -R2.reuse ;  /* 0x0000002942a37c23 */ /* 0x100fe20008010802 */
[----:B------:R-:W-:Y:S01]  /*31f0*/  FSEL R36, R36, -INF , P2 ;  /* 0xff80000024247808 */ /* 0x000fe20001000000 */
[--C-:B------:R-:W-:Y:S01]  /*3200*/  FFMA.FTZ R27, R70, UR41, -R2.reuse ;  /* 0x00000029461b7c23 */ /* 0x100fe20008010802 */
[----:B------:R-:W-:Y:S01]  /*3210*/  FMNMX.FTZ R11, R33, R10, !PT ;  /* 0x0000000a210b7209 */ /* 0x000fe20007810000 */
[--C-:B------:R-:W-:Y:S01]  /*3220*/  FFMA.FTZ R10, R35, UR41, -R2.reuse ;  /* 0x00000029230a7c23 */ /* 0x100fe20008010802 */
[----:B------:R-:W-:Y:S01]  /*3230*/  ISETP.GT.AND P2, PT, R21, 0x20, PT ;  /* 0x000000201500780c */ /* 0x000fe20003f44270 */
[----:B------:R4:W5:Y:S01]  /*3240*/  MUFU.EX2 R9, R31 ;  /* 0x0000001f00097308 */ /* 0x0009620000000800 */
[----:B------:R-:W-:Y:S01]  /*3250*/  FSEL R37, R37, -INF , P1 ;  /* 0xff80000025257808 */ /* 0x000fe20000800000 */
[--C-:B------:R-:W-:Y:S01]  /*3260*/  FFMA.FTZ R165, R74, UR41, -R2.reuse ;  /* 0x000000294aa57c23 */ /* 0x100fe20008010802 */
[----:B------:R-:W-:Y:S01]  /*3270*/  FMNMX.FTZ R12, R36, R11, !PT ;  /* 0x0000000b240c7209 */ /* 0x000fe20007810000 */
[--C-:B------:R-:W-:Y:S01]  /*3280*/  FFMA.FTZ R58, R79, UR41, -R2.reuse ;  /* 0x000000294f3a7c23 */ /* 0x100fe20008010802 */
[----:B------:R-:W-:Y:S01]  /*3290*/  ISETP.GT.AND P1, PT, R21, 0x21, PT ;  /* 0x000000211500780c */ /* 0x000fe20003f24270 */
[--C-:B------:R-:W-:Y:S01]  /*32a0*/  FFMA.FTZ R167, R82, UR41, -R2.reuse ;  /* 0x0000002952a77c23 */ /* 0x100fe20008010802 */
[----:B------:R-:W-:Y:S01]  /*32b0*/  FSEL R40, R40, -INF , P2 ;  /* 0xff80000028287808 */ /* 0x000fe20001000000 */
[----:B------:R-:W0:Y:S01]  /*32c0*/  MUFU.EX2 R155, R155 ;  /* 0x0000009b009b7308 */ /* 0x000e220000000800 */
[----:B------:R-:W-:Y:S01]  /*32d0*/  FMNMX.FTZ R11, R37, R12, !PT ;  /* 0x0000000c250b7209 */ /* 0x000fe20007810000 */
[----:B----4-:R-:W-:Y:S01]  /*32e0*/  FFMA.FTZ R31, R78, UR41, -R2 ;  /* 0x000000294e1f7c23 */ /* 0x010fe20008010802 */
[----:B------:R-:W-:-:S02]  /*32f0*/  ISETP.GT.AND P2, PT, R21, 0x28, PT ;  /* 0x000000281500780c */ /* 0x000fc40003f44270 */
[----:B------:R-:W-:Y:S02]  /*3300*/  FSEL R41, R41, -INF , P1 ;  /* 0xff80000029297808 */ /* 0x000fe40000800000 */
[----:B------:R-:W-:Y:S01]  /*3310*/  FMNMX.FTZ R12, R40, R11, !PT ;  /* 0x0000000b280c7209 */ /* 0x000fe20007810000 */
[----:B------:R-:W4:Y:S01]  /*3320*/  MUFU.EX2 R10, R10 ;  /* 0x0000000a000a7308 */ /* 0x000f220000000800 */
[----:B------:R-:W-:Y:S02]  /*3330*/  ISETP.GT.AND P1, PT, R21, 0x29, PT ;  /* 0x000000291500780c */ /* 0x000fe40003f24270 */
[----:B------:R-:W-:Y:S02]  /*3340*/  FSEL R44, R44, -INF , P2 ;  /* 0xff8000002c2c7808 */ /* 0x000fe40001000000 */
[----:B------:R-:W-:Y:S01]  /*3350*/  FMNMX.FTZ R15, R41, R12, !PT ;  /* 0x0000000c290f7209 */ /* 0x000fe20007810000 */
[----:B------:R-:W-:Y:S01]  /*3360*/  FFMA.FTZ R12, R39, UR41, -R2 ;  /* 0x00000029270c7c23 */ /* 0x000fe20008010802 */
[----:B------:R-:W-:Y:S01]  /*3370*/  ISETP.GT.AND P2, PT, R21, 0x30, PT ;  /* 0x000000301500780c */ /* 0x000fe20003f44270 */
[----:B------:R-:W1:Y:S01]  /*3380*/  MUFU.EX2 R11, R91 ;  /* 0x0000005b000b7308 */ /* 0x000e620000000800 */
[----:B------:R-:W-:-:S02]  /*3390*/  FSEL R45, R45, -INF , P1 ;  /* 0xff8000002d2d7808 */ /* 0x000fc40000800000 */
[----:B------:R-:W-:Y:S02]  /*33a0*/  FMNMX.FTZ R14, R44, R15, !PT ;  /* 0x0000000f2c0e7209 */ /* 0x000fe40007810000 */
[----:B------:R-:W-:Y:S02]  /*33b0*/  ISETP.GT.AND P1, PT, R21, 0x31, PT ;  /* 0x000000311500780c */ /* 0x000fe40003f24270 */
[----:B------:R-:W-:Y:S01]  /*33c0*/  FSEL R48, R48, -INF , P2 ;  /* 0xff80000030307808 */ /* 0x000fe20001000000 */
[----:B------:R-:W1:Y:S01]  /*33d0*/  MUFU.EX2 R12, R12 ;  /* 0x0000000c000c7308 */ /* 0x000e620000000800 */
[----:B------:R-:W-:Y:S02]  /*33e0*/  FMNMX.FTZ R15, R45, R14, !PT ;  /* 0x0000000e2d0f7209 */ /* 0x000fe40007810000 */
[----:B------:R-:W-:Y:S02]  /*33f0*/  ISETP.GT.AND P2, PT, R21, 0x38, PT ;  /* 0x000000381500780c */ /* 0x000fe40003f44270 */
[----:B------:R-:W-:-:S02]  /*3400*/  FSEL R49, R49, -INF , P1 ;  /* 0xff80000031317808 */ /* 0x000fc40000800000 */
[----:B------:R-:W-:Y:S01]  /*3410*/  FMNMX.FTZ R14, R48, R15, !PT ;  /* 0x0000000f300e7209 */ /* 0x000fe20007810000 */
[----:B------:R-:W-:-:S01]  /*3420*/  FFMA.FTZ R15, R5, UR41, -R2 ;  /* 0x00000029050f7c23 */ /* 0x000fc20008010802 */
[----:B------:R-:W-:Y:S01]  /*3430*/  ISETP.GT.AND P1, PT, R21, 0x39, PT ;  /* 0x000000391500780c */ /* 0x000fe20003f24270 */
[----:B------:R-:W1:Y:S01]  /*3440*/  MUFU.EX2 R157, R157 ;  /* 0x0000009d009d7308 */ /* 0x000e620000000800 */
[----:B------:R-:W-:Y:S02]  /*3450*/  FSEL R52, R52, -INF , P2 ;  /* 0xff80000034347808 */ /* 0x000fe40001000000 */
[----:B------:R-:W-:Y:S01]  /*3460*/  FMNMX.FTZ R13, R49, R14, !PT ;  /* 0x0000000e310d7209 */ /* 0x000fe20007810000 */
[----:B------:R-:W-:-:S01]  /*3470*/  FFMA.FTZ R14, R43, UR41, -R2 ;  /* 0x000000292b0e7c23 */ /* 0x000fc20008010802 */
[----:B------:R-:W-:Y:S02]  /*3480*/  ISETP.GT.AND P2, PT, R21, 0x40, PT ;  /* 0x000000401500780c */ /* 0x000fe40003f44270 */
[----:B------:R-:W-:Y:S01]  /*3490*/  FSEL R53, R53, -INF , P1 ;  /* 0xff80000035357808 */ /* 0x000fe20000800000 */
[----:B------:R-:W-:Y:S01]  /*34a0*/  MUFU.EX2 R159, R159 ;  /* 0x0000009f009f7308 */ /* 0x000fe20000000800 */
[----:B------:R-:W-:-:S02]  /*34b0*/  FMNMX.FTZ R20, R52, R13, !PT ;  /* 0x0000000d34147209 */ /* 0x000fc40007810000 */
[----:B------:R-:W-:Y:S02]  /*34c0*/  ISETP.GT.AND P1, PT, R21, 0x41, PT ;  /* 0x000000411500780c */ /* 0x000fe40003f24270 */
[----:B------:R-:W-:Y:S02]  /*34d0*/  FSEL R56, R56, -INF , P2 ;  /* 0xff80000038387808 */ /* 0x000fe40001000000 */
[----:B------:R-:W-:Y:S01]  /*34e0*/  FMNMX.FTZ R13, R53, R20, !PT ;  /* 0x00000014350d7209 */ /* 0x000fe20007810000 */
[----:B------:R-:W1:Y:S01]  /*34f0*/  MUFU.EX2 R14, R14 ;  /* 0x0000000e000e7308 */ /* 0x000e620000000800 */
[----:B------:R-:W-:Y:S02]  /*3500*/  ISETP.GT.AND P2, PT, R21, 0x48, PT ;  /* 0x000000481500780c */ /* 0x000fe40003f44270 */
[----:B------:R-:W-:Y:S02]  /*3510*/  FSEL R57, R57, -INF , P1 ;  /* 0xff80000039397808 */ /* 0x000fe40000800000 */
[----:B------:R-:W-:-:S02]  /*3520*/  FMNMX.FTZ R20, R56, R13, !PT ;  /* 0x0000000d38147209 */ /* 0x000fc40007810000 */
[----:B------:R-:W-:Y:S01]  /*3530*/  ISETP.GT.AND P1, PT, R21, 0x49, PT ;  /* 0x000000491500780c */ /* 0x000fe20003f24270 */
[----:B------:R2:W1:Y:S01]  /*3540*/  MUFU.EX2 R13, R15 ;  /* 0x0000000f000d7308 */ /* 0x0004620000000800 */
[----:B------:R-:W-:Y:S02]  /*3550*/  FSEL R60, R60, -INF , P2 ;  /* 0xff8000003c3c7808 */ /* 0x000fe40001000000 */
[----:B------:R-:W-:Y:S01]  /*3560*/  FMNMX.FTZ R5, R57, R20, !PT ;  /* 0x0000001439057209 */ /* 0x000fe20007810000 */
[----:B------:R-:W-:-:S01]  /*3570*/  FFMA.FTZ R20, R47, UR41, -R2 ;  /* 0x000000292f147c23 */ /* 0x000fc20008010802 */
[----:B------:R-:W-:Y:S02]  /*3580*/  ISETP.GT.AND P2, PT, R21, 0x50, PT ;  /* 0x000000501500780c */ /* 0x000fe40003f44270 */
[----:B------:R-:W-:Y:S01]  /*3590*/  FSEL R61, R61, -INF , P1 ;  /* 0xff8000003d3d7808 */ /* 0x000fe20000800000 */
[----:B------:R-:W-:Y:S01]  /*35a0*/  MUFU.EX2 R34, R34 ;  /* 0x0000002200227308 */ /* 0x000fe20000000800 */
[----:B------:R-:W-:Y:S01]  /*35b0*/  FMNMX.FTZ R26, R60, R5, !PT ;  /* 0x000000053c1a7209 */ /* 0x000fe20007810000 */
[--C-:B--2---:R-:W-:Y:S01]  /*35c0*/  FFMA.FTZ R15, R54, UR41, -R2.reuse ;  /* 0x00000029360f7c23 */ /* 0x104fe20008010802 */
[----:B------:R-:W-:Y:S01]  /*35d0*/  ISETP.GT.AND P1, PT, R21, 0x51, PT ;  /* 0x000000511500780c */ /* 0x000fe20003f24270 */
[----:B------:R-:W-:Y:S01]  /*35e0*/  FFMA.FTZ R54, R71, UR41, -R2 ;  /* 0x0000002947367c23 */ /* 0x000fe20008010802 */
[----:B------:R-:W-:-:S02]  /*35f0*/  FSEL R64, R64, -INF , P2 ;  /* 0xff80000040407808 */ /* 0x000fc40001000000 */
[----:B------:R-:W-:Y:S01]  /*3600*/  FMNMX.FTZ R5, R61, R26, !PT ;  /* 0x0000001a3d057209 */ /* 0x000fe20007810000 */
[----:B------:R-:W2:Y:S01]  /*3610*/  MUFU.EX2 R20, R20 ;  /* 0x0000001400147308 */ /* 0x000ea20000000800 */
[----:B------:R-:W-:Y:S02]  /*3620*/  ISETP.GT.AND P2, PT, R21, 0x58, PT ;  /* 0x000000581500780c */ /* 0x000fe40003f44270 */
[----:B------:R-:W-:Y:S02]  /*3630*/  FSEL R65, R65, -INF , P1 ;  /* 0xff80000041417808 */ /* 0x000fe40000800000 */
[----:B------:R-:W-:Y:S02]  /*3640*/  FMNMX.FTZ R26, R64, R5, !PT ;  /* 0x00000005401a7209 */ /* 0x000fe40007810000 */
[----:B------:R-:W-:Y:S01]  /*3650*/  ISETP.GT.AND P1, PT, R21, 0x59, PT ;  /* 0x000000591500780c */ /* 0x000fe20003f24270 */
[----:B------:R-:W-:Y:S01]  /*3660*/  MUFU.EX2 R15, R15 ;  /* 0x0000000f000f7308 */ /* 0x000fe20000000800 */
[----:B------:R-:W-:-:S02]  /*3670*/  FSEL R68, R68, -INF , P2 ;  /* 0xff80000044447808 */ /* 0x000fc40001000000 */
[----:B------:R-:W-:Y:S01]  /*3680*/  FMNMX.FTZ R5, R65, R26, !PT ;  /* 0x0000001a41057209 */ /* 0x000fe20007810000 */
[----:B------:R-:W-:-:S01]  /*3690*/  FFMA.FTZ R26, R51, UR41, -R2 ;  /* 0x00000029331a7c23 */ /* 0x000fc20008010802 */
[----:B------:R-:W-:Y:S01]  /*36a0*/  ISETP.GT.AND P2, PT, R21, 0x60, PT ;  /* 0x000000601500780c */ /* 0x000fe20003f44270 */
[----:B------:R-:W-:-:S01]  /*36b0*/  FADD.FTZ R51, R153, R8 ;  /* 0x0000000899337221 */ /* 0x000fc20000010000 */
[----:B------:R-:W-:Y:S01]  /*36c0*/  FSEL R69, R69, -INF , P1 ;  /* 0xff80000045457808 */ /* 0x000fe20000800000 */
[----:B------:R-:W-:Y:S01]  /*36d0*/  MUFU.EX2 R161, R161 ;  /* 0x000000a100a17308 */ /* 0x000fe20000000800 */
[----:B------:R-:W-:Y:S02]  /*36e0*/  FMNMX.FTZ R30, R68, R5, !PT ;  /* 0x00000005441e7209 */ /* 0x000fe40007810000 */
[----:B------:R-:W-:Y:S02]  /*36f0*/  ISETP.GT.AND P1, PT, R21, 0x61, PT ;  /* 0x000000611500780c */ /* 0x000fe40003f24270 */
        /* <DEDUP_REMOVED lines=22> */
[----:B------:R-:W-:-:S01]  /*3860*/  FFMA.FTZ R21, R62, UR41, -R2 ;  /* 0x000000293e157c23 */ /* 0x000fc20008010802 */
[----:B------:R-:W-:Y:S01]  /*3870*/  FSEL R84, R84, -INF , P2 ;  /* 0xff80000054547808 */ /* 0x000fe20001000000 */
[----:B------:R-:W-:Y:S01]  /*3880*/  IMAD.U32 R62, RZ, RZ, UR41 ;  /* 0x00000029ff3e7e24 */ /* 0x000fe2000f8e00ff */
[----:B------:R-:W-:Y:S01]  /*3890*/  FMNMX.FTZ R5, R81, R30, !PT ;  /* 0x0000001e51057209 */ /* 0x000fe20007810000 */
[----:B------:R-:W-:-:S01]  /*38a0*/  FFMA.FTZ R30, R59, UR41, -R2 ;  /* 0x000000293b1e7c23 */ /* 0x000fc20008010802 */
[----:B------:R-:W-:Y:S01]  /*38b0*/  FSEL R85, R85, -INF , P1 ;  /* 0xff80000055557808 */ /* 0x000fe20000800000 */
[----:B------:R-:W-:Y:S01]  /*38c0*/  MUFU.EX2 R21, R21 ;  /* 0x0000001500157308 */ /* 0x000fe20000000800 */
[----:B------:R-:W-:-:S04]  /*38d0*/  FMNMX.FTZ R38, R84, R5, !PT ;  /* 0x0000000554267209 */ /* 0x000fc80007810000 */
[----:B------:R-:W-:Y:S01]  /*38e0*/  FMNMX.FTZ R5, R85, R38, !PT ;  /* 0x0000002655057209 */ /* 0x000fe20007810000 */
[----:B------:R-:W-:-:S02]  /*38f0*/  FFMA.FTZ R38, R67, UR41, -R2 ;  /* 0x0000002943267c23 */ /* 0x000fc40008010802 */
[----:B------:R-:W-:Y:S02]  /*3900*/  MUFU.EX2 R30, R30 ;  /* 0x0000001e001e7308 */ /* 0x000fe40000000800 */
[----:B------:R-:W3:Y:S06]  /*3910*/  SHFL.BFLY PT, R42, R5, 0x2, 0x1f ;  /* 0x0c401f00052a7f89 */ /* 0x000eec00000e0000 */
[----:B------:R-:W-:Y:S08]  /*3920*/  MUFU.EX2 R38, R38 ;  /* 0x0000002600267308 */ /* 0x000ff00000000800 */
[----:B------:R-:W-:Y:S08]  /*3930*/  MUFU.EX2 R54, R54 ;  /* 0x0000003600367308 */ /* 0x000ff00000000800 */
[----:B------:R-:W-:Y:S01]  /*3940*/  MUFU.EX2 R165, R165 ;  /* 0x000000a500a57308 */ /* 0x000fe20000000800 */
[----:B---3--:R-:W-:Y:S01]  /*3950*/  FMNMX.FTZ R35, R5, R42, !PT ;  /* 0x0000002a05237209 */ /* 0x008fe20007810000 */
[----:B------:R-:W-:-:S04]  /*3960*/  FFMA.FTZ R42, R75, UR41, -R2 ;  /* 0x000000294b2a7c23 */ /* 0x000fc80008010802 */
[----:B------:R-:W3:Y:S02]  /*3970*/  SHFL.BFLY PT, R50, R35, 0x1, 0x1f ;  /* 0x0c201f0023327f89 */ /* 0x000ee400000e0000 */
[----:B------:R-:W-:Y:S08]  /*3980*/  MUFU.EX2 R31, R31 ;  /* 0x0000001f001f7308 */ /* 0x000ff00000000800 */
[----:B------:R-:W-:Y:S08]  /*3990*/  MUFU.EX2 R42, R42 ;  /* 0x0000002a002a7308 */ /* 0x000ff00000000800 */
[----:B------:R-:W-:Y:S01]  /*39a0*/  MUFU.EX2 R58, R58 ;  /* 0x0000003a003a7308 */ /* 0x000fe20000000800 */
[----:B---3--:R-:W-:Y:S01]  /*39b0*/  FMNMX.FTZ R5, R35, R50, !PT ;  /* 0x0000003223057209 */ /* 0x008fe20007810000 */
[----:B------:R-:W-:-:S06]  /*39c0*/  FFMA.FTZ R50, R83, UR41, -R2 ;  /* 0x0000002953327c23 */ /* 0x000fcc0008010802 */
[----:B------:R-:W-:Y:S01]  /*39d0*/  MUFU.EX2 R167, R167 ;  /* 0x000000a700a77308 */ /* 0x000fe20000000800 */
[----:B------:R-:W-:-:S01]  /*39e0*/  FFMA.FTZ R35, R86, UR41, -R2 ;  /* 0x0000002956237c23 */ /* 0x000fc20008010802 */
[C---:B------:R-:W-:Y:S01]  /*39f0*/  FSETP.NEU.FTZ.AND P1, PT, R5.reuse, -INF , PT ;  /* 0xff8000000500780b */ /* 0x040fe20003f3d000 */
[----:B------:R-:W-:-:S01]  /*3a00*/  FFMA.FTZ R39, R5, R62, -8 ;  /* 0xc100000005277423 */ /* 0x000fc2000001003e */
[----:B------:R-:W-:-:S04]  /*3a10*/  FFMA.FTZ R2, R87, UR41, -R2 ;  /* 0x0000002957027c23 */ /* 0x000fc80008010802 */
[----:B------:R-:W-:Y:S01]  /*3a20*/  FSEL R39, R39, RZ, P1 ;  /* 0x000000ff27277208 */ /* 0x000fe20000800000 */
[----:B------:R-:W-:Y:S04]  /*3a30*/  MUFU.EX2 R50, R50 ;  /* 0x0000003200327308 */ /* 0x000fe80000000800 */
[----:B------:R-:W-:-:S01]  /*3a40*/  FFMA.FTZ R152, R24, UR41, -R39 ;  /* 0x0000002918987c23 */ /* 0x000fc20008010827 */
[--C-:B------:R-:W-:Y:S01]  /*3a50*/  FFMA.FTZ R25, R25, UR41, -R39.reuse ;  /* 0x0000002919197c23 */ /* 0x100fe20008010827 */
[----:B------:R-:W-:-:S01]  /*3a60*/  FFMA.FTZ R24, R28, UR41, -R39 ;  /* 0x000000291c187c23 */ /* 0x000fc20008010827 */
[--C-:B------:R-:W-:Y:S01]  /*3a70*/  FFMA.FTZ R43, R29, UR41, -R39.reuse ;  /* 0x000000291d2b7c23 */ /* 0x100fe20008010827 */
[----:B------:R-:W-:-:S01]  /*3a80*/  FFMA.FTZ R154, R32, UR41, -R39 ;  /* 0x00000029209a7c23 */ /* 0x000fc20008010827 */
[--C-:B------:R-:W-:Y:S01]  /*3a90*/  FFMA.FTZ R29, R33, UR41, -R39.reuse ;  /* 0x00000029211d7c23 */ /* 0x100fe20008010827 */
[----:B------:R-:W-:Y:S01]  /*3aa0*/  MUFU.EX2 R152, R152 ;  /* 0x0000009800987308 */ /* 0x000fe20000000800 */
[----:B------:R-:W-:-:S01]  /*3ab0*/  FFMA.FTZ R37, R37, UR41, -R39 ;  /* 0x0000002925257c23 */ /* 0x000fc20008010827 */
[----:B------:R-:W-:Y:S01]  /*3ac0*/  FFMA.FTZ R36, R36, UR41, -R39 ;  /* 0x0000002924247c23 */ /* 0x000fe20008010827 */
[----:B------:R-:W-:-:S01]  /*3ad0*/  FADD.FTZ R32, R0, R51 ;  /* 0x0000003300207221 */ /* 0x000fc20000010000 */
[--C-:B------:R-:W-:Y:S01]  /*3ae0*/  FFMA.FTZ R156, R40, UR41, -R39.reuse ;  /* 0x00000029289c7c23 */ /* 0x100fe20008010827 */
[----:B------:R-:W-:-:S01]  /*3af0*/  FFMA.FTZ R33, R41, UR41, -R39 ;  /* 0x0000002929217c23 */ /* 0x000fc20008010827 */
[----:B------:R-:W-:Y:S01]  /*3b00*/  FFMA.FTZ R44, R44, UR41, -R39 ;  /* 0x000000292c2c7c23 */ /* 0x000fe20008010827 */
[----:B-----5:R-:W-:-:S01]  /*3b10*/  FADD.FTZ R32, R9, R32 ;  /* 0x0000002009207221 */ /* 0x020fc20000010000 */
[----:B------:R-:W3:Y:S01]  /*3b20*/  MUFU.EX2 R25, R25 ;  /* 0x0000001900197308 */ /* 0x000ee20000000800 */
[----:B------:R-:W-:-:S01]  /*3b30*/  FFMA.FTZ R45, R45, UR41, -R39 ;  /* 0x000000292d2d7c23 */ /* 0x000fc20008010827 */
[----:B------:R-:W-:Y:S01]  /*3b40*/  FFMA.FTZ R158, R48, UR41, -R39 ;  /* 0x00000029309e7c23 */ /* 0x000fe20008010827 */
[----:B0-----:R-:W-:-:S01]  /*3b50*/  FADD.FTZ R51, R155, R32 ;  /* 0x000000209b337221 */ /* 0x001fc20000010000 */
[--C-:B------:R-:W-:Y:S01]  /*3b60*/  FFMA.FTZ R52, R52, UR41, -R39.reuse ;  /* 0x0000002934347c23 */ /* 0x100fe20008010827 */
[----:B------:R-:W-:-:S01]  /*3b70*/  FFMA.FTZ R53, R53, UR41, -R39 ;  /* 0x0000002935357c23 */ /* 0x000fc20008010827 */
[----:B------:R-:W-:Y:S01]  /*3b80*/  FFMA.FTZ R160, R56, UR41, -R39 ;  /* 0x0000002938a07c23 */ /* 0x000fe20008010827 */
[----:B----4-:R-:W-:-:S01]  /*3b90*/  FADD.FTZ R32, R10, R51 ;  /* 0x000000330a207221 */ /* 0x010fc20000010000 */
[----:B------:R-:W0:Y:S01]  /*3ba0*/  MUFU.EX2 R24, R24 ;  /* 0x0000001800187308 */ /* 0x000e220000000800 */
[----:B------:R-:W-:-:S01]  /*3bb0*/  FFMA.FTZ R41, R57, UR41, -R39 ;  /* 0x0000002939297c23 */ /* 0x000fc20008010827 */
[----:B------:R-:W-:Y:S01]  /*3bc0*/  FFMA.FTZ R60, R60, UR41, -R39 ;  /* 0x000000293c3c7c23 */ /* 0x000fe20008010827 */
[----:B-1----:R-:W-:-:S01]  /*3bd0*/  FADD.FTZ R51, R11, R32 ;  /* 0x000000200b337221 */ /* 0x002fc20000010000 */
[--C-:B------:R-:W-:Y:S01]  /*3be0*/  FFMA.FTZ R61, R61, UR41, -R39.reuse ;  /* 0x000000293d3d7c23 */ /* 0x100fe20008010827 */
[----:B------:R-:W-:-:S01]  /*3bf0*/  FFMA.FTZ R162, R64, UR41, -R39 ;  /* 0x0000002940a27c23 */ /* 0x000fc20008010827 */
[----:B------:R-:W-:Y:S01]  /*3c00*/  FFMA.FTZ R65, R65, UR41, -R39 ;  /* 0x0000002941417c23 */ /* 0x000fe20008010827 */
[----:B------:R-:W-:-:S01]  /*3c10*/  FADD.FTZ R32, R12, R51 ;  /* 0x000000330c207221 */ /* 0x000fc20000010000 */
[----:B------:R-:W1:Y:S01]  /*3c20*/  MUFU.EX2 R43, R43 ;  /* 0x0000002b002b7308 */ /* 0x000e620000000800 */
[----:B------:R-:W-:-:S01]  /*3c30*/  FFMA.FTZ R68, R68, UR41, -R39 ;  /* 0x0000002944447c23 */ /* 0x000fc20008010827 */
[----:B------:R-:W-:Y:S01]  /*3c40*/  FFMA.FTZ R69, R69, UR41, -R39 ;  /* 0x0000002945457c23 */ /* 0x000fe20008010827 */
[----:B------:R-:W-:-:S01]  /*3c50*/  FADD.FTZ R51, R157, R32 ;  /* 0x000000209d337221 */ /* 0x000fc20000010000 */
[--C-:B------:R-:W-:Y:S01]  /*3c60*/  FFMA.FTZ R72, R72, UR41, -R39.reuse ;  /* 0x0000002948487c23 */ /* 0x100fe20008010827 */
[----:B------:R-:W-:-:S01]  /*3c70*/  FFMA.FTZ R73, R73, UR41, -R39 ;  /* 0x0000002949497c23 */ /* 0x000fc20008010827 */
[----:B------:R-:W-:Y:S01]  /*3c80*/  FFMA.FTZ R76, R76, UR41, -R39 ;  /* 0x000000294c4c7c23 */ /* 0x000fe20008010827 */
[----:B------:R-:W-:-:S01]  /*3c90*/  FADD.FTZ R32, R14, R51 ;  /* 0x000000330e207221 */ /* 0x000fc20000010000 */
[----:B------:R-:W4:Y:S01]  /*3ca0*/  MUFU.EX2 R154, R154 ;  /* 0x0000009a009a7308 */ /* 0x000f220000000800 */
[----:B------:R-:W-:-:S01]  /*3cb0*/  FFMA.FTZ R77, R77, UR41, -R39 ;  /* 0x000000294d4d7c23 */ /* 0x000fc20008010827 */
[----:B------:R-:W-:Y:S01]  /*3cc0*/  F2FP.SATFINITE.E4M3.F32.PACK_AB_MERGE_C R40, R12, R11, RZ ;  /* 0x0000000b0c28723e */ /* 0x000fe200048070ff */
[----:B------:R-:W-:-:S01]  /*3cd0*/  FADD.FTZ R51, R13, R32 ;  /* 0x000000200d337221 */ /* 0x000fc20000010000 */
[--C-:B------:R-:W-:Y:S01]  /*3ce0*/  FFMA.FTZ R80, R80, UR41, -R39.reuse ;  /* 0x0000002950507c23 */ /* 0x100fe20008010827 */
[----:B------:R-:W-:-:S01]  /*3cf0*/  FFMA.FTZ R81, R81, UR41, -R39 ;  /* 0x0000002951517c23 */ /* 0x000fc20008010827 */
[----:B------:R-:W-:Y:S01]  /*3d00*/  FFMA.FTZ R84, R84, UR41, -R39 ;  /* 0x0000002954547c23 */ /* 0x000fe20008010827 */
[----:B--2---:R-:W-:-:S01]  /*3d10*/  FADD.FTZ R32, R20, R51 ;  /* 0x0000003314207221 */ /* 0x004fc20000010000 */
[----:B------:R2:W-:Y:S01]  /*3d20*/  MUFU.EX2 R47, R37 ;  /* 0x00000025002f7308 */ /* 0x0005e20000000800 */
[----:B------:R-:W-:-:S02]  /*3d30*/  F2FP.SATFINITE.E4M3.F32.PACK_AB_MERGE_C R13, R20, R13, RZ ;  /* 0x0000000d140d723e */ /* 0x000fc400048070ff */
[----:B------:R-:W-:Y:S01]  /*3d40*/  FADD.FTZ R51, R159, R32 ;  /* 0x000000209f337221 */ /* 0x000fe20000010000 */
[----:B------:R-:W-:Y:S02]  /*3d50*/  F2FP.SATFINITE.E4M3.F32.PACK_AB_MERGE_C R155, R10, R155, R40 ;  /* 0x0000009b0a9b723e */ /* 0x000fe40004807028 */
[----:B------:R-:W-:Y:S01]  /*3d60*/  F2FP.SATFINITE.E4M3.F32.PACK_AB_MERGE_C R157, R14, R157, R13 ;  /* 0x0000009d0e9d723e */ /* 0x000fe2000480700d */
[----:B------:R-:W-:-:S01]  /*3d70*/  FADD.FTZ R32, R26, R51 ;  /* 0x000000331a207221 */ /* 0x000fc20000010000 */
[----:B------:R-:W5:Y:S01]  /*3d80*/  MUFU.EX2 R29, R29 ;  /* 0x0000001d001d7308 */ /* 0x000f620000000800 */
[----:B--2---:R-:W-:-:S01]  /*3d90*/  FFMA.FTZ R37, R49, UR41, -R39 ;  /* 0x0000002931257c23 */ /* 0x004fc20008010827 */
[----:B---3--:R-:W-:Y:S01]  /*3da0*/  FADD.FTZ R49, R152, R25 ;  /* 0x0000001998317221 */ /* 0x008fe20000010000 */
[----:B------:R-:W-:-:S01]  /*3db0*/  FADD.FTZ R51, R15, R32 ;  /* 0x000000200f337221 */ /* 0x000fc20000010000 */
[----:B------:R-:W-:Y:S01]  /*3dc0*/  FFMA.FTZ R39, R85, UR41, -R39 ;  /* 0x0000002955277c23 */ /* 0x000fe20008010827 */
[----:B------:R-:W-:Y:S01]  /*3dd0*/  F2FP.SATFINITE.E4M3.F32.PACK_AB_MERGE_C R15, R34, R15, RZ ;  /* 0x0000000f220f723e */ /* 0x000fe200048070ff */
[----:B0-----:R-:W-:Y:S01]  /*3de0*/  FADD.FTZ R28, R24, R49 ;  /* 0x00000031181c7221 */ /* 0x001fe20000010000 */
[----:B------:R-:W-:-:S01]  /*3df0*/  FADD.FTZ R32, R34, R51 ;  /* 0x0000003322207221 */ /* 0x000fc20000010000 */
[----:B------:R-:W0:Y:S01]  /*3e00*/  MUFU.EX2 R36, R36 ;  /* 0x0000002400247308 */ /* 0x000e220000000800 */
[C---:B-1----:R-:W-:Y:S01]  /*3e10*/  F2FP.SATFINITE.E4M3.F32.PACK_AB_MERGE_C R24, R43.reuse, R24, RZ ;  /* 0x000000182b18723e */ /* 0x042fe200048070ff */
[----:B------:R-:W-:Y:S01]  /*3e20*/  FADD.FTZ R49, R43, R28 ;  /* 0x0000001c2b317221 */ /* 0x000fe20000010000 */
[----:B------:R-:W-:-:S01]  /*3e30*/  FADD.FTZ R51, R161, R32 ;  /* 0x00000020a1337221 */ /* 0x000fc20000010000 */
[----:B------:R-:W-:-:S02]  /*3e40*/  F2FP.SATFINITE.E4M3.F32.PACK_AB_MERGE_C R159, R26, R159, R15 ;  /* 0x0000009f1a9f723e */ /* 0x000fc4000480700f */
[----:B----4-:R-:W-:-:S01]  /*3e50*/  FADD.FTZ R28, R154, R49 ;  /* 0x000000319a1c7221 */ /* 0x010fc20000010000 */
[----:B------:R-:W-:Y:S01]  /*3e60*/  FADD.FTZ R32, R30, R51 ;  /* 0x000000331e207221 */ /* 0x000fe20000010000 */
[----:B------:R-:W1:Y:S01]  /*3e70*/  MUFU.EX2 R156, R156 ;  /* 0x0000009c009c7308 */ /* 0x000e620000000800 */
[----:B------:R-:W-:Y:S01]  /*3e80*/  F2FP.SATFINITE.E4M3.F32.PACK_AB_MERGE_C R152, R25, R152, R24 ;  /* 0x000000981998723e */ /* 0x000fe20004807018 */
[----:B-----5:R-:W-:Y:S01]  /*3e90*/  FADD.FTZ R49, R29, R28 ;  /* 0x0000001c1d317221 */ /* 0x020fe20000010000 */
[----:B------:R-:W-:-:S01]  /*3ea0*/  FADD.FTZ R51, R21, R32 ;  /* 0x0000002015337221 */ /* 0x000fc20000010000 */
[----:B------:R-:W-:-:S03]  /*3eb0*/  F2FP.SATFINITE.E4M3.F32.PACK_AB_MERGE_C R21, R46, R21, RZ ;  /* 0x000000152e15723e */ /* 0x000fc600048070ff */
[----:B------:R-:W-:Y:S01]  /*3ec0*/  FADD.FTZ R32, R46, R51 ;  /* 0x000000332e207221 */ /* 0x000fe20000010000 */
[----:B------:R-:W2:Y:S01]  /*3ed0*/  MUFU.EX2 R33, R33 ;  /* 0x0000002100217308 */ /* 0x000ea20000000800 */
[----:B0-----:R-:W-:-:S01]  /*3ee0*/  FADD.FTZ R28, R36, R49 ;  /* 0x00000031241c7221 */ /* 0x001fc20000010000 */
[----:B------:R-:W-:Y:S01]  /*3ef0*/  F2FP.SATFINITE.E4M3.F32.PACK_AB_MERGE_C R36, R47, R36, RZ ;  /* 0x000000242f24723e */ /* 0x000fe200048070ff */
[----:B------:R-:W-:-:S01]  /*3f00*/  FADD.FTZ R51, R163, R32 ;  /* 0x00000020a3337221 */ /* 0x000fc20000010000 */
[----:B------:R-:W-:Y:S01]  /*3f10*/  F2FP.SATFINITE.E4M3.F32.PACK_AB_MERGE_C R32, R9, R0, RZ ;  /* 0x000000000920723e */ /* 0x000fe200048070ff */
[----:B------:R-:W-:-:S01]  /*3f20*/  FADD.FTZ R49, R47, R28 ;  /* 0x0000001c2f317221 */ /* 0x000fc20000010000 */
[----:B------:R-:W-:Y:S02]  /*3f30*/  F2FP.SATFINITE.E4M3.F32.PACK_AB_MERGE_C R154, R29, R154, R36 ;  /* 0x0000009a1d9a723e */ /* 0x000fe40004807024 */
[----:B------:R-:W0:Y:S01]  /*3f40*/  MUFU.EX2 R44, R44 ;  /* 0x0000002c002c7308 */ /* 0x000e220000000800 */
[----:B-1----:R-:W-:-:S01]  /*3f50*/  FADD.FTZ R28, R156, R49 ;  /* 0x000000319c1c7221 */ /* 0x002fc20000010000 */
[----:B------:R-:W-:-:S02]  /*3f60*/  F2FP.SATFINITE.E4M3.F32.PACK_AB_MERGE_C R153, R8, R153, R32 ;  /* 0x000000990899723e */ /* 0x000fc40004807020 */
[----:B------:R-:W-:-:S04]  /*3f70*/  F2FP.SATFINITE.E4M3.F32.PACK_AB_MERGE_C R161, R30, R161, R21 ;  /* 0x000000a11ea1723e */ /* 0x000fc80004807015 */
        /* <DEDUP_REMOVED lines=25> */
[----:B0-----:R-:W-:-:S01]  /*4110*/  FADD.FTZ R49, R61, R28 ;  /* 0x0000001c3d317221 */ /* 0x001fc20000010000 */
[----:B------:R-:W-:Y:S01]  /*4120*/  FADD.FTZ R28, R38, R51 ;  /* 0x00000033261c7221 */ /* 0x000fe20000010000 */
[----:B------:R-:W-:-:S03]  /*4130*/  F2FP.SATFINITE.E4M3.F32.PACK_AB_MERGE_C R60, R61, R60, RZ ;  /* 0x0000003c3d3c723e */ /* 0x000fc600048070ff */
[----:B------:R-:W-:Y:S01]  /*4140*/  FADD.FTZ R11, R27, R28 ;  /* 0x0000001c1b0b7221 */ /* 0x000fe20000010000 */
[----:B------:R-:W-:Y:S01]  /*4150*/  F2FP.SATFINITE.E4M3.F32.PACK_AB_MERGE_C R27, R54, R27, RZ ;  /* 0x0000001b361b723e */ /* 0x000fe200048070ff */
[----:B------:R-:W0:Y:S01]  /*4160*/  MUFU.EX2 R68, R68 ;  /* 0x0000004400447308 */ /* 0x000e220000000800 */
[----:B-1----:R-:W-:-:S01]  /*4170*/  FADD.FTZ R0, R162, R49 ;  /* 0x00000031a2007221 */ /* 0x002fc20000010000 */
[----:B------:R-:W-:Y:S01]  /*4180*/  FADD.FTZ R12, R54, R11 ;  /* 0x0000000b360c7221 */ /* 0x000fe20000010000 */
[----:B------:R-:W-:Y:S02]  /*4190*/  F2FP.SATFINITE.E4M3.F32.PACK_AB_MERGE_C R160, R41, R160, R60 ;  /* 0x000000a029a0723e */ /* 0x000fe4000480703c */
[----:B------:R-:W-:Y:S01]  /*41a0*/  F2FP.SATFINITE.E4M3.F32.PACK_AB_MERGE_C R163, R38, R163, R27 ;  /* 0x000000a326a3723e */ /* 0x000fe2000480701b */
[----:B------:R-:W-:-:S02]  /*41b0*/  FADD.FTZ R11, R165, R12 ;  /* 0x0000000ca50b7221 */ /* 0x000fc40000010000 */
[----:B------:R-:W1:Y:S01]  /*41c0*/  MUFU.EX2 R69, R69 ;  /* 0x0000004500457308 */ /* 0x000e620000000800 */
[----:B--2---:R-:W-:-:S01]  /*41d0*/  FADD.FTZ R9, R65, R0 ;  /* 0x0000000041097221 */ /* 0x004fc20000010000 */
[----:B------:R-:W-:-:S04]  /*41e0*/  FADD.FTZ R12, R42, R11 ;  /* 0x0000000b2a0c7221 */ /* 0x000fc80000010000 */
[----:B------:R-:W-:Y:S01]  /*41f0*/  FADD.FTZ R11, R31, R12 ;  /* 0x0000000c1f0b7221 */ /* 0x000fe20000010000 */
[----:B------:R-:W-:Y:S01]  /*4200*/  F2FP.SATFINITE.E4M3.F32.PACK_AB_MERGE_C R31, R58, R31, RZ ;  /* 0x0000001f3a1f723e */ /* 0x000fe200048070ff */
[----:B------:R-:W2:Y:S01]  /*4210*/  MUFU.EX2 R72, R72 ;  /* 0x0000004800487308 */ /* 0x000ea20000000800 */
[----:B0-----:R-:W-:-:S01]  /*4220*/  FADD.FTZ R0, R68, R9 ;  /* 0x0000000944007221 */ /* 0x001fc20000010000 */
[----:B------:R-:W-:Y:S01]  /*4230*/  FADD.FTZ R12, R58, R11 ;  /* 0x0000000b3a0c7221 */ /* 0x000fe20000010000 */
[----:B------:R-:W-:-:S03]  /*4240*/  F2FP.SATFINITE.E4M3.F32.PACK_AB_MERGE_C R165, R42, R165, R31 ;  /* 0x000000a52aa5723e */ /* 0x000fc6000480701f */
[----:B------:R-:W-:Y:S02]  /*4250*/  FADD.FTZ R11, R167, R12 ;  /* 0x0000000ca70b7221 */ /* 0x000fe40000010000 */
[----:B------:R-:W0:Y:S01]  /*4260*/  MUFU.EX2 R73, R73 ;  /* 0x0000004900497308 */ /* 0x000e220000000800 */
[----:B-1----:R-:W-:-:S01]  /*4270*/  FADD.FTZ R9, R69, R0 ;  /* 0x0000000045097221 */ /* 0x002fc20000010000 */
[----:B------:R-:W-:Y:S01]  /*4280*/  FADD.FTZ R12, R50, R11 ;  /* 0x0000000b320c7221 */ /* 0x000fe20000010000 */
[----:B------:R-:W-:-:S04]  /*4290*/  F2FP.SATFINITE.E4M3.F32.PACK_AB_MERGE_C R68, R69, R68, RZ ;  /* 0x000000444544723e */ /* 0x000fc800048070ff */
[----:B------:R-:W-:Y:S01]  /*42a0*/  F2FP.SATFINITE.E4M3.F32.PACK_AB_MERGE_C R162, R65, R162, R68 ;  /* 0x000000a241a2723e */ /* 0x000fe20004807044 */
        /* <DEDUP_REMOVED lines=18> */
[C---:B-1----:R-:W-:Y:S01]  /*43d0*/  F2FP.SATFINITE.E4M3.F32.PACK_AB_MERGE_C R35, R2.reuse, R35, RZ ;  /* 0x000000230223723e */ /* 0x042fe200048070ff */
[----:B------:R-:W-:-:S03]  /*43e0*/  FADD.FTZ R0, R2, R11 ;  /* 0x0000000b02007221 */ /* 0x000fc60000010000 */
[----:B------:R-:W-:Y:S02]  /*43f0*/  F2FP.SATFINITE.E4M3.F32.PACK_AB_MERGE_C R167, R50, R167, R35 ;  /* 0x000000a732a7723e */ /* 0x000fe40004807023 */
[C---:B--2---:R-:W-:Y:S01]  /*4400*/  F2FP.SATFINITE.E4M3.F32.PACK_AB_MERGE_C R84, R39.reuse, R84, RZ ;  /* 0x000000542754723e */ /* 0x044fe200048070ff */
[----:B------:R-:W-:-:S03]  /*4410*/  FADD.FTZ R2, R39, R12 ;  /* 0x0000000c27027221 */ /* 0x000fc60000010000 */
[----:B------:R-:W-:Y:S01]  /*4420*/  F2FP.SATFINITE.E4M3.F32.PACK_AB_MERGE_C R166, R81, R80, R84 ;  /* 0x0000005051a6723e */ /* 0x000fe20004807054 */
[----:B------:R-:W-:Y:S06]  /*4430*/  @!P0 BRA `(.L_x_2779) ;  /* 0x0000000000048947 */ /* 0x000fec0003800000 */
[----:B------:R-:W-:Y:S01]  /*4440*/  BPT.TRAP 0x1 ;  /* 0x000000040000795c */ /* 0x000fe20000300000 */
.L_x_2779:
[----:B------:R0:W1:Y:S01]  /*4450*/  SYNCS.PHASECHK.TRANS64.TRYWAIT P1, [UR58+0x38850], R7 ;  /* 0x03885007ff0075a7 */ /* 0x000062000802017a */
[----:B------:R-:W-:Y:S05]  /*4460*/  @!P0 BRA `(.L_x_2780) ;  /* 0x0000000000048947 */ /* 0x000fea0003800000 */
[----:B------:R-:W-:Y:S01]  /*4470*/  BPT.TRAP 0x1 ;  /* 0x000000040000795c */ /* 0x000fe20000300000 */
.L_x_2780:
[----:B-1----:R-:W-:Y:S05]  /*4480*/  @P1 BRA `(.L_x_2781) ;  /* 0x0000000000081947 */ /* 0x002fea0003800000 */
[----:B------:R-:W1:Y:S02]  /*4490*/  SYNCS.PHASECHK.TRANS64.TRYWAIT P1, [UR58+0x38850], R7 ;  /* 0x03885007ff0075a7 */ /* 0x000e64000802017a */
[----:B-1----:R-:W-:Y:S05]  /*44a0*/  @!P1 BRA `(.L_x_2782) ;  /* 0x0000013800309947 */ /* 0x002fea0003800000 */
.L_x_2781:
        /* <DEDUP_REMOVED lines=31> */
.L_x_2783:
[----:B------:R-:W-:Y:S01]  /*46a0*/  UISETP.NE.AND UP0, UPT, UR52, URZ, UPT ;  /* 0x0000003f3400728c */ /* 0x000fe2000bf05270 */
[----:B------:R-:W-:Y:S01]  /*46b0*/  UMOV UR10, UR38 ;  /* 0x00000026000a7c82 */ /* 0x000fe20008000000 */
[----:B------:R-:W-:Y:S02]  /*46c0*/  UIADD3 UR58, UR58, 0x38860, URZ ;  /* 0x000388603a3a7890 */ /* 0x000fe4000fffe03f */
[----:B------:R-:W-:Y:S02]  /*46d0*/  UIADD3 UR59, UR57, -0x2, URZ ;  /* 0xfffffffe393b7890 */ /* 0x000fe4000fffe03f */
[----:B------:R-:W-:-:S05]  /*46e0*/  UPRMT UR58, UR56, 0x654, UR58 ;  /* 0x00000654383a7896 */ /* 0x000fca000800003a */
[----:B------:R-:W-:Y:S01]  /*46f0*/  @UP0 ULDC UR6, c[0x0][0x44c] ;  /* 0x0001130000060ab9 */ /* 0x000fe20000000800 */
[----:B------:R-:W-:Y:S01]  /*4700*/  @UP0 ULDC UR11, c[0x0][0x450] ;  /* 0x00011400000b0ab9 */ /* 0x000fe20000000800 */
[----:B------:R-:W-:Y:S02]  /*4710*/  UIMAD.WIDE.U32 UR6, UR38, UR6, URZ ;  /* 0x00000006260672a5 */ /* 0x000fe4000f8e003f */
[----:B------:R-:W-:Y:S02]  /*4720*/  SYNCS.ARRIVE.TRANS64.RED.A1T0 RZ, [UR58], RZ ;  /* 0x000000ffffff79a7 */ /* 0x000fe4000810043a */
[----:B------:R-:W-:-:S04]  /*4730*/  @UP0 USHF.R.U32.HI UR10, URZ, UR11, UR7 ;  /* 0x0000000b3f0a0299 */ /* 0x000fc80008011607 */
[----:B------:R-:W-:-:S04]  /*4740*/  UIADD3 UR6, UR10, UR50, -UR51 ;  /* 0x000000320a067290 */ /* 0x000fc8000fffe833 */
        /* <DEDUP_REMOVED lines=8> */
[----:B-1----:R-:W-:Y:S02]  /*47d0*/  IMAD.MOV.U32 R8, RZ, RZ, R4 ;  /* 0x000000ffff087224 */ /* 0x002fe400078e0004 */
[----:B0-----:R-:W-:-:S07]  /*47e0*/  IMAD.MOV.U32 R7, RZ, RZ, R5 ;  /* 0x000000ffff077224 */ /* 0x001fce00078e0005 */
.L_x_2795:
[----:B------:R-:W-:-:S04]  /*47f0*/  UIADD3 UR45, UR45, 0x1, URZ ;  /* 0x000000012d2d7890 */ /* 0x000fc8000fffe03f */
[----:B------:R-:W-:-:S04]  /*4800*/  UISETP.NE.AND UP0, UPT, UR45, 0x2, UPT ;  /* 0x000000022d00788c */ /* 0x000fc8000bf05270 */
[----:B------:R-:W-:Y:S02]  /*4810*/  USEL UR6, URZ, 0x1, UP0 ;  /* 0x000000013f067887 */ /* 0x000fe40008000000 */
[----:B------:R-:W-:Y:S02]  /*4820*/  USEL UR45, UR45, URZ, UP0 ;  /* 0x0000003f2d2d7287 */ /* 0x000fe40008000000 */
[----:B------:R-:W-:Y:S01]  /*4830*/  ULOP3.LUT UR46, UR46, UR6, URZ, 0x3c, !UPT ;  /* 0x000000062e2e7292 */ /* 0x000fe2000f8e3c3f */
[----:B-1----:R-:W-:Y:S11]  /*4840*/  @!P0 BRA `(.L_x_2785) ;  /* 0x0000000000048947 */ /* 0x002ff60003800000 */
[----:B------:R-:W-:Y:S01]  /*4850*/  BPT.TRAP 0x1 ;  /* 0x000000040000795c */ /* 0x000fe20000300000 */
.L_x_2785:
[----:B------:R-:W0:Y:S01]  /*4860*/  S2UR UR57, SR_CgaCtaId ;  /* 0x00000000003979c3 */ /* 0x000e220000008800 */
[----:B------:R-:W-:Y:S01]  /*4870*/  UMOV UR6, 0x400 ;  /* 0x0000040000067882 */ /* 0x000fe20000000000 */
[----:B------:R-:W-:-:S05]  /*4880*/  IMAD.U32 R6, RZ, RZ, UR46 ;  /* 0x0000002eff067e24 */ /* 0x000fca000f8e00ff */
[----:B------:R-:W-:Y:S01]  /*4890*/  SHF.L.U32 R6, R6, 0x1f, RZ ;  /* 0x0000001f06067819 */ /* 0x000fe200000006ff */
[----:B0-----:R-:W-:-:S04]  /*48a0*/  ULEA UR6, UR57, UR6, 0x18 ;  /* 0x0000000639067291 */ /* 0x001fc8000f8ec03f */
[----:B------:R-:W-:-:S09]  /*48b0*/  ULEA UR56, UR45, UR6, 0x3 ;  /* 0x000000062d387291 */ /* 0x000fd2000f8e183f */
[----:B------:R0:W1:Y:S01]  /*48c0*/  SYNCS.PHASECHK.TRANS64.TRYWAIT P1, [UR56+0x38830], R6 ;  /* 0x03883006ff0075a7 */ /* 0x0000620008020178 */
[----:B------:R-:W-:Y:S05]  /*48d0*/  @!P0 BRA `(.L_x_2786) ;  /* 0x0000000000048947 */ /* 0x000fea0003800000 */
[----:B------:R-:W-:Y:S01]  /*48e0*/  BPT.TRAP 0x1 ;  /* 0x000000040000795c */ /* 0x000fe20000300000 */
.L_x_2786:
[----:B-1----:R-:W-:Y:S05]  /*48f0*/  @P1 BRA `(.L_x_2787) ;  /* 0x0000000000081947 */ /* 0x002fea0003800000 */
[----:B------:R-:W1:Y:S02]  /*4900*/  SYNCS.PHASECHK.TRANS64.TRYWAIT P1, [UR56+0x38830], R6 ;  /* 0x03883006ff0075a7 */ /* 0x000e640008020178 */
[----:B-1----:R-:W-:Y:S05]  /*4910*/  @!P1 BRA `(.L_x_2788) ;  /* 0x00000134002c9947 */ /* 0x002fea0003800000 */
.L_x_2787:
        /* <DEDUP_REMOVED lines=46> */
.L_x_2789:
[----:B------:R-:W-:Y:S01]  /*4c00*/  UISETP.NE.AND UP0, UPT, UR52, URZ, UPT ;  /* 0x0000003f3400728c */ /* 0x000fe2000bf05270 */
[----:B------:R-:W-:Y:S01]  /*4c10*/  VIADD R4, R18, UR38 ;  /* 0x0000002612047c36 */ /* 0x000fe20008000000 */
[----:B------:R-:W-:Y:S01]  /*4c20*/  LOP3.LUT R16, R16, 0xfffffbff, RZ, 0xc0, !PT ;  /* 0xfffffbff10107812 */ /* 0x000fe200078ec0ff */
[----:B------:R-:W-:-:S03]  /*4c30*/  IMAD.U32 R9, RZ, RZ, UR50 ;  /* 0x00000032ff097e24 */ /* 0x000fc6000f8e00ff */
[----:B------:R-:W-:Y:S02]  /*4c40*/  PLOP3.LUT P1, PT, PT, PT, UP0, 0x80, 0x0 ;  /* 0x000000000000781c */ /* 0x000fe40003f2f008 */
[----:B------:R-:W-:Y:S02]  /*4c50*/  PLOP3.LUT P2, PT, PT, PT, UP0, 0x80, 0x0 ;  /* 0x000000000000781c */ /* 0x000fe40003f4f008 */
[----:B------:R-:W-:Y:S01]  /*4c60*/  @P0 LOP3.LUT R16, R16, 0x400, RZ, 0xfc, !PT ;  /* 0x0000040010100812 */ /* 0x000fe200078efcff */
[----:B------:R-:W-:-:S03]  /*4c70*/  @UP0 ULDC UR6, c[0x0][0x44c] ;  /* 0x0001130000060ab9 */ /* 0x000fc60000000800 */
[----:B------:R-:W-:-:S05]  /*4c80*/  LOP3.LUT R16, R16, 0xfffff7ff, RZ, 0xc0, !PT ;  /* 0xfffff7ff10107812 */ /* 0x000fca00078ec0ff */
[----:B------:R-:W-:Y:S01]  /*4c90*/  @P1 IMAD.HI.U32 R5, R4, UR6, RZ ;  /* 0x0000000604051c27 */ /* 0x000fe2000f8e00ff */
[----:B------:R-:W-:-:S04]  /*4ca0*/  @UP0 ULDC UR6, c[0x0][0x450] ;  /* 0x0001140000060ab9 */ /* 0x000fc80000000800 */
[----:B------:R-:W-:Y:S01]  /*4cb0*/  @P2 SHF.R.U32.HI R4, RZ, UR6, R5 ;  /* 0x00000006ff042c19 */ /* 0x000fe20008011605 */
[----:B------:R-:W-:Y:S02]  /*4cc0*/  UMOV UR6, 0xffffff80 ;  /* 0xffffff8000067882 */ /* 0x000fe40000000000 */
[----:B------:R-:W-:Y:S02]  /*4cd0*/  UIMAD UR6, UR59, UR6, 0x1 ;  /* 0x000000013b0674a4 */ /* 0x000fe4000f8e0206 */
[----:B------:R-:W2:Y:S04]  /*4ce0*/  SHFL.IDX PT, R5, R4, RZ, 0x1c1f ;  /* 0x001c1fff04057589 */ /* 0x000ea800000e0000 */
[----:B------:R-:W-:Y:S01]  /*4cf0*/  IADD3 R9, R9, UR6, -R17 ;  /* 0x0000000609097c10 */ /* 0x000fe2000fffe811 */
[----:B------:R-:W3:Y:S01]  /*4d00*/  SHFL.IDX PT, R4, R4, 0x1, 0x1c1f ;  /* 0x003c1f0004047f89 */ /* 0x000ee200000e0000 */
[----:B------:R-:W-:-:S03]  /*4d10*/  UIADD3 UR6, UR56, 0x38840, URZ ;  /* 0x0003884038067890 */ /* 0x000fc6000fffe03f */
[----:B------:R-:W-:Y:S01]  /*4d20*/  VIADD R10, R9, -UR51 ;  /* 0x80000033090a7c36 */ /* 0x000fe20008000000 */
[----:B------:R-:W-:-:S09]  /*4d30*/  UPRMT UR6, UR57, 0x654, UR6 ;  /* 0x0000065439067896 */ /* 0x000fd20008000006 */
[----:B------:R-:W-:Y:S01]  /*4d40*/  SYNCS.ARRIVE.TRANS64.RED.A1T0 RZ, [UR6], RZ ;  /* 0x000000ffffff79a7 */ /* 0x000fe20008100406 */
[----:B--2---:R-:W-:-:S05]  /*4d50*/  IMAD.IADD R5, R10, 0x1, R5 ;  /* 0x000000010a057824 */ /* 0x004fca00078e0205 */
[C---:B------:R-:W-:Y:S01]  /*4d60*/  ISETP.GT.AND P6, PT, R5.reuse, 0x10, PT ;  /* 0x000000100500780c */ /* 0x040fe20003fc4270 */
[----:B---3--:R-:W-:Y:S01]  /*4d70*/  IMAD.IADD R4, R10, 0x1, R4 ;  /* 0x000000010a047824 */ /* 0x008fe200078e0204 */
[C---:B------:R-:W-:Y:S02]  /*4d80*/  ISETP.GT.AND P4, PT, R5.reuse, RZ, PT ;  /* 0x000000ff0500720c */ /* 0x040fe40003f84270 */
[----:B------:R-:W-:Y:S02]  /*4d90*/  FSEL R160, R160, -INF , P6 ;  /* 0xff800000a0a07808 */ /* 0x000fe40003000000 */
[C---:B------:R-:W-:Y:S02]  /*4da0*/  ISETP.GT.AND P6, PT, R5.reuse, 0x28, PT ;  /* 0x000000280500780c */ /* 0x040fe40003fc4270 */
[----:B------:R-:W-:Y:S02]  /*4db0*/  ISETP.GT.AND P3, PT, R5, 0x1, PT ;  /* 0x000000010500780c */ /* 0x000fe40003f64270 */
[----:B------:R-:W-:-:S02]  /*4dc0*/  FSEL R172, R172, -INF , P6 ;  /* 0xff800000acac7808 */ /* 0x000fc40003000000 */
[C---:B------:R-:W-:Y:S02]  /*4dd0*/  ISETP.GT.AND P6, PT, R5.reuse, 0x40, PT ;  /* 0x000000400500780c */ /* 0x040fe40003fc4270 */
[----:B------:R-:W-:Y:S02]  /*4de0*/  FSEL R152, R152, -INF , P4 ;  /* 0xff80000098987808 */ /* 0x000fe40002000000 */
[----:B------:R-:W-:Y:S02]  /*4df0*/  FSEL R184, R184, -INF , P6 ;  /* 0xff800000b8b87808 */ /* 0x000fe40003000000 */
[----:B------:R-:W-:Y:S02]  /*4e00*/  ISETP.GT.AND P6, PT, R4, RZ, PT ;  /* 0x000000ff0400720c */ /* 0x000fe40003fc4270 */
[----:B------:R-:W-:Y:S02]  /*4e10*/  ISETP.GT.AND P2, PT, R5, 0x8, PT ;  /* 0x000000080500780c */ /* 0x000fe40003f44270 */
[----:B------:R-:W-:-:S02]  /*4e20*/  FSEL R154, R154, -INF , P6 ;  /* 0xff8000009a9a7808 */ /* 0x000fc40003000000 */
[C---:B------:R-:W-:Y:S02]  /*4e30*/  ISETP.GT.AND P6, PT, R4.reuse, 0x1, PT ;  /* 0x000000010400780c */ /* 0x040fe40003fc4270 */
[----:B------:R-:W-:Y:S02]  /*4e40*/  FSEL R9, R153, -INF , P3 ;  /* 0xff80000099097808 */ /* 0x000fe40001800000 */
[----:B------:R-:W-:Y:S02]  /*4e50*/  FSEL R155, R155, -INF , P6 ;  /* 0xff8000009b9b7808 */ /* 0x000fe40003000000 */
[----:B------:R-:W-:Y:S02]  /*4e60*/  ISETP.GT.AND P6, PT, R4, 0x8, PT ;  /* 0x000000080400780c */ /* 0x000fe40003fc4270 */
[----:B------:R-:W-:Y:S02]  /*4e70*/  ISETP.GT.AND P1, PT, R5, 0x9, PT ;  /* 0x000000090500780c */ /* 0x000fe40003f24270 */
[----:B------:R-:W-:-:S02]  /*4e80*/  FSEL R158, R158, -INF , P6 ;  /* 0xff8000009e9e7808 */ /* 0x000fc40003000000 */
[----:B------:R-:W-:Y:S02]  /*4e90*/  ISETP.GT.AND P6, PT, R4, 0x9, PT ;  /* 0x000000090400780c */ /* 0x000fe40003fc4270 */
[----:B------:R-:W-:Y:S02]  /*4ea0*/  FSEL R156, R156, -INF , P2 ;  /* 0xff8000009c9c7808 */ /* 0x000fe40001000000 */
[----:B------:R-:W-:Y:S02]  /*4eb0*/  FSEL R159, R159, -INF , P6 ;  /* 0xff8000009f9f7808 */ /* 0x000fe40003000000 */
[----:B------:R-:W-:Y:S02]  /*4ec0*/  ISETP.GT.AND P6, PT, R4, 0x10, PT ;  /* 0x000000100400780c */ /* 0x000fe40003fc4270 */
[----:B------:R-:W-:Y:S02]  /*4ed0*/  FSEL R157, R157, -INF , P1 ;  /* 0xff8000009d9d7808 */ /* 0x000fe40000800000 */
[----:B------:R-:W-:-:S02]  /*4ee0*/  FSEL R162, R162, -INF , P6 ;  /* 0xff800000a2a27808 */ /* 0x000fc40003000000 */
[C---:B------:R-:W-:Y:S02]  /*4ef0*/  ISETP.GT.AND P6, PT, R4.reuse, 0x11, PT ;  /* 0x000000110400780c */ /* 0x040fe40003fc4270 */
[----:B------:R-:W-:Y:S02]  /*4f00*/  ISETP.GT.AND P5, PT, R5, 0x11, PT ;  /* 0x000000110500780c */ /* 0x000fe40003fa4270 */
[----:B------:R-:W-:Y:S02]  /*4f10*/  FSEL R163, R163, -INF , P6 ;  /* 0xff800000a3a37808 */ /* 0x000fe40003000000 */
[----:B------:R-:W-:Y:S02]  /*4f20*/  ISETP.GT.AND P6, PT, R4, 0x18, PT ;  /* 0x000000180400780c */ /* 0x000fe40003fc4270 */
        /* <DEDUP_REMOVED lines=63> */
[----:B------:R-:W-:Y:S02]  /*5320*/  ISETP.GT.AND P4, PT, R5, 0x48, PT ;  /* 0x000000480500780c */ /* 0x000fe40003f84270 */
        /* <DEDUP_REMOVED lines=10> */
[----:B------:R-:W-:Y:S02]  /*53d0*/  ISETP.GT.AND P6, PT, R4, 0x79, PT ;  /* 0x000000790400780c */ /* 0x000fe40003fc4270 */
[----:B------:R-:W-:Y:S02]  /*53e0*/  FMNMX.FTZ R4, R154, R8, !PT ;  /* 0x000000089a047209 */ /* 0x000fe40007810000 */
[----:B------:R-:W-:Y:S02]  /*53f0*/  FSEL R215, R215, -INF , P6 ;  /* 0xff800000d7d77808 */ /* 0x000fe40003000000 */
[----:B------:R-:W-:Y:S02]  /*5400*/  FMNMX.FTZ R4, R155, R4, !PT ;  /* 0x000000049b047209 */ /* 0x000fe40007810000 */
[----:B------:R-:W-:Y:S02]  /*5410*/  FSEL R188, R188, -INF , P4 ;  /* 0xff800000bcbc7808 */ /* 0x000fe40002000000 */
[----:B------:R-:W-:-:S02]  /*5420*/  FMNMX.FTZ R4, R158, R4, !PT ;  /* 0x000000049e047209 */ /* 0x000fc40007810000 */
[----:B------:R-:W-:Y:S02]  /*5430*/  @P0 LOP3.LUT R16, R16, 0x800, RZ, 0xfc, !PT ;  /* 0x0000080010100812 */ /* 0x000fe400078efcff */
[----:B------:R-:W-:Y:S02]  /*5440*/  FMNMX.FTZ R4, R159, R4, !PT ;  /* 0x000000049f047209 */ /* 0x000fe40007810000 */
[----:B------:R-:W-:Y:S02]  /*5450*/  ISETP.GT.AND P2, PT, R5, 0x50, PT ;  /* 0x000000500500780c */ /* 0x000fe40003f44270 */
[----:B------:R-:W-:Y:S02]  /*5460*/  FMNMX.FTZ R4, R162, R4, !PT ;  /* 0x00000004a2047209 */ /* 0x000fe40007810000 */
[----:B------:R-:W-:Y:S02]  /*5470*/  FSEL R189, R189, -INF , P3 ;  /* 0xff800000bdbd7808 */ /* 0x000fe40001800000 */
[----:B------:R-:W-:-:S02]  /*5480*/  FMNMX.FTZ R4, R163, R4, !PT ;  /* 0x00000004a3047209 */ /* 0x000fc40007810000 */
[----:B------:R-:W-:Y:S02]  /*5490*/  LOP3.LUT R16, R16, 0xffffefff, RZ, 0xc0, !PT ;  /* 0xffffefff10107812 */ /* 0x000fe400078ec0ff */
[----:B------:R-:W-:Y:S02]  /*54a0*/  FMNMX.FTZ R4, R166, R4, !PT ;  /* 0x00000004a6047209 */ /* 0x000fe40007810000 */
[----:B------:R-:W-:Y:S02]  /*54b0*/  ISETP.GT.AND P1, PT, R5, 0x51, PT ;  /* 0x000000510500780c */ /* 0x000fe40003f24270 */
[----:B------:R-:W-:Y:S02]  /*54c0*/  FMNMX.FTZ R4, R167, R4, !PT ;  /* 0x00000004a7047209 */ /* 0x000fe40007810000 */
[----:B------:R-:W-:Y:S02]  /*54d0*/  FSEL R192, R192, -INF , P2 ;  /* 0xff800000c0c07808 */ /* 0x000fe40001000000 */
[----:B------:R-:W-:-:S02]  /*54e0*/  FMNMX.FTZ R4, R170, R4, !PT ;  /* 0x00000004aa047209 */ /* 0x000fc40007810000 */
[----:B------:R-:W-:Y:S02]  /*54f0*/  @P5 LOP3.LUT R16, R16, 0x1000, RZ, 0xfc, !PT ;  /* 0x0000100010105812 */ /* 0x000fe400078efcff */
[----:B------:R-:W-:Y:S02]  /*5500*/  FMNMX.FTZ R4, R171, R4, !PT ;  /* 0x00000004ab047209 */ /* 0x000fe40007810000 */
[----:B------:R-:W-:Y:S02]  /*5510*/  FSEL R193, R193, -INF , P1 ;  /* 0xff800000c1c17808 */ /* 0x000fe40000800000 */
[----:B------:R-:W-:Y:S02]  /*5520*/  FMNMX.FTZ R4, R174, R4, !PT ;  /* 0x00000004ae047209 */ /* 0x000fe40007810000 */
[----:B------:R-:W-:Y:S02]  /*5530*/  ISETP.GT.AND P5, PT, R5, 0x58, PT ;  /* 0x000000580500780c */ /* 0x000fe40003fa4270 */
[----:B------:R-:W-:-:S02]  /*5540*/  FMNMX.FTZ R4, R175, R4, !PT ;  /* 0x00000004af047209 */ /* 0x000fc40007810000 */
[----:B------:R-:W-:Y:S02]  /*5550*/  ISETP.GT.AND P0, PT, R5, 0x59, PT ;  /* 0x000000590500780c */ /* 0x000fe40003f04270 */
[----:B------:R-:W-:Y:S02]  /*5560*/  FMNMX.FTZ R4, R178, R4, !PT ;  /* 0x00000004b2047209 */ /* 0x000fe40007810000 */
[----:B------:R-:W-:Y:S02]  /*5570*/  FSEL R196, R196, -INF , P5 ;  /* 0xff800000c4c47808 */ /* 0x000fe40002800000 */
[----:B------:R-:W-:Y:S02]  /*5580*/  FMNMX.FTZ R4, R179, R4, !PT ;  /* 0x00000004b3047209 */ /* 0x000fe40007810000 */
[----:B------:R-:W-:Y:S02]  /*5590*/  FSEL R197, R197, -INF , P0 ;  /* 0xff800000c5c57808 */ /* 0x000fe40000000000 */
[----:B------:R-:W-:-:S02]  /*55a0*/  FMNMX.FTZ R4, R182, R4, !PT ;  /* 0x00000004b6047209 */ /* 0x000fc40007810000 */
[----:B------:R-:W-:Y:S02]  /*55b0*/  LOP3.LUT P0, RZ, R16, 0x800, RZ, 0xc0, !PT ;  /* 0x0000080010ff7812 */ /* 0x000fe4000780c0ff */
[----:B------:R-:W-:Y:S02]  /*55c0*/  FMNMX.FTZ R4, R183, R4, !PT ;  /* 0x00000004b7047209 */ /* 0x000fe40007810000 */
[C---:B------:R-:W-:Y:S02]  /*55d0*/  ISETP.GT.AND P4, PT, R5.reuse, 0x70, PT ;  /* 0x000000700500780c */ /* 0x040fe40003f84270 */
[----:B------:R-:W-:Y:S02]  /*55e0*/  FMNMX.FTZ R4, R186, R4, !PT ;  /* 0x00000004ba047209 */ /* 0x000fe40007810000 */
[----:B------:R-:W-:Y:S02]  /*55f0*/  ISETP.GT.AND P3, PT, R5, 0x71, PT ;  /* 0x000000710500780c */ /* 0x000fe40003f64270 */
[----:B------:R-:W-:-:S02]  /*5600*/  FMNMX.FTZ R4, R187, R4, !PT ;  /* 0x00000004bb047209 */ /* 0x000fc40007810000 */
[C---:B------:R-:W-:Y:S02]  /*5610*/  ISETP.GT.AND P2, PT, R5.reuse, 0x78, PT ;  /* 0x000000780500780c */ /* 0x040fe40003f44270 */
[----:B------:R-:W-:Y:S02]  /*5620*/  FMNMX.FTZ R4, R190, R4, !PT ;  /* 0x00000004be047209 */ /* 0x000fe40007810000 */
[----:B------:R-:W-:Y:S02]  /*5630*/  ISETP.GT.AND P1, PT, R5, 0x79, PT ;  /* 0x000000790500780c */ /* 0x000fe40003f24270 */
[----:B------:R-:W-:Y:S02]  /*5640*/  FMNMX.FTZ R4, R191, R4, !PT ;  /* 0x00000004bf047209 */ /* 0x000fe40007810000 */
[----:B------:R-:W-:Y:S02]  /*5650*/  FSEL R200, R200, -INF , P0 ;  /* 0xff800000c8c87808 */ /* 0x000fe40000000000 */
[----:B------:R-:W-:-:S02]  /*5660*/  FMNMX.FTZ R4, R194, R4, !PT ;  /* 0x00000004c2047209 */ /* 0x000fc40007810000 */
[----:B------:R-:W-:Y:S02]  /*5670*/  LOP3.LUT P5, RZ, R16, 0x1000, RZ, 0xc0, !PT ;  /* 0x0000100010ff7812 */ /* 0x000fe400078ac0ff */
[----:B------:R-:W-:Y:S02]  /*5680*/  FMNMX.FTZ R4, R195, R4, !PT ;  /* 0x00000004c3047209 */ /* 0x000fe40007810000 */
[----:B------:R-:W-:Y:S02]  /*5690*/  FSEL R205, R205, -INF , P5 ;  /* 0xff800000cdcd7808 */ /* 0x000fe40002800000 */
[----:B------:R-:W-:Y:S02]  /*56a0*/  FMNMX.FTZ R4, R198, R4, !PT ;  /* 0x00000004c6047209 */ /* 0x000fe40007810000 */
[----:B------:R-:W-:Y:S02]  /*56b0*/  FSEL R208, R208, -INF , P4 ;  /* 0xff800000d0d07808 */ /* 0x000fe40002000000 */
[----:B------:R-:W-:-:S02]  /*56c0*/  FMNMX.FTZ R4, R199, R4, !PT ;  /* 0x00000004c7047209 */ /* 0x000fc40007810000 */
[----:B------:R-:W-:Y:S02]  /*56d0*/  FSEL R209, R209, -INF , P3 ;  /* 0xff800000d1d17808 */ /* 0x000fe40001800000 */
[----:B------:R-:W-:Y:S02]  /*56e0*/  FMNMX.FTZ R4, R202, R4, !PT ;  /* 0x00000004ca047209 */ /* 0x000fe40007810000 */
[----:B------:R-:W-:Y:S02]  /*56f0*/  FSEL R212, R212, -INF , P2 ;  /* 0xff800000d4d47808 */ /* 0x000fe40001000000 */
[----:B------:R-:W-:Y:S02]  /*5700*/  FMNMX.FTZ R4, R203, R4, !PT ;  /* 0x00000004cb047209 */ /* 0x000fe40007810000 */
[----:B------:R-:W-:Y:S02]  /*5710*/  FSEL R213, R213, -INF , P1 ;  /* 0xff800000d5d57808 */ /* 0x000fe40000800000 */
[----:B------:R-:W-:-:S02]  /*5720*/  FMNMX.FTZ R4, R206, R4, !PT ;  /* 0x00000004ce047209 */ /* 0x000fc40007810000 */
[----:B------:R-:W-:Y:S02]  /*5730*/  LOP3.LUT P0, RZ, R16, 0x400, RZ, 0xc0, !PT ;  /* 0x0000040010ff7812 */ /* 0x000fe4000780c0ff */
        /* <DEDUP_REMOVED lines=8> */
[----:B--2---:R-:W-:-:S04]  /*57c0*/  FMNMX.FTZ R4, R4, R10, !PT ;  /* 0x0000000a04047209 */ /* 0x004fc80007810000 */
[----:B------:R-:W-:-:S04]  /*57d0*/  FSETP.NEU.FTZ.AND P6, PT, R4, -INF , PT ;  /* 0xff8000000400780b */ /* 0x000fc80003fdd000 */
[----:B------:R-:W-:-:S05]  /*57e0*/  FSEL R10, R4, RZ, P6 ;  /* 0x000000ff040a7208 */ /* 0x000fca0003000000 */
[----:B------:R-:W-:Y:S01]  /*57f0*/  FADD.FTZ R10, -R10, R8 ;  /* 0x000000080a0a7221 */ /* 0x000fe20000010100 */
[----:B------:R-:W-:-:S04]  /*5800*/  IMAD.U32 R8, RZ, RZ, UR41 ;  /* 0x00000029ff087e24 */ /* 0x000fc8000f8e00ff */
[----:B------:R-:W-:-:S05]  /*5810*/  FFMA.FTZ R8, R4, R8, -8 ;  /* 0xc100000004087423 */ /* 0x000fca0000010008 */
[----:B------:R-:W-:Y:S02]  /*5820*/  FSEL R8, R8, RZ, P6 ;  /* 0x000000ff08087208 */ /* 0x000fe40003000000 */
[----:B------:R-:W-:-:S03]  /*5830*/  ISETP.GT.AND P6, PT, R5, 0x61, PT ;  /* 0x000000610500780c */ /* 0x000fc60003fc4270 */
        /* <DEDUP_REMOVED lines=32> */
[----:B------:R-:W-:Y:S01]  /*5a40*/  FMUL.FTZ R8, R10, UR41 ;  /* 0x000000290a087c20 */ /* 0x000fe20008410000 */
[----:B------:R-:W-:Y:S01]  /*5a50*/  FMNMX.FTZ R10, R152, R7, !PT ;  /* 0x00000007980a7209 */ /* 0x000fe20007810000 */
[----:B------:R-:W-:Y:S01]  /*5a60*/  MUFU.EX2 R158, R158 ;  /* 0x0000009e009e7308 */ /* 0x000fe20000000800 */
[----:B------:R-:W-:-:S02]  /*5a70*/  FSEL R201, R201, -INF , P6 ;  /* 0xff800000c9c97808 */ /* 0x000fc40003000000 */
[----:B------:R-:W-:Y:S02]  /*5a80*/  FMNMX.FTZ R10, R9, R10, !PT ;  /* 0x0000000a090a7209 */ /* 0x000fe40007810000 */
[----:B------:R-:W-:Y:S02]  /*5a90*/  ISETP.GT.AND P6, PT, R5, 0x68, PT ;  /* 0x000000680500780c */ /* 0x000fe40003fc4270 */
[----:B------:R-:W-:Y:S01]  /*5aa0*/  FMNMX.FTZ R10, R156, R10, !PT ;  /* 0x0000000a9c0a7209 */ /* 0x000fe20007810000 */
[----:B------:R-:W2:Y:S01]  /*5ab0*/  MUFU.EX2 R159, R159 ;  /* 0x0000009f009f7308 */ /* 0x000ea20000000800 */
[----:B------:R-:W-:Y:S02]  /*5ac0*/  FSEL R204, R204, -INF , P6 ;  /* 0xff800000cccc7808 */ /* 0x000fe40003000000 */
[----:B------:R-:W-:-:S04]  /*5ad0*/  FMNMX.FTZ R10, R157, R10, !PT ;  /* 0x0000000a9d0a7209 */ /* 0x000fc80007810000 */
[----:B------:R-:W-:Y:S01]  /*5ae0*/  FMNMX.FTZ R10, R160, R10, !PT ;  /* 0x0000000aa00a7209 */ /* 0x000fe20007810000 */
[----:B------:R-:W-:Y:S03]  /*5af0*/  MUFU.EX2 R154, R154 ;  /* 0x0000009a009a7308 */ /* 0x000fe60000000800 */
[----:B------:R-:W-:-:S04]  /*5b00*/  FMNMX.FTZ R10, R161, R10, !PT ;  /* 0x0000000aa10a7209 */ /* 0x000fc80007810000 */
[----:B------:R-:W-:Y:S01]  /*5b10*/  FMNMX.FTZ R10, R164, R10, !PT ;  /* 0x0000000aa40a7209 */ /* 0x000fe20007810000 */
[----:B------:R-:W3:Y:S01]  /*5b20*/  MUFU.EX2 R155, R155 ;  /* 0x0000009b009b7308 */ /* 0x000ee20000000800 */
[----:B--2---:R-:W-:Y:S02]  /*5b30*/  F2FP.SATFINITE.E4M3.F32.PACK_AB_MERGE_C R153, R159, R158, RZ ;  /* 0x0000009e9f99723e */ /* 0x004fe400048070ff */
[----:B------:R-:W-:-:S04]  /*5b40*/  FMNMX.FTZ R10, R165, R10, !PT ;  /* 0x0000000aa50a7209 */ /* 0x000fc80007810000 */
[----:B------:R-:W-:Y:S01]  /*5b50*/  FMNMX.FTZ R10, R168, R10, !PT ;  /* 0x0000000aa80a7209 */ /* 0x000fe20007810000 */
[----:B------:R-:W2:Y:S03]  /*5b60*/  MUFU.EX2 R8, R8 ;  /* 0x0000000800087308 */ /* 0x000ea60000000800 */
[----:B------:R-:W-:-:S04]  /*5b70*/  FMNMX.FTZ R10, R169, R10, !PT ;  /* 0x0000000aa90a7209 */ /* 0x000fc80007810000 */
[----:B------:R-:W-:Y:S01]  /*5b80*/  FMNMX.FTZ R10, R172, R10, !PT ;  /* 0x0000000aac0a7209 */ /* 0x000fe20007810000 */
[----:B------:R-:W4:Y:S01]  /*5b90*/  MUFU.EX2 R162, R162 ;  /* 0x000000a200a27308 */ /* 0x000f220000000800 */
[----:B---3--:R-:W-:Y:S02]  /*5ba0*/  F2FP.SATFINITE.E4M3.F32.PACK_AB_MERGE_C R153, R155, R154, R153 ;  /* 0x0000009a9b99723e */ /* 0x008fe40004807099 */
[----:B------:R-:W-:-:S04]  /*5bb0*/  FMNMX.FTZ R10, R173, R10, !PT ;  /* 0x0000000aad0a7209 */ /* 0x000fc80007810000 */
[----:B------:R-:W-:Y:S01]  /*5bc0*/  FMNMX.FTZ R10, R176, R10, !PT ;  /* 0x0000000ab00a7209 */ /* 0x000fe20007810000 */
[----:B------:R-:W3:Y:S01]  /*5bd0*/  MUFU.EX2 R163, R163 ;  /* 0x000000a300a37308 */ /* 0x000ee20000000800 */
[----:B--2---:R-:W-:-:S01]  /*5be0*/  FFMA.FTZ R0, R8, R0, R154 ;  /* 0x0000000008007223 */ /* 0x004fc2000001009a */
[----:B------:R-:W-:Y:S01]  /*5bf0*/  FMUL.FTZ R26, R26, R8 ;  /* 0x000000081a1a7220 */ /* 0x000fe20000410000 */
[----:B------:R-:W-:Y:S01]  /*5c00*/  FMNMX.FTZ R10, R177, R10, !PT ;  /* 0x0000000ab10a7209 */ /* 0x000fe20007810000 */
[----:B------:R-:W-:Y:S01]  /*5c10*/  FMUL.FTZ R27, R27, R8 ;  /* 0x000000081b1b7220 */ /* 0x000fe20000410000 */
[----:B------:R-:W-:-:S01]  /*5c20*/  FADD.FTZ R0, R155, R0 ;  /* 0x000000009b007221 */ /* 0x000fc20000010000 */
[----:B------:R-:W-:Y:S01]  /*5c30*/  FMUL.FTZ R30, R30, R8 ;  /* 0x000000081e1e7220 */ /* 0x000fe20000410000 */
[----:B------:R-:W-:Y:S01]  /*5c40*/  FMNMX.FTZ R10, R180, R10, !PT ;  /* 0x0000000ab40a7209 */ /* 0x000fe20007810000 */
[----:B------:R-:W2:Y:S01]  /*5c50*/  MUFU.EX2 R166, R166 ;  /* 0x000000a600a67308 */ /* 0x000ea20000000800 */
[----:B------:R-:W-:-:S01]  /*5c60*/  FADD.FTZ R0, R158, R0 ;  /* 0x000000009e007221 */ /* 0x000fc20000010000 */
[----:B------:R-:W-:Y:S01]  /*5c70*/  FMUL.FTZ R31, R31, R8 ;  /* 0x000000081f1f7220 */ /* 0x000fe20000410000 */
[----:B------:R-:W-:Y:S01]  /*5c80*/  FMNMX.FTZ R10, R181, R10, !PT ;  /* 0x0000000ab50a7209 */ /* 0x000fe20007810000 */
[----:B------:R-:W-:Y:S01]  /*5c90*/  FMUL.FTZ R34, R34, R8 ;  /* 0x0000000822227220 */ /* 0x000fe20000410000 */
[----:B------:R-:W-:-:S01]  /*5ca0*/  FADD.FTZ R0, R159, R0 ;  /* 0x000000009f007221 */ /* 0x000fc20000010000 */
[----:B------:R-:W-:Y:S01]  /*5cb0*/  FMUL.FTZ R35, R35, R8 ;  /* 0x0000000823237220 */ /* 0x000fe20000410000 */
[----:B------:R-:W-:Y:S01]  /*5cc0*/  FMNMX.FTZ R10, R184, R10, !PT ;  /* 0x0000000ab80a7209 */ /* 0x000fe20007810000 */
[----:B------:R-:W5:Y:S01]  /*5cd0*/  MUFU.EX2 R167, R167 ;  /* 0x000000a700a77308 */ /* 0x000f620000000800 */
[----:B----4-:R-:W-:-:S01]  /*5ce0*/  FADD.FTZ R0, R162, R0 ;  /* 0x00000000a2007221 */ /* 0x010fc20000010000 */
[----:B------:R-:W-:Y:S01]  /*5cf0*/  FMUL.FTZ R38, R38, R8 ;  /* 0x0000000826267220 */ /* 0x000fe20000410000 */
[----:B------:R-:W-:Y:S01]  /*5d00*/  FMNMX.FTZ R10, R185, R10, !PT ;  /* 0x0000000ab90a7209 */ /* 0x000fe20007810000 */
[----:B------:R-:W-:Y:S01]  /*5d10*/  FMUL.FTZ R39, R39, R8 ;  /* 0x0000000827277220 */ /* 0x000fe20000410000 */
[----:B---3--:R-:W-:-:S01]  /*5d20*/  FADD.FTZ R0, R163, R0 ;  /* 0x00000000a3007221 */ /* 0x008fc20000010000 */
[----:B------:R-:W-:Y:S01]  /*5d30*/  FMUL.FTZ R42, R42, R8 ;  /* 0x000000082a2a7220 */ /* 0x000fe20000410000 */
[----:B------:R-:W-:Y:S01]  /*5d40*/  FMNMX.FTZ R10, R188, R10, !PT ;  /* 0x0000000abc0a7209 */ /* 0x000fe20007810000 */
[----:B------:R-:W3:Y:S01]  /*5d50*/  MUFU.EX2 R170, R170 ;  /* 0x000000aa00aa7308 */ /* 0x000ee20000000800 */
[----:B--2---:R-:W-:-:S01]  /*5d60*/  FADD.FTZ R0, R166, R0 ;  /* 0x00000000a6007221 */ /* 0x004fc20000010000 */
[----:B------:R-:W-:Y:S01]  /*5d70*/  FMUL.FTZ R43, R43, R8 ;  /* 0x000000082b2b7220 */ /* 0x000fe20000410000 */
[----:B------:R-:W-:Y:S01]  /*5d80*/  FMNMX.FTZ R10, R189, R10, !PT ;  /* 0x0000000abd0a7209 */ /* 0x000fe20007810000 */
[-C--:B------:R-:W-:Y:S01]  /*5d90*/  FMUL.FTZ R46, R46, R8.reuse ;  /* 0x000000082e2e7220 */ /* 0x080fe20000410000 */
[-C--:B------:R-:W-:Y:S01]  /*5da0*/  FMUL.FTZ R47, R47, R8.reuse ;  /* 0x000000082f2f7220 */ /* 0x080fe20000410000 */
[----:B------:R-:W-:Y:S01]  /*5db0*/  FMUL.FTZ R50, R50, R8 ;  /* 0x0000000832327220 */ /* 0x000fe20000410000 */
[----:B------:R-:W-:Y:S01]  /*5dc0*/  FMNMX.FTZ R10, R192, R10, !PT ;  /* 0x0000000ac00a7209 */ /* 0x000fe20007810000 */
[----:B------:R-:W2:Y:S01]  /*5dd0*/  MUFU.EX2 R171, R171 ;  /* 0x000000ab00ab7308 */ /* 0x000ea20000000800 */
[----:B-----5:R-:W-:-:S01]  /*5de0*/  FADD.FTZ R0, R167, R0 ;  /* 0x00000000a7007221 */ /* 0x020fc20000010000 */
[----:B------:R-:W-:Y:S01]  /*5df0*/  F2FP.SATFINITE.E4M3.F32.PACK_AB_MERGE_C R166, R167, R166, RZ ;  /* 0x000000a6a7a6723e */ /* 0x000fe200048070ff */
[----:B------:R-:W-:Y:S01]  /*5e00*/  FMUL.FTZ R51, R51, R8 ;  /* 0x0000000833337220 */ /* 0x000fe20000410000 */
[----:B------:R-:W-:Y:S01]  /*5e10*/  FMNMX.FTZ R10, R193, R10, !PT ;  /* 0x0000000ac10a7209 */ /* 0x000fe20007810000 */
[-C--:B------:R-:W-:Y:S01]  /*5e20*/  FMUL.FTZ R54, R54, R8.reuse ;  /* 0x0000000836367220 */ /* 0x080fe20000410000 */
[-C--:B------:R-:W-:Y:S01]  /*5e30*/  FMUL.FTZ R55, R55, R8.reuse ;  /* 0x0000000837377220 */ /* 0x080fe20000410000 */
[----:B------:R-:W-:Y:S01]  /*5e40*/  FMUL.FTZ R58, R58, R8 ;  /* 0x000000083a3a7220 */ /* 0x000fe20000410000 */
[----:B------:R-:W-:Y:S01]  /*5e50*/  FMNMX.FTZ R10, R196, R10, !PT ;  /* 0x0000000ac40a7209 */ /* 0x000fe20007810000 */
[----:B------:R-:W4:Y:S01]  /*5e60*/  MUFU.EX2 R174, R174 ;  /* 0x000000ae00ae7308 */ /* 0x000f220000000800 */
[----:B---3--:R-:W-:-:S01]  /*5e70*/  FADD.FTZ R0, R170, R0 ;  /* 0x00000000aa007221 */ /* 0x008fc20000010000 */
[----:B------:R-:W-:Y:S01]  /*5e80*/  FMUL.FTZ R59, R59, R8 ;  /* 0x000000083b3b7220 */ /* 0x000fe20000410000 */
[----:B------:R-:W-:Y:S01]  /*5e90*/  FMNMX.FTZ R5, R197, R10, !PT ;  /* 0x0000000ac5057209 */ /* 0x000fe20007810000 */
[-C--:B------:R-:W-:Y:S01]  /*5ea0*/  FMUL.FTZ R62, R62, R8.reuse ;  /* 0x000000083e3e7220 */ /* 0x080fe20000410000 */
[-C--:B------:R-:W-:Y:S01]  /*5eb0*/  FMUL.FTZ R63, R63, R8.reuse ;  /* 0x000000083f3f7220 */ /* 0x080fe20000410000 */
[----:B------:R-:W-:Y:S01]  /*5ec0*/  FMUL.FTZ R66, R66, R8 ;  /* 0x0000000842427220 */ /* 0x000fe20000410000 */
[----:B------:R-:W-:Y:S01]  /*5ed0*/  FMNMX.FTZ R5, R200, R5, !PT ;  /* 0x00000005c8057209 */ /* 0x000fe20007810000 */
[----:B------:R-:W3:Y:S01]  /*5ee0*/  MUFU.EX2 R175, R175 ;  /* 0x000000af00af7308 */ /* 0x000ee20000000800 */
[----:B--2---:R-:W-:-:S01]  /*5ef0*/  FADD.FTZ R0, R171, R0 ;  /* 0x00000000ab007221 */ /* 0x004fc20000010000 */
[-C--:B------:R-:W-:Y:S01]  /*5f00*/  FMUL.FTZ R67, R67, R8.reuse ;  /* 0x0000000843437220 */ /* 0x080fe20000410000 */
[----:B------:R-:W-:Y:S01]  /*5f10*/  FMNMX.FTZ R5, R201, R5, !PT ;  /* 0x00000005c9057209 */ /* 0x000fe20007810000 */
[-C--:B------:R-:W-:Y:S01]  /*5f20*/  FMUL.FTZ R70, R70, R8.reuse ;  /* 0x0000000846467220 */ /* 0x080fe20000410000 */
[-C--:B------:R-:W-:Y:S01]  /*5f30*/  FMUL.FTZ R71, R71, R8.reuse ;  /* 0x0000000847477220 */ /* 0x080fe20000410000 */
        /* <DEDUP_REMOVED lines=8> */
[----:B------:R-:W-:Y:S01]  /*5fc0*/  FMUL.FTZ R82, R82, R8 ;  /* 0x0000000852527220 */ /* 0x000fe20000410000 */
[----:B------:R-:W-:Y:S01]  /*5fd0*/  FMNMX.FTZ R5, R208, R5, !PT ;  /* 0x00000005d0057209 */ /* 0x000fe20007810000 */
[----:B------:R-:W4:Y:S01]  /*5fe0*/  MUFU.EX2 R179, R179 ;  /* 0x000000b300b37308 */ /* 0x000f220000000800 */
[----:B---3--:R-:W-:-:S01]  /*5ff0*/  FADD.FTZ R0, R175, R0 ;  /* 0x00000000af007221 */ /* 0x008fc20000010000 */
[----:B------:R-:W-:Y:S01]  /*6000*/  F2FP.SATFINITE.E4M3.F32.PACK_AB_MERGE_C R174, R175, R174, RZ ;  /* 0x000000aeafae723e */ /* 0x000fe200048070ff */
[-C--:B------:R-:W-:Y:S01]  /*6010*/  FMUL.FTZ R83, R83, R8.reuse ;  /* 0x0000000853537220 */ /* 0x080fe20000410000 */
        /* <DEDUP_REMOVED lines=11> */
[-C--:B------:R-:W-:Y:S01]  /*60d0*/  FMUL.FTZ R98, R98, R8.reuse ;  /* 0x0000000862627220 */ /* 0x080fe20000410000 */
[----:B------:R-:W-:Y:S01]  /*60e0*/  FMUL.FTZ R99, R99, R8 ;  /* 0x0000000863637220 */ /* 0x000fe20000410000 */
[----:B------:R-:W2:Y:S01]  /*60f0*/  SHFL.BFLY PT, R10, R5, 0x2, 0x1f ;  /* 0x0c401f00050a7f89 */ /* 0x000ea200000e0000 */
        /* <DEDUP_REMOVED lines=23> */
[----:B--2---:R-:W-:Y:S01]  /*6270*/  FMNMX.FTZ R5, R5, R10, !PT ;  /* 0x0000000a05057209 */ /* 0x004fe20007810000 */
[----:B------:R-:W2:Y:S01]  /*6280*/  MUFU.EX2 R190, R190 ;  /* 0x000000be00be7308 */ /* 0x000ea20000000800 */
[----:B----4-:R-:W-:-:S01]  /*6290*/  FADD.FTZ R0, R186, R0 ;  /* 0x00000000ba007221 */ /* 0x010fc20000010000 */
[-C--:B------:R-:W-:Y:S01]  /*62a0*/  FMUL.FTZ R135, R135, R8.reuse ;  /* 0x0000000887877220 */ /* 0x080fe20000410000 */
[-C--:B------:R-:W-:Y:S01]  /*62b0*/  FMUL.FTZ R138, R138, R8.reuse ;  /* 0x000000088a8a7220 */ /* 0x080fe20000410000 */
[----:B------:R-:W4:Y:S01]  /*62c0*/  SHFL.BFLY PT, R10, R5, 0x1, 0x1f ;  /* 0x0c201f00050a7f89 */ /* 0x000f2200000e0000 */
        /* <DEDUP_REMOVED lines=8> */
[----:B------:R-:W-:-:S03]  /*6350*/  FMUL.FTZ R151, R151, R8 ;  /* 0x0000000897977220 */ /* 0x000fc60000410000 */
[----:B------:R-:W3:Y:S01]  /*6360*/  MUFU.EX2 R194, R194 ;  /* 0x000000c200c27308 */ /* 0x000ee20000000800 */
[----:B--2---:R-:W-:-:S07]  /*6370*/  FADD.FTZ R0, R190, R0 ;  /* 0x00000000be007221 */ /* 0x004fce0000010000 */
[----:B------:R-:W2:Y:S01]  /*6380*/  MUFU.EX2 R195, R195 ;  /* 0x000000c300c37308 */ /* 0x000ea20000000800 */
[----:B-----5:R-:W-:-:S01]  /*6390*/  FADD.FTZ R0, R191, R0 ;  /* 0x00000000bf007221 */ /* 0x020fc20000010000 */
[----:B----4-:R-:W-:-:S04]  /*63a0*/  FMNMX.FTZ R5, R5, R10, !PT ;  /* 0x0000000a05057209 */ /* 0x010fc80007810000 */
[----:B------:R-:W-:Y:S02]  /*63b0*/  FSETP.NEU.FTZ.AND P1, PT, R5, -INF , PT ;  /* 0xff8000000500780b */ /* 0x000fe40003f3d000 */
[----:B------:R-:W4:Y:S01]  /*63c0*/  MUFU.EX2 R198, R198 ;  /* 0x000000c600c67308 */ /* 0x000f220000000800 */
[----:B---3--:R-:W-:-:S01]  /*63d0*/  FADD.FTZ R0, R194, R0 ;  /* 0x00000000c2007221 */ /* 0x008fc20000010000 */
[----:B------:R-:W-:-:S05]  /*63e0*/  FSEL R10, R5, RZ, P1 ;  /* 0x000000ff050a7208 */ /* 0x000fca0000800000 */
[----:B------:R-:W-:Y:S01]  /*63f0*/  FADD.FTZ R7, -R10, R7 ;  /* 0x000000070a077221 */ /* 0x000fe20000010100 */
[----:B------:R-:W-:Y:S01]  /*6400*/  IMAD.U32 R10, RZ, RZ, UR41 ;  /* 0x00000029ff0a7e24 */ /* 0x000fe2000f8e00ff */
[----:B------:R-:W-:Y:S01]  /*6410*/  MUFU.EX2 R199, R199 ;  /* 0x000000c700c77308 */ /* 0x000fe20000000800 */
[----:B--2---:R-:W-:-:S01]  /*6420*/  FADD.FTZ R0, R195, R0 ;  /* 0x00000000c3007221 */ /* 0x004fc20000010000 */
[----:B------:R-:W-:Y:S01]  /*6430*/  FMUL.FTZ R7, R7, UR41 ;  /* 0x0000002907077c20 */ /* 0x000fe20008410000 */
[----:B------:R-:W-:-:S02]  /*6440*/  FFMA.FTZ R10, R5, R10, -8 ;  /* 0xc1000000050a7423 */ /* 0x000fc4000001000a */
[----:B----4-:R-:W-:-:S03]  /*6450*/  FADD.FTZ R0, R198, R0 ;  /* 0x00000000c6007221 */ /* 0x010fc60000010000 */
        /* <DEDUP_REMOVED lines=25> */
[----:B--2---:R-:W-:-:S01]  /*65f0*/  FFMA.FTZ R2, R7, R2, R152 ;  /* 0x0000000207027223 */ /* 0x004fc20000010098 */
[--C-:B------:R-:W-:Y:S01]  /*6600*/  FFMA.FTZ R196, R196, UR41, -R10.reuse ;  /* 0x00000029c4c47c23 */ /* 0x100fe2000801080a */
[----:B------:R-:W-:-:S01]  /*6610*/  FFMA.FTZ R197, R197, UR41, -R10 ;  /* 0x00000029c5c57c23 */ /* 0x000fc2000801080a */
[--C-:B------:R-:W-:Y:S01]  /*6620*/  FFMA.FTZ R200, R200, UR41, -R10.reuse ;  /* 0x00000029c8c87c23 */ /* 0x100fe2000801080a */
[----:B------:R-:W-:-:S01]  /*6630*/  FFMA.FTZ R201, R201, UR41, -R10 ;  /* 0x00000029c9c97c23 */ /* 0x000fc2000801080a */
[--C-:B------:R-:W-:Y:S01]  /*6640*/  FFMA.FTZ R204, R204, UR41, -R10.reuse ;  /* 0x00000029cccc7c23 */ /* 0x100fe2000801080a */
[----:B------:R-:W-:-:S01]  /*6650*/  FFMA.FTZ R205, R205, UR41, -R10 ;  /* 0x00000029cdcd7c23 */ /* 0x000fc2000801080a */
[----:B------:R-:W2:Y:S01]  /*6660*/  MUFU.EX2 R12, R12 ;  /* 0x0000000c000c7308 */ /* 0x000ea20000000800 */
[----:B---3--:R-:W-:-:S01]  /*6670*/  FADD.FTZ R2, R9, R2 ;  /* 0x0000000209027221 */ /* 0x008fc20000010000 */
[----:B------:R-:W-:Y:S01]  /*6680*/  FFMA.FTZ R208, R208, UR41, -R10 ;  /* 0x00000029d0d07c23 */ /* 0x000fe2000801080a */
[----:B------:R-:W-:-:S01]  /*6690*/  FADD.FTZ R0, R199, R0 ;  /* 0x00000000c7007221 */ /* 0x000fc20000010000 */
[--C-:B------:R-:W-:Y:S01]  /*66a0*/  FFMA.FTZ R209, R209, UR41, -R10.reuse ;  /* 0x00000029d1d17c23 */ /* 0x100fe2000801080a */
[----:B------:R-:W-:-:S01]  /*66b0*/  FFMA.FTZ R212, R212, UR41, -R10 ;  /* 0x00000029d4d47c23 */ /* 0x000fc2000801080a */
[----:B------:R-:W-:Y:S01]  /*66c0*/  F2FP.SATFINITE.E4M3.F32.PACK_AB_MERGE_C R198, R199, R198, RZ ;  /* 0x000000c6c7c6723e */ /* 0x000fe200048070ff */
        /* <DEDUP_REMOVED lines=9> */
[----:B------:R-:W-:Y:S01]  /*6760*/  MUFU.EX2 R13, R13 ;  /* 0x0000000d000d7308 */ /* 0x000fe20000000800 */
[C---:B--2---:R-:W-:Y:S01]  /*6770*/  F2FP.SATFINITE.E4M3.F32.PACK_AB_MERGE_C R11, R12.reuse, R11, RZ ;  /* 0x0000000b0c0b723e */ /* 0x044fe200048070ff */
[----:B------:R-:W-:Y:S01]  /*6780*/  FADD.FTZ R2, R12, R2 ;  /* 0x000000020c027221 */ /* 0x000fe20000010000 */
[-C--:B------:R-:W-:Y:S01]  /*6790*/  FMUL.FTZ R37, R37, R7.reuse ;  /* 0x0000000725257220 */ /* 0x080fe20000410000 */
[----:B------:R-:W-:Y:S01]  /*67a0*/  FMUL.FTZ R40, R40, R7 ;  /* 0x0000000728287220 */ /* 0x000fe20000410000 */
[----:B------:R-:W-:Y:S01]  /*67b0*/  F2FP.SATFINITE.E4M3.F32.PACK_AB_MERGE_C R152, R9, R152, R11 ;  /* 0x000000980998723e */ /* 0x000fe2000480700b */
[--C-:B------:R-:W-:Y:S01]  /*67c0*/  FFMA.FTZ R9, R161, UR41, -R10.reuse ;  /* 0x00000029a1097c23 */ /* 0x100fe2000801080a */
[----:B------:R-:W-:-:S01]  /*67d0*/  FFMA.FTZ R11, R169, UR41, -R10 ;  /* 0x00000029a90b7c23 */ /* 0x000fc2000801080a */
[----:B------:R-:W-:Y:S01]  /*67e0*/  MUFU.EX2 R15, R15 ;  /* 0x0000000f000f7308 */ /* 0x000fe20000000800 */
[----:B---3--:R-:W-:-:S01]  /*67f0*/  FADD.FTZ R2, R154, R2 ;  /* 0x000000029a027221 */ /* 0x008fc20000010000 */
[----:B------:R-:W-:Y:S01]  /*6800*/  FFMA.FTZ R10, R213, UR41, -R10 ;  /* 0x00000029d50a7c23 */ /* 0x000fe2000801080a */
[----:B------:R-:W-:Y:S01]  /*6810*/  F2FP.SATFINITE.E4M3.F32.PACK_AB_MERGE_C R161, R191, R190, RZ ;  /* 0x000000bebfa1723e */ /* 0x000fe200048070ff */
[-C--:B------:R-:W-:Y:S01]  /*6820*/  FMUL.FTZ R41, R41, R7.reuse ;  /* 0x0000000729297220 */ /* 0x080fe20000410000 */
[-C--:B------:R-:W-:Y:S01]  /*6830*/  FMUL.FTZ R44, R44, R7.reuse ;  /* 0x000000072c2c7220 */ /* 0x080fe20000410000 */
[-C--:B------:R-:W-:Y:S01]  /*6840*/  FMUL.FTZ R45, R45, R7.reuse ;  /* 0x000000072d2d7220 */ /* 0x080fe20000410000 */
[----:B------:R-:W-:Y:S01]  /*6850*/  F2FP.SATFINITE.E4M3.F32.PACK_AB_MERGE_C R161, R187, R186, R161 ;  /* 0x000000babba1723e */ /* 0x000fe200048070a1 */
[----:B------:R-:W2:Y:S01]  /*6860*/  MUFU.EX2 R9, R9 ;  /* 0x0000000900097308 */ /* 0x000ea20000000800 */
        /* <DEDUP_REMOVED lines=19> */
[----:B------:R-:W-:Y:S01]  /*69a0*/  FMUL.FTZ R80, R80, R7 ;  /* 0x0000000750507220 */ /* 0x000fe20000410000 */
[----:B------:R-:W-:-:S01]  /*69b0*/  FADD.FTZ R2, R13, R2 ;  /* 0x000000020d027221 */ /* 0x000fc20000010000 */
[----:B------:R-:W-:Y:S01]  /*69c0*/  F2FP.SATFINITE.E4M3.F32.PACK_AB_MERGE_C R13, R15, R13, RZ ;  /* 0x0000000d0f0d723e */ /* 0x000fe200048070ff */
[----:B------:R-:W-:Y:S01]  /*69d0*/  FMUL.FTZ R81, R81, R7 ;  /* 0x0000000751517220 */ /* 0x000fe20000410000 */
[----:B------:R-:W2:Y:S01]  /*69e0*/  MUFU.EX2 R21, R21 ;  /* 0x0000001500157308 */ /* 0x000ea20000000800 */
[----:B------:R-:W-:-:S01]  /*69f0*/  FADD.FTZ R2, R15, R2 ;  /* 0x000000020f027221 */ /* 0x000fc20000010000 */
[----:B------:R-:W-:Y:S01]  /*6a00*/  F2FP.SATFINITE.E4M3.F32.PACK_AB_MERGE_C R154, R9, R154, R13 ;  /* 0x0000009a099a723e */ /* 0x000fe2000480700d */
[-C--:B------:R-:W-:Y:S01]  /*6a10*/  FMUL.FTZ R84, R84, R7.reuse ;  /* 0x0000000754547220 */ /* 0x080fe20000410000 */
[----:B------:R-:W-:Y:S01]  /*6a20*/  FMUL.FTZ R85, R85, R7 ;  /* 0x0000000755557220 */ /* 0x000fe20000410000 */
[----:B---3--:R-:W-:-:S01]  /*6a30*/  FADD.FTZ R2, R156, R2 ;  /* 0x000000029c027221 */ /* 0x008fc20000010000 */
        /* <DEDUP_REMOVED lines=23> */
[-C--:B------:R-:W-:Y:S01]  /*6bb0*/  FMUL.FTZ R117, R117, R7.reuse ;  /* 0x0000000775757220 */ /* 0x080fe20000410000 */
[----:B------:R-:W-:Y:S01]  /*6bc0*/  F2FP.SATFINITE.E4M3.F32.PACK_AB_MERGE_C R156, R11, R156, R21 ;  /* 0x0000009c0b9c723e */ /* 0x000fe20004807015 */
[----:B------:R-:W-:Y:S01]  /*6bd0*/  FMUL.FTZ R120, R120, R7 ;  /* 0x0000000778787220 */ /* 0x000fe20000410000 */
[----:B------:R-:W3:Y:S01]  /*6be0*/  MUFU.EX2 R157, R157 ;  /* 0x0000009d009d7308 */ /* 0x000ee20000000800 */
[----:B----4-:R-:W-:-:S01]  /*6bf0*/  FADD.FTZ R2, R158, R2 ;  /* 0x000000029e027221 */ /* 0x010fc20000010000 */
[----:B------:R-:W-:Y:S01]  /*6c00*/  F2FP.SATFINITE.E4M3.F32.PACK_AB_MERGE_C R163, R195, R194, R198 ;  /* 0x000000c2c3a3723e */ /* 0x000fe200048070c6 */
        /* <DEDUP_REMOVED lines=18> */
[----:B------:R-:W-:-:S03]  /*6d30*/  FMUL.FTZ R149, R149, R7 ;  /* 0x0000000795957220 */ /* 0x000fc60000410000 */
[----:B------:R-:W3:Y:S01]  /*6d40*/  MUFU.EX2 R20, R20 ;  /* 0x0000001400147308 */ /* 0x000ee20000000800 */
[----:B----4-:R-:W-:-:S01]  /*6d50*/  FADD.FTZ R2, R159, R2 ;  /* 0x000000029f027221 */ /* 0x010fc20000010000 */
[----:B------:R-:W-:Y:S02]  /*6d60*/  F2FP.SATFINITE.E4M3.F32.PACK_AB_MERGE_C R12, R159, R157, RZ ;  /* 0x0000009d9f0c723e */ /* 0x000fe400048070ff */
[----:B------:R-:W-:Y:S02]  /*6d70*/  F2FP.SATFINITE.E4M3.F32.PACK_AB_MERGE_C R159, R183, R182, RZ ;  /* 0x000000b6b79f723e */ /* 0x000fe400048070ff */
[----:B------:R-:W-:Y:S02]  /*6d80*/  F2FP.SATFINITE.E4M3.F32.PACK_AB_MERGE_C R157, R171, R170, R174 ;  /* 0x000000aaab9d723e */ /* 0x000fe400048070ae */
[----:B------:R-:W4:Y:S01]  /*6d90*/  MUFU.EX2 R188, R188 ;  /* 0x000000bc00bc7308 */ /* 0x000f220000000800 */
[----:B--2---:R-:W-:-:S01]  /*6da0*/  FADD.FTZ R2, R160, R2 ;  /* 0x00000002a0027221 */ /* 0x004fc20000010000 */
[----:B------:R-:W-:-:S02]  /*6db0*/  F2FP.SATFINITE.E4M3.F32.PACK_AB_MERGE_C R158, R14, R158, R12 ;  /* 0x0000009e0e9e723e */ /* 0x000fc4000480700c */
[----:B------:R-:W-:-:S04]  /*6dc0*/  F2FP.SATFINITE.E4M3.F32.PACK_AB_MERGE_C R159, R179, R178, R159 ;  /* 0x000000b2b39f723e */ /* 0x000fc8000480709f */
        /* <DEDUP_REMOVED lines=29> */
[C---:B---3--:R-:W-:Y:S01]  /*6fa0*/  F2FP.SATFINITE.E4M3.F32.PACK_AB_MERGE_C R164, R205.reuse, R204, RZ ;  /* 0x000000cccda4723e */ /* 0x048fe200048070ff */
[----:B------:R-:W-:-:S03]  /*6fb0*/  FADD.FTZ R205, R205, R2 ;  /* 0x00000002cdcd7221 */ /* 0x000fc60000010000 */
[----:B------:R-:W-:-:S03]  /*6fc0*/  F2FP.SATFINITE.E4M3.F32.PACK_AB_MERGE_C R164, R201, R200, R164 ;  /* 0x000000c8c9a4723e */ /* 0x000fc600048070a4 */
        /* <DEDUP_REMOVED lines=19> */
[----:B------:R-:W-:Y:S01]  /*7100*/  F2FP.SATFINITE.E4M3.F32.PACK_AB_MERGE_C R167, R211, R210, R167 ;  /* 0x000000d2d3a7723e */ /* 0x000fe200048070a7 */
[----:B---3--:R-:W-:-:S01]  /*7110*/  FADD.FTZ R15, R212, R15 ;  /* 0x0000000fd40f7221 */ /* 0x008fc20000010000 */
[----:B----4-:R-:W-:-:S03]  /*7120*/  F2FP.SATFINITE.E4M3.F32.PACK_AB_MERGE_C R10, R2, R212, RZ ;  /* 0x000000d4020a723e */ /* 0x010fc600048070ff */
[----:B------:R-:W-:Y:S01]  /*7130*/  FADD.FTZ R2, R2, R15 ;  /* 0x0000000f02027221 */ /* 0x000fe20000010000 */
[----:B------:R-:W-:Y:S01]  /*7140*/  F2FP.SATFINITE.E4M3.F32.PACK_AB_MERGE_C R166, R209, R208, R10 ;  /* 0x000000d0d1a6723e */ /* 0x000fe2000480700a */
[----:B------:R-:W-:Y:S06]  /*7150*/  @!P0 BRA `(.L_x_2790) ;  /* 0x0000000000048947 */ /* 0x000fec0003800000 */
[----:B------:R-:W-:Y:S01]  /*7160*/  BPT.TRAP 0x1 ;  /* 0x000000040000795c */ /* 0x000fe20000300000 */
.L_x_2790:
[----:B------:R2:W3:Y:S01]  /*7170*/  SYNCS.PHASECHK.TRANS64.TRYWAIT P1, [UR56+0x38850], R6 ;  /* 0x03885006ff0075a7 */ /* 0x0004e20008020178 */
[----:B------:R-:W-:Y:S05]  /*7180*/  @!P0 BRA `(.L_x_2791) ;  /* 0x0000000000048947 */ /* 0x000fea0003800000 */
[----:B------:R-:W-:Y:S01]  /*7190*/  BPT.TRAP 0x1 ;  /* 0x000000040000795c */ /* 0x000fe20000300000 */
.L_x_2791:
[----:B---3--:R-:W-:Y:S05]  /*71a0*/  @P1 BRA `(.L_x_2792) ;  /* 0x0000000000081947 */ /* 0x008fea0003800000 */
[----:B------:R-:W3:Y:S02]  /*71b0*/  SYNCS.PHASECHK.TRANS64.TRYWAIT P1, [UR56+0x38850], R6 ;  /* 0x03885006ff0075a7 */ /* 0x000ee40008020178 */
[----:B---3--:R-:W-:Y:S05]  /*71c0*/  @!P1 BRA `(.L_x_2793) ;  /* 0x0000010c00189947 */ /* 0x008fea0003800000 */
.L_x_2792:
[----:B---3--:R-:W3:Y:S01]  /*71d0*/  S2R R7, SR_TID.X ;  /* 0x0000000000077919 */ /* 0x008ee20000002100 */
[----:B------:R-:W-:Y:S01]  /*71e0*/  ULEA UR10, UR45, UR53, 0xb ;  /* 0x000000352d0a7291 */ /* 0x000fe2000f8e583f */
[----:B------:R-:W-:-:S06]  /*71f0*/  UMOV UR7, 0x40000040 ;  /* 0x4000004000077882 */ /* 0x000fcc0000000000 */
[----:B------:R-:W-:Y:S01]  /*7200*/  UMOV UR6, UR10 ;  /* 0x0000000a00067c82 */ /* 0x000fe20008000000 */
[----:B---3--:R-:W-:-:S05]  /*7210*/  SHF.R.U32.HI R7, RZ, 0x7, R7 ;  /* 0x00000007ff077819 */ /* 0x008fca0000011607 */
[----:B0-2---:R-:W-:-:S05]  /*7220*/  VIADD R6, R7, 0x8 ;  /* 0x0000000807067836 */ /* 0x005fca0000000000 */
[----:B------:R0:W-:Y:S06]  /*7230*/  BAR.SYNC.DEFER_BLOCKING R6, 0x100 ;  /* 0x000400060000751d */ /* 0x0001ec0000010000 */
        /* <DEDUP_REMOVED lines=21> */
[----:B0-----:R-:W-:Y:S05]  /*7390*/  @!P0 BRA `(.L_x_2794) ;  /* 0x0000000000048947 */ /* 0x001fea0003800000 */
[----:B------:R-:W-:Y:S01]  /*73a0*/  BPT.TRAP 0x1 ;  /* 0x000000040000795c */ /* 0x000fe20000300000 */
.L_x_2794:
        /* <DEDUP_REMOVED lines=9> */
.L_x_2784:
[----:B------:R-:W-:-:S06]  /*7440*/  UISETP.GE.AND UP0, UPT, UR59, UR40, UPT ;  /* 0x000000283b00728c */ /* 0x000fcc000bf06270 */
[----:B------:R-:W-:-:S13]  /*7450*/  PLOP3.LUT P1, PT, PT, PT, UP0, 0x80, 0x0 ;  /* 0x000000000000781c */ /* 0x000fda0003f2f008 */
[----:B------:R-:W-:Y:S05]  /*7460*/  @!P1 BRA `(.L_x_2796) ;  /* 0x00000020009c9947 */ /* 0x000fea0003800000 */
[----:B01----:R-:W-:Y:S02]  /*7470*/  IMAD.MOV.U32 R7, RZ, RZ, R4 ;  /* 0x000000ffff077224 */ /* 0x003fe400078e0004 */
[----:B------:R-:W-:-:S07]  /*7480*/  IMAD.MOV.U32 R8, RZ, RZ, R5 ;  /* 0x000000ffff087224 */ /* 0x000fce00078e0005 */
.L_x_2807:
[----:B------:R-:W-:-:S04]  /*7490*/  UIADD3 UR45, UR45, 0x1, URZ ;  /* 0x000000012d2d7890 */ /* 0x000fc8000fffe03f */
[----:B------:R-:W-:-:S04]  /*74a0*/  UISETP.NE.AND UP0, UPT, UR45, 0x2, UPT ;  /* 0x000000022d00788c */ /* 0x000fc8000bf05270 */
[----:B------:R-:W-:Y:S02]  /*74b0*/  USEL UR6, URZ, 0x1, UP0 ;  /* 0x000000013f067887 */ /* 0x000fe40008000000 */
[----:B------:R-:W-:Y:S02]  /*74c0*/  USEL UR45, UR45, URZ, UP0 ;  /* 0x0000003f2d2d7287 */ /* 0x000fe40008000000 */
[----:B------:R-:W-:Y:S01]  /*74d0*/  ULOP3.LUT UR46, UR46, UR6, URZ, 0x3c, !UPT ;  /* 0x000000062e2e7292 */ /* 0x000fe2000f8e3c3f */
[----:B-1----:R-:W-:Y:S11]  /*74e0*/  @!P0 BRA `(.L_x_2797) ;  /* 0x0000000000048947 */ /* 0x002ff60003800000 */
[----:B------:R-:W-:Y:S01]  /*74f0*/  BPT.TRAP 0x1 ;  /* 0x000000040000795c */ /* 0x000fe20000300000 */
.L_x_2797:
        /* <DEDUP_REMOVED lines=9> */
.L_x_2798:
[----:B-1----:R-:W-:Y:S05]  /*7590*/  @P1 BRA `(.L_x_2799) ;  /* 0x0000000000081947 */ /* 0x002fea0003800000 */
[----:B------:R-:W1:Y:S02]  /*75a0*/  SYNCS.PHASECHK.TRANS64.TRYWAIT P1, [UR50+0x38830], R6 ;  /* 0x03883006ff0075a7 */ /* 0x000e640008020172 */
[----:B-1----:R-:W-:Y:S05]  /*75b0*/  @!P1 BRA `(.L_x_2800) ;  /* 0x0000010800349947 */ /* 0x002fea0003800000 */
.L_x_2799:
        /* <DEDUP_REMOVED lines=46> */
.L_x_2801:
[----:B------:R-:W-:Y:S01]  /*78a0*/  FMNMX.FTZ R4, R152, R8, !PT ;  /* 0x0000000898047209 */ /* 0x000fe20007810000 */
        /* <DEDUP_REMOVED lines=39> */
[C---:B------:R-:W-:Y:S01]  /*7b20*/  FFMA.FTZ R4, R5.reuse, R4, -8 ;  /* 0xc100000005047423 */ /* 0x040fe20000010004 */
[----:B------:R-:W-:-:S03]  /*7b30*/  FADD.FTZ R8, -R5, R8 ;  /* 0x0000000805087221 */ /* 0x000fc60000010100 */
        /* <DEDUP_REMOVED lines=32> */
[----:B------:R-:W-:Y:S01]  /*7d40*/  FMNMX.FTZ R4, R154, R7, !PT ;  /* 0x000000079a047209 */ /* 0x000fe20007810000 */
[----:B------:R-:W-:Y:S01]  /*7d50*/  FMUL.FTZ R8, R8, UR41 ;  /* 0x0000002908087c20 */ /* 0x000fe20008410000 */
[----:B------:R-:W-:Y:S02]  /*7d60*/  MUFU.EX2 R152, R152 ;  /* 0x0000009800987308 */ /* 0x000fe40000000800 */
[----:B------:R-:W-:-:S04]  /*7d70*/  FMNMX.FTZ R4, R155, R4, !PT ;  /* 0x000000049b047209 */ /* 0x000fc80007810000 */
[----:B------:R-:W-:Y:S02]  /*7d80*/  FMNMX.FTZ R4, R158, R4, !PT ;  /* 0x000000049e047209 */ /* 0x000fe40007810000 */
[----:B------:R-:W2:Y:S02]  /*7d90*/  MUFU.EX2 R8, R8 ;  /* 0x0000000800087308 */ /* 0x000ea40000000800 */
[----:B------:R-:W-:-:S04]  /*7da0*/  FMNMX.FTZ R4, R159, R4, !PT ;  /* 0x000000049f047209 */ /* 0x000fc80007810000 */
[----:B------:R-:W-:Y:S02]  /*7db0*/  FMNMX.FTZ R4, R162, R4, !PT ;  /* 0x00000004a2047209 */ /* 0x000fe40007810000 */
[----:B------:R-:W3:Y:S02]  /*7dc0*/  MUFU.EX2 R153, R153 ;  /* 0x0000009900997308 */ /* 0x000ee40000000800 */
[----:B------:R-:W-:-:S04]  /*7dd0*/  FMNMX.FTZ R4, R163, R4, !PT ;  /* 0x00000004a3047209 */ /* 0x000fc80007810000 */
[----:B------:R-:W-:Y:S02]  /*7de0*/  FMNMX.FTZ R4, R166, R4, !PT ;  /* 0x00000004a6047209 */ /* 0x000fe40007810000 */
[----:B------:R-:W4:Y:S01]  /*7df0*/  MUFU.EX2 R156, R156 ;  /* 0x0000009c009c7308 */ /* 0x000f220000000800 */
[----:B--2---:R-:W-:-:S01]  /*7e00*/  FFMA.FTZ R2, R8, R2, R152 ;  /* 0x0000000208027223 */ /* 0x004fc20000010098 */
[----:B------:R-:W-:Y:S01]  /*7e10*/  FMNMX.FTZ R4, R167, R4, !PT ;  /* 0x00000004a7047209 */ /* 0x000fe20007810000 */
[-C--:B------:R-:W-:Y:S01]  /*7e20*/  FMUL.FTZ R24, R24, R8.reuse ;  /* 0x0000000818187220 */ /* 0x080fe20000410000 */
[-C--:B------:R-:W-:Y:S01]  /*7e30*/  FMUL.FTZ R25, R25, R8.reuse ;  /* 0x0000000819197220 */ /* 0x080fe20000410000 */
[----:B------:R-:W-:Y:S01]  /*7e40*/  FMUL.FTZ R28, R28, R8 ;  /* 0x000000081c1c7220 */ /* 0x000fe20000410000 */
[----:B------:R-:W-:Y:S01]  /*7e50*/  FMNMX.FTZ R4, R170, R4, !PT ;  /* 0x00000004aa047209 */ /* 0x000fe20007810000 */
[----:B------:R-:W-:Y:S01]  /*7e60*/  FMUL.FTZ R29, R29, R8 ;  /* 0x000000081d1d7220 */ /* 0x000fe20000410000 */
[----:B------:R-:W2:Y:S01]  /*7e70*/  MUFU.EX2 R157, R157 ;  /* 0x0000009d009d7308 */ /* 0x000ea20000000800 */
[----:B---3--:R-:W-:-:S01]  /*7e80*/  FADD.FTZ R2, R153, R2 ;  /* 0x0000000299027221 */ /* 0x008fc20000010000 */
[----:B------:R-:W-:Y:S01]  /*7e90*/  FMNMX.FTZ R4, R171, R4, !PT ;  /* 0x00000004ab047209 */ /* 0x000fe20007810000 */
[-C--:B------:R-:W-:Y:S01]  /*7ea0*/  FMUL.FTZ R32, R32, R8.reuse ;  /* 0x0000000820207220 */ /* 0x080fe20000410000 */
[-C--:B------:R-:W-:Y:S01]  /*7eb0*/  FMUL.FTZ R33, R33, R8.reuse ;  /* 0x0000000821217220 */ /* 0x080fe20000410000 */
[----:B------:R-:W-:Y:S01]  /*7ec0*/  FMUL.FTZ R36, R36, R8 ;  /* 0x0000000824247220 */ /* 0x000fe20000410000 */
[----:B------:R-:W-:Y:S01]  /*7ed0*/  FMNMX.FTZ R4, R174, R4, !PT ;  /* 0x00000004ae047209 */ /* 0x000fe20007810000 */
[----:B------:R-:W-:Y:S01]  /*7ee0*/  FMUL.FTZ R37, R37, R8 ;  /* 0x0000000825257220 */ /* 0x000fe20000410000 */
[----:B------:R-:W3:Y:S01]  /*7ef0*/  MUFU.EX2 R160, R160 ;  /* 0x000000a000a07308 */ /* 0x000ee20000000800 */
[----:B----4-:R-:W-:-:S01]  /*7f00*/  FADD.FTZ R2, R156, R2 ;  /* 0x000000029c027221 */ /* 0x010fc20000010000 */
[----:B------:R-:W-:Y:S01]  /*7f10*/  FMNMX.FTZ R4, R175, R4, !PT ;  /* 0x00000004af047209 */ /* 0x000fe20007810000 */
[-C--:B------:R-:W-:Y:S01]  /*7f20*/  FMUL.FTZ R40, R40, R8.reuse ;  /* 0x0000000828287220 */ /* 0x080fe20000410000 */
[-C--:B------:R-:W-:Y:S01]  /*7f30*/  FMUL.FTZ R41, R41, R8.reuse ;  /* 0x0000000829297220 */ /* 0x080fe20000410000 */
[----:B------:R-:W-:Y:S01]  /*7f40*/  FMUL.FTZ R44, R44, R8 ;  /* 0x000000082c2c7220 */ /* 0x000fe20000410000 */
[----:B------:R-:W-:Y:S01]  /*7f50*/  FMNMX.FTZ R4, R178, R4, !PT ;  /* 0x00000004b2047209 */ /* 0x000fe20007810000 */
[----:B------:R-:W-:Y:S01]  /*7f60*/  FMUL.FTZ R45, R45, R8 ;  /* 0x000000082d2d7220 */ /* 0x000fe20000410000 */
[----:B------:R-:W4:Y:S01]  /*7f70*/  MUFU.EX2 R161, R161 ;  /* 0x000000a100a17308 */ /* 0x000f220000000800 */
[----:B--2---:R-:W-:-:S01]  /*7f80*/  FADD.FTZ R2, R157, R2 ;  /* 0x000000029d027221 */ /* 0x004fc20000010000 */
[----:B------:R-:W-:Y:S01]  /*7f90*/  FMNMX.FTZ R4, R179, R4, !PT ;  /* 0x00000004b3047209 */ /* 0x000fe20007810000 */
[----:B------:R-:W-:Y:S01]  /*7fa0*/  FMUL.FTZ R48, R48, R8 ;  /* 0x0000000830307220 */ /* 0x000fe20000410000 */
[----:B------:R-:W-:Y:S01]  /*7fb0*/  F2FP.SATFINITE.E4M3.F32.PACK_AB_MERGE_C R156, R157, R156, RZ ;  /* 0x0000009c9d9c723e */ /* 0x000fe200048070ff */
[----:B------:R-:W-:Y:S01]  /*7fc0*/  FMUL.FTZ R49, R49, R8 ;  /* 0x0000000831317220 */ /* 0x000fe20000410000 */
[----:B------:R-:W-:Y:S01]  /*7fd0*/  FMNMX.FTZ R4, R182, R4, !PT ;  /* 0x00000004b6047209 */ /* 0x000fe20007810000 */
[----:B------:R-:W-:Y:S01]  /*7fe0*/  FMUL.FTZ R52, R52, R8 ;  /* 0x0000000834347220 */ /* 0x000fe20000410000 */
[----:B------:R-:W2:Y:S01]  /*7ff0*/  MUFU.EX2 R164, R164 ;  /* 0x000000a400a47308 */ /* 0x000ea20000000800 */
[----:B---3--:R-:W-:-:S01]  /*8000*/  FADD.FTZ R2, R160, R2 ;  /* 0x00000002a0027221 */ /* 0x008fc20000010000 */
[----:B------:R-:W-:Y:S01]  /*8010*/  FMNMX.FTZ R4, R183, R4, !PT ;  /* 0x00000004b7047209 */ /* 0x000fe20007810000 */
[----:B------:R-:W-:Y:S01]  /*8020*/  FMUL.FTZ R53, R53, R8 ;  /* 0x0000000835357220 */ /* 0x000fe20000410000 */
[----:B------:R-:W-:Y:S01]  /*8030*/  F2FP.SATFINITE.E4M3.F32.PACK_AB_MERGE_C R152, R153, R152, R156 ;  /* 0x000000989998723e */ /* 0x000fe2000480709c */
        /* <DEDUP_REMOVED lines=11> */
[----:B------:R-:W-:Y:S01]  /*80f0*/  MUFU.EX2 R168, R168 ;  /* 0x000000a800a87308 */ /* 0x000fe20000000800 */
[----:B--2---:R-:W-:-:S01]  /*8100*/  FADD.FTZ R10, R164, R2 ;  /* 0x00000002a40a7221 */ /* 0x004fc20000010000 */
[----:B------:R-:W-:Y:S01]  /*8110*/  FMNMX.FTZ R4, R191, R4, !PT ;  /* 0x00000004bf047209 */ /* 0x000fe20007810000 */
[-C--:B------:R-:W-:Y:S01]  /*8120*/  FMUL.FTZ R68, R68, R8.reuse ;  /* 0x0000000844447220 */ /* 0x080fe20000410000 */
[-C--:B------:R-:W-:Y:S01]  /*8130*/  FMUL.FTZ R69, R69, R8.reuse ;  /* 0x0000000845457220 */ /* 0x080fe20000410000 */
[----:B------:R-:W-:Y:S01]  /*8140*/  FMUL.FTZ R72, R72, R8 ;  /* 0x0000000848487220 */ /* 0x000fe20000410000 */
[----:B------:R-:W-:Y:S01]  /*8150*/  FMNMX.FTZ R4, R194, R4, !PT ;  /* 0x00000004c2047209 */ /* 0x000fe20007810000 */
[----:B------:R-:W-:Y:S01]  /*8160*/  FMUL.FTZ R73, R73, R8 ;  /* 0x0000000849497220 */ /* 0x000fe20000410000 */
[----:B------:R-:W-:Y:S01]  /*8170*/  MUFU.EX2 R169, R169 ;  /* 0x000000a900a97308 */ /* 0x000fe20000000800 */
[----:B---3--:R-:W-:Y:S01]  /*8180*/  F2FP.SATFINITE.E4M3.F32.PACK_AB_MERGE_C R164, R165, R164, RZ ;  /* 0x000000a4a5a4723e */ /* 0x008fe200048070ff */
[----:B------:R-:W-:Y:S01]  /*8190*/  FMUL.FTZ R76, R76, R8 ;  /* 0x000000084c4c7220 */ /* 0x000fe20000410000 */
        /* <DEDUP_REMOVED lines=9> */
[-C--:B------:R-:W-:Y:S01]  /*8230*/  FMUL.FTZ R88, R88, R8.reuse ;  /* 0x0000000858587220 */ /* 0x080fe20000410000 */
[-C--:B------:R-:W-:Y:S01]  /*8240*/  FMUL.FTZ R89, R89, R8.reuse ;  /* 0x0000000859597220 */ /* 0x080fe20000410000 */
[----:B------:R-:W-:Y:S01]  /*8250*/  FMUL.FTZ R92, R92, R8 ;  /* 0x000000085c5c7220 */ /* 0x000fe20000410000 */
[----:B------:R-:W-:Y:S01]  /*8260*/  FMNMX.FTZ R4, R202, R4, !PT ;  /* 0x00000004ca047209 */ /* 0x000fe20007810000 */
[----:B------:R-:W2:Y:S01]  /*8270*/  MUFU.EX2 R173, R173 ;  /* 0x000000ad00ad7308 */ /* 0x000ea20000000800 */
[-C--:B------:R-:W-:Y:S01]  /*8280*/  FMUL.FTZ R93, R93, R8.reuse ;  /* 0x000000085d5d7220 */ /* 0x080fe20000410000 */
        /* <DEDUP_REMOVED lines=15> */
[----:B--2---:R-:W-:Y:S01]  /*8380*/  F2FP.SATFINITE.E4M3.F32.PACK_AB_MERGE_C R156, R173, R172, RZ ;  /* 0x000000acad9c723e */ /* 0x004fe200048070ff */
        /* <DEDUP_REMOVED lines=26> */
[----:B------:R-:W-:-:S05]  /*8530*/  F2FP.SATFINITE.E4M3.F32.PACK_AB_MERGE_C R156, R169, R168, R156 ;  /* 0x000000a8a99c723e */ /* 0x000fca000480709c */
[----:B------:R-:W-:Y:S01]  /*8540*/  MUFU.EX2 R185, R185 ;  /* 0x000000b900b97308 */ /* 0x000fe20000000800 */
[----:B--2---:R-:W-:-:S07]  /*8550*/  FMNMX.FTZ R4, R4, R9, !PT ;  /* 0x0000000904047209 */ /* 0x004fce0007810000 */
[----:B------:R-:W-:Y:S01]  /*8560*/  MUFU.EX2 R188, R188 ;  /* 0x000000bc00bc7308 */ /* 0x000fe20000000800 */
[----:B------:R-:W2:Y:S07]  /*8570*/  SHFL.BFLY PT, R9, R4, 0x1, 0x1f ;  /* 0x0c201f0004097f89 */ /* 0x000eae00000e0000 */
[----:B------:R-:W-:Y:S08]  /*8580*/  MUFU.EX2 R189, R189 ;  /* 0x000000bd00bd7308 */ /* 0x000ff00000000800 */
[----:B------:R-:W-:Y:S08]  /*8590*/  MUFU.EX2 R192, R192 ;  /* 0x000000c000c07308 */ /* 0x000ff00000000800 */
[----:B------:R-:W-:Y:S01]  /*85a0*/  MUFU.EX2 R193, R193 ;  /* 0x000000c100c17308 */ /* 0x000fe20000000800 */
[----:B--2---:R-:W-:Y:S01]  /*85b0*/  FMNMX.FTZ R4, R4, R9, !PT ;  /* 0x0000000904047209 */ /* 0x004fe20007810000 */
[----:B------:R-:W-:-:S06]  /*85c0*/  IMAD.U32 R9, RZ, RZ, UR41 ;  /* 0x00000029ff097e24 */ /* 0x000fcc000f8e00ff */
[----:B------:R-:W-:Y:S01]  /*85d0*/  MUFU.EX2 R196, R196 ;  /* 0x000000c400c47308 */ /* 0x000fe20000000800 */
        /* <DEDUP_REMOVED lines=60> */
[----:B------:R-:W-:Y:S01]  /*89a0*/  F2FP.SATFINITE.E4M3.F32.PACK_AB_MERGE_C R158, R181, R180, RZ ;  /* 0x000000b4b59e723e */ /* 0x000fe200048070ff */
[-C--:B------:R-:W-:Y:S01]  /*89b0*/  FMUL.FTZ R51, R51, R7.reuse ;  /* 0x0000000733337220 */ /* 0x080fe20000410000 */
[----:B------:R-:W-:Y:S01]  /*89c0*/  F2FP.SATFINITE.E4M3.F32.PACK_AB_MERGE_C R153, R155, R154, R153 ;  /* 0x0000009a9b99723e */ /* 0x000fe20004807099 */
[----:B------:R-:W-:Y:S01]  /*89d0*/  FMUL.FTZ R54, R54, R7 ;  /* 0x0000000736367220 */ /* 0x000fe20000410000 */
[----:B------:R-:W2:Y:S01]  /*89e0*/  MUFU.EX2 R166, R166 ;  /* 0x000000a600a67308 */ /* 0x000ea20000000800 */
[----:B---3--:R-:W-:-:S01]  /*89f0*/  FADD.FTZ R0, R162, R0 ;  /* 0x00000000a2007221 */ /* 0x008fc20000010000 */
[----:B------:R-:W-:Y:S01]  /*8a00*/  F2FP.SATFINITE.E4M3.F32.PACK_AB_MERGE_C R154, R161, R160, R164 ;  /* 0x000000a0a19a723e */ /* 0x000fe200048070a4 */
        /* <DEDUP_REMOVED lines=48> */
[-C--:B------:R-:W-:Y:S01]  /*8d10*/  FMUL.FTZ R102, R102, R7.reuse ;  /* 0x0000000766667220 */ /* 0x080fe20000410000 */
[-C--:B------:R-:W-:Y:S01]  /*8d20*/  FMUL.FTZ R103, R103, R7.reuse ;  /* 0x0000000767677220 */ /* 0x080fe20000410000 */
[----:B------:R-:W-:Y:S01]  /*8d30*/  FMUL.FTZ R106, R106, R7 ;  /* 0x000000076a6a7220 */ /* 0x000fe20000410000 */
[----:B------:R-:W-:Y:S01]  /*8d40*/  FADD.FTZ R0, R188, R0 ;  /* 0x00000000bc007221 */ /* 0x000fe20000010000 */
[----:B------:R-:W-:Y:S01]  /*8d50*/  F2FP.SATFINITE.E4M3.F32.PACK_AB_MERGE_C R188, R189, R188, RZ ;  /* 0x000000bcbdbc723e */ /* 0x000fe200048070ff */
[----:B------:R-:W3:Y:S01]  /*8d60*/  MUFU.EX2 R179, R179 ;  /* 0x000000b300b37308 */ /* 0x000ee20000000800 */
[----:B----4-:R-:W-:-:S01]  /*8d70*/  FADD.FTZ R2, R175, R2 ;  /* 0x00000002af027221 */ /* 0x010fc20000010000 */
[----:B------:R-:W-:Y:S01]  /*8d80*/  FADD.FTZ R0, R189, R0 ;  /* 0x00000000bd007221 */ /* 0x000fe20000010000 */
[----:B------:R-:W-:Y:S01]  /*8d90*/  F2FP.SATFINITE.E4M3.F32.PACK_AB_MERGE_C R157, R175, R174, RZ ;  /* 0x000000aeaf9d723e */ /* 0x000fe200048070ff */
        /* <DEDUP_REMOVED lines=34> */
[----:B------:R-:W-:Y:S01]  /*8fc0*/  FMUL.FTZ R151, R151, R7 ;  /* 0x0000000797977220 */ /* 0x000fe20000410000 */
[----:B------:R-:W-:Y:S01]  /*8fd0*/  F2FP.SATFINITE.E4M3.F32.PACK_AB_MERGE_C R157, R171, R170, R157 ;  /* 0x000000aaab9d723e */ /* 0x000fe2000480709d */
[----:B------:R-:W2:Y:S01]  /*8fe0*/  MUFU.EX2 R190, R190 ;  /* 0x000000be00be7308 */ /* 0x000ea20000000800 */
[----:B---3--:R-:W-:-:S01]  /*8ff0*/  FADD.FTZ R2, R186, R2 ;  /* 0x00000002ba027221 */ /* 0x008fc20000010000 */
[----:B------:R-:W-:-:S02]  /*9000*/  F2FP.SATFINITE.E4M3.F32.PACK_AB_MERGE_C R158, R177, R176, R158 ;  /* 0x000000b0b19e723e */ /* 0x000fc4000480709e */
[----:B------:R-:W-:Y:S02]  /*9010*/  F2FP.SATFINITE.E4M3.F32.PACK_AB_MERGE_C R159, R179, R178, R159 ;  /* 0x000000b2b39f723e */ /* 0x000fe4000480709f */
[----:B------:R-:W-:Y:S02]  /*9020*/  F2FP.SATFINITE.E4M3.F32.PACK_AB_MERGE_C R160, R185, R184, R188 ;  /* 0x000000b8b9a0723e */ /* 0x000fe400048070bc */
        /* <DEDUP_REMOVED lines=53> */
[C---:B----4-:R-:W-:Y:S01]  /*9380*/  F2FP.SATFINITE.E4M3.F32.PACK_AB_MERGE_C R212, R213.reuse, R212, RZ ;  /* 0x000000d4d5d4723e */ /* 0x050fe200048070ff */
[----:B------:R-:W-:-:S03]  /*9390*/  FADD.FTZ R2, R213, R10 ;  /* 0x0000000ad5027221 */ /* 0x000fc60000010000 */
[----:B------:R-:W-:Y:S01]  /*93a0*/  F2FP.SATFINITE.E4M3.F32.PACK_AB_MERGE_C R166, R209, R208, R212 ;  /* 0x000000d0d1a6723e */ /* 0x000fe200048070d4 */
[----:B--2---:R-:W-:-:S01]  /*93b0*/  FADD.FTZ R0, R214, R0 ;  /* 0x00000000d6007221 */ /* 0x004fc20000010000 */
[----:B---3--:R-:W-:-:S03]  /*93c0*/  F2FP.SATFINITE.E4M3.F32.PACK_AB_MERGE_C R167, R9, R214, RZ ;  /* 0x000000d609a7723e */ /* 0x008fc600048070ff */
[----:B------:R-:W-:Y:S01]  /*93d0*/  FADD.FTZ R0, R9, R0 ;  /* 0x0000000009007221 */ /* 0x000fe20000010000 */
[----:B------:R-:W-:Y:S01]  /*93e0*/  F2FP.SATFINITE.E4M3.F32.PACK_AB_MERGE_C R167, R211, R210, R167 ;  /* 0x000000d2d3a7723e */ /* 0x000fe200048070a7 */
[----:B------:R-:W-:Y:S06]  /*93f0*/  @!P0 BRA `(.L_x_2802) ;  /* 0x0000000000048947 */ /* 0x000fec0003800000 */
[----:B------:R-:W-:Y:S01]  /*9400*/  BPT.TRAP 0x1 ;  /* 0x000000040000795c */ /* 0x000fe20000300000 */
.L_x_2802:
[----:B------:R2:W3:Y:S01]  /*9410*/  SYNCS.PHASECHK.TRANS64.TRYWAIT P1, [UR50+0x38850], R6 ;  /* 0x03885006ff0075a7 */ /* 0x0004e20008020172 */
[----:B------:R-:W-:Y:S05]  /*9420*/  @!P0 BRA `(.L_x_2803) ;  /* 0x0000000000048947 */ /* 0x000fea0003800000 */
[----:B------:R-:W-:Y:S01]  /*9430*/  BPT.TRAP 0x1 ;  /* 0x000000040000795c */ /* 0x000fe20000300000 */
.L_x_2803:
[----:B---3--:R-:W-:Y:S05]  /*9440*/  @P1 BRA `(.L_x_2804) ;  /* 0x0000000000081947 */ /* 0x008fea0003800000 */
[----:B------:R-:W3:Y:S02]  /*9450*/  SYNCS.PHASECHK.TRANS64.TRYWAIT P1, [UR50+0x38850], R6 ;  /* 0x03885006ff0075a7 */ /* 0x000ee40008020172 */
[----:B---3--:R-:W-:Y:S05]  /*9460*/  @!P1 BRA `(.L_x_2805) ;  /* 0x000000e800a09947 */ /* 0x008fea0003800000 */
.L_x_2804:
        /* <DEDUP_REMOVED lines=30> */
.L_x_2806:
        /* <DEDUP_REMOVED lines=9> */
.L_x_2796:
[----:B------:R-:W-:Y:S01]  /*96e0*/  ULDC.64 UR4, c[0x0][0x9a0] ;  /* 0x0002680000047ab9 */ /* 0x000fe20000000a00 */
[----:B------:R2:W-:Y:S08]  /*96f0*/  BAR.ARV R3, 0x100 ;  /* 0x000400030000751d */ /* 0x0005f00000002000 */
[----:B------:R-:W-:Y:S06]  /*9700*/  BAR.ARV 0x8, 0x180 ;  /* 0x0206000000007b1d */ /* 0x000fec0000002000 */
[----:B------:R-:W-:-:S04]  /*9710*/  ISETP.NE.U32.AND P0, PT, RZ, UR4, PT ;  /* 0x00000004ff007c0c */ /* 0x000fc8000bf05070 */
[----:B------:R-:W-:-:S13]  /*9720*/  ISETP.NE.AND.EX P0, PT, RZ, UR5, PT, P0 ;  /* 0x00000005ff007c0c */ /* 0x000fda000bf05300 */
[----:B01----:R-:W0:Y:S08]  /*9730*/  @P0 LDC.64 R6, c[0x0][0x9c8] ;  /* 0x00027200ff060b82 */ /* 0x003e300000000a00 */
[----:B------:R-:W1:Y:S01]  /*9740*/  @P0 LDC.64 R8, c[0x0][0x9d0] ;  /* 0x00027400ff080b82 */ /* 0x000e620000000a00 */
[C---:B0-----:R-:W-:Y:S02]  /*9750*/  @P0 IMAD R12, R6.reuse, UR37, RZ ;  /* 0x00000025060c0c24 */ /* 0x041fe4000f8e02ff */
[----:B------:R-:W-:-:S04]  /*9760*/  @P0 IMAD.WIDE.U32 R10, R6, UR36, RZ ;  /* 0x00000024060a0c25 */ /* 0x000fc8000f8e00ff */
[----:B------:R-:W-:Y:S02]  /*9770*/  @P0 IMAD R7, R7, UR36, R12 ;  /* 0x0000002407070c24 */ /* 0x000fe4000f8e020c */
[----:B------:R-:W-:Y:S02]  /*9780*/  @P0 IMAD.MOV.U32 R6, RZ, RZ, R10 ;  /* 0x000000ffff060224 */ /* 0x000fe400078e000a */
[----:B------:R-:W-:Y:S02]  /*9790*/  @P0 IMAD.IADD R7, R11, 0x1, R7 ;  /* 0x000000010b070824 */ /* 0x000fe400078e0207 */
[----:B-1----:R-:W-:-:S04]  /*97a0*/  @P0 IMAD.WIDE.U32 R6, R8, UR42, R6 ;  /* 0x0000002a08060c25 */ /* 0x002fc8000f8e0006 */
[----:B------:R-:W-:Y:S01]  /*97b0*/  @P0 IMAD R9, R9, UR42, R7 ;  /* 0x0000002a09090c24 */ /* 0x000fe2000f8e0207 */
[----:B------:R-:W-:Y:S01]  /*97c0*/  @P0 LEA R8, P1, R6, UR4, 0x2 ;  /* 0x0000000406080c11 */ /* 0x000fe2000f8210ff */
[----:B------:R-:W-:-:S03]  /*97d0*/  IMAD.MOV.U32 R7, RZ, RZ, 0x3f800000 ;  /* 0x3f800000ff077424 */ /* 0x000fc600078e00ff */
[----:B------:R-:W-:-:S05]  /*97e0*/  @P0 LEA.HI.X R9, R6, UR5, R9, 0x2, P1 ;  /* 0x0000000506090c11 */ /* 0x000fca00088f1409 */
[----:B------:R0:W3:Y:S01]  /*97f0*/  @P0 LDG.E R7, desc[UR54][R8.64] ;  /* 0x0000003608070981 */ /* 0x0000e2000c1e1900 */
[----:B------:R-:W-:Y:S02]  /*9800*/  UIADD3 UR45, UR45, 0x1, URZ ;  /* 0x000000012d2d7890 */ /* 0x000fe4000fffe03f */
[----:B------:R-:W-:Y:S01]  /*9810*/  UIADD3 UR47, UR47, 0x1, URZ ;  /* 0x000000012f2f7890 */ /* 0x000fe2000fffe03f */
[----:B------:R-:W1:Y:S01]  /*9820*/  SHFL.BFLY PT, R11, R2, 0x2, 0x1f ;  /* 0x0c401f00020b7f89 */ /* 0x000e6200000e0000 */
[----:B------:R-:W-:-:S03]  /*9830*/  UISETP.NE.AND UP0, UPT, UR45, 0x2, UPT ;  /* 0x000000022d00788c */ /* 0x000fc6000bf05270 */
[----:B------:R-:W4:Y:S01]  /*9840*/  SHFL.BFLY PT, R13, R0, 0x2, 0x1f ;  /* 0x0c401f00000d7f89 */ /* 0x000f2200000e0000 */
[----:B------:R-:W-:Y:S01]  /*9850*/  USEL UR4, URZ, 0x1, UP0 ;  /* 0x000000013f047887 */ /* 0x000fe20008000000 */
[----:B0-----:R-:W-:Y:S01]  /*9860*/  IMAD.U32 R8, RZ, RZ, UR41 ;  /* 0x00000029ff087e24 */ /* 0x001fe2000f8e00ff */
[----:B------:R-:W-:Y:S02]  /*9870*/  USEL UR45, UR45, URZ, UP0 ;  /* 0x0000003f2d2d7287 */ /* 0x000fe40008000000 */
[----:B------:R-:W-:Y:S01]  /*9880*/  ULOP3.LUT UR46, UR46, UR4, URZ, 0x3c, !UPT ;  /* 0x000000042e2e7292 */ /* 0x000fe2000f8e3c3f */
[----:B-1----:R-:W-:Y:S01]  /*9890*/  FADD.FTZ R11, R11, R2 ;  /* 0x000000020b0b7221 */ /* 0x002fe20000010000 */
[----:B------:R-:W-:Y:S02]  /*98a0*/  IMAD.MOV.U32 R2, RZ, RZ, -0x800000 ;  /* 0xff800000ff027424 */ /* 0x000fe400078e00ff */
[----:B----4-:R-:W-:Y:S02]  /*98b0*/  FADD.FTZ R13, R13, R0 ;  /* 0x000000000d0d7221 */ /* 0x010fe40000010000 */
[----:B------:R-:W0:Y:S01]  /*98c0*/  SHFL.BFLY PT, R6, R11, 0x1, 0x1f ;  /* 0x0c201f000b067f89 */ /* 0x000e2200000e0000 */
[----:B------:R-:W-:-:S03]  /*98d0*/  IMAD.MOV.U32 R0, RZ, RZ, -0x800000 ;  /* 0xff800000ff007424 */ /* 0x000fc600078e00ff */
[----:B------:R-:W1:Y:S01]  /*98e0*/  SHFL.BFLY PT, R10, R13, 0x1, 0x1f ;  /* 0x0c201f000d0a7f89 */ /* 0x000e6200000e0000 */
[----:B0-----:R-:W-:Y:S01]  /*98f0*/  FADD.FTZ R12, R11, R6 ;  /* 0x000000060b0c7221 */ /* 0x001fe20000010000 */
[----:B------:R-:W-:Y:S02]  /*9900*/  IMAD.MOV.U32 R6, RZ, RZ, RZ ;  /* 0x000000ffff067224 */ /* 0x000fe400078e00ff */
[----:B------:R-:W-:Y:S02]  /*9910*/  IMAD.U32 R11, RZ, RZ, UR41 ;  /* 0x00000029ff0b7e24 */ /* 0x000fe4000f8e00ff */
[----:B-1----:R-:W-:Y:S01]  /*9920*/  FADD.FTZ R14, R13, R10 ;  /* 0x0000000a0d0e7221 */ /* 0x002fe20000010000 */
[C---:B------:R-:W-:Y:S01]  /*9930*/  FSETP.NE.FTZ.AND P0, PT, R12.reuse, RZ, PT ;  /* 0x000000ff0c00720b */ /* 0x040fe20003f15000 */
[----:B--2---:R-:W-:Y:S01]  /*9940*/  FMUL.FTZ R3, R12, 0.00390625 ;  /* 0x3b8000000c037820 */ /* 0x004fe20000410000 */
[----:B------:R-:W-:Y:S02]  /*9950*/  IMAD.MOV.U32 R10, RZ, RZ, RZ ;  /* 0x000000ffff0a7224 */ /* 0x000fe400078e00ff */
[----:B------:R-:W-:-:S02]  /*9960*/  FMUL.FTZ R15, R14, 0.00390625 ;  /* 0x3b8000000e0f7820 */ /* 0x000fc40000410000 */
[----:B------:R-:W-:-:S03]  /*9970*/  FSETP.NE.FTZ.AND P1, PT, R3, RZ, PT ;  /* 0x000000ff0300720b */ /* 0x000fc60003f35000 */
[----:B------:R-:W-:-:S04]  /*9980*/  FSETP.NE.FTZ.AND P2, PT, R15, RZ, PT ;  /* 0x000000ff0f00720b */ /* 0x000fc80003f55000 */
        /* <DEDUP_REMOVED lines=142> */
.L_x_2771:
        /* <DEDUP_REMOVED lines=18> */
[----:B------:R-:W-:Y:S01]  /*a390*/  ULDC.64 UR12, c[0x0][0xc00] ;  /* 0x00030000000c7ab9 */ /* 0x000fe20000000a00 */
[----:B------:R-:W-:Y:S01]  /*a3a0*/  ULDC.64 UR14, c[0x0][0xc08] ;  /* 0x00030200000e7ab9 */ /* 0x000fe20000000a00 */
[----:B------:R-:W-:Y:S01]  /*a3b0*/  ULDC UR9, c[0x0][0xbe8] ;  /* 0x0002fa0000097ab9 */ /* 0x000fe20000000800 */
[----:B0-----:R-:W-:-:S05]  /*a3c0*/  IMAD.SHL.U32 R3, R191, 0x4, RZ ;  /* 0x00000004bf037824 */ /* 0x001fca00078e00ff */
[----:B------:R-:W-:Y:S01]  /*a3d0*/  LOP3.LUT R3, R3, 0xc, RZ, 0xc0, !PT ;  /* 0x0000000c03037812 */ /* 0x000fe200078ec0ff */
[----:B------:R-:W-:Y:S03]  /*a3e0*/  BAR.SYNC.DEFER_BLOCKING 0x1, 0x100 ;  /* 0x0044000000007b1d */ /* 0x000fe60000010000 */
[----:B------:R-:W-:-:S05]  /*a3f0*/  IADD3 R4, P0, R3, UR10, RZ ;  /* 0x0000000a03047c10 */ /* 0x000fca000ff1e0ff */
[----:B------:R-:W-:-:S06]  /*a400*/  IMAD.X R5, RZ, RZ, UR11, P0 ;  /* 0x0000000bff057e24 */ /* 0x000fcc00080e06ff */
[----:B------:R0:W3:Y:S01]  /*a410*/  LDG.E.CONSTANT R5, desc[UR54][R4.64] ;  /* 0x0000003604057981 */ /* 0x0000e2000c1e9900 */
[----:B------:R-:W-:Y:S01]  /*a420*/  LOP3.LUT P0, R3, R191, 0x3, RZ, 0xc0, !PT ;  /* 0x00000003bf037812 */ /* 0x000fe2000780c0ff */
[----:B------:R-:W-:Y:S01]  /*a430*/  UMOV UR10, UR8 ;  /* 0x00000008000a7c82 */ /* 0x000fe20008000000 */
[----:B-1----:R-:W-:Y:S01]  /*a440*/  UMOV UR11, UR4 ;  /* 0x00000004000b7c82 */ /* 0x002fe20008000000 */
[----:B------:R-:W-:Y:S01]  /*a450*/  UIMAD.WIDE UR12, UR36, 0x4, UR12 ;  /* 0x00000004240c78a5 */ /* 0x000fe2000f8e020c */
        /* <DEDUP_REMOVED lines=17> */
[----:B------:R-:W-:Y:S01]  /*a570*/  IMAD.MOV.U32 R42, RZ, RZ, 0x2 ;  /* 0x00000002ff2a7424 */ /* 0x000fe200078e00ff */
        /* <DEDUP_REMOVED lines=55> */
[----:B0-----:R-:W-:-:S02]  /*a8f0*/  SEL R4, R24, R25, P0 ;  /* 0x0000001918047207 */ /* 0x001fc40000000000 */
        /* <DEDUP_REMOVED lines=46> */
[----:B--2---:R-:W-:Y:S01]  /*abe0*/  IMAD.WIDE R42, R173, R42, UR10 ;  /* 0x0000000aad2a7e25 */ /* 0x004fe2000f8e022a */
[----:B------:R-:W-:Y:S02]  /*abf0*/  SEL R173, R130, R131, P0 ;  /* 0x0000008382ad7207 */ /* 0x000fe40000000000 */
[----:B------:R-:W-:-:S02]  /*ac00*/  SEL R130, R131, R130, P0 ;  /* 0x0000008283827207 */ /* 0x000fc40000000000 */
[C---:B------:R-:W-:Y:S02]  /*ac10*/  IADD3 R63, P3, R42.reuse, 0xc040, RZ ;  /* 0x0000c0402a3f7810 */ /* 0x040fe40007f7e0ff */
[C---:B------:R-:W-:Y:S02]  /*ac20*/  IADD3 R59, P4, R42.reuse, 0xc060, RZ ;  /* 0x0000c0602a3b7810 */ /* 0x040fe40007f9e0ff */
[----:B------:R-:W-:Y:S02]  /*ac30*/  LOP3.LUT R62, R63, 0x380, RZ, 0xc0, !PT ;  /* 0x000003803f3e7812 */ /* 0x000fe400078ec0ff */
[----:B------:R-:W-:Y:S02]  /*ac40*/  IADD3 R67, P2, R42, 0xc020, RZ ;  /* 0x0000c0202a437810 */ /* 0x000fe40007f5e0ff */
[----:B------:R-:W-:Y:S02]  /*ac50*/  SHF.R.U64 R62, R62, 0x3, RZ ;  /* 0x000000033e3e7819 */ /* 0x000fe400000012ff */
[----:B------:R-:W-:-:S02]  /*ac60*/  LOP3.LUT R58, R59, 0x380, RZ, 0xc0, !PT ;  /* 0x000003803b3a7812 */ /* 0x000fc400078ec0ff */
[----:B------:R-:W-:Y:S01]  /*ac70*/  LOP3.LUT R62, R62, R63, RZ, 0x3c, !PT ;  /* 0x0000003f3e3e7212 */ /* 0x000fe200078e3cff */
[----:B------:R-:W-:Y:S01]  /*ac80*/  IMAD.X R63, RZ, RZ, R43, P3 ;  /* 0x000000ffff3f7224 */ /* 0x000fe200018e062b */
[C---:B------:R-:W-:Y:S02]  /*ac90*/  IADD3 R87, P3, R42.reuse, 0x8000, RZ ;  /* 0x000080002a577810 */ /* 0x040fe40007f7e0ff */
[----:B------:R-:W-:Y:S02]  /*aca0*/  LOP3.LUT R66, R67, 0x380, RZ, 0xc0, !PT ;  /* 0x0000038043427812 */ /* 0x000fe400078ec0ff */
[----:B------:R-:W-:Y:S02]  /*acb0*/  IADD3 R71, P1, R42, 0xc000, RZ ;  /* 0x0000c0002a477810 */ /* 0x000fe40007f3e0ff */
[----:B------:R-:W-:Y:S02]  /*acc0*/  SHF.R.U64 R58, R58, 0x3, RZ ;  /* 0x000000033a3a7819 */ /* 0x000fe400000012ff */
[----:B------:R-:W-:-:S02]  /*acd0*/  LOP3.LUT R86, R87, 0x380, RZ, 0xc0, !PT ;  /* 0x0000038057567812 */ /* 0x000fc400078ec0ff */
[----:B------:R-:W-:Y:S02]  /*ace0*/  SHF.R.U64 R66, R66, 0x3, RZ ;  /* 0x0000000342427819 */ /* 0x000fe400000012ff */
[----:B------:R-:W-:Y:S02]  /*acf0*/  LOP3.LUT R70, R71, 0x380, RZ, 0xc0, !PT ;  /* 0x0000038047467812 */ /* 0x000fe400078ec0ff */
[----:B------:R-:W-:Y:S01]  /*ad00*/  LOP3.LUT R58, R58, R59, RZ, 0x3c, !PT ;  /* 0x0000003b3a3a7212 */ /* 0x000fe200078e3cff */
[--C-:B------:R-:W-:Y:S01]  /*ad10*/  IMAD.X R59, RZ, RZ, R43.reuse, P4 ;  /* 0x000000ffff3b7224 */ /* 0x100fe200020e062b */
[----:B------:R-:W-:Y:S02]  /*ad20*/  SHF.R.U64 R86, R86, 0x3, RZ ;  /* 0x0000000356567819 */ /* 0x000fe400000012ff */
[----:B------:R-:W-:Y:S01]  /*ad30*/  LOP3.LUT R66, R66, R67, RZ, 0x3c, !PT ;  /* 0x0000004342427212 */ /* 0x000fe200078e3cff */
[----:B------:R-:W-:Y:S01]  /*ad40*/  IMAD.X R67, RZ, RZ, R43, P2 ;  /* 0x000000ffff437224 */ /* 0x000fe200010e062b */
[----:B------:R-:W-:-:S02]  /*ad50*/  SHF.R.U64 R70, R70, 0x3, RZ ;  /* 0x0000000346467819 */ /* 0x000fc400000012ff */
[C---:B------:R-:W-:Y:S02]  /*ad60*/  IADD3 R83, P4, R42.reuse, 0x8020, RZ ;  /* 0x000080202a537810 */ /* 0x040fe40007f9e0ff */
[----:B------:R-:W-:Y:S02]  /*ad70*/  IADD3 R91, P2, R42, 0x4060, RZ ;  /* 0x000040602a5b7810 */ /* 0x000fe40007f5e0ff */
[----:B------:R-:W-:Y:S01]  /*ad80*/  LOP3.LUT R86, R86, R87, RZ, 0x3c, !PT ;  /* 0x0000005756567212 */ /* 0x000fe200078e3cff */
[--C-:B------:R-:W-:Y:S01]  /*ad90*/  IMAD.X R87, RZ, RZ, R43.reuse, P3 ;  /* 0x000000ffff577224 */ /* 0x100fe200018e062b */
[----:B------:R-:W-:Y:S01]  /*ada0*/  LOP3.LUT R70, R70, R71, RZ, 0x3c, !PT ;  /* 0x0000004746467212 */ /* 0x000fe200078e3cff */
[----:B------:R-:W-:Y:S01]  /*adb0*/  IMAD.X R71, RZ, RZ, R43, P1 ;  /* 0x000000ffff477224 */ /* 0x000fe200008e062b */
[----:B------:R-:W-:Y:S02]  /*adc0*/  LOP3.LUT R82, R83, 0x380, RZ, 0xc0, !PT ;  /* 0x0000038053527812 */ /* 0x000fe400078ec0ff */
[----:B------:R-:W-:-:S02]  /*add0*/  IADD3 R47, P3, R42, 0x4000, RZ ;  /* 0x000040002a2f7810 */ /* 0x000fc40007f7e0ff */
[----:B------:R-:W-:Y:S02]  /*ade0*/  LOP3.LUT R90, R91, 0x380, RZ, 0xc0, !PT ;  /* 0x000003805b5a7812 */ /* 0x000fe400078ec0ff */
[C---:B------:R-:W-:Y:S01]  /*adf0*/  IADD3 R95, P1, R42.reuse, 0x4040, RZ ;  /* 0x000040402a5f7810 */ /* 0x040fe20007f3e0ff */
[----:B---3--:R-:W-:Y:S01]  /*ae00*/  SHFL.IDX PT, R143, R97, R5, 0x1c1f ;  /* 0x001c1f05618f7589 */ /* 0x008fe200000e0000 */
[C---:B------:R-:W-:Y:S02]  /*ae10*/  IADD3 R75, P6, R42.reuse, 0x8060, RZ ;  /* 0x000080602a4b7810 */ /* 0x040fe40007fde0ff */
[----:B------:R-:W-:Y:S01]  /*ae20*/  IADD3 R79, P5, R42, 0x8040, RZ ;  /* 0x000080402a4f7810 */ /* 0x000fe20007fbe0ff */
[----:B------:R-:W-:Y:S01]  /*ae30*/  SHFL.IDX PT, R113, R113, R5, 0x1c1f ;  /* 0x001c1f0571717589 */ /* 0x000fe200000e0000 */
[----:B------:R-:W-:Y:S02]  /*ae40*/  SHF.R.U64 R82, R82, 0x3, RZ ;  /* 0x0000000352527819 */ /* 0x000fe400000012ff */
[----:B------:R-:W-:Y:S01]  /*ae50*/  LOP3.LUT R46, R47, 0x380, RZ, 0xc0, !PT ;  /* 0x000003802f2e7812 */ /* 0x000fe200078ec0ff */
[----:B------:R-:W-:Y:S01]  /*ae60*/  SHFL.IDX PT, R144, R144, R5, 0x1c1f ;  /* 0x001c1f0590907589 */ /* 0x000fe200000e0000 */
[----:B------:R-:W-:-:S02]  /*ae70*/  SHF.R.U64 R90, R90, 0x3, RZ ;  /* 0x000000035a5a7819 */ /* 0x000fc400000012ff */
[----:B------:R-:W-:Y:S01]  /*ae80*/  LOP3.LUT R94, R95, 0x380, RZ, 0xc0, !PT ;  /* 0x000003805f5e7812 */ /* 0x000fe200078ec0ff */
[----:B------:R-:W-:Y:S01]  /*ae90*/  SHFL.IDX PT, R25, R25, R5, 0x1c1f ;  /* 0x001c1f0519197589 */ /* 0x000fe200000e0000 */
[----:B------:R-:W-:Y:S02]  /*aea0*/  LOP3.LUT R74, R75, 0x380, RZ, 0xc0, !PT ;  /* 0x000003804b4a7812 */ /* 0x000fe400078ec0ff */
[----:B------:R-:W-:Y:S01]  /*aeb0*/  LOP3.LUT R78, R79, 0x380, RZ, 0xc0, !PT ;  /* 0x000003804f4e7812 */ /* 0x000fe200078ec0ff */
[----:B------:R-:W-:Y:S01]  /*aec0*/  SHFL.IDX PT, R29, R29, R5, 0x1c1f ;  /* 0x001c1f051d1d7589 */ /* 0x000fe200000e0000 */
[----:B------:R-:W-:Y:S01]  /*aed0*/  LOP3.LUT R82, R82, R83, RZ, 0x3c, !PT ;  /* 0x0000005352527212 */ /* 0x000fe200078e3cff */
[--C-:B------:R-:W-:Y:S01]  /*aee0*/  IMAD.X R83, RZ, RZ, R43.reuse, P4 ;  /* 0x000000ffff537224 */ /* 0x100fe200020e062b */
[----:B------:R-:W-:Y:S01]  /*aef0*/  SHF.R.U64 R46, R46, 0x3, RZ ;  /* 0x000000032e2e7819 */ /* 0x000fe200000012ff */
[----:B------:R-:W-:Y:S01]  /*af00*/  SHFL.IDX PT, R172, R172, R5, 0x1c1f ;  /* 0x001c1f05acac7589 */ /* 0x000fe200000e0000 */
[----:B------:R-:W-:Y:S01]  /*af10*/  LOP3.LUT R90, R90, R91, RZ, 0x3c, !PT ;  /* 0x0000005b5a5a7212 */ /* 0x000fe200078e3cff */
[----:B------:R-:W-:Y:S01]  /*af20*/  IMAD.X R91, RZ, RZ, R43, P2 ;  /* 0x000000ffff5b7224 */ /* 0x000fe200010e062b */
[----:B------:R-:W-:Y:S01]  /*af30*/  SHF.R.U64 R94, R94, 0x3, RZ ;  /* 0x000000035e5e7819 */ /* 0x000fe200000012ff */
[----:B------:R-:W-:Y:S01]  /*af40*/  SHFL.IDX PT, R24, R24, R5, 0x1c1f ;  /* 0x001c1f0518187589 */ /* 0x000fe200000e0000 */
[----:B------:R-:W-:-:S02]  /*af50*/  IADD3 R55, P4, R42, 0x40, RZ ;  /* 0x000000402a377810 */ /* 0x000fc40007f9e0ff */
[----:B------:R-:W-:Y:S01]  /*af60*/  SHF.R.U64 R74, R74, 0x3, RZ ;  /* 0x000000034a4a7819 */ /* 0x000fe200000012ff */
[----:B------:R-:W-:Y:S01]  /*af70*/  SHFL.IDX PT, R65, R65, R5, 0x1c1f ;  /* 0x001c1f0541417589 */ /* 0x000fe200000e0000 */
[----:B------:R-:W-:Y:S02]  /*af80*/  SHF.R.U64 R78, R78, 0x3, RZ ;  /* 0x000000034e4e7819 */ /* 0x000fe400000012ff */
[----:B------:R-:W-:Y:S01]  /*af90*/  IADD3 R51, P2, R42, 0x60, RZ ;  /* 0x000000602a337810 */ /* 0x000fe20007f5e0ff */
[----:B------:R-:W-:Y:S01]  /*afa0*/  SHFL.IDX PT, R117, R117, R5, 0x1c1f ;  /* 0x001c1f0575757589 */ /* 0x000fe200000e0000 */
[----:B------:R-:W-:Y:S02]  /*afb0*/  LOP3.LUT R46, R46, R47, RZ, 0x3c, !PT ;  /* 0x0000002f2e2e7212 */ /* 0x000fe400078e3cff */
[----:B------:R-:W-:Y:S01]  /*afc0*/  LOP3.LUT R47, R42, 0x380, RZ, 0xc0, !PT ;  /* 0x000003802a2f7812 */ /* 0x000fe200078ec0ff */
[----:B------:R-:W-:Y:S01]  /*afd0*/  SHFL.IDX PT, R137, R137, R5, 0x1c1f ;  /* 0x001c1f0589897589 */ /* 0x000fe200000e0000 */
[----:B------:R-:W-:Y:S01]  /*afe0*/  LOP3.LUT R94, R94, R95, RZ, 0x3c, !PT ;  /* 0x0000005f5e5e7212 */ /* 0x000fe200078e3cff */
[--C-:B------:R-:W-:Y:S01]  /*aff0*/  IMAD.X R95, RZ, RZ, R43.reuse, P1 ;  /* 0x000000ffff5f7224 */ /* 0x100fe200008e062b */
[----:B------:R-:W-:Y:S01]  /*b000*/  LOP3.LUT R54, R55, 0x380, RZ, 0xc0, !PT ;  /* 0x0000038037367812 */ /* 0x000fe200078ec0ff */
[----:B------:R-:W-:Y:S01]  /*b010*/  SHFL.IDX PT, R142, R93, R5, 0x1c1f ;  /* 0x001c1f055d8e7589 */ /* 0x000fe200000e0000 */
[----:B------:R-:W-:Y:S01]  /*b020*/  LOP3.LUT R74, R74, R75, RZ, 0x3c, !PT ;  /* 0x0000004b4a4a7212 */ /* 0x000fe200078e3cff */
[--C-:B------:R-:W-:Y:S01]  /*b030*/  IMAD.X R75, RZ, RZ, R43.reuse, P6 ;  /* 0x000000ffff4b7224 */ /* 0x100fe200030e062b */
[----:B------:R-:W-:Y:S01]  /*b040*/  LOP3.LUT R78, R78, R79, RZ, 0x3c, !PT ;  /* 0x0000004f4e4e7212 */ /* 0x000fe200078e3cff */
[----:B------:R-:W-:Y:S01]  /*b050*/  IMAD.X R79, RZ, RZ, R43, P5 ;  /* 0x000000ffff4f7224 */ /* 0x000fe200028e062b */
[----:B------:R-:W-:Y:S01]  /*b060*/  LOP3.LUT R50, R51, 0x380, RZ, 0xc0, !PT ;  /* 0x0000038033327812 */ /* 0x000fe200078ec0ff */
[----:B------:R-:W-:Y:S01]  /*b070*/  SHFL.IDX PT, R93, R146, R5, 0x1c1f ;  /* 0x001c1f05925d7589 */ /* 0x000fe200000e0000 */
[----:B------:R-:W-:-:S02]  /*b080*/  IADD3 R99, P6, R42, 0x4020, RZ ;  /* 0x000040202a637810 */ /* 0x000fc40007fde0ff */
[----:B------:R-:W-:Y:S01]  /*b090*/  IADD3 R103, P5, R42, 0x20, RZ ;  /* 0x000000202a677810 */ /* 0x000fe20007fbe0ff */
[----:B------:R-:W-:Y:S01]  /*b0a0*/  SHFL.IDX PT, R37, R37, R5, 0x1c1f ;  /* 0x001c1f0525257589 */ /* 0x000fe200000e0000 */
[----:B------:R-:W-:Y:S02]  /*b0b0*/  SHF.R.U64 R47, R47, 0x3, RZ ;  /* 0x000000032f2f7819 */ /* 0x000fe400000012ff */
[----:B------:R-:W-:Y:S01]  /*b0c0*/  SHF.R.U64 R54, R54, 0x3, RZ ;  /* 0x0000000336367819 */ /* 0x000fe200000012ff */
[----:B------:R-:W-:Y:S01]  /*b0d0*/  SHFL.IDX PT, R159, R159, R5, 0x1c1f ;  /* 0x001c1f059f9f7589 */ /* 0x000fe200000e0000 */
[----:B------:R-:W-:Y:S02]  /*b0e0*/  SHF.R.U64 R50, R50, 0x3, RZ ;  /* 0x0000000332327819 */ /* 0x000fe400000012ff */
[----:B------:R-:W-:Y:S01]  /*b0f0*/  MOV R181, R94 ;  /* 0x0000005e00b57202 */ /* 0x000fe20000000f00 */
[----:B------:R-:W-:Y:S01]  /*b100*/  SHFL.IDX PT, R161, R161, R5, 0x1c1f ;  /* 0x001c1f05a1a17589 */ /* 0x000fe200000e0000 */
[----:B------:R-:W-:-:S02]  /*b110*/  LOP3.LUT R98, R99, 0x380, RZ, 0xc0, !PT ;  /* 0x0000038063627812 */ /* 0x000fc400078ec0ff */
        /* <DEDUP_REMOVED lines=10> */
[----:B------:R-:W-:Y:S01]  /*b1c0*/  MOV R190, R58 ;  /* 0x0000003a00be7202 */ /* 0x000fe20000000f00 */
[----:B------:R-:W-:Y:S01]  /*b1d0*/  SHFL.IDX PT, R97, R56, R95, 0x1c1f ;  /* 0x001c1f5f38617589 */ /* 0x000fe200000e0000 */
[----:B------:R-:W-:-:S02]  /*b1e0*/  SHF.R.U64 R98, R98, 0x3, RZ ;  /* 0x0000000362627819 */ /* 0x000fc400000012ff */
[----:B------:R-:W-:Y:S01]  /*b1f0*/  SHF.R.U64 R102, R102, 0x3, RZ ;  /* 0x0000000366667819 */ /* 0x000fe200000012ff */
[----:B------:R-:W-:Y:S01]  /*b200*/  SHFL.IDX PT, R59, R6, R5, 0x1c1f ;  /* 0x001c1f05063b7589 */ /* 0x000fe200000e0000 */
[----:B------:R-:W-:Y:S02]  /*b210*/  MOV R189, R62 ;  /* 0x0000003e00bd7202 */ /* 0x000fe40000000f00 */
[----:B------:R-:W-:Y:S01]  /*b220*/  MOV R182, R90 ;  /* 0x0000005a00b67202 */ /* 0x000fe20000000f00 */
[----:B------:R-:W-:Y:S01]  /*b230*/  SHFL.IDX PT, R6, R81, R5, 0x1c1f ;  /* 0x001c1f0551067589 */ /* 0x000fe200000e0000 */
[----:B------:R-:W-:Y:S02]  /*b240*/  MOV R178, R46 ;  /* 0x0000002e00b27202 */ /* 0x000fe40000000f00 */
[----:B------:R-:W-:Y:S01]  /*b250*/  SEL R149, R149, R148, P0 ;  /* 0x0000009495957207 */ /* 0x000fe20000000000 */
[----:B------:R-:W-:Y:S01]  /*b260*/  SHFL.IDX PT, R81, R14, R95, 0x1c1f ;  /* 0x001c1f5f0e517589 */ /* 0x000fe200000e0000 */
[----:B------:R-:W-:-:S02]  /*b270*/  SEL R131, R134, R135, P0 ;  /* 0x0000008786837207 */ /* 0x000fc40000000000 */
[----:B------:R-:W-:Y:S01]  /*b280*/  MOV R76, R54 ;  /* 0x00000036004c7202 */ /* 0x000fe20000000f00 */
[----:B------:R-:W-:Y:S01]  /*b290*/  SHFL.IDX PT, R63, R109, R5, 0x1c1f ;  /* 0x001c1f056d3f7589 */ /* 0x000fe200000e0000 */
[----:B------:R-:W-:Y:S02]  /*b2a0*/  SEL R69, R69, R68, P0 ;  /* 0x0000004445457207 */ /* 0x000fe40000000000 */
[----:B------:R-:W-:Y:S01]  /*b2b0*/  SEL R135, R135, R134, P0 ;  /* 0x0000008687877207 */ /* 0x000fe20000000000 */
[----:B------:R-:W-:Y:S01]  /*b2c0*/  SHFL.IDX PT, R91, R28, R95, 0x1c1f ;  /* 0x001c1f5f1c5b7589 */ /* 0x000fe200000e0000 */
[----:B------:R-:W-:Y:S01]  /*b2d0*/  LOP3.LUT R98, R98, R99, RZ, 0x3c, !PT ;  /* 0x0000006362627212 */ /* 0x000fe200078e3cff */
[--C-:B------:R-:W-:Y:S01]  /*b2e0*/  IMAD.X R99, RZ, RZ, R43.reuse, P6 ;  /* 0x000000ffff637224 */ /* 0x100fe200030e062b */
[----:B------:R-:W-:Y:S01]  /*b2f0*/  LOP3.LUT R102, R102, R103, RZ, 0x3c, !PT ;  /* 0x0000006766667212 */ /* 0x000fe200078e3cff */
[----:B------:R-:W-:Y:S01]  /*b300*/  SHFL.IDX PT, R14, R116, R95, 0x1c1f ;  /* 0x001c1f5f740e7589 */ /* 0x000fe200000e0000 */
[----:B------:R-:W-:Y:S01]  /*b310*/  MOV R183, R86 ;  /* 0x0000005600b77202 */ /* 0x000fe20000000f00 */
[----:B------:R-:W-:Y:S01]  /*b320*/  IMAD.X R103, RZ, RZ, R43, P5 ;  /* 0x000000ffff677224 */ /* 0x000fe200028e062b */
[----:B------:R-:W-:Y:S01]  /*b330*/  MOV R148, R50 ;  /* 0x0000003200947202 */ /* 0x000fe20000000f00 */
[----:B------:R-:W-:Y:S01]  /*b340*/  SHFL.IDX PT, R58, R7, R5, 0x1c1f ;  /* 0x001c1f05073a7589 */ /* 0x000fe200000e0000 */
[----:B------:R-:W-:-:S02]  /*b350*/  MOV R184, R82 ;  /* 0x0000005200b87202 */ /* 0x000fc40000000f00 */
[----:B------:R-:W-:Y:S01]  /*b360*/  MOV R68, R42 ;  /* 0x0000002a00447202 */ /* 0x000fe20000000f00 */
[----:B------:R-:W0:Y:S01]  /*b370*/  SHFL.IDX PT, R46, R13, R5, 0x1c1f ;  /* 0x001c1f050d2e7589 */ /* 0x000e2200000e0000 */
        /* <DEDUP_REMOVED lines=9> */
[----:B------:R-:W-:Y:S02]  /*b410*/  MOV R180, R98 ;  /* 0x0000006200b47202 */ /* 0x000fe40000000f00 */
[----:B------:R-:W-:Y:S01]  /*b420*/  SEL R174, R138, R139, P0 ;  /* 0x0000008b8aae7207 */ /* 0x000fe20000000000 */
[----:B------:R-:W-:Y:S01]  /*b430*/  SHFL.IDX PT, R62, R4, R5, 0x1c1f ;  /* 0x001c1f05043e7589 */ /* 0x000fe200000e0000 */
[----:B------:R-:W-:Y:S02]  /*b440*/  SEL R139, R139, R138, P0 ;  /* 0x0000008a8b8b7207 */ /* 0x000fe40000000000 */
[----:B------:R-:W-:Y:S01]  /*b450*/  MOV R185, R78 ;  /* 0x0000004e00b97202 */ /* 0x000fe20000000f00 */
[----:B------:R-:W-:Y:S04]  /*b460*/  SHFL.IDX PT, R55, R8, R5, 0x1c1f ;  /* 0x001c1f0508377589 */ /* 0x000fe800000e0000 */
[----:B------:R-:W-:Y:S01]  /*b470*/  SHFL.IDX PT, R54, R9, R5, 0x1c1f ;  /* 0x001c1f0509367589 */ /* 0x000fe200000e0000 */
[----:B0-----:R-:W-:-:S03]  /*b480*/  SEL R98, R46, R97, P0 ;  /* 0x000000612e627207 */ /* 0x001fc60000000000 */
        /* <DEDUP_REMOVED lines=10> */
[----:B------:R-:W-:Y:S01]  /*b530*/  SHFL.IDX PT, R73, R89, R5, 0x1c1f ;  /* 0x001c1f0559497589 */ /* 0x000fe200000e0000 */
[----:B0-----:R-:W-:-:S03]  /*b540*/  SEL R103, R144, R34, P0 ;  /* 0x0000002290677207 */ /* 0x001fc60000000000 */
        /* <DEDUP_REMOVED lines=10> */
[----:B0-----:R-:W-:-:S03]  /*b5f0*/  SEL R129, R91, R59, P0 ;  /* 0x0000003b5b817207 */ /* 0x001fc60000000000 */
[----:B------:R-:W0:Y:S04]  /*b600*/  SHFL.IDX PT, R105, R48, R95, 0x1c1f ;  /* 0x001c1f5f30697589 */ /* 0x000e2800000e0000 */
[----:B------:R-:W1:Y:S04]  /*b610*/  SHFL.IDX PT, R82, R60, R95, 0x1c1f ;  /* 0x001c1f5f3c527589 */ /* 0x000e6800000e0000 */
[----:B------:R-:W-:Y:S04]  /*b620*/  SHFL.IDX PT, R89, R64, R95, 0x1c1f ;  /* 0x001c1f5f40597589 */ /* 0x000fe800000e0000 */
[----:B------:R-:W2:Y:S04]  /*b630*/  SHFL.IDX PT, R80, R30, R95, 0x1c1f ;  /* 0x001c1f5f1e507589 */ /* 0x000ea800000e0000 */
[----:B------:R-:W-:Y:S04]  /*b640*/  SHFL.IDX PT, R35, R35, R95, 0x1c1f ;  /* 0x001c1f5f23237589 */ /* 0x000fe800000e0000 */
[----:B------:R-:W-:Y:S04]  /*b650*/  SHFL.IDX PT, R145, R145, R95, 0x1c1f ;  /* 0x001c1f5f91917589 */ /* 0x000fe800000e0000 */
[----:B------:R-:W-:Y:S01]  /*b660*/  SHFL.IDX PT, R47, R12, R5, 0x1c1f ;  /* 0x001c1f050c2f7589 */ /* 0x000fe200000e0000 */
[----:B0-----:R-:W-:-:S03]  /*b670*/  SEL R104, R105, R50, P0 ;  /* 0x0000003269687207 */ /* 0x001fc60000000000 */
[----:B------:R-:W-:Y:S01]  /*b680*/  SHFL.IDX PT, R27, R157, R5, 0x1c1f ;  /* 0x001c1f059d1b7589 */ /* 0x000fe200000e0000 */
[----:B-1----:R-:W-:-:S03]  /*b690*/  SEL R99, R43, R82, P0 ;  /* 0x000000522b637207 */ /* 0x002fc60000000000 */
[----:B------:R-:W-:Y:S04]  /*b6a0*/  SHFL.IDX PT, R90, R36, R95, 0x1c1f ;  /* 0x001c1f5f245a7589 */ /* 0x000fe800000e0000 */
[----:B------:R-:W0:Y:S01]  /*b6b0*/  SHFL.IDX PT, R83, R52, R95, 0x1c1f ;  /* 0x001c1f5f34537589 */ /* 0x000e2200000e0000 */
[----:B--2---:R-:W-:-:S03]  /*b6c0*/  SEL R125, R80, R61, P0 ;  /* 0x0000003d507d7207 */ /* 0x004fc60000000000 */
[----:B------:R-:W-:Y:S04]  /*b6d0*/  SHFL.IDX PT, R64, R124, R95, 0x1c1f ;  /* 0x001c1f5f7c407589 */ /* 0x000fe800000e0000 */
[----:B------:R-:W-:Y:S04]  /*b6e0*/  SHFL.IDX PT, R30, R152, R95, 0x1c1f ;  /* 0x001c1f5f981e7589 */ /* 0x000fe800000e0000 */
[----:B------:R-:W-:Y:S04]  /*b6f0*/  SHFL.IDX PT, R42, R21, R5, 0x1c1f ;  /* 0x001c1f05152a7589 */ /* 0x000fe800000e0000 */
[----:B------:R-:W1:Y:S04]  /*b700*/  SHFL.IDX PT, R57, R20, R95, 0x1c1f ;  /* 0x001c1f5f14397589 */ /* 0x000e6800000e0000 */
[----:B------:R-:W-:Y:S04]  /*b710*/  SHFL.IDX PT, R124, R26, R95, 0x1c1f ;  /* 0x001c1f5f1a7c7589 */ /* 0x000fe800000e0000 */
[----:B------:R2:W-:Y:S04]  /*b720*/  SHFL.IDX PT, R31, R106, R95, 0x1c1f ;  /* 0x001c1f5f6a1f7589 */ /* 0x0005e800000e0000 */
[----:B------:R3:W-:Y:S04]  /*b730*/  SHFL.IDX PT, R21, R107, R5, 0x1c1f ;  /* 0x001c1f056b157589 */ /* 0x0007e800000e0000 */
[----:B------:R-:W-:Y:S01]  /*b740*/  SHFL.IDX PT, R60, R69, R95, 0x1c1f ;  /* 0x001c1f5f453c7589 */ /* 0x000fe200000e0000 */
[----:B--2---:R-:W-:-:S03]  /*b750*/  SEL R106, R50, R105, P0 ;  /* 0x00000069326a7207 */ /* 0x004fc60000000000 */
[----:B------:R2:W-:Y:S01]  /*b760*/  SHFL.IDX PT, R26, R110, R95, 0x1c1f ;  /* 0x001c1f5f6e1a7589 */ /* 0x0005e200000e0000 */
[----:B0-----:R-:W-:Y:S02]  /*b770*/  SEL R105, R83, R47, P0 ;  /* 0x0000002f53697207 */ /* 0x001fe40000000000 */
[----:B---3--:R-:W-:Y:S01]  /*b780*/  SEL R107, R47, R83, P0 ;  /* 0x000000532f6b7207 */ /* 0x008fe20000000000 */
[----:B------:R0:W-:Y:S01]  /*b790*/  SHFL.IDX PT, R20, R112, R95, 0x1c1f ;  /* 0x001c1f5f70147589 */ /* 0x0001e200000e0000 */
[----:B-1----:R-:W-:-:S03]  /*b7a0*/  SEL R83, R29, R57, P0 ;  /* 0x000000391d537207 */ /* 0x002fc60000000000 */
[----:B------:R-:W-:Y:S01]  /*b7b0*/  SHFL.IDX PT, R155, R140, R95, 0x1c1f ;  /* 0x001c1f5f8c9b7589 */ /* 0x000fe200000e0000 */
[----:B--2---:R-:W-:-:S03]  /*b7c0*/  SEL R110, R109, R108, P0 ;  /* 0x0000006c6d6e7207 */ /* 0x004fc60000000000 */
[----:B------:R-:W-:Y:S01]  /*b7d0*/  SHFL.IDX PT, R11, R41, R5, 0x1c1f ;  /* 0x001c1f05290b7589 */ /* 0x000fe200000e0000 */
[----:B------:R-:W-:Y:S02]  /*b7e0*/  SEL R108, R108, R109, P0 ;  /* 0x0000006d6c6c7207 */ /* 0x000fe40000000000 */
[----:B0-----:R-:W-:Y:S01]  /*b7f0*/  SEL R112, R87, R54, P0 ;  /* 0x0000003657707207 */ /* 0x001fe20000000000 */
[----:B------:R0:W-:Y:S01]  /*b800*/  SHFL.IDX PT, R15, R111, R5, 0x1c1f ;  /* 0x001c1f056f0f7589 */ /* 0x0001e200000e0000 */
[----:B------:R-:W-:-:S03]  /*b810*/  SEL R109, R35, R53, P0 ;  /* 0x00000035236d7207 */ /* 0x000fc60000000000 */
[----:B------:R-:W-:Y:S04]  /*b820*/  SHFL.IDX PT, R177, R177, R95, 0x1c1f ;  /* 0x001c1f5fb1b17589 */ /* 0x000fe800000e0000 */
[----:B------:R1:W2:Y:S01]  /*b830*/  SHFL.IDX PT, R48, R88, R95, 0x1c1f ;  /* 0x001c1f5f58307589 */ /* 0x0002a200000e0000 */
[----:B0-----:R-:W-:-:S03]  /*b840*/  SEL R111, R53, R35, P0 ;  /* 0x00000023356f7207 */ /* 0x001fc60000000000 */
[----:B------:R-:W-:Y:S01]  /*b850*/  SHFL.IDX PT, R157, R136, R95, 0x1c1f ;  /* 0x001c1f5f889d7589 */ /* 0x000fe200000e0000 */
[----:B------:R-:W-:-:S03]  /*b860*/  SEL R35, R8, R28, P0 ;  /* 0x0000001c08237207 */ /* 0x000fc60000000000 */
[----:B------:R0:W-:Y:S01]  /*b870*/  SHFL.IDX PT, R140, R114, R95, 0x1c1f ;  /* 0x001c1f5f728c7589 */ /* 0x0001e200000e0000 */
[----:B-1----:R-:W-:-:S03]  /*b880*/  SEL R88, R89, R42, P0 ;  /* 0x0000002a59587207 */ /* 0x002fc60000000000 */
[----:B------:R1:W-:Y:S04]  /*b890*/  SHFL.IDX PT, R12, R115, R5, 0x1c1f ;  /* 0x001c1f05730c7589 */ /* 0x0003e800000e0000 */
[----:B------:R3:W-:Y:S01]  /*b8a0*/  SHFL.IDX PT, R136, R118, R95, 0x1c1f ;  /* 0x001c1f5f76887589 */ /* 0x0007e200000e0000 */
[----:B0-----:R-:W-:-:S03]  /*b8b0*/  SEL R114, R54, R87, P0 ;  /* 0x0000005736727207 */ /* 0x001fc60000000000 */
[----:B------:R-:W-:Y:S01]  /*b8c0*/  SHFL.IDX PT, R10, R77, R5, 0x1c1f ;  /* 0x001c1f054d0a7589 */ /* 0x000fe200000e0000 */
[----:B------:R-:W-:Y:S02]  /*b8d0*/  SEL R87, R27, R30, P0 ;  /* 0x0000001e1b577207 */ /* 0x000fe40000000000 */
[----:B-1----:R-:W-:Y:S01]  /*b8e0*/  SEL R115, R51, R86, P0 ;  /* 0x0000005633737207 */ /* 0x002fe20000000000 */
[----:B------:R0:W-:Y:S01]  /*b8f0*/  SHFL.IDX PT, R67, R120, R95, 0x1c1f ;  /* 0x001c1f5f78437589 */ /* 0x0001e200000e0000 */
[----:B--2---:R-:W-:Y:S02]  /*b900*/  SEL R50, R11, R48, P0 ;  /* 0x000000300b327207 */ /* 0x004fe40000000000 */
[----:B---3--:R-:W-:Y:S01]  /*b910*/  SEL R118, R113, R116, P0 ;  /* 0x0000007471767207 */ /* 0x008fe20000000000 */
[----:B------:R-:W-:Y:S01]  /*b920*/  SHFL.IDX PT, R66, R119, R5, 0x1c1f ;  /* 0x001c1f0577427589 */ /* 0x000fe200000e0000 */
[----:B------:R-:W-:Y:S02]  /*b930*/  SEL R116, R116, R113, P0 ;  /* 0x0000007174747207 */ /* 0x000fe40000000000 */
[----:B------:R-:W-:Y:S01]  /*b940*/  SEL R113, R86, R51, P0 ;  /* 0x0000003356717207 */ /* 0x000fe20000000000 */
[----:B------:R1:W2:Y:S01]  /*b950*/  SHFL.IDX PT, R71, R122, R95, 0x1c1f ;  /* 0x001c1f5f7a477589 */ /* 0x0002a200000e0000 */
[----:B------:R-:W-:-:S02]  /*b960*/  SEL R86, R85, R145, P0 ;  /* 0x0000009155567207 */ /* 0x000fc40000000000 */
[----:B0-----:R-:W-:Y:S01]  /*b970*/  SEL R120, R121, R58, P0 ;  /* 0x0000003a79787207 */ /* 0x001fe20000000000 */
[----:B------:R-:W0:Y:S01]  /*b980*/  SHFL.IDX PT, R38, R38, R95, 0x1c1f ;  /* 0x001c1f5f26267589 */ /* 0x000e2200000e0000 */
[----:B------:R-:W-:Y:S02]  /*b990*/  SEL R48, R48, R11, P0 ;  /* 0x0000000b30307207 */ /* 0x000fe40000000000 */
[----:B------:R-:W-:Y:S01]  /*b9a0*/  SEL R11, R64, R6, P0 ;  /* 0x00000006400b7207 */ /* 0x000fe20000000000 */
[----:B------:R-:W-:Y:S01]  /*b9b0*/  SHFL.IDX PT, R41, R49, R5, 0x1c1f ;  /* 0x001c1f0531297589 */ /* 0x000fe200000e0000 */
[----:B-1----:R-:W-:-:S03]  /*b9c0*/  SEL R122, R58, R121, P0 ;  /* 0x000000793a7a7207 */ /* 0x002fc60000000000 */
[----:B------:R1:W3:Y:S01]  /*b9d0*/  SHFL.IDX PT, R40, R96, R95, 0x1c1f ;  /* 0x001c1f5f60287589 */ /* 0x0002e200000e0000 */
[----:B------:R-:W-:Y:S02]  /*b9e0*/  SEL R121, R90, R55, P0 ;  /* 0x000000375a797207 */ /* 0x000fe40000000000 */
[----:B------:R-:W-:Y:S01]  /*b9f0*/  SEL R58, R13, R56, P0 ;  /* 0x000000380d3a7207 */ /* 0x000fe20000000000 */
[----:B------:R-:W4:Y:S01]  /*ba00*/  SHFL.IDX PT, R36, R100, R95, 0x1c1f ;  /* 0x001c1f5f64247589 */ /* 0x000f2200000e0000 */
[----:B------:R-:W-:Y:S02]  /*ba10*/  SEL R56, R56, R13, P0 ;  /* 0x0000000d38387207 */ /* 0x000fe40000000000 */
[----:B------:R-:W-:Y:S01]  /*ba20*/  SEL R13, R6, R64, P0 ;  /* 0x00000040060d7207 */ /* 0x000fe20000000000 */
[----:B------:R5:W-:Y:S01]  /*ba30*/  SHFL.IDX PT, R70, R123, R5, 0x1c1f ;  /* 0x001c1f057b467589 */ /* 0x000be200000e0000 */
[----:B-1----:R-:W-:-:S03]  /*ba40*/  SEL R96, R97, R46, P0 ;  /* 0x0000002e61607207 */ /* 0x002fc60000000000 */
[----:B------:R1:W4:Y:S01]  /*ba50*/  SHFL.IDX PT, R69, R126, R95, 0x1c1f ;  /* 0x001c1f5f7e457589 */ /* 0x00032200000e0000 */
[----:B------:R-:W-:Y:S02]  /*ba60*/  SEL R97, R82, R43, P0 ;  /* 0x0000002b52617207 */ /* 0x000fe40000000000 */
[----:B------:R-:W-:Y:S01]  /*ba70*/  SEL R82, R25, R81, P0 ;  /* 0x0000005119527207 */ /* 0x000fe20000000000 */
[----:B------:R0:W-:Y:S01]  /*ba80*/  SHFL.IDX PT, R75, R128, R95, 0x1c1f ;  /* 0x001c1f5f804b7589 */ /* 0x0001e200000e0000 */
[----:B--2---:R-:W-:Y:S02]  /*ba90*/  SEL R6, R71, R66, P0 ;  /* 0x0000004247067207 */ /* 0x004fe40000000000 */
[----:B-----5:R-:W-:Y:S01]  /*baa0*/  SEL R123, R55, R90, P0 ;  /* 0x0000005a377b7207 */ /* 0x020fe20000000000 */
[----:B------:R-:W2:Y:S01]  /*bab0*/  SHFL.IDX PT, R39, R39, R95, 0x1c1f ;  /* 0x001c1f5f27277589 */ /* 0x000ea200000e0000 */
[----:B------:R-:W-:Y:S02]  /*bac0*/  SEL R90, R42, R89, P0 ;  /* 0x000000592a5a7207 */ /* 0x000fe40000000000 */
[----:B------:R-:W-:Y:S01]  /*bad0*/  SEL R89, R60, R24, P0 ;  /* 0x000000183c597207 */ /* 0x000fe20000000000 */
[----:B------:R-:W5:Y:S01]  /*bae0*/  SHFL.IDX PT, R74, R132, R95, 0x1c1f ;  /* 0x001c1f5f844a7589 */ /* 0x000f6200000e0000 */
[----:B-1----:R-:W-:-:S02]  /*baf0*/  SEL R126, R63, R124, P0 ;  /* 0x0000007c3f7e7207 */ /* 0x002fc40000000000 */
[----:B0-----:R-:W-:Y:S01]  /*bb00*/  SEL R128, R177, R62, P0 ;  /* 0x0000003eb1807207 */ /* 0x001fe20000000000 */
[----:B------:R0:W-:Y:S01]  /*bb10*/  SHFL.IDX PT, R151, R101, R5, 0x1c1f ;  /* 0x001c1f0565977589 */ /* 0x0001e200000e0000 */
[----:B------:R-:W-:Y:S02]  /*bb20*/  SEL R124, R124, R63, P0 ;  /* 0x0000003f7c7c7207 */ /* 0x000fe40000000000 */
[----:B------:R-:W-:Y:S01]  /*bb30*/  SEL R119, R117, R38, P0 ;  /* 0x0000002675777207 */ /* 0x000fe20000000000 */
[----:B------:R-:W-:Y:S01]  /*bb40*/  SHFL.IDX PT, R44, R92, R95, 0x1c1f ;  /* 0x001c1f5f5c2c7589 */ /* 0x000fe200000e0000 */
[----:B------:R-:W-:Y:S02]  /*bb50*/  SEL R117, R38, R117, P0 ;  /* 0x0000007526757207 */ /* 0x000fe40000000000 */
[----:B---3--:R-:W-:Y:S01]  /*bb60*/  SEL R42, R41, R40, P0 ;  /* 0x00000028292a7207 */ /* 0x008fe20000000000 */
[----:B------:R1:W-:Y:S01]  /*bb70*/  SHFL.IDX PT, R52, R84, R95, 0x1c1f ;  /* 0x001c1f5f54347589 */ /* 0x0003e200000e0000 */
[----:B------:R-:W-:-:S02]  /*bb80*/  SEL R40, R40, R41, P0 ;  /* 0x0000002928287207 */ /* 0x000fc40000000000 */
[----:B0-----:R-:W-:Y:S01]  /*bb90*/  SEL R101, R34, R144, P0 ;  /* 0x0000009022657207 */ /* 0x001fe20000000000 */
[----:B------:R-:W0:Y:S01]  /*bba0*/  SHFL.IDX PT, R92, R133, R95, 0x1c1f ;  /* 0x001c1f5f855c7589 */ /* 0x000e2200000e0000 */
[----:B------:R-:W-:Y:S02]  /*bbb0*/  SEL R34, R33, R32, P0 ;  /* 0x0000002021227207 */ /* 0x000fe40000000000 */
[----:B------:R-:W-:Y:S01]  /*bbc0*/  SEL R32, R32, R33, P0 ;  /* 0x0000002120207207 */ /* 0x000fe20000000000 */
[----:B------:R3:W-:Y:S01]  /*bbd0*/  SHFL.IDX PT, R152, R127, R95, 0x1c1f ;  /* 0x001c1f5f7f987589 */ /* 0x0007e200000e0000 */
[----:B------:R-:W-:Y:S02]  /*bbe0*/  SEL R33, R28, R8, P0 ;  /* 0x000000081c217207 */ /* 0x000fe40000000000 */
[----:B-1----:R-:W-:Y:S01]  /*bbf0*/  SEL R84, R145, R85, P0 ;  /* 0x0000005591547207 */ /* 0x002fe20000000000 */
[----:B------:R-:W-:Y:S01]  /*bc00*/  SHFL.IDX PT, R49, R147, R5, 0x1c1f ;  /* 0x001c1f0593317589 */ /* 0x000fe200000e0000 */
[----:B------:R-:W-:-:S02]  /*bc10*/  SEL R85, R30, R27, P0 ;  /* 0x0000001b1e557207 */ /* 0x000fc40000000000 */
[----:B------:R-:W-:Y:S01]  /*bc20*/  SEL R30, R172, R31, P0 ;  /* 0x0000001fac1e7207 */ /* 0x000fe20000000000 */
[----:B------:R-:W-:Y:S01]  /*bc30*/  SHFL.IDX PT, R138, R173, R5, 0x1c1f ;  /* 0x001c1f05ad8a7589 */ /* 0x000fe200000e0000 */
[----:B------:R-:W-:Y:S02]  /*bc40*/  SEL R28, R31, R172, P0 ;  /* 0x000000ac1f1c7207 */ /* 0x000fe40000000000 */
[----:B---3--:R-:W-:Y:S01]  /*bc50*/  SEL R127, R61, R80, P0 ;  /* 0x000000503d7f7207 */ /* 0x008fe20000000000 */
[----:B------:R1:W-:Y:S01]  /*bc60*/  SHFL.IDX PT, R77, R131, R5, 0x1c1f ;  /* 0x001c1f05834d7589 */ /* 0x0003e200000e0000 */
[----:B------:R-:W-:Y:S02]  /*bc70*/  SEL R80, R81, R25, P0 ;  /* 0x0000001951507207 */ /* 0x000fe40000000000 */
[----:B------:R-:W-:Y:S01]  /*bc80*/  SEL R81, R57, R29, P0 ;  /* 0x0000001d39517207 */ /* 0x000fe20000000000 */
[----:B------:R-:W3:Y:S01]  /*bc90*/  SHFL.IDX PT, R141, R141, R95, 0x1c1f ;  /* 0x001c1f5f8d8d7589 */ /* 0x000ee200000e0000 */
[----:B------:R-:W-:-:S02]  /*bca0*/  SEL R31, R21, R26, P0 ;  /* 0x0000001a151f7207 */ /* 0x000fc40000000000 */
[----:B------:R-:W-:Y:S01]  /*bcb0*/  SEL R29, R26, R21, P0 ;  /* 0x000000151a1d7207 */ /* 0x000fe20000000000 */
[----:B------:R4:W3:Y:S01]  /*bcc0*/  SHFL.IDX PT, R79, R130, R95, 0x1c1f ;  /* 0x001c1f5f824f7589 */ /* 0x0008e200000e0000 */
[----:B------:R-:W-:Y:S02]  /*bcd0*/  SEL R26, R65, R20, P0 ;  /* 0x00000014411a7207 */ /* 0x000fe40000000000 */
[----:B-1----:R-:W-:Y:S01]  /*bce0*/  SEL R131, R59, R91, P0 ;  /* 0x0000005b3b837207 */ /* 0x002fe20000000000 */
[----:B------:R1:W3:Y:S01]  /*bcf0*/  SHFL.IDX PT, R78, R135, R95, 0x1c1f ;  /* 0x001c1f5f874e7589 */ /* 0x0002e200000e0000 */
[----:B------:R-:W-:Y:S02]  /*bd00*/  SEL R91, R24, R60, P0 ;  /* 0x0000003c185b7207 */ /* 0x000fe40000000000 */
[----:B------:R-:W-:Y:S01]  /*bd10*/  SEL R24, R20, R65, P0 ;  /* 0x0000004114187207 */ /* 0x000fe20000000000 */
[----:B------:R-:W-:Y:S01]  /*bd20*/  SHFL.IDX PT, R156, R156, R95, 0x1c1f ;  /* 0x001c1f5f9c9c7589 */ /* 0x000fe200000e0000 */
[----:B------:R-:W-:-:S02]  /*bd30*/  SEL R27, R7, R14, P0 ;  /* 0x0000000e071b7207 */ /* 0x000fc40000000000 */
[----:B------:R-:W-:Y:S01]  /*bd40*/  SEL R25, R14, R7, P0 ;  /* 0x000000070e197207 */ /* 0x000fe20000000000 */
[----:B------:R-:W3:Y:S01]  /*bd50*/  SHFL.IDX PT, R154, R154, R95, 0x1c1f ;  /* 0x001c1f5f9a9a7589 */ /* 0x000ee200000e0000 */
[----:B----4-:R-:W-:Y:S02]  /*bd60*/  SEL R130, R62, R177, P0 ;  /* 0x000000b13e827207 */ /* 0x010fe40000000000 */
[----:B------:R-:W-:Y:S01]  /*bd70*/  SEL R20, R15, R140, P0 ;  /* 0x0000008c0f147207 */ /* 0x000fe20000000000 */
[----:B------:R-:W-:Y:S01]  /*bd80*/  SHFL.IDX PT, R160, R160, R95, 0x1c1f ;  /* 0x001c1f5fa0a07589 */ /* 0x000fe200000e0000 */
        /* <DEDUP_REMOVED lines=8> */
[----:B------:R-:W-:Y:S01]  /*be10*/  SHFL.IDX PT, R168, R168, R5, 0x1c1f ;  /* 0x001c1f05a8a87589 */ /* 0x000fe200000e0000 */
[----:B------:R-:W-:Y:S02]  /*be20*/  F2FP.BF16.F32.PACK_AB R64, R131, R130 ;  /* 0x000000828340723e */ /* 0x000fe400000010ff */
[----:B------:R-:W-:Y:S01]  /*be30*/  F2FP.BF16.F32.PACK_AB R65, R127, R126 ;  /* 0x0000007e7f41723e */ /* 0x000fe200000010ff */
[----:B------:R-:W-:Y:S01]  /*be40*/  SHFL.IDX PT, R169, R169, R5, 0x1c1f ;  /* 0x001c1f05a9a97589 */ /* 0x000fe200000e0000 */
[----:B------:R-:W-:-:S02]  /*be50*/  F2FP.BF16.F32.PACK_AB R66, R129, R128 ;  /* 0x000000808142723e */ /* 0x000fc400000010ff */
[----:B------:R-:W-:Y:S01]  /*be60*/  F2FP.BF16.F32.PACK_AB R67, R125, R124 ;  /* 0x0000007c7d43723e */ /* 0x000fe200000010ff */
[----:B------:R-:W-:Y:S01]  /*be70*/  SHFL.IDX PT, R164, R164, R95, 0x1c1f ;  /* 0x001c1f5fa4a47589 */ /* 0x000fe200000e0000 */
[----:B------:R-:W-:Y:S02]  /*be80*/  SEL R43, R9, R36, P0 ;  /* 0x00000024092b7207 */ /* 0x000fe40000000000 */
[----:B------:R-:W-:Y:S01]  /*be90*/  SEL R41, R36, R9, P0 ;  /* 0x0000000924297207 */ /* 0x000fe20000000000 */
[----:B------:R-:W4:Y:S01]  /*bea0*/  SHFL.IDX PT, R162, R162, R95, 0x1c1f ;  /* 0x001c1f5fa2a27589 */ /* 0x000f2200000e0000 */
[----:B------:R-:W-:Y:S02]  /*beb0*/  SEL R9, R70, R69, P0 ;  /* 0x0000004546097207 */ /* 0x000fe40000000000 */
[----:B------:R-:W-:Y:S01]  /*bec0*/  SEL R7, R69, R70, P0 ;  /* 0x0000004645077207 */ /* 0x000fe20000000000 */
[----:B------:R-:W-:Y:S01]  /*bed0*/  SHFL.IDX PT, R170, R170, R5, 0x1c1f ;  /* 0x001c1f05aaaa7589 */ /* 0x000fe200000e0000 */
[----:B------:R-:W-:-:S02]  /*bee0*/  F2FP.BF16.F32.PACK_AB R69, R119, R118 ;  /* 0x000000767745723e */ /* 0x000fc400000010ff */
[----:B------:R-:W-:Y:S01]  /*bef0*/  F2FP.BF16.F32.PACK_AB R70, R121, R120 ;  /* 0x000000787946723e */ /* 0x000fe200000010ff */
[----:B------:R-:W-:Y:S01]  /*bf00*/  SHFL.IDX PT, R171, R171, R5, 0x1c1f ;  /* 0x001c1f05abab7589 */ /* 0x000fe200000e0000 */
[----:B------:R-:W-:Y:S02]  /*bf10*/  F2FP.BF16.F32.PACK_AB R71, R117, R116 ;  /* 0x000000747547723e */ /* 0x000fe400000010ff */
[----:B--2---:R-:W-:Y:S01]  /*bf20*/  SEL R102, R137, R39, P0 ;  /* 0x0000002789667207 */ /* 0x004fe20000000000 */
[----:B------:R-:W-:Y:S01]  /*bf30*/  SHFL.IDX PT, R167, R167, R95, 0x1c1f ;  /* 0x001c1f5fa7a77589 */ /* 0x000fe200000e0000 */
[----:B------:R-:W-:Y:S02]  /*bf40*/  SEL R100, R39, R137, P0 ;  /* 0x0000008927647207 */ /* 0x000fe40000000000 */
[----:B------:R-:W-:Y:S01]  /*bf50*/  SEL R136, R134, R75, P0 ;  /* 0x0000004b86887207 */ /* 0x000fe20000000000 */
[----:B------:R-:W2:Y:S01]  /*bf60*/  SHFL.IDX PT, R165, R165, R95, 0x1c1f ;  /* 0x001c1f5fa5a57589 */ /* 0x000ea200000e0000 */
[----:B------:R-:W-:-:S02]  /*bf70*/  SEL R134, R75, R134, P0 ;  /* 0x000000864b867207 */ /* 0x000fc40000000000 */
[----:B-----5:R-:W-:Y:S01]  /*bf80*/  SEL R137, R73, R74, P0 ;  /* 0x0000004a49897207 */ /* 0x020fe20000000000 */
[----:B------:R-:W-:Y:S01]  /*bf90*/  SHFL.IDX PT, R132, R149, R95, 0x1c1f ;  /* 0x001c1f5f95847589 */ /* 0x000fe200000e0000 */
[----:B-1----:R-:W-:Y:S02]  /*bfa0*/  SEL R135, R74, R73, P0 ;  /* 0x000000494a877207 */ /* 0x002fe40000000000 */
[----:B------:R-:W-:Y:S01]  /*bfb0*/  F2FP.BF16.F32.PACK_AB R73, R111, R110 ;  /* 0x0000006e6f49723e */ /* 0x000fe200000010ff */
[----:B------:R-:W-:Y:S01]  /*bfc0*/  SHFL.IDX PT, R146, R174, R5, 0x1c1f ;  /* 0x001c1f05ae927589 */ /* 0x000fe200000e0000 */
[----:B------:R-:W-:Y:S02]  /*bfd0*/  F2FP.BF16.F32.PACK_AB R74, R113, R112 ;  /* 0x00000070714a723e */ /* 0x000fe400000010ff */
[----:B------:R-:W-:Y:S01]  /*bfe0*/  F2FP.BF16.F32.PACK_AB R75, R109, R108 ;  /* 0x0000006c6d4b723e */ /* 0x000fe200000010ff */
[----:B------:R1:W5:Y:S01]  /*bff0*/  SHFL.IDX PT, R149, R139, R95, 0x1c1f ;  /* 0x001c1f5f8b957589 */ /* 0x00036200000e0000 */
[----:B0-----:R-:W-:-:S02]  /*c000*/  SEL R94, R93, R92, P0 ;  /* 0x0000005c5d5e7207 */ /* 0x001fc40000000000 */
[----:B------:R-:W-:Y:S01]  /*c010*/  SEL R92, R92, R93, P0 ;  /* 0x0000005d5c5c7207 */ /* 0x000fe20000000000 */
[----:B------:R-:W0:Y:S01]  /*c020*/  SHFL.IDX PT, R147, R175, R5, 0x1c1f ;  /* 0x001c1f05af937589 */ /* 0x000e2200000e0000 */
[----:B---3--:R-:W-:Y:S02]  /*c030*/  SEL R93, R141, R49, P0 ;  /* 0x000000318d5d7207 */ /* 0x008fe40000000000 */
[----:B------:R-:W-:Y:S01]  /*c040*/  SEL R140, R138, R79, P0 ;  /* 0x0000004f8a8c7207 */ /* 0x000fe20000000000 */
[----:B------:R3:W-:Y:S01]  /*c050*/  STSM.16.M88.4 [R68], R64 ;  /* 0x0000004044007844 */ /* 0x0007e20000000200 */
[----:B------:R-:W-:Y:S02]  /*c060*/  SEL R138, R79, R138, P0 ;  /* 0x0000008a4f8a7207 */ /* 0x000fe40000000000 */
[----:B-1----:R-:W-:Y:S01]  /*c070*/  SEL R139, R78, R77, P0 ;  /* 0x0000004d4e8b7207 */ /* 0x002fe20000000000 */
[----:B------:R-:W-:Y:S01]  /*c080*/  SHFL.IDX PT, R3, R3, R5, 0x1c1f ;  /* 0x001c1f0503037589 */ /* 0x000fe200000e0000 */
[----:B------:R-:W-:-:S02]  /*c090*/  F2FP.BF16.F32.PACK_AB R79, R101, R100 ;  /* 0x00000064654f723e */ /* 0x000fc400000010ff */
[----:B------:R-:W-:Y:S01]  /*c0a0*/  SEL R62, R159, R154, P0 ;  /* 0x0000009a9f3e7207 */ /* 0x000fe20000000000 */
[----:B------:R-:W-:Y:S01]  /*c0b0*/  SHFL.IDX PT, R176, R176, R5, 0x1c1f ;  /* 0x001c1f05b0b07589 */ /* 0x000fe200000e0000 */
[----:B------:R-:W-:Y:S02]  /*c0c0*/  SEL R60, R154, R159, P0 ;  /* 0x0000009f9a3c7207 */ /* 0x000fe40000000000 */
[----:B------:R-:W-:Y:S01]  /*c0d0*/  SEL R63, R161, R156, P0 ;  /* 0x0000009ca13f7207 */ /* 0x000fe20000000000 */
[----:B------:R-:W1:Y:S01]  /*c0e0*/  SHFL.IDX PT, R153, R153, R95, 0x1c1f ;  /* 0x001c1f5f99997589 */ /* 0x000e6200000e0000 */
[----:B------:R-:W-:Y:S02]  /*c0f0*/  SEL R61, R156, R161, P0 ;  /* 0x000000a19c3d7207 */ /* 0x000fe40000000000 */
[----:B------:R-:W-:Y:S01]  /*c100*/  SEL R59, R37, R52, P0 ;  /* 0x00000034253b7207 */ /* 0x000fe20000000000 */
[----:B------:R-:W1:Y:S01]  /*c110*/  SHFL.IDX PT, R5, R150, R95, 0x1c1f ;  /* 0x001c1f5f96057589 */ /* 0x000e6200000e0000 */
[----:B---3--:R-:W-:-:S02]  /*c120*/  F2FP.BF16.F32.PACK_AB R68, R123, R122 ;  /* 0x0000007a7b44723e */ /* 0x008fc400000010ff */
[----:B------:R-:W-:Y:S01]  /*c130*/  SEL R57, R52, R37, P0 ;  /* 0x0000002534397207 */ /* 0x000fe20000000000 */
[----:B------:R3:W1:Y:S01]  /*c140*/  SHFL.IDX PT, R150, R179, R95, 0x1c1f ;  /* 0x001c1f5fb3967589 */ /* 0x00066200000e0000 */
[----:B----4-:R-:W-:Y:S02]  /*c150*/  SEL R54, R163, R158, P0 ;  /* 0x0000009ea3367207 */ /* 0x010fe40000000000 */
[----:B------:R-:W-:Y:S01]  /*c160*/  SEL R52, R158, R163, P0 ;  /* 0x000000a39e347207 */ /* 0x000fe20000000000 */
[----:B------:R4:W-:Y:S01]  /*c170*/  STSM.16.M88.4 [R72], R68 ;  /* 0x0000004448007844 */ /* 0x0009e20000000200 */
[----:B------:R-:W-:Y:S02]  /*c180*/  SEL R55, R166, R160, P0 ;  /* 0x000000a0a6377207 */ /* 0x000fe40000000000 */
[----:B------:R-:W-:Y:S02]  /*c190*/  SEL R53, R160, R166, P0 ;  /* 0x000000a6a0357207 */ /* 0x000fe40000000000 */
[----:B------:R-:W-:-:S02]  /*c1a0*/  F2FP.BF16.F32.PACK_AB R64, R99, R98 ;  /* 0x000000626340723e */ /* 0x000fc400000010ff */
[----:B---3--:R-:W-:Y:S02]  /*c1b0*/  SEL R95, R49, R141, P0 ;  /* 0x0000008d315f7207 */ /* 0x008fe40000000000 */
[----:B------:R-:W-:Y:S02]  /*c1c0*/  SEL R141, R77, R78, P0 ;  /* 0x0000004e4d8d7207 */ /* 0x000fe40000000000 */
[----:B------:R-:W-:Y:S02]  /*c1d0*/  F2FP.BF16.F32.PACK_AB R78, R105, R104 ;  /* 0x00000068694e723e */ /* 0x000fe400000010ff */
[----:B------:R-:W-:Y:S02]  /*c1e0*/  F2FP.BF16.F32.PACK_AB R77, R103, R102 ;  /* 0x00000066674d723e */ /* 0x000fe400000010ff */
[----:B------:R-:W-:Y:S02]  /*c1f0*/  F2FP.BF16.F32.PACK_AB R66, R97, R96 ;  /* 0x000000606142723e */ /* 0x000fe400000010ff */
[----:B----4-:R-:W-:-:S02]  /*c200*/  F2FP.BF16.F32.PACK_AB R72, R115, R114 ;  /* 0x000000727348723e */ /* 0x010fc400000010ff */
[----:B------:R-:W-:Y:S02]  /*c210*/  F2FP.BF16.F32.PACK_AB R67, R93, R92 ;  /* 0x0000005c5d43723e */ /* 0x000fe400000010ff */
[----:B------:R-:W-:Y:S01]  /*c220*/  F2FP.BF16.F32.PACK_AB R65, R95, R94 ;  /* 0x0000005e5f41723e */ /* 0x000fe200000010ff */
[----:B------:R3:W-:Y:S01]  /*c230*/  STSM.16.M88.4 [R76], R72 ;  /* 0x000000484c007844 */ /* 0x0007e20000000200 */
        /* <DEDUP_REMOVED lines=8> */
[----:B---3--:R-:W-:Y:S02]  /*c2c0*/  F2FP.BF16.F32.PACK_AB R76, R107, R106 ;  /* 0x0000006a6b4c723e */ /* 0x008fe400000010ff */
[----:B------:R-:W-:-:S02]  /*c2d0*/  SEL R47, R169, R164, P0 ;  /* 0x000000a4a92f7207 */ /* 0x000fc40000000000 */
[----:B------:R-:W-:Y:S01]  /*c2e0*/  SEL R45, R164, R169, P0 ;  /* 0x000000a9a42d7207 */ /* 0x000fe20000000000 */
[----:B------:R3:W-:Y:S01]  /*c2f0*/  STSM.16.M88.4 [R148], R76 ;  /* 0x0000004c94007844 */ /* 0x0007e20000000200 */
[----:B------:R-:W-:Y:S02]  /*c300*/  F2FP.BF16.F32.PACK_AB R72, R83, R82 ;  /* 0x000000525348723e */ /* 0x000fe400000010ff */
[----:B------:R-:W-:Y:S01]  /*c310*/  F2FP.BF16.F32.PACK_AB R74, R81, R80 ;  /* 0x00000050514a723e */ /* 0x000fe200000010ff */
[----:B------:R4:W-:Y:S01]  /*c320*/  STSM.16.M88.4 [R178], R64 ;  /* 0x00000040b2007844 */ /* 0x0009e20000000200 */
[----:B------:R-:W-:Y:S02]  /*c330*/  F2FP.BF16.F32.PACK_AB R75, R61, R60 ;  /* 0x0000003c3d4b723e */ /* 0x000fe400000010ff */
[----:B------:R-:W-:Y:S01]  /*c340*/  F2FP.BF16.F32.PACK_AB R73, R63, R62 ;  /* 0x0000003e3f49723e */ /* 0x000fe200000010ff */
[----:B------:R1:W-:Y:S01]  /*c350*/  STSM.16.M88.4 [R180], R68 ;  /* 0x00000044b4007844 */ /* 0x0003e20000000200 */
[----:B--2---:R-:W-:-:S02]  /*c360*/  SEL R38, R170, R165, P0 ;  /* 0x000000a5aa267207 */ /* 0x004fc40000000000 */
[----:B------:R-:W-:Y:S01]  /*c370*/  SEL R36, R165, R170, P0 ;  /* 0x000000aaa5247207 */ /* 0x000fe20000000000 */
[----:B------:R2:W-:Y:S01]  /*c380*/  STSM.16.M88.4 [R181], R72 ;  /* 0x00000048b5007844 */ /* 0x0005e20000000200 */
[----:B------:R-:W-:Y:S02]  /*c390*/  SEL R39, R171, R167, P0 ;  /* 0x000000a7ab277207 */ /* 0x000fe40000000000 */
[----:B------:R-:W-:Y:S02]  /*c3a0*/  SEL R37, R167, R171, P0 ;  /* 0x000000aba7257207 */ /* 0x000fe40000000000 */
[----:B---3--:R-:W-:Y:S02]  /*c3b0*/  F2FP.BF16.F32.PACK_AB R76, R59, R58 ;  /* 0x0000003a3b4c723e */ /* 0x008fe400000010ff */
[----:B------:R-:W-:Y:S02]  /*c3c0*/  F2FP.BF16.F32.PACK_AB R78, R57, R56 ;  /* 0x00000038394e723e */ /* 0x000fe400000010ff */
[----:B------:R-:W-:-:S02]  /*c3d0*/  F2FP.BF16.F32.PACK_AB R79, R53, R52 ;  /* 0x00000034354f723e */ /* 0x000fc400000010ff */
[----:B------:R-:W-:Y:S02]  /*c3e0*/  F2FP.BF16.F32.PACK_AB R77, R55, R54 ;  /* 0x00000036374d723e */ /* 0x000fe400000010ff */
[----:B-----5:R-:W-:Y:S02]  /*c3f0*/  SEL R148, R146, R149, P0 ;  /* 0x0000009592947207 */ /* 0x020fe40000000000 */
[----:B------:R-:W-:Y:S01]  /*c400*/  SEL R146, R149, R146, P0 ;  /* 0x0000009295927207 */ /* 0x000fe20000000000 */
[----:B------:R3:W-:Y:S01]  /*c410*/  STSM.16.M88.4 [R182], R76 ;  /* 0x0000004cb6007844 */ /* 0x0007e20000000200 */
[----:B----4-:R-:W-:Y:S02]  /*c420*/  F2FP.BF16.F32.PACK_AB R64, R51, R50 ;  /* 0x000000323340723e */ /* 0x010fe400000010ff */
[----:B------:R-:W-:Y:S02]  /*c430*/  F2FP.BF16.F32.PACK_AB R66, R49, R48 ;  /* 0x000000303142723e */ /* 0x000fe400000010ff */
[----:B------:R-:W-:-:S02]  /*c440*/  F2FP.BF16.F32.PACK_AB R67, R45, R44 ;  /* 0x0000002c2d43723e */ /* 0x000fc400000010ff */
[----:B------:R-:W-:Y:S02]  /*c450*/  F2FP.BF16.F32.PACK_AB R65, R47, R46 ;  /* 0x0000002e2f41723e */ /* 0x000fe400000010ff */
[----:B0-----:R-:W-:Y:S02]  /*c460*/  SEL R149, R147, R152, P0 ;  /* 0x0000009893957207 */ /* 0x001fe40000000000 */
[----:B-1----:R-:W-:Y:S01]  /*c470*/  F2FP.BF16.F32.PACK_AB R68, R43, R42 ;  /* 0x0000002a2b44723e */ /* 0x002fe200000010ff */
[----:B------:R0:W-:Y:S01]  /*c480*/  STSM.16.M88.4 [R183], R64 ;  /* 0x00000040b7007844 */ /* 0x0001e20000000200 */
[----:B------:R-:W-:Y:S02]  /*c490*/  F2FP.BF16.F32.PACK_AB R70, R41, R40 ;  /* 0x000000282946723e */ /* 0x000fe400000010ff */
[----:B------:R-:W-:Y:S02]  /*c4a0*/  F2FP.BF16.F32.PACK_AB R71, R37, R36 ;  /* 0x000000242547723e */ /* 0x000fe400000010ff */
[----:B------:R-:W-:-:S02]  /*c4b0*/  F2FP.BF16.F32.PACK_AB R69, R39, R38 ;  /* 0x000000262745723e */ /* 0x000fc400000010ff */
[----:B------:R-:W-:Y:S02]  /*c4c0*/  SEL R145, R143, R155, P0 ;  /* 0x0000009b8f917207 */ /* 0x000fe40000000000 */
[----:B------:R-:W-:Y:S01]  /*c4d0*/  SEL R147, R152, R147, P0 ;  /* 0x0000009398937207 */ /* 0x000fe20000000000 */
[----:B------:R1:W-:Y:S01]  /*c4e0*/  STSM.16.M88.4 [R184], R68 ;  /* 0x00000044b8007844 */ /* 0x0003e20000000200 */
[----:B--2---:R-:W-:Y:S02]  /*c4f0*/  F2FP.BF16.F32.PACK_AB R72, R35, R34 ;  /* 0x000000222348723e */ /* 0x004fe400000010ff */
[----:B------:R-:W-:Y:S02]  /*c500*/  F2FP.BF16.F32.PACK_AB R74, R33, R32 ;  /* 0x00000020214a723e */ /* 0x000fe400000010ff */
[----:B------:R-:W-:Y:S02]  /*c510*/  F2FP.BF16.F32.PACK_AB R75, R29, R28 ;  /* 0x0000001c1d4b723e */ /* 0x000fe400000010ff */
[----:B------:R-:W-:-:S02]  /*c520*/  F2FP.BF16.F32.PACK_AB R73, R31, R30 ;  /* 0x0000001e1f49723e */ /* 0x000fc400000010ff */
[----:B------:R-:W-:Y:S02]  /*c530*/  SEL R144, R142, R157, P0 ;  /* 0x0000009d8e907207 */ /* 0x000fe40000000000 */
[----:B------:R-:W-:Y:S01]  /*c540*/  SEL R143, R155, R143, P0 ;  /* 0x0000008f9b8f7207 */ /* 0x000fe20000000000 */
[----:B------:R2:W-:Y:S01]  /*c550*/  STSM.16.M88.4 [R185], R72 ;  /* 0x00000048b9007844 */ /* 0x0005e20000000200 */
[----:B------:R-:W-:Y:S02]  /*c560*/  SEL R152, R151, R153, P0 ;  /* 0x0000009997987207 */ /* 0x000fe40000000000 */
[----:B------:R-:W-:Y:S02]  /*c570*/  SEL R154, R153, R151, P0 ;  /* 0x00000097999a7207 */ /* 0x000fe40000000000 */
[----:B---3--:R-:W-:Y:S02]  /*c580*/  F2FP.BF16.F32.PACK_AB R76, R27, R26 ;  /* 0x0000001a1b4c723e */ /* 0x008fe400000010ff */
[----:B------:R-:W-:-:S02]  /*c590*/  F2FP.BF16.F32.PACK_AB R78, R25, R24 ;  /* 0x00000018194e723e */ /* 0x000fc400000010ff */
[----:B------:R-:W-:Y:S02]  /*c5a0*/  F2FP.BF16.F32.PACK_AB R79, R15, R14 ;  /* 0x0000000e0f4f723e */ /* 0x000fe400000010ff */
[----:B------:R-:W-:Y:S02]  /*c5b0*/  F2FP.BF16.F32.PACK_AB R77, R21, R20 ;  /* 0x00000014154d723e */ /* 0x000fe400000010ff */
        /* <DEDUP_REMOVED lines=8> */
[----:B0-----:R-:W-:Y:S02]  /*c640*/  F2FP.BF16.F32.PACK_AB R64, R13, R12 ;  /* 0x0000000c0d40723e */ /* 0x001fe400000010ff */
[----:B------:R-:W-:Y:S02]  /*c650*/  F2FP.BF16.F32.PACK_AB R66, R11, R10 ;  /* 0x0000000a0b42723e */ /* 0x000fe400000010ff */
[----:B------:R-:W-:-:S02]  /*c660*/  F2FP.BF16.F32.PACK_AB R67, R7, R6 ;  /* 0x000000060743723e */ /* 0x000fc400000010ff */
[----:B------:R-:W-:Y:S02]  /*c670*/  F2FP.BF16.F32.PACK_AB R65, R9, R8 ;  /* 0x000000080941723e */ /* 0x000fe400000010ff */
[----:B-1----:R-:W-:Y:S02]  /*c680*/  F2FP.BF16.F32.PACK_AB R68, R137, R136 ;  /* 0x000000888944723e */ /* 0x002fe400000010ff */
[----:B------:R-:W-:Y:S01]  /*c690*/  F2FP.BF16.F32.PACK_AB R70, R135, R134 ;  /* 0x000000868746723e */ /* 0x000fe200000010ff */
[----:B------:R0:W-:Y:S01]  /*c6a0*/  STSM.16.M88.4 [R187], R64 ;  /* 0x00000040bb007844 */ /* 0x0001e20000000200 */
[----:B------:R-:W-:Y:S02]  /*c6b0*/  F2FP.BF16.F32.PACK_AB R71, R139, R138 ;  /* 0x0000008a8b47723e */ /* 0x000fe400000010ff */
[----:B------:R-:W-:Y:S02]  /*c6c0*/  F2FP.BF16.F32.PACK_AB R69, R141, R140 ;  /* 0x0000008c8d45723e */ /* 0x000fe400000010ff */
[----:B--2---:R-:W-:-:S02]  /*c6d0*/  F2FP.BF16.F32.PACK_AB R72, R145, R144 ;  /* 0x000000909148723e */ /* 0x004fc400000010ff */
[----:B------:R-:W-:Y:S01]  /*c6e0*/  F2FP.BF16.F32.PACK_AB R74, R143, R142 ;  /* 0x0000008e8f4a723e */ /* 0x000fe200000010ff */
[----:B------:R-:W-:Y:S01]  /*c6f0*/  STSM.16.M88.4 [R188], R68 ;  /* 0x00000044bc007844 */ /* 0x000fe20000000200 */
[----:B------:R-:W-:Y:S02]  /*c700*/  F2FP.BF16.F32.PACK_AB R75, R147, R146 ;  /* 0x00000092934b723e */ /* 0x000fe400000010ff */
[----:B------:R-:W-:Y:S02]  /*c710*/  F2FP.BF16.F32.PACK_AB R73, R149, R148 ;  /* 0x000000949549723e */ /* 0x000fe400000010ff */
[----:B---3--:R-:W-:Y:S02]  /*c720*/  F2FP.BF16.F32.PACK_AB R77, R133, R132 ;  /* 0x00000084854d723e */ /* 0x008fe400000010ff */
[----:B------:R-:W-:Y:S01]  /*c730*/  F2FP.BF16.F32.PACK_AB R78, R155, R154 ;  /* 0x0000009a9b4e723e */ /* 0x000fe200000010ff */
[----:B------:R1:W-:Y:S01]  /*c740*/  STSM.16.M88.4 [R189], R72 ;  /* 0x00000048bd007844 */ /* 0x0003e20000000200 */
[----:B------:R-:W-:Y:S01]  /*c750*/  F2FP.BF16.F32.PACK_AB R79, R5, R4 ;  /* 0x00000004054f723e */ /* 0x000fe200000010ff */
[----:B0-----:R-:W-:Y:S01]  /*c760*/  IMAD.U32 R64, RZ, RZ, UR12 ;  /* 0x0000000cff407e24 */ /* 0x001fe2000f8e00ff */
[----:B------:R-:W-:Y:S01]  /*c770*/  F2FP.BF16.F32.PACK_AB R76, R153, R152 ;  /* 0x00000098994c723e */ /* 0x000fe200000010ff */
[----:B------:R-:W-:Y:S01]  /*c780*/  IMAD.U32 R65, RZ, RZ, UR13 ;  /* 0x0000000dff417e24 */ /* 0x000fe2000f8e00ff */
[----:B------:R-:W-:-:S03]  /*c790*/  ISETP.NE.U32.AND P0, PT, RZ, UR16, PT ;  /* 0x00000010ff007c0c */ /* 0x000fc6000bf05070 */
[----:B------:R0:W-:Y:S01]  /*c7a0*/  STSM.16.M88.4 [R190], R76 ;  /* 0x0000004cbe007844 */ /* 0x0001e20000000200 */
[----:B------:R-:W-:Y:S01]  /*c7b0*/  BAR.SYNC.DEFER_BLOCKING 0x1, 0x100 ;  /* 0x0044000000007b1d */ /* 0x000fe20000010000 */
[----:B------:R-:W-:Y:S01]  /*c7c0*/  ISETP.NE.AND.EX P0, PT, RZ, UR17, PT, P0 ;  /* 0x00000011ff007c0c */ /* 0x000fe2000bf05300 */
[----:B------:R-:W-:-:S04]  /*c7d0*/  UISETP.NE.U32.AND UP0, UPT, UR14, URZ, UPT ;  /* 0x0000003f0e00728c */ /* 0x000fc8000bf05070 */
[----:B------:R-:W-:-:S08]  /*c7e0*/  UISETP.NE.AND.EX UP0, UPT, UR15, URZ, UPT, UP0 ;  /* 0x0000003f0f00728c */ /* 0x000fd0000bf05300 */
[----:B------:R2:W3:Y:S03]  /*c7f0*/  @P0 LDG.E R3, desc[UR54][R64.64] ;  /* 0x0000003640030981 */ /* 0x0004e6000c1e1900 */
[----:B------:R-:W-:Y:S01]  /*c800*/  @UP0 ULEA UR14, UP1, UR36, UR14, 0x2 ;  /* 0x0000000e240e0291 */ /* 0x000fe2000f82103f */
[----:B------:R-:W-:-:S03]  /*c810*/  PLOP3.LUT P4, PT, PT, PT, UP0, 0x80, 0x0 ;  /* 0x000000000000781c */ /* 0x000fc60003f8f008 */
[----:B------:R-:W-:Y:S02]  /*c820*/  @UP0 ULEA.HI.X UR15, UR36, UR15, UR37, 0x2, UP1 ;  /* 0x0000000f240f0291 */ /* 0x000fe400088f1425 */
[----:B--2---:R-:W-:-:S04]  /*c830*/  IMAD.U32 R64, RZ, RZ, UR14 ;  /* 0x0000000eff407e24 */ /* 0x004fc8000f8e00ff */
[----:B------:R-:W-:-:S05]  /*c840*/  IMAD.U32 R65, RZ, RZ, UR15 ;  /* 0x0000000fff417e24 */ /* 0x000fca000f8e00ff */
[----:B------:R2:W4:Y:S01]  /*c850*/  @P4 LDG.E R66, desc[UR54][R64.64] ;  /* 0x0000003640424981 */ /* 0x000522000c1e1900 */
[----:B------:R-:W-:Y:S01]  /*c860*/  UISETP.NE.AND UP2, UPT, UR9, 0x1, UPT ;  /* 0x000000010900788c */ /* 0x000fe2000bf45270 */
[----:B-1----:R-:W-:Y:S01]  /*c870*/  VIADD R72, R18, UR38 ;  /* 0x0000002612487c36 */ /* 0x002fe20008000000 */
[----:B------:R-:W-:Y:S01]  /*c880*/  UISETP.GT.AND UP1, UPT, UR44, 0x1, UPT ;  /* 0x000000012c00788c */ /* 0x000fe2000bf24270 */
[----:B------:R-:W-:Y:S01]  /*c890*/  UMOV UR23, 0x9b8 ;  /* 0x000009b800177882 */ /* 0x000fe20000000000 */
[----:B------:R-:W-:Y:S02]  /*c8a0*/  UISETP.NE.U32.AND UP0, UPT, UR16, URZ, UPT ;  /* 0x0000003f1000728c */ /* 0x000fe4000bf05070 */
[----:B------:R-:W-:Y:S01]  /*c8b0*/  PLOP3.LUT P1, PT, PT, PT, UP2, 0x80, 0x0 ;  /* 0x000000000000781c */ /* 0x000fe20003f2f028 */
[----:B------:R-:W-:Y:S02]  /*c8c0*/  USEL UR23, UR23, 0x978, UP1 ;  /* 0x0000097817177887 */ /* 0x000fe40008800000 */
[----:B------:R-:W-:Y:S01]  /*c8d0*/  UISETP.NE.AND.EX UP0, UPT, UR17, URZ, UPT, UP0 ;  /* 0x0000003f1100728c */ /* 0x000fe2000bf05300 */
[----:B------:R-:W-:Y:S01]  /*c8e0*/  UMOV UR4, URZ ;  /* 0x0000003f00047c82 */ /* 0x000fe20008000000 */
[----:B------:R-:W-:-:S02]  /*c8f0*/  USEL UR22, UR39, URZ, UP1 ;  /* 0x0000003f27167287 */ /* 0x000fc40008800000 */
[----:B------:R-:W-:Y:S01]  /*c900*/  USEL UR36, UR36, URZ, !UP0 ;  /* 0x0000003f24247287 */ /* 0x000fe2000c000000 */
[----:B------:R-:W-:Y:S01]  /*c910*/  @UP2 ULDC UR26, c[0x0][0xbec] ;  /* 0x0002fb00001a2ab9 */ /* 0x000fe20000000800 */
[----:B------:R-:W-:-:S04]  /*c920*/  USEL UR37, UR37, URZ, !UP0 ;  /* 0x0000003f25257287 */ /* 0x000fc8000c000000 */
[----:B------:R-:W-:Y:S01]  /*c930*/  ULDC.64 UR16, c[0x0][UR23+0x220] ;  /* 0x0000880017107abb */ /* 0x000fe20008000a00 */
[----:B------:R-:W-:Y:S01]  /*c940*/  ULDC.64 UR20, c[0x0][UR23+0x218] ;  /* 0x0000860017147abb */ /* 0x000fe20008000a00 */
[----:B------:R-:W-:Y:S01]  /*c950*/  ULDC.64 UR18, c[0x0][UR23+0x228] ;  /* 0x00008a0017127abb */ /* 0x000fe20008000a00 */
[----:B--2---:R-:W-:Y:S01]  /*c960*/  @P1 IMAD.HI.U32 R64, R72, UR26, RZ ;  /* 0x0000001a48401c27 */ /* 0x004fe2000f8e00ff */
[----:B------:R-:W-:Y:S02]  /*c970*/  UIMAD UR17, UR17, UR36, URZ ;  /* 0x00000024111172a4 */ /* 0x000fe4000f8e023f */
[----:B------:R-:W-:Y:S02]  /*c980*/  UIMAD.WIDE.U32 UR14, UR20, UR42, URZ ;  /* 0x0000002a140e72a5 */ /* 0x000fe4000f8e003f */
[----:B------:R-:W-:Y:S01]  /*c990*/  UIMAD.WIDE.U32 UR24, UR18, UR22, URZ ;  /* 0x00000016121872a5 */ /* 0x000fe2000f8e003f */
[----:B------:R-:W-:Y:S01]  /*c9a0*/  @UP2 ULDC UR27, c[0x0][0xbf0] ;  /* 0x0002fc00001b2ab9 */ /* 0x000fe20000000800 */
[----:B------:R-:W-:-:S02]  /*c9b0*/  UIMAD UR20, UR21, UR42, URZ ;  /* 0x0000002a151472a4 */ /* 0x000fc4000f8e023f */
[----:B------:R-:W-:Y:S02]  /*c9c0*/  UIMAD UR22, UR19, UR22, URZ ;  /* 0x00000016131672a4 */ /* 0x000fe4000f8e023f */
[----:B------:R-:W-:Y:S02]  /*c9d0*/  UIMAD.WIDE.U32 UR18, UR16, UR36, URZ ;  /* 0x00000024101272a5 */ /* 0x000fe4000f8e003f */
[----:B------:R-:W-:Y:S02]  /*c9e0*/  UIMAD UR17, UR16, UR37, UR17 ;  /* 0x00000025101172a4 */ /* 0x000fe4000f8e0211 */
[----:B------:R-:W-:Y:S02]  /*c9f0*/  UIADD3 UR16, UR15, UR20, URZ ;  /* 0x000000140f107290 */ /* 0x000fe4000fffe03f */
[----:B------:R-:W-:Y:S02]  /*ca00*/  UIADD3 UR22, UR25, UR22, URZ ;  /* 0x0000001619167290 */ /* 0x000fe4000fffe03f */
[----:B------:R-:W-:-:S04]  /*ca10*/  UIADD3 UR15, UR19, UR17, URZ ;  /* 0x00000011130f7290 */ /* 0x000fc8000fffe03f */
[----:B------:R-:W-:Y:S01]  /*ca20*/  IMAD.U32 R70, RZ, RZ, UR22 ;  /* 0x00000016ff467e24 */ /* 0x000fe2000f8e00ff */
[----:B---3--:R-:W-:Y:S01]  /*ca30*/  @P0 R2UR UR4, R3 ;  /* 0x00000000030402ca */ /* 0x008fe200000e0000 */
[----:B------:R-:W-:Y:S01]  /*ca40*/  IMAD.MOV.U32 R3, RZ, RZ, R72 ;  /* 0x000000ffff037224 */ /* 0x000fe200078e0048 */
[----:B------:R-:W-:Y:S01]  /*ca50*/  @P1 SHF.R.U32.HI R3, RZ, UR27, R64 ;  /* 0x0000001bff031c19 */ /* 0x000fe20008011640 */
[----:B------:R-:W-:-:S03]  /*ca60*/  IMAD.U32 R64, RZ, RZ, UR24 ;  /* 0x00000018ff407e24 */ /* 0x000fc6000f8e00ff */
[--C-:B------:R-:W-:Y:S01]  /*ca70*/  SHF.R.S32.HI R65, RZ, 0x1f, R3.reuse ;  /* 0x0000001fff417819 */ /* 0x100fe20000011403 */
[----:B------:R-:W-:-:S04]  /*ca80*/  IMAD.MOV R67, RZ, RZ, -R3 ;  /* 0x000000ffff437224 */ /* 0x000fc800078e0a03 */
[----:B------:R-:W-:Y:S02]  /*ca90*/  IMAD R67, R67, UR9, R72 ;  /* 0x0000000943437c24 */ /* 0x000fe4000f8e0248 */
[----:B------:R-:W-:Y:S02]  /*caa0*/  UIADD3 UR14, UP0, UP3, UR18, UR14, UR4 ;  /* 0x0000000e120e7290 */ /* 0x000fe4000fb1e004 */
[----:B------:R-:W-:Y:S01]  /*cab0*/  USHF.R.S32.HI UR17, URZ, 0x1f, UR4 ;  /* 0x0000001f3f117899 */ /* 0x000fe20008011404 */
[----:B------:R-:W-:Y:S01]  /*cac0*/  ULDC.64 UR18, c[0x0][0xba8] ;  /* 0x0002ea0000127ab9 */ /* 0x000fe20000000a00 */
[----:B------:R-:W-:Y:S02]  /*cad0*/  @!UP1 ULDC UR18, c[0x0][0xb50] ;  /* 0x0002d40000129ab9 */ /* 0x000fe40000000800 */
[----:B------:R-:W-:Y:S01]  /*cae0*/  UIADD3.X UR16, UR15, UR16, UR17, UP0, UP3 ;  /* 0x000000100f107290 */ /* 0x000fe200087e6411 */
[----:B------:R-:W-:Y:S01]  /*caf0*/  IADD3 R64, P2, P3, R3, UR14, R64 ;  /* 0x0000000e03407c10 */ /* 0x000fe2000fb5e040 */
[----:B------:R-:W-:Y:S01]  /*cb00*/  @!UP1 ULDC UR19, c[0x0][0xb54] ;  /* 0x0002d50000139ab9 */ /* 0x000fe20000000800 */
[----:B------:R-:W-:Y:S01]  /*cb10*/  ULDC.64 UR14, c[0x0][UR23+0x210] ;  /* 0x00008400170e7abb */ /* 0x000fe20008000a00 */
[----:B------:R-:W-:Y:S01]  /*cb20*/  SHF.R.S32.HI R3, RZ, 0x1f, R67 ;  /* 0x0000001fff037819 */ /* 0x000fe20000011443 */
[----:B------:R-:W-:Y:S01]  /*cb30*/  IMAD R68, R67, UR15, RZ ;  /* 0x0000000f43447c24 */ /* 0x000fe2000f8e02ff */
[----:B------:R-:W-:-:S03]  /*cb40*/  IADD3.X R65, R65, UR16, R70, P2, P3 ;  /* 0x0000001041417c10 */ /* 0x000fc600097e6446 */
[----:B------:R-:W-:Y:S02]  /*cb50*/  IMAD R3, R3, UR14, R68 ;  /* 0x0000000e03037c24 */ /* 0x000fe4000f8e0244 */
[----:B------:R-:W-:Y:S01]  /*cb60*/  IMAD.WIDE.U32 R64, R67, UR14, R64 ;  /* 0x0000000e43407c25 */ /* 0x000fe2000f8e0040 */
[----:B------:R-:W-:Y:S01]  /*cb70*/  ULDC UR14, c[0x0][0xa88] ;  /* 0x0002a200000e7ab9 */ /* 0x000fe20000000800 */
[----:B----4-:R-:W-:Y:S02]  /*cb80*/  @P4 R2UR UR14, R66 ;  /* 0x00000000420e42ca */ /* 0x010fe400000e0000 */
[----:B------:R-:W-:Y:S01]  /*cb90*/  IMAD.IADD R3, R65, 0x1, R3 ;  /* 0x0000000141037824 */ /* 0x000fe200078e0203 */
[----:B------:R-:W-:-:S04]  /*cba0*/  LEA R68, P2, R64, UR18, 0x2 ;  /* 0x0000001240447c11 */ /* 0x000fc8000f8410ff */
[----:B------:R-:W-:Y:S01]  /*cbb0*/  LEA.HI.X R69, R64, UR19, R3, 0x2, P2 ;  /* 0x0000001340457c11 */ /* 0x000fe200090f1403 */
[----:B0-----:R-:W-:Y:S08]  /*cbc0*/  @P4 BRA `(.L_x_2810) ;  /* 0x0000000000284947 */ /* 0x001ff00003800000 */
        /* <DEDUP_REMOVED lines=10> */
.L_x_2810:
[----:B------:R-:W2:Y:S04]  /*cc70*/  LDL R70, [R1+0x1c] ;  /* 0x00001c0001467983 */ /* 0x000ea80000100800 */
[----:B------:R-:W3:Y:S01]  /*cc80*/  LDL R3, [R1+0x18] ;  /* 0x0000180001037983 */ /* 0x000ee20000100800 */
[----:B------:R-:W-:Y:S01]  /*cc90*/  UIMAD UR16, UR14, UR9, URZ ;  /* 0x000000090e1072a4 */ /* 0x000fe2000f8e023f */
[----:B------:R-:W-:Y:S02]  /*cca0*/  PLOP3.LUT P3, PT, PT, PT, UP1, 0x80, 0x0 ;  /* 0x000000000000781c */ /* 0x000fe40003f6f018 */
[----:B------:R-:W-:Y:S04]  /*ccb0*/  SHFL.IDX PT, R64, R68, RZ, 0x1c1f ;  /* 0x001c1fff44407589 */ /* 0x000fe800000e0000 */
[----:B------:R-:W0:Y:S04]  /*ccc0*/  SHFL.IDX PT, R65, R69, RZ, 0x1c1f ;  /* 0x001c1fff45417589 */ /* 0x000e2800000e0000 */
[----:B------:R-:W-:Y:S04]  /*ccd0*/  SHFL.IDX PT, R66, R68, 0x1, 0x1c1f ;  /* 0x003c1f0044427f89 */ /* 0x000fe800000e0000 */
[----:B------:R-:W1:Y:S01]  /*cce0*/  SHFL.IDX PT, R67, R69, 0x1, 0x1c1f ;  /* 0x003c1f0045437f89 */ /* 0x000e6200000e0000 */
[----:B--2---:R-:W-:Y:S01]  /*ccf0*/  VIADD R70, R70, UR38 ;  /* 0x0000002646467c36 */ /* 0x004fe20008000000 */
        /* <DEDUP_REMOVED lines=14> */
[----:B------:R-:W-:Y:S01]  /*cde0*/  SHF.R.S32.HI R21, RZ, 0x3, R3 ;  /* 0x00000003ff157819 */ /* 0x000fe20000011403 */
[----:B------:R-:W-:Y:S02]  /*cdf0*/  IMAD.MOV.U32 R3, RZ, RZ, 0x2 ;  /* 0x00000002ff037424 */ /* 0x000fe400078e00ff */
[----:B------:R-:W-:-:S04]  /*ce00*/  IMAD.IADD R20, R0, 0x1, -R5 ;  /* 0x0000000100147824 */ /* 0x000fc800078e0a05 */
[----:B------:R-:W-:-:S04]  /*ce10*/  IMAD.SHL.U32 R0, R20, 0x8, RZ ;  /* 0x0000000814007824 */ /* 0x000fc800078e00ff */
[----:B------:R-:W-:-:S04]  /*ce20*/  IMAD R2, R21, 0x40, R0 ;  /* 0x0000004015027824 */ /* 0x000fc800078e0200 */
[----:B------:R-:W-:-:S03]  /*ce30*/  IMAD.WIDE R2, R2, R3, UR10 ;  /* 0x0000000a02027e25 */ /* 0x000fc6000f8e0203 */
[C---:B------:R-:W-:Y:S02]  /*ce40*/  IADD3 R25, P2, R2.reuse, 0x3000, RZ ;  /* 0x0000300002197810 */ /* 0x040fe40007f5e0ff */
[C---:B------:R-:W-:Y:S02]  /*ce50*/  IADD3 R9, P4, R2.reuse, 0x1000, RZ ;  /* 0x0000100002097810 */ /* 0x040fe40007f9e0ff */
[----:B------:R-:W-:Y:S02]  /*ce60*/  LOP3.LUT R24, R25, 0x380, RZ, 0xc0, !PT ;  /* 0x0000038019187812 */ /* 0x000fe400078ec0ff */
[----:B------:R-:W-:Y:S02]  /*ce70*/  IADD3 R13, P3, R2, 0x2000, RZ ;  /* 0x00002000020d7810 */ /* 0x000fe40007f7e0ff */
[----:B------:R-:W-:Y:S02]  /*ce80*/  SHF.R.U64 R24, R24, 0x3, RZ ;  /* 0x0000000318187819 */ /* 0x000fe400000012ff */
[----:B------:R-:W-:-:S02]  /*ce90*/  LOP3.LUT R8, R9, 0x380, RZ, 0xc0, !PT ;  /* 0x0000038009087812 */ /* 0x000fc400078ec0ff */
[----:B------:R-:W-:Y:S02]  /*cea0*/  LOP3.LUT R12, R13, 0x380, RZ, 0xc0, !PT ;  /* 0x000003800d0c7812 */ /* 0x000fe400078ec0ff */
[----:B------:R-:W-:Y:S01]  /*ceb0*/  LOP3.LUT R24, R24, R25, RZ, 0x3c, !PT ;  /* 0x0000001918187212 */ /* 0x000fe200078e3cff */
[--C-:B------:R-:W-:Y:S01]  /*cec0*/  IMAD.X R25, RZ, RZ, R3.reuse, P2 ;  /* 0x000000ffff197224 */ /* 0x100fe200010e0603 */
[----:B------:R-:W-:Y:S02]  /*ced0*/  IADD3 R49, P2, R2, 0x9000, RZ ;  /* 0x0000900002317810 */ /* 0x000fe40007f5e0ff */
[----:B------:R-:W-:Y:S02]  /*cee0*/  SHF.R.U64 R8, R8, 0x3, RZ ;  /* 0x0000000308087819 */ /* 0x000fe400000012ff */
[----:B------:R-:W-:Y:S01]  /*cef0*/  SHF.R.U64 R12, R12, 0x3, RZ ;  /* 0x000000030c0c7819 */ /* 0x000fe200000012ff */
[----:B------:R-:W-:Y:S01]  /*cf00*/  UIMAD UR12, UR17, UR14, URZ ;  /* 0x0000000e110c72a4 */ /* 0x000fe2000f8e023f */
[----:B------:R-:W-:Y:S01]  /*cf10*/  LOP3.LUT R48, R49, 0x380, RZ, 0xc0, !PT ;  /* 0x0000038031307812 */ /* 0x000fe200078ec0ff */
[----:B------:R-:W-:Y:S01]  /*cf20*/  UIMAD.WIDE.U32 UR10, UR4, UR14, URZ ;  /* 0x0000000e040a72a5 */ /* 0x000fe2000f8e003f */
[----:B------:R-:W-:Y:S01]  /*cf30*/  LOP3.LUT R8, R8, R9, RZ, 0x3c, !PT ;  /* 0x0000000908087212 */ /* 0x000fe200078e3cff */
[--C-:B------:R-:W-:Y:S01]  /*cf40*/  IMAD.X R9, RZ, RZ, R3.reuse, P4 ;  /* 0x000000ffff097224 */ /* 0x100fe200020e0603 */
[----:B------:R-:W-:Y:S01]  /*cf50*/  LOP3.LUT R12, R12, R13, RZ, 0x3c, !PT ;  /* 0x0000000d0c0c7212 */ /* 0x000fe200078e3cff */
[----:B------:R-:W-:Y:S01]  /*cf60*/  IMAD.X R13, RZ, RZ, R3, P3 ;  /* 0x000000ffff0d7224 */ /* 0x000fe200018e0603 */
[----:B------:R-:W-:-:S02]  /*cf70*/  IADD3 R29, P0, R2, 0x4000, RZ ;  /* 0x00004000021d7810 */ /* 0x000fc40007f1e0ff */
[C---:B------:R-:W-:Y:S02]  /*cf80*/  IADD3 R33, P6, R2.reuse, 0x5000, RZ ;  /* 0x0000500002217810 */ /* 0x040fe40007fde0ff */
[C---:B------:R-:W-:Y:S02]  /*cf90*/  IADD3 R37, P5, R2.reuse, 0x6000, RZ ;  /* 0x0000600002257810 */ /* 0x040fe40007fbe0ff */
[C---:B------:R-:W-:Y:S01]  /*cfa0*/  LOP3.LUT R7, R2.reuse, 0x380, RZ, 0xc0, !PT ;  /* 0x0000038002077812 */ /* 0x040fe200078ec0ff */
[----:B------:R-:W-:Y:S01]  /*cfb0*/  UIMAD UR12, UR4, UR15, UR12 ;  /* 0x0000000f040c72a4 */ /* 0x000fe2000f8e020c */
[C---:B------:R-:W-:Y:S01]  /*cfc0*/  IADD3 R41, P4, R2.reuse, 0x7000, RZ ;  /* 0x0000700002297810 */ /* 0x040fe20007f9e0ff */
[----:B------:R-:W-:Y:S01]  /*cfd0*/  @UP2 ULDC UR14, c[0x0][0xbec] ;  /* 0x0002fb00000e2ab9 */ /* 0x000fe20000000800 */
[----:B------:R-:W-:Y:S01]  /*cfe0*/  IADD3 R45, P3, R2, 0x8000, RZ ;  /* 0x00008000022d7810 */ /* 0x000fe20007f7e0ff */
[----:B------:R-:W5:Y:S01]  /*cff0*/  LD.E.128 R8, desc[UR54][R8.64] ;  /* 0x0000003608087980 */ /* 0x000f62000c101d00 */
[----:B------:R-:W-:-:S02]  /*d000*/  SHF.R.U64 R48, R48, 0x3, RZ ;  /* 0x0000000330307819 */ /* 0x000fc400000012ff */
[----:B------:R-:W-:Y:S01]  /*d010*/  LOP3.LUT R28, R29, 0x380, RZ, 0xc0, !PT ;  /* 0x000003801d1c7812 */ /* 0x000fe200078ec0ff */
[----:B------:R-:W5:Y:S01]  /*d020*/  LD.E.128 R12, desc[UR54][R12.64] ;  /* 0x000000360c0c7980 */ /* 0x000f62000c101d00 */
[----:B------:R-:W-:Y:S02]  /*d030*/  LOP3.LUT R32, R33, 0x380, RZ, 0xc0, !PT ;  /* 0x0000038021207812 */ /* 0x000fe400078ec0ff */
[----:B------:R-:W-:Y:S01]  /*d040*/  LOP3.LUT R36, R37, 0x380, RZ, 0xc0, !PT ;  /* 0x0000038025247812 */ /* 0x000fe200078ec0ff */
[----:B------:R-:W5:Y:S01]  /*d050*/  LD.E.128 R24, desc[UR54][R24.64] ;  /* 0x0000003618187980 */ /* 0x000f62000c101d00 */
[----:B------:R-:W-:Y:S02]  /*d060*/  LOP3.LUT R40, R41, 0x380, RZ, 0xc0, !PT ;  /* 0x0000038029287812 */ /* 0x000fe400078ec0ff */
[----:B------:R-:W-:Y:S02]  /*d070*/  LOP3.LUT R44, R45, 0x380, RZ, 0xc0, !PT ;  /* 0x000003802d2c7812 */ /* 0x000fe400078ec0ff */
[----:B------:R-:W-:Y:S01]  /*d080*/  LOP3.LUT R48, R48, R49, RZ, 0x3c, !PT ;  /* 0x0000003130307212 */ /* 0x000fe200078e3cff */
[----:B------:R-:W-:Y:S01]  /*d090*/  IMAD.X R49, RZ, RZ, R3, P2 ;  /* 0x000000ffff317224 */ /* 0x000fe200010e0603 */
[----:B------:R-:W-:-:S02]  /*d0a0*/  IADD3 R5, P2, R2, 0xf000, RZ ;  /* 0x0000f00002057810 */ /* 0x000fc40007f5e0ff */
[----:B------:R-:W-:Y:S02]  /*d0b0*/  SHF.R.U64 R28, R28, 0x3, RZ ;  /* 0x000000031c1c7819 */ /* 0x000fe400000012ff */
[----:B------:R-:W-:Y:S02]  /*d0c0*/  SHF.R.U64 R32, R32, 0x3, RZ ;  /* 0x0000000320207819 */ /* 0x000fe400000012ff */
[----:B------:R-:W-:Y:S01]  /*d0d0*/  SHF.R.U64 R7, R7, 0x3, RZ ;  /* 0x0000000307077819 */ /* 0x000fe200000012ff */
[----:B------:R-:W-:Y:S01]  /*d0e0*/  UIADD3 UR11, UR11, UR12, URZ ;  /* 0x0000000c0b0b7290 */ /* 0x000fe2000fffe03f */
[----:B------:R-:W-:Y:S01]  /*d0f0*/  SHF.R.U64 R36, R36, 0x3, RZ ;  /* 0x0000000324247819 */ /* 0x000fe200000012ff */
[----:B------:R-:W-:Y:S01]  /*d100*/  USHF.R.S32.HI UR4, URZ, 0x1f, UR36 ;  /* 0x0000001f3f047899 */ /* 0x000fe20008011424 */
[----:B------:R-:W-:Y:S01]  /*d110*/  SHF.R.U64 R40, R40, 0x3, RZ ;  /* 0x0000000328287819 */ /* 0x000fe200000012ff */
[----:B------:R-:W-:Y:S01]  /*d120*/  ULDC.64 UR12, c[0x0][0xae8] ;  /* 0x0002ba00000c7ab9 */ /* 0x000fe20000000a00 */
[----:B------:R-:W-:Y:S01]  /*d130*/  SHF.R.U64 R44, R44, 0x3, RZ ;  /* 0x000000032c2c7819 */ /* 0x000fe200000012ff */
[--C-:B------:R-:W-:Y:S01]  /*d140*/  IMAD.X R73, RZ, RZ, R3.reuse, P2 ;  /* 0x000000ffff497224 */ /* 0x100fe200010e0603 */
[----:B------:R-:W-:Y:S01]  /*d150*/  LOP3.LUT R4, R5, 0x380, RZ, 0xc0, !PT ;  /* 0x0000038005047812 */ /* 0x000fe200078ec0ff */
[----:B------:R-:W5:Y:S01]  /*d160*/  LD.E.128 R48, desc[UR54][R48.64] ;  /* 0x0000003630307980 */ /* 0x000f62000c101d00 */
        /* <DEDUP_REMOVED lines=17> */
[----:B------:R-:W-:Y:S02]  /*d280*/  IADD3 R69, P3, R2, 0xe000, RZ ;  /* 0x0000e00002457810 */ /* 0x000fe40007f7e0ff */
[----:B------:R-:W-:Y:S01]  /*d290*/  SHF.R.U64 R4, R4, 0x3, RZ ;  /* 0x0000000304047819 */ /* 0x000fe200000012ff */
[----:B------:R-:W5:Y:S01]  /*d2a0*/  LD.E.128 R36, desc[UR54][R36.64] ;  /* 0x0000003624247980 */ /* 0x000f62000c101d00 */
[----:B------:R-:W-:Y:S02]  /*d2b0*/  LOP3.LUT R2, R7, R2, RZ, 0x3c, !PT ;  /* 0x0000000207027212 */ /* 0x000fe400078e3cff */
[----:B------:R-:W-:Y:S01]  /*d2c0*/  LOP3.LUT R72, R4, R5, RZ, 0x3c, !PT ;  /* 0x0000000504487212 */ /* 0x000fe200078e3cff */
[----:B------:R-:W-:Y:S01]  /*d2d0*/  UIMAD UR11, UR42, UR13, UR11 ;  /* 0x0000000d2a0b72a4 */ /* 0x000fe2000f8e020b */
[----:B------:R-:W-:Y:S01]  /*d2e0*/  LOP3.LUT R52, R53, 0x380, RZ, 0xc0, !PT ;  /* 0x0000038035347812 */ /* 0x000fe200078ec0ff */
[----:B------:R0:W5:Y:S01]  /*d2f0*/  LD.E.128 R4, desc[UR54][R2.64] ;  /* 0x0000003602047980 */ /* 0x000162000c101d00 */
[----:B------:R-:W-:Y:S01]  /*d300*/  ULDC.64 UR12, c[0x0][0xaf0] ;  /* 0x0002bc00000c7ab9 */ /* 0x000fe20000000a00 */
[----:B------:R-:W-:Y:S01]  /*d310*/  LOP3.LUT R56, R57, 0x380, RZ, 0xc0, !PT ;  /* 0x0000038039387812 */ /* 0x000fe200078ec0ff */
[----:B------:R-:W-:Y:S01]  /*d320*/  UIMAD UR4, UR4, UR12, URZ ;  /* 0x0000000c040472a4 */ /* 0x000fe2000f8e023f */
[----:B------:R-:W-:Y:S01]  /*d330*/  LOP3.LUT R60, R61, 0x380, RZ, 0xc0, !PT ;  /* 0x000003803d3c7812 */ /* 0x000fe200078ec0ff */
[----:B------:R-:W5:Y:S01]  /*d340*/  LD.E.128 R40, desc[UR54][R40.64] ;  /* 0x0000003628287980 */ /* 0x000f62000c101d00 */
[----:B------:R-:W-:-:S02]  /*d350*/  LOP3.LUT R64, R65, 0x380, RZ, 0xc0, !PT ;  /* 0x0000038041407812 */ /* 0x000fc400078ec0ff */
[----:B------:R-:W-:Y:S01]  /*d360*/  LOP3.LUT R68, R69, 0x380, RZ, 0xc0, !PT ;  /* 0x0000038045447812 */ /* 0x000fe200078ec0ff */
[----:B------:R-:W5:Y:S01]  /*d370*/  LD.E.128 R44, desc[UR54][R44.64] ;  /* 0x000000362c2c7980 */ /* 0x000f62000c101d00 */
[----:B0-----:R-:W-:Y:S01]  /*d380*/  IMAD R2, R20, 0x20, R21 ;  /* 0x0000002014027824 */ /* 0x001fe200078e0215 */
[----:B------:R-:W-:Y:S01]  /*d390*/  UIMAD UR4, UR36, UR13, UR4 ;  /* 0x0000000d240472a4 */ /* 0x000fe2000f8e0204 */
[----:B------:R-:W-:Y:S01]  /*d3a0*/  SHF.R.U64 R52, R52, 0x3, RZ ;  /* 0x0000000334347819 */ /* 0x000fe200000012ff */
[----:B------:R-:W5:Y:S01]  /*d3b0*/  LD.E.128 R72, desc[UR54][R72.64] ;  /* 0x0000003648487980 */ /* 0x000f62000c101d00 */
[----:B------:R-:W-:Y:S01]  /*d3c0*/  VIADD R76, R2, UR38 ;  /* 0x00000026024c7c36 */ /* 0x000fe20008000000 */
[----:B------:R-:W-:Y:S01]  /*d3d0*/  UIMAD.WIDE.U32 UR36, UR36, UR12, UR10 ;  /* 0x0000000c242472a5 */ /* 0x000fe2000f8e000a */
[----:B------:R-:W-:Y:S02]  /*d3e0*/  SHF.R.U64 R56, R56, 0x3, RZ ;  /* 0x0000000338387819 */ /* 0x000fe400000012ff */
[----:B------:R-:W-:Y:S01]  /*d3f0*/  @P1 IMAD.HI.U32 R2, R76, UR14, RZ ;  /* 0x0000000e4c021c27 */ /* 0x000fe2000f8e00ff */
[----:B------:R-:W-:Y:S01]  /*d400*/  @UP2 ULDC UR10, c[0x0][0xbf0] ;  /* 0x0002fc00000a2ab9 */ /* 0x000fe20000000800 */
[----:B------:R-:W-:-:S02]  /*d410*/  SHF.R.U64 R60, R60, 0x3, RZ ;  /* 0x000000033c3c7819 */ /* 0x000fc400000012ff */
[----:B------:R-:W-:Y:S01]  /*d420*/  IMAD.MOV.U32 R77, RZ, RZ, R76 ;  /* 0x000000ffff4d7224 */ /* 0x000fe200078e004c */
[----:B------:R-:W-:Y:S01]  /*d430*/  @P1 SHF.R.U32.HI R77, RZ, UR10, R2 ;  /* 0x0000000aff4d1c19 */ /* 0x000fe20008011602 */
[----:B------:R-:W-:Y:S01]  /*d440*/  UIADD3 UR4, UR37, UR4, URZ ;  /* 0x0000000425047290 */ /* 0x000fe2000fffe03f */
[----:B------:R-:W-:Y:S01]  /*d450*/  SHF.R.U64 R64, R64, 0x3, RZ ;  /* 0x0000000340407819 */ /* 0x000fe200000012ff */
[----:B------:R-:W-:Y:S01]  /*d460*/  ULDC.64 UR10, c[0x0][0xae0] ;  /* 0x0002b800000a7ab9 */ /* 0x000fe20000000a00 */
[----:B------:R-:W-:Y:S01]  /*d470*/  SHF.R.U64 R68, R68, 0x3, RZ ;  /* 0x0000000344447819 */ /* 0x000fe200000012ff */
[--C-:B------:R-:W-:Y:S01]  /*d480*/  IMAD.MOV R79, RZ, RZ, -R77.reuse ;  /* 0x000000ffff4f7224 */ /* 0x100fe200078e0a4d */
[----:B------:R-:W-:Y:S02]  /*d490*/  SHF.R.S32.HI R20, RZ, 0x1f, R77 ;  /* 0x0000001fff147819 */ /* 0x000fe4000001144d */
        /* <DEDUP_REMOVED lines=10> */
[----:B------:R-:W5:Y:S01]  /*d540*/  LD.E.128 R52, desc[UR54][R52.64] ;  /* 0x0000003634347980 */ /* 0x000f62000c101d00 */
[----:B------:R-:W-:-:S02]  /*d550*/  IMAD R20, R20, UR10, RZ ;  /* 0x0000000a14147c24 */ /* 0x000fc4000f8e02ff */
[----:B------:R-:W-:Y:S01]  /*d560*/  IMAD R79, R79, UR9, R76 ;  /* 0x000000094f4f7c24 */ /* 0x000fe2000f8e024c */
[----:B------:R-:W5:Y:S01]  /*d570*/  LD.E.128 R56, desc[UR54][R56.64] ;  /* 0x0000003638387980 */ /* 0x000f62000c101d00 */
[----:B------:R-:W-:Y:S02]  /*d580*/  IMAD.U32 R3, RZ, RZ, UR37 ;  /* 0x00000025ff037e24 */ /* 0x000fe4000f8e00ff */
[----:B------:R-:W-:Y:S01]  /*d590*/  IMAD.U32 R2, RZ, RZ, UR36 ;  /* 0x00000024ff027e24 */ /* 0x000fe2000f8e00ff */
[----:B------:R-:W5:Y:S01]  /*d5a0*/  LD.E.128 R60, desc[UR54][R60.64] ;  /* 0x000000363c3c7980 */ /* 0x000f62000c101d00 */
[----:B------:R-:W-:Y:S02]  /*d5b0*/  IMAD.U32 R3, RZ, RZ, UR4 ;  /* 0x00000004ff037e24 */ /* 0x000fe4000f8e00ff */
[C---:B------:R-:W-:Y:S01]  /*d5c0*/  IMAD R81, R77.reuse, UR11, R20 ;  /* 0x0000000b4d517c24 */ /* 0x040fe2000f8e0214 */
[----:B------:R-:W-:Y:S01]  /*d5d0*/  SHF.R.S32.HI R20, RZ, 0x1f, R79 ;  /* 0x0000001fff147819 */ /* 0x000fe2000001144f */
[----:B------:R-:W-:Y:S01]  /*d5e0*/  IMAD.WIDE.U32 R2, R77, UR10, R2 ;  /* 0x0000000a4d027c25 */ /* 0x000fe2000f8e0002 */
[----:B------:R-:W-:Y:S01]  /*d5f0*/  ULDC.64 UR10, c[0x0][0xad8] ;  /* 0x0002b600000a7ab9 */ /* 0x000fe20000000a00 */
[----:B------:R-:W5:Y:S02]  /*d600*/  LD.E.128 R64, desc[UR54][R64.64] ;  /* 0x0000003640407980 */ /* 0x000f64000c101d00 */
[----:B------:R-:W-:-:S02]  /*d610*/  IMAD.IADD R3, R3, 0x1, R81 ;  /* 0x0000000103037824 */ /* 0x000fc400078e0251 */
[----:B------:R-:W-:Y:S01]  /*d620*/  IMAD R20, R20, UR10, RZ ;  /* 0x0000000a14147c24 */ /* 0x000fe2000f8e02ff */
[----:B------:R-:W5:Y:S01]  /*d630*/  LD.E.128 R68, desc[UR54][R68.64] ;  /* 0x0000003644447980 */ /* 0x000f62000c101d00 */
[----:B------:R-:W-:Y:S01]  /*d640*/  VIADD R82, R21, UR38 ;  /* 0x0000002615527c36 */ /* 0x000fe20008000000 */
[----:B------:R-:W-:Y:S01]  /*d650*/  @!PT LDS RZ, [RZ] ;  /* 0x00000000fffff984 */ /* 0x000fe20000000800 */
[----:B------:R-:W-:Y:S01]  /*d660*/  @!PT LDS RZ, [RZ] ;  /* 0x00000000fffff984 */ /* 0x000fe20000000800 */
[----:B------:R-:W-:Y:S01]  /*d670*/  @!PT LDS RZ, [RZ] ;  /* 0x00000000fffff984 */ /* 0x000fe20000000800 */
[----:B------:R-:W-:Y:S01]  /*d680*/  @!PT LDS RZ, [RZ] ;  /* 0x00000000fffff984 */ /* 0x000fe20000000800 */
[----:B------:R0:W-:Y:S06]  /*d690*/  MEMBAR.ALL.CTA ;  /* 0x0000000000007992 */ /* 0x0001ec0000008000 */
[----:B0-----:R-:W0:Y:S01]  /*d6a0*/  FENCE.VIEW.ASYNC.S ;  /* 0x00000000000073c6 */ /* 0x001e220000000000 */
[----:B------:R-:W-:-:S02]  /*d6b0*/  IMAD R21, R79, UR11, R20 ;  /* 0x0000000b4f157c24 */ /* 0x000fc4000f8e0214 */
[----:B------:R-:W-:Y:S01]  /*d6c0*/  IMAD.WIDE.U32 R2, R79, UR10, R2 ;  /* 0x0000000a4f027c25 */ /* 0x000fe2000f8e0002 */
[----:B------:R-:W-:-:S03]  /*d6d0*/  ULDC.64 UR10, c[0x0][0xa80] ;  /* 0x0002a000000a7ab9 */ /* 0x000fc60000000a00 */
        /* <DEDUP_REMOVED lines=11> */
[----:B0-----:R-:W-:Y:S01]  /*d790*/  SYNCS.ARRIVE.TRANS64.RED.A1T0 RZ, [UR8], RZ ;  /* 0x000000ffffff79a7 */ /* 0x001fe20008100408 */
[----:B------:R0:W1:Y:S01]  /*d7a0*/  SHFL.IDX PT, R83, R80, RZ, 0x181f ;  /* 0x00181fff50537589 */ /* 0x00006200000e0000 */
[----:B------:R-:W-:Y:S03]  /*d7b0*/  BSSY B1, `(.L_x_2812) ;  /* 0x000001a000017945 */ /* 0x000fe60003800000 */
[----:B------:R0:W2:Y:S01]  /*d7c0*/  SHFL.IDX PT, R79, R81, RZ, 0x181f ;  /* 0x00181fff514f7589 */ /* 0x0000a200000e0000 */
        /* <DEDUP_REMOVED lines=24> */
.L_x_2813:
[----:B------:R-:W-:Y:S05]  /*d950*/  BSYNC B1 ;  /* 0x0000000000017941 */ /* 0x000fea0003800000 */
.L_x_2812:
[----:B0-----:R0:W3:Y:S01]  /*d960*/  SHFL.IDX PT, R21, R81, 0x1, 0x181f ;  /* 0x00381f0051157f89 */ /* 0x0010e200000e0000 */
[----:B------:R-:W-:Y:S03]  /*d970*/  BSSY B1, `(.L_x_2814) ;  /* 0x0000014000017945 */ /* 0x000fe60003800000 */
[----:B-----5:R0:W4:Y:S01]  /*d980*/  SHFL.IDX PT, R7, R80, 0x1, 0x181f ;  /* 0x00381f0050077f89 */ /* 0x02012200000e0000 */
[----:B------:R-:W-:Y:S05]  /*d990*/  @P1 BRA `(.L_x_2815) ;  /* 0x0000000000441947 */ /* 0x000fea0003800000 */
[----:B------:R-:W-:Y:S02]  /*d9a0*/  ULDC UR4, c[0x0][0xac8] ;  /* 0x0002b20000047ab9 */ /* 0x000fe40000000800 */
[----:B------:R-:W-:Y:S02]  /*d9b0*/  ISETP.GE.AND P4, PT, R0, UR4, PT ;  /* 0x0000000400007c0c */ /* 0x000fe4000bf86270 */
[----:B------:R-:W-:Y:S02]  /*d9c0*/  ISETP.GE.AND P3, PT, R84, UR4, PT ;  /* 0x0000000454007c0c */ /* 0x000fe4000bf66270 */
[----:B------:R-:W-:Y:S02]  /*d9d0*/  ISETP.GE.AND P2, PT, R86, UR4, PT ;  /* 0x0000000456007c0c */ /* 0x000fe4000bf46270 */
[----:B------:R-:W-:-:S07]  /*d9e0*/  ISETP.GE.AND P1, PT, R88, UR4, PT ;  /* 0x0000000458007c0c */ /* 0x000fce000bf26270 */
[-C--:B----4-:R-:W-:Y:S02]  /*d9f0*/  @!P4 LEA R2, P6, R0, R7.reuse, 0x1 ;  /* 0x000000070002c211 */ /* 0x090fe400078c08ff */
        /* <DEDUP_REMOVED lines=11> */
.L_x_2815:
[----:B------:R-:W-:Y:S05]  /*dab0*/  BSYNC B1 ;  /* 0x0000000000017941 */ /* 0x000fea0003800000 */
.L_x_2814:
[----:B---3--:R3:W0:Y:S01]  /*dac0*/  SHFL.IDX PT, R9, R81, 0x2, 0x181f ;  /* 0x00581f0051097f89 */ /* 0x00862200000e0000 */
[----:B------:R-:W-:Y:S03]  /*dad0*/  BSSY B1, `(.L_x_2816) ;  /* 0x0000014000017945 */ /* 0x000fe60003800000 */
[----:B------:R3:W0:Y:S01]  /*dae0*/  SHFL.IDX PT, R5, R80, 0x2, 0x181f ;  /* 0x00581f0050057f89 */ /* 0x00062200000e0000 */
        /* <DEDUP_REMOVED lines=8> */
[----:B------:R-:W-:Y:S02]  /*db70*/  @!P1 LEA R6, P4, R86, R5, 0x1 ;  /* 0x0000000556069211 */ /* 0x000fe400078808ff */
[----:B------:R-:W-:Y:S02]  /*db80*/  @!P3 LEA.HI.X R3, R0, R9, R90, 0x1, P6 ;  /* 0x000000090003b211 */ /* 0x000fe400030f0c5a */
[----:B------:R-:W-:Y:S02]  /*db90*/  @!P0 LEA R8, P6, R88, R5, 0x1 ;  /* 0x0000000558088211 */ /* 0x000fe400078c08ff */
[-C--:B------:R-:W-:Y:S01]  /*dba0*/  @!P2 LEA.HI.X R5, R84, R9.reuse, R89, 0x1, P5 ;  /* 0x000000095405a211 */ /* 0x080fe200028f0c59 */
[----:B------:R0:W-:Y:S01]  /*dbb0*/  @!P3 ST.E.128 desc[UR54][R2.64], R12 ;  /* 0x0000000c0200b985 */ /* 0x0001e2000c101d36 */
[----:B----4-:R-:W-:-:S02]  /*dbc0*/  @!P1 LEA.HI.X R7, R86, R9, R85, 0x1, P4 ;  /* 0x0000000956079211 */ /* 0x010fc400020f0c55 */
[----:B------:R-:W-:Y:S01]  /*dbd0*/  @!P0 LEA.HI.X R9, R88, R9, R87, 0x1, P6 ;  /* 0x0000000958098211 */ /* 0x000fe200030f0c57 */
[----:B------:R0:W-:Y:S04]  /*dbe0*/  @!P2 ST.E.128 desc[UR54][R4.64], R36 ;  /* 0x000000240400a985 */ /* 0x0001e8000c101d36 */
[----:B------:R0:W-:Y:S04]  /*dbf0*/  @!P1 ST.E.128 desc[UR54][R6.64], R52 ;  /* 0x0000003406009985 */ /* 0x0001e8000c101d36 */
[----:B------:R0:W-:Y:S02]  /*dc00*/  @!P0 ST.E.128 desc[UR54][R8.64], R68 ;  /* 0x0000004408008985 */ /* 0x0001e4000c101d36 */
.L_x_2817:
[----:B------:R-:W-:Y:S05]  /*dc10*/  BSYNC B1 ;  /* 0x0000000000017941 */ /* 0x000fea0003800000 */
.L_x_2816:
[----:B0-----:R-:W-:Y:S01]  /*dc20*/  VIADD R2, R82, 0x60 ;  /* 0x0000006052027836 */ /* 0x001fe20000000000 */
[----:B---3--:R-:W0:Y:S04]  /*dc30*/  SHFL.IDX PT, R81, R81, 0x3, 0x181f ;  /* 0x00781f0051517f89 */ /* 0x008e2800000e0000 */
[----:B------:R-:W-:Y:S01]  /*dc40*/  ISETP.GE.AND P0, PT, R2, UR16, PT ;  /* 0x0000001002007c0c */ /* 0x000fe2000bf06270 */
[----:B------:R3:W0:-:S12]  /*dc50*/  SHFL.IDX PT, R9, R80, 0x3, 0x181f ;  /* 0x00781f0050097f89 */ /* 0x00061800000e0000 */
[----:B---3--:R-:W-:Y:S05]  /*dc60*/  @P0 BRA `(.L_x_2818) ;  /* 0x0000002400f00947 */ /* 0x008fea0003800000 */
[----:B------:R-:W-:Y:S02]  /*dc70*/  ULDC UR4, c[0x0][0xac8] ;  /* 0x0002b20000047ab9 */ /* 0x000fe40000000800 */
[----:B------:R-:W-:Y:S02]  /*dc80*/  ISETP.GE.AND P3, PT, R0, UR4, PT ;  /* 0x0000000400007c0c */ /* 0x000fe4000bf66270 */
[----:B------:R-:W-:Y:S02]  /*dc90*/  ISETP.GE.AND P4, PT, R84, UR4, PT ;  /* 0x0000000454007c0c */ /* 0x000fe4000bf86270 */
[----:B------:R-:W-:-:S09]  /*dca0*/  ISETP.GE.AND P5, PT, R86, UR4, PT ;  /* 0x0000000456007c0c */ /* 0x000fd2000bfa6270 */
[-C--:B0-----:R-:W-:Y:S02]  /*dcb0*/  @!P3 LEA R2, P0, R0, R9.reuse, 0x1 ;  /* 0x000000090002b211 */ /* 0x081fe400078008ff */
[-C--:B------:R-:W-:Y:S02]  /*dcc0*/  @!P4 LEA R4, P1, R84, R9.reuse, 0x1 ;  /* 0x000000095404c211 */ /* 0x080fe400078208ff */
[----:B------:R-:W-:Y:S02]  /*dcd0*/  @!P5 LEA R6, P2, R86, R9, 0x1 ;  /* 0x000000095606d211 */ /* 0x000fe400078408ff */
[-C--:B------:R-:W-:Y:S02]  /*dce0*/  @!P3 LEA.HI.X R3, R0, R81.reuse, R90, 0x1, P0 ;  /* 0x000000510003b211 */ /* 0x080fe400000f0c5a */
[-C--:B------:R-:W-:Y:S02]  /*dcf0*/  @!P4 LEA.HI.X R5, R84, R81.reuse, R89, 0x1, P1 ;  /* 0x000000515405c211 */ /* 0x080fe400008f0c59 */
[----:B----4-:R-:W-:Y:S01]  /*dd00*/  @!P5 LEA.HI.X R7, R86, R81, R85, 0x1, P2 ;  /* 0x000000515607d211 */ /* 0x010fe200010f0c55 */
        /* <DEDUP_REMOVED lines=9> */
.L_x_2811:
[----:B------:R-:W-:Y:S01]  /*dda0*/  ULDC.64 UR14, c[0x0][0xb08] ;  /* 0x0002c200000e7ab9 */ /* 0x000fe20000000a00 */
[----:B0-----:R-:W-:Y:S01]  /*ddb0*/  IMAD.MOV.U32 R65, RZ, RZ, R72 ;  /* 0x000000ffff417224 */ /* 0x001fe200078e0048 */
        /* <DEDUP_REMOVED lines=12> */
[----:B------:R-:W-:Y:S01]  /*de80*/  UIMAD UR4, UR4, UR14, URZ ;  /* 0x0000000e040472a4 */ /* 0x000fe2000f8e023f */
[C---:B------:R-:W-:Y:S01]  /*de90*/  VIADD R173, R17.reuse, 0x30 ;  /* 0x0000003011ad7836 */ /* 0x040fe20000000000 */
[----:B------:R-:W-:Y:S01]  /*dea0*/  UIMAD.WIDE.U32 UR10, UR42, UR12, UR10 ;  /* 0x0000000c2a0a72a5 */ /* 0x000fe2000f8e000a */
[C---:B------:R-:W-:Y:S01]  /*deb0*/  VIADD R175, R17.reuse, 0x28 ;  /* 0x0000002811af7836 */ /* 0x040fe20000000000 */
[----:B------:R-:W-:Y:S01]  /*dec0*/  UIMAD UR4, UR36, UR15, UR4 ;  /* 0x0000000f240472a4 */ /* 0x000fe2000f8e0204 */
[C---:B------:R-:W-:Y:S01]  /*ded0*/  VIADD R177, R17.reuse, 0x20 ;  /* 0x0000002011b17836 */ /* 0x040fe20000000000 */
[----:B------:R-:W-:Y:S01]  /*dee0*/  UIMAD UR11, UR42, UR13, UR11 ;  /* 0x0000000d2a0b72a4 */ /* 0x000fe2000f8e020b */
[C---:B------:R-:W-:Y:S01]  /*def0*/  VIADD R179, R17.reuse, 0x18 ;  /* 0x0000001811b37836 */ /* 0x040fe20000000000 */
[----:B------:R-:W-:Y:S01]  /*df00*/  UIADD3 UR8, UR8, 0x38820, URZ ;  /* 0x0003882008087890 */ /* 0x000fe2000fffe03f */
[C---:B------:R-:W-:Y:S01]  /*df10*/  VIADD R181, R17.reuse, 0x10 ;  /* 0x0000001011b57836 */ /* 0x040fe20000000000 */
[----:B------:R-:W-:Y:S01]  /*df20*/  UIMAD.WIDE.U32 UR36, UR36, UR14, UR10 ;  /* 0x0000000e242472a5 */ /* 0x000fe2000f8e000a */
[C---:B------:R-:W-:Y:S01]  /*df30*/  VIADD R183, R17.reuse, 0x8 ;  /* 0x0000000811b77836 */ /* 0x040fe20000000000 */
[----:B------:R-:W-:Y:S01]  /*df40*/  ULDC.64 UR12, c[0x0][0xb48] ;  /* 0x0002d200000c7ab9 */ /* 0x000fe20000000a00 */
[----:B------:R-:W-:Y:S01]  /*df50*/  @UP2 ULDC UR10, c[0x0][0xbec] ;  /* 0x0002fb00000a2ab9 */ /* 0x000fe20000000800 */
[----:B------:R-:W-:Y:S01]  /*df60*/  UIADD3 UR11, UR37, UR4, URZ ;  /* 0x00000004250b7290 */ /* 0x000fe2000fffe03f */
[----:B------:R-:W-:Y:S01]  /*df70*/  @P1 IMAD.HI.U32 R0, R72, UR10, RZ ;  /* 0x0000000a48001c27 */ /* 0x000fe2000f8e00ff */
[----:B------:R-:W-:Y:S01]  /*df80*/  UPRMT UR8, URZ, 0x654, UR8 ;  /* 0x000006543f087896 */ /* 0x000fe20008000008 */
[----:B------:R-:W-:Y:S01]  /*df90*/  BSSY B1, `(.L_x_2819) ;  /* 0x00000cb000017945 */ /* 0x000fe20003800000 */
[----:B------:R-:W-:Y:S01]  /*dfa0*/  @UP2 ULDC UR4, c[0x0][0xbf0] ;  /* 0x0002fc0000042ab9 */ /* 0x000fe20000000800 */
[----:B------:R-:W-:Y:S01]  /*dfb0*/  UMOV UR10, UR36 ;  /* 0x00000024000a7c82 */ /* 0x000fe20008000000 */
[----:B------:R-:W-:Y:S01]  /*dfc0*/  @P1 SHF.R.U32.HI R65, RZ, UR4, R0 ;  /* 0x00000004ff411c19 */ /* 0x000fe20008011600 */
[----:B------:R-:W-:Y:S01]  /*dfd0*/  UIMAD.WIDE.U32 UR10, UR39, UR12, UR10 ;  /* 0x0000000c270a72a5 */ /* 0x000fe2000f8e000a */
[----:B------:R-:W-:Y:S01]  /*dfe0*/  SHF.R.S32.HI R73, RZ, 0x1f, R23 ;  /* 0x0000001fff497819 */ /* 0x000fe20000011417 */
[----:B------:R-:W-:Y:S01]  /*dff0*/  VIADD R162, R17, 0x58 ;  /* 0x0000005811a27836 */ /* 0x000fe20000000000 */
[--C-:B------:R-:W-:Y:S01]  /*e000*/  SHF.R.S32.HI R0, RZ, 0x1f, R65.reuse ;  /* 0x0000001fff007819 */ /* 0x100fe20000011441 */
[----:B------:R-:W-:Y:S01]  /*e010*/  IMAD.MOV R67, RZ, RZ, -R65 ;  /* 0x000000ffff437224 */ /* 0x000fe200078e0a41 */
[----:B------:R-:W-:-:S02]  /*e020*/  UIMAD UR39, UR39, UR13, UR11 ;  /* 0x0000000d272772a4 */ /* 0x000fc4000f8e020b */
[----:B------:R-:W-:Y:S01]  /*e030*/  IMAD.U32 R3, RZ, RZ, UR11 ;  /* 0x0000000bff037e24 */ /* 0x000fe2000f8e00ff */
[----:B------:R-:W-:Y:S01]  /*e040*/  SYNCS.ARRIVE.TRANS64.RED.A1T0 RZ, [UR8], RZ ;  /* 0x000000ffffff79a7 */ /* 0x000fe20008100408 */
[----:B------:R-:W-:Y:S01]  /*e050*/  ULDC.64 UR12, c[0x0][0xb30] ;  /* 0x0002cc00000c7ab9 */ /* 0x000fe20000000a00 */
        /* <DEDUP_REMOVED lines=11> */
[----:B------:R-:W-:-:S02]  /*e110*/  SHF.R.S32.HI R77, RZ, 0x1f, R219 ;  /* 0x0000001fff4d7819 */ /* 0x000fc400000114db */
[----:B------:R-:W-:Y:S01]  /*e120*/  SHF.R.S32.HI R78, RZ, 0x1f, R220 ;  /* 0x0000001fff4e7819 */ /* 0x000fe200000114dc */
        /* <DEDUP_REMOVED lines=10> */
[C---:B------:R-:W-:Y:S01]  /*e1d0*/  LEA R0, P1, R2.reuse, UR10, 0x2 ;  /* 0x0000000a02007c11 */ /* 0x040fe2000f8210ff */
[C---:B------:R-:W-:Y:S01]  /*e1e0*/  VIADD R164, R17.reuse, 0x50 ;  /* 0x0000005011a47836 */ /* 0x040fe20000000000 */
[----:B------:R-:W-:Y:S01]  /*e1f0*/  SHF.R.S32.HI R157, RZ, 0x1f, R225 ;  /* 0x0000001fff9d7819 */ /* 0x000fe200000114e1 */
[C---:B------:R-:W-:Y:S01]  /*e200*/  VIADD R166, R17.reuse, 0x48 ;  /* 0x0000004811a67836 */ /* 0x040fe20000000000 */
        /* <DEDUP_REMOVED lines=90> */
[----:B-1----:R-:W-:-:S03]  /*e7b0*/  @!P4 LEA R66, P6, R226, R2, 0x2 ;  /* 0x00000002e242c211 */ /* 0x002fc600078c10ff */
[----:B------:R0:W-:Y:S01]  /*e7c0*/  @!P1 ST.E.64 desc[UR54][R64.64], R58 ;  /* 0x0000003a40009985 */ /* 0x0001e2000c101b36 */
[----:B------:R-:W-:-:S05]  /*e7d0*/  @!P4 LEA.HI.X R67, R226, R3, R158, 0x2, P6 ;  /* 0x00000003e243c211 */ /* 0x000fca00030f149e */
[----:B------:R1:W-:Y:S01]  /*e7e0*/  @!P4 ST.E.64 desc[UR54][R66.64], R56 ;  /* 0x000000384200c985 */ /* 0x0003e2000c101b36 */
[----:B------:R-:W-:Y:S02]  /*e7f0*/  ISETP.GE.AND P4, PT, R222, UR4, PT ;  /* 0x00000004de007c0c */ /* 0x000fe4000bf86270 */
[----:B0-----:R-:W-:-:S04]  /*e800*/  @!P3 LEA R58, P1, R225, R2, 0x2 ;  /* 0x00000002e13ab211 */ /* 0x001fc800078210ff */
[-C--:B------:R-:W-:Y:S02]  /*e810*/  @!P3 LEA.HI.X R59, R225, R3.reuse, R157, 0x2, P1 ;  /* 0x00000003e13bb211 */ /* 0x080fe400008f149d */
[----:B------:R-:W-:Y:S02]  /*e820*/  ISETP.GE.AND P1, PT, R221, UR4, PT ;  /* 0x00000004dd007c0c */ /* 0x000fe4000bf26270 */
[CC--:B-1----:R-:W-:Y:S01]  /*e830*/  @!P2 LEA R56, P6, R224.reuse, R2.reuse, 0x2 ;  /* 0x00000002e038a211 */ /* 0x0c2fe200078c10ff */
[----:B------:R0:W-:Y:S01]  /*e840*/  @!P3 ST.E.64 desc[UR54][R58.64], R50 ;  /* 0x000000323a00b985 */ /* 0x0001e2000c101b36 */
[C---:B------:R-:W-:Y:S02]  /*e850*/  @!P5 LEA R70, P3, R223.reuse, R2, 0x2 ;  /* 0x00000002df46d211 */ /* 0x040fe400078610ff */
[-C--:B------:R-:W-:Y:S02]  /*e860*/  @!P2 LEA.HI.X R57, R224, R3.reuse, R156, 0x2, P6 ;  /* 0x00000003e039a211 */ /* 0x080fe400030f149c */
[----:B------:R-:W-:-:S02]  /*e870*/  @!P5 LEA.HI.X R71, R223, R3, R151, 0x2, P3 ;  /* 0x00000003df47d211 */ /* 0x000fc400018f1497 */
[----:B------:R-:W-:Y:S01]  /*e880*/  ISETP.GE.AND P6, PT, R220, UR4, PT ;  /* 0x00000004dc007c0c */ /* 0x000fe2000bfc6270 */
[----:B------:R1:W-:Y:S01]  /*e890*/  @!P2 ST.E.64 desc[UR54][R56.64], R48 ;  /* 0x000000303800a985 */ /* 0x0003e2000c101b36 */
[CC--:B------:R-:W-:Y:S02]  /*e8a0*/  @!P4 LEA R64, P2, R222.reuse, R2.reuse, 0x2 ;  /* 0x00000002de40c211 */ /* 0x0c0fe400078410ff */
[----:B------:R-:W-:Y:S01]  /*e8b0*/  ISETP.GE.AND P3, PT, R219, UR4, PT ;  /* 0x00000004db007c0c */ /* 0x000fe2000bf66270 */
[----:B------:R2:W-:Y:S01]  /*e8c0*/  @!P5 ST.E.64 desc[UR54][R70.64], R42 ;  /* 0x0000002a4600d985 */ /* 0x0005e2000c101b36 */
[C---:B------:R-:W-:Y:S02]  /*e8d0*/  @!P1 LEA R66, P5, R221.reuse, R2, 0x2 ;  /* 0x00000002dd429211 */ /* 0x040fe400078a10ff */
[-C--:B------:R-:W-:Y:S02]  /*e8e0*/  @!P4 LEA.HI.X R65, R222, R3.reuse, R150, 0x2, P2 ;  /* 0x00000003de41c211 */ /* 0x080fe400010f1496 */
[----:B------:R-:W-:-:S02]  /*e8f0*/  @!P1 LEA.HI.X R67, R221, R3, R79, 0x2, P5 ;  /* 0x00000003dd439211 */ /* 0x000fc400028f144f */
[----:B------:R-:W-:Y:S01]  /*e900*/  ISETP.GE.AND P2, PT, R218, UR4, PT ;  /* 0x00000004da007c0c */ /* 0x000fe2000bf46270 */
[----:B------:R3:W-:Y:S01]  /*e910*/  @!P4 ST.E.64 desc[UR54][R64.64], R40 ;  /* 0x000000284000c985 */ /* 0x0007e2000c101b36 */
[----:B------:R-:W-:Y:S02]  /*e920*/  ISETP.GE.AND P4, PT, R217, UR4, PT ;  /* 0x00000004d9007c0c */ /* 0x000fe4000bf86270 */
[CC--:B0-----:R-:W-:Y:S01]  /*e930*/  @!P6 LEA R50, P5, R220.reuse, R2.reuse, 0x2 ;  /* 0x00000002dc32e211 */ /* 0x0c1fe200078a10ff */
[----:B------:R0:W-:Y:S01]  /*e940*/  @!P1 ST.E.64 desc[UR54][R66.64], R34 ;  /* 0x0000002242009985 */ /* 0x0001e2000c101b36 */
[C---:B-1----:R-:W-:Y:S02]  /*e950*/  @!P3 LEA R48, P1, R219.reuse, R2, 0x2 ;  /* 0x00000002db30b211 */ /* 0x042fe400078210ff */
[-C--:B------:R-:W-:Y:S02]  /*e960*/  @!P6 LEA.HI.X R51, R220, R3.reuse, R78, 0x2, P5 ;  /* 0x00000003dc33e211 */ /* 0x080fe400028f144e */
[----:B------:R-:W-:-:S02]  /*e970*/  @!P3 LEA.HI.X R49, R219, R3, R77, 0x2, P1 ;  /* 0x00000003db31b211 */ /* 0x000fc400008f144d */
[----:B------:R-:W-:Y:S01]  /*e980*/  ISETP.GE.AND P1, PT, R216, UR4, PT ;  /* 0x00000004d8007c0c */ /* 0x000fe2000bf26270 */
[----:B------:R1:W-:Y:S01]  /*e990*/  @!P6 ST.E.64 desc[UR54][R50.64], R32 ;  /* 0x000000203200e985 */ /* 0x0003e2000c101b36 */
[CC--:B--2---:R-:W-:Y:S02]  /*e9a0*/  @!P2 LEA R42, P5, R218.reuse, R2.reuse, 0x2 ;  /* 0x00000002da2aa211 */ /* 0x0c4fe400078a10ff */
[----:B---3--:R-:W-:Y:S01]  /*e9b0*/  @!P4 LEA R40, P6, R217, R2, 0x2 ;  /* 0x00000002d928c211 */ /* 0x008fe200078c10ff */
[----:B------:R2:W-:Y:S01]  /*e9c0*/  @!P3 ST.E.64 desc[UR54][R48.64], R26 ;  /* 0x0000001a3000b985 */ /* 0x0005e2000c101b36 */
[----:B------:R-:W-:Y:S02]  /*e9d0*/  ISETP.GE.AND P3, PT, R23, UR4, PT ;  /* 0x0000000417007c0c */ /* 0x000fe4000bf66270 */
[-C--:B------:R-:W-:Y:S02]  /*e9e0*/  @!P2 LEA.HI.X R43, R218, R3.reuse, R76, 0x2, P5 ;  /* 0x00000003da2ba211 */ /* 0x080fe400028f144c */
[----:B------:R-:W-:-:S03]  /*e9f0*/  @!P4 LEA.HI.X R41, R217, R3, R75, 0x2, P6 ;  /* 0x00000003d929c211 */ /* 0x000fc600030f144b */
[----:B------:R-:W-:Y:S01]  /*ea00*/  @!P2 ST.E.64 desc[UR54][R42.64], R24 ;  /* 0x000000182a00a985 */ /* 0x000fe2000c101b36 */
[-C--:B0-----:R-:W-:Y:S01]  /*ea10*/  @!P1 LEA R34, P2, R216, R2.reuse, 0x2 ;  /* 0x00000002d8229211 */ /* 0x081fe200078410ff */
[C---:B-1----:R-:W-:Y:S02]  /*ea20*/  VIADD R51, R17.reuse, 0xe8 ;  /* 0x000000e811337836 */ /* 0x042fe40000000000 */
[----:B------:R0:W-:Y:S01]  /*ea30*/  @!P4 ST.E.64 desc[UR54][R40.64], R12 ;  /* 0x0000000c2800c985 */ /* 0x0001e2000c101b36 */
[----:B------:R-:W-:Y:S01]  /*ea40*/  ISETP.GE.AND P4, PT, R22, UR4, PT ;  /* 0x0000000416007c0c */ /* 0x000fe2000bf86270 */
[----:B--2---:R-:W-:Y:S01]  /*ea50*/  VIADD R27, R17, 0xf0 ;  /* 0x000000f0111b7836 */ /* 0x004fe20000000000 */
[-C--:B------:R-:W-:Y:S02]  /*ea60*/  @!P1 LEA.HI.X R35, R216, R3.reuse, R74, 0x2, P2 ;  /* 0x00000003d8239211 */ /* 0x080fe400010f144a */
[----:B------:R-:W-:Y:S02]  /*ea70*/  @!P3 LEA R32, P5, R23, R2, 0x2 ;  /* 0x000000021720b211 */ /* 0x000fe400078a10ff */
[----:B------:R-:W-:Y:S01]  /*ea80*/  ISETP.GE.AND P2, PT, R19, UR4, PT ;  /* 0x0000000413007c0c */ /* 0x000fe2000bf46270 */
[----:B------:R1:W-:Y:S01]  /*ea90*/  @!P1 ST.E.64 desc[UR54][R34.64], R10 ;  /* 0x0000000a22009985 */ /* 0x0003e2000c101b36 */
[----:B------:R-:W-:-:S02]  /*eaa0*/  @!P3 LEA.HI.X R33, R23, R3, R73, 0x2, P5 ;  /* 0x000000031721b211 */ /* 0x000fc400028f1449 */
[----:B------:R-:W-:Y:S02]  /*eab0*/  ISETP.GE.AND P1, PT, R51, UR4, PT ;  /* 0x0000000433007c0c */ /* 0x000fe4000bf26270 */
[----:B------:R-:W-:Y:S01]  /*eac0*/  SHF.R.S32.HI R26, RZ, 0x1f, R19 ;  /* 0x0000001fff1a7819 */ /* 0x000fe20000011413 */
[----:B------:R2:W-:Y:S01]  /*ead0*/  @!P3 ST.E.64 desc[UR54][R32.64], R136 ;  /* 0x000000882000b985 */ /* 0x0005e2000c101b36 */
[----:B0-----:R-:W-:Y:S01]  /*eae0*/  SHF.R.S32.HI R13, RZ, 0x1f, R22 ;  /* 0x0000001fff0d7819 */ /* 0x001fe20000011416 */
        /* <DEDUP_REMOVED lines=8> */
[----:B-1----:R-:W-:Y:S02]  /*eb70*/  SHF.R.S32.HI R11, RZ, 0x1f, R51 ;  /* 0x0000001fff0b7819 */ /* 0x002fe40000011433 */
[----:B------:R-:W-:Y:S01]  /*eb80*/  @!P1 LEA R10, P5, R51, R2, 0x2 ;  /* 0x00000002330a9211 */ /* 0x000fe200078a10ff */
[----:B------:R0:W-:Y:S01]  /*eb90*/  @!P2 ST.E.64 desc[UR54][R12.64], R144 ;  /* 0x000000900c00a985 */ /* 0x0001e2000c101b36 */
[----:B--2---:R-:W-:-:S02]  /*eba0*/  SHF.R.S32.HI R32, RZ, 0x1f, R27 ;  /* 0x0000001fff207819 */ /* 0x004fc4000001141b */
        /* <DEDUP_REMOVED lines=9> */
.L_x_2820:
[----:B------:R-:W-:Y:S05]  /*ec40*/  BSYNC B1 ;  /* 0x0000000000017941 */ /* 0x000fea0003800000 */
.L_x_2819:
[----:B0-----:R0:W1:Y:S04]  /*ec50*/  SHFL.IDX PT, R3, R68, 0x1, 0x1c1f ;  /* 0x003c1f0044037f89 */ /* 0x00106800000e0000 */
[----:B------:R0:W2:Y:S01]  /*ec60*/  SHFL.IDX PT, R2, R0, 0x1, 0x1c1f ;  /* 0x003c1f0000027f89 */ /* 0x0000a200000e0000 */
[----:B------:R-:W-:Y:S05]  /*ec70*/  @P0 BRA `(.L_x_2818) ;  /* 0x0000001400ec0947 */ /* 0x000fea0003800000 */
[----:B------:R-:W-:Y:S02]  /*ec80*/  ULDC UR4, c[0x0][0xac8] ;  /* 0x0002b20000047ab9 */ /* 0x000fe40000000800 */
[----:B------:R-:W-:Y:S02]  /*ec90*/  ISETP.GE.AND P4, PT, R182, UR4, PT ;  /* 0x00000004b6007c0c */ /* 0x000fe4000bf86270 */
[----:B------:R-:W-:Y:S02]  /*eca0*/  ISETP.GE.AND P6, PT, R17, UR4, PT ;  /* 0x0000000411007c0c */ /* 0x000fe4000bfc6270 */
[----:B------:R-:W-:Y:S02]  /*ecb0*/  ISETP.GE.AND P0, PT, R180, UR4, PT ;  /* 0x00000004b4007c0c */ /* 0x000fe4000bf06270 */
[----:B------:R-:W-:Y:S02]  /*ecc0*/  ISETP.GE.AND P2, PT, R178, UR4, PT ;  /* 0x00000004b2007c0c */ /* 0x000fe4000bf46270 */
[----:B------:R-:W-:-:S05]  /*ecd0*/  ISETP.GE.AND P1, PT, R176, UR4, PT ;  /* 0x00000004b0007c0c */ /* 0x000fca000bf26270 */
[CC--:B--2---:R-:W-:Y:S02]  /*ece0*/  @!P4 LEA R12, P3, R182.reuse, R2.reuse, 0x2 ;  /* 0x00000002b60cc211 */ /* 0x0c4fe400078610ff */
        /* <DEDUP_REMOVED lines=19> */
[-C--:B-1----:R-:W-:Y:S02]  /*ee20*/  @!P4 LEA R10, P5, R172, R2.reuse, 0x2 ;  /* 0x00000002ac0ac211 */ /* 0x082fe400078a10ff */
[----:B------:R-:W-:Y:S01]  /*ee30*/  ISETP.GE.AND P1, PT, R166, UR4, PT ;  /* 0x00000004a6007c0c */ /* 0x000fe2000bf26270 */
[----:B------:R1:W-:Y:S01]  /*ee40*/  @!P3 ST.E.64 desc[UR54][R34.64], R108 ;  /* 0x0000006c2200b985 */ /* 0x0003e2000c101b36 */
[----:B------:R-:W-:Y:S02]  /*ee50*/  @!P4 LEA.HI.X R11, R172, R3, R173, 0x2, P5 ;  /* 0x00000003ac0bc211 */ /* 0x000fe400028f14ad */
[----:B--2---:R-:W-:Y:S02]  /*ee60*/  @!P0 LEA R12, P6, R170, R2, 0x2 ;  /* 0x00000002aa0c8211 */ /* 0x004fe400078c10ff */
[----:B------:R-:W-:Y:S01]  /*ee70*/  ISETP.GE.AND P3, PT, R164, UR4, PT ;  /* 0x00000004a4007c0c */ /* 0x000fe2000bf66270 */
[----:B------:R2:W-:Y:S01]  /*ee80*/  @!P4 ST.E.64 desc[UR54][R10.64], R102 ;  /* 0x000000660a00c985 */ /* 0x0005e2000c101b36 */
[----:B------:R-:W-:-:S02]  /*ee90*/  ISETP.GE.AND P4, PT, R162, UR4, PT ;  /* 0x00000004a2007c0c */ /* 0x000fc4000bf86270 */
[----:B------:R-:W-:Y:S02]  /*eea0*/  @!P0 LEA.HI.X R13, R170, R3, R171, 0x2, P6 ;  /* 0x00000003aa0d8211 */ /* 0x000fe400030f14ab */
[----:B---3--:R-:W-:-:S03]  /*eeb0*/  @!P2 LEA R24, P5, R168, R2, 0x2 ;  /* 0x00000002a818a211 */ /* 0x008fc600078a10ff */
[----:B------:R3:W-:Y:S01]  /*eec0*/  @!P0 ST.E.64 desc[UR54][R12.64], R100 ;  /* 0x000000640c008985 */ /* 0x0007e2000c101b36 */
[-C--:B------:R-:W-:Y:S02]  /*eed0*/  @!P2 LEA.HI.X R25, R168, R3.reuse, R169, 0x2, P5 ;  /* 0x00000003a819a211 */ /* 0x080fe400028f14a9 */
[-C--:B----4-:R-:W-:Y:S02]  /*eee0*/  @!P1 LEA R26, P0, R166, R2.reuse, 0x2 ;  /* 0x00000002a61a9211 */ /* 0x090fe400078010ff */
[-C--:B-----5:R-:W-:Y:S01]  /*eef0*/  @!P3 LEA R32, P6, R164, R2.reuse, 0x2 ;  /* 0x00000002a420b211 */ /* 0x0a0fe200078c10ff */
[----:B------:R4:W-:Y:S01]  /*ef00*/  @!P2 ST.E.64 desc[UR54][R24.64], R94 ;  /* 0x0000005e1800a985 */ /* 0x0009e2000c101b36 */
[-C--:B------:R-:W-:Y:S02]  /*ef10*/  @!P1 LEA.HI.X R27, R166, R3.reuse, R167, 0x2, P0 ;  /* 0x00000003a61b9211 */ /* 0x080fe400000f14a7 */
[----:B------:R-:W-:Y:S02]  /*ef20*/  ISETP.GE.AND P2, PT, R229, UR4, PT ;  /* 0x00000004e5007c0c */ /* 0x000fe4000bf46270 */
[----:B-1----:R-:W-:Y:S01]  /*ef30*/  @!P4 LEA R34, P5, R162, R2, 0x2 ;  /* 0x00000002a222c211 */ /* 0x002fe200078a10ff */
        /* <DEDUP_REMOVED lines=8> */
[----:B--2---:R-:W-:-:S04]  /*efc0*/  @!P2 LEA R10, P3, R229, R2, 0x2 ;  /* 0x00000002e50aa211 */ /* 0x004fc800078610ff */
[-C--:B------:R-:W-:Y:S02]  /*efd0*/  @!P2 LEA.HI.X R11, R229, R3.reuse, R161, 0x2, P3 ;  /* 0x00000003e50ba211 */ /* 0x080fe400018f14a1 */
[CC--:B---3--:R-:W-:Y:S02]  /*efe0*/  @!P0 LEA R12, P6, R228.reuse, R2.reuse, 0x2 ;  /* 0x00000002e40c8211 */ /* 0x0c8fe400078c10ff */
[----:B----4-:R-:W-:Y:S01]  /*eff0*/  @!P1 LEA R24, P5, R227, R2, 0x2 ;  /* 0x00000002e3189211 */ /* 0x010fe200078a10ff */
[----:B------:R2:W-:Y:S01]  /*f000*/  @!P2 ST.E.64 desc[UR54][R10.64], R62 ;  /* 0x0000003e0a00a985 */ /* 0x0005e2000c101b36 */
[----:B------:R-:W-:Y:S02]  /*f010*/  ISETP.GE.AND P3, PT, R225, UR4, PT ;  /* 0x00000004e1007c0c */ /* 0x000fe4000bf66270 */
[-C--:B------:R-:W-:Y:S02]  /*f020*/  @!P0 LEA.HI.X R13, R228, R3.reuse, R160, 0x2, P6 ;  /* 0x00000003e40d8211 */ /* 0x080fe400030f14a0 */
[----:B------:R-:W-:-:S02]  /*f030*/  @!P1 LEA.HI.X R25, R227, R3, R159, 0x2, P5 ;  /* 0x00000003e3199211 */ /* 0x000fc400028f149f */
[----:B------:R-:W-:Y:S01]  /*f040*/  ISETP.GE.AND P2, PT, R224, UR4, PT ;  /* 0x00000004e0007c0c */ /* 0x000fe2000bf46270 */
[----:B------:R3:W-:Y:S01]  /*f050*/  @!P0 ST.E.64 desc[UR54][R12.64], R60 ;  /* 0x0000003c0c008985 */ /* 0x0007e2000c101b36 */
[CC--:B-1----:R-:W-:Y:S02]  /*f060*/  @!P4 LEA R26, P5, R226.reuse, R2.reuse, 0x2 ;  /* 0x00000002e21ac211 */ /* 0x0c2fe400078a10ff */
[----:B------:R-:W-:Y:S01]  /*f070*/  ISETP.GE.AND P0, PT, R223, UR4, PT ;  /* 0x00000004df007c0c */ /* 0x000fe2000bf06270 */
[----:B------:R1:W-:Y:S01]  /*f080*/  @!P1 ST.E.64 desc[UR54][R24.64], R54 ;  /* 0x0000003618009985 */ /* 0x0003e2000c101b36 */
[----:B------:R-:W-:Y:S02]  /*f090*/  @!P4 LEA.HI.X R27, R226, R3, R158, 0x2, P5 ;  /* 0x00000003e21bc211 */ /* 0x000fe400028f149e */
[----:B------:R-:W-:Y:S02]  /*f0a0*/  ISETP.GE.AND P1, PT, R222, UR4, PT ;  /* 0x00000004de007c0c */ /* 0x000fe4000bf26270 */
[----:B-----5:R-:W-:Y:S01]  /*f0b0*/  @!P3 LEA R32, P6, R225, R2, 0x2 ;  /* 0x00000002e120b211 */ /* 0x020fe200078c10ff */
[----:B------:R4:W-:Y:S01]  /*f0c0*/  @!P4 ST.E.64 desc[UR54][R26.64], R52 ;  /* 0x000000341a00c985 */ /* 0x0009e2000c101b36 */
[----:B------:R-:W-:-:S02]  /*f0d0*/  ISETP.GE.AND P4, PT, R221, UR4, PT ;  /* 0x00000004dd007c0c */ /* 0x000fc4000bf86270 */
[CC--:B0-----:R-:W-:Y:S02]  /*f0e0*/  @!P2 LEA R34, P5, R224.reuse, R2.reuse, 0x2 ;  /* 0x00000002e022a211 */ /* 0x0c1fe400078a10ff */
[-C--:B------:R-:W-:Y:S02]  /*f0f0*/  @!P3 LEA.HI.X R33, R225, R3.reuse, R157, 0x2, P6 ;  /* 0x00000003e121b211 */ /* 0x080fe400030f149d */
[-C--:B------:R-:W-:Y:S02]  /*f100*/  @!P2 LEA.HI.X R35, R224, R3.reuse, R156, 0x2, P5 ;  /* 0x00000003e023a211 */ /* 0x080fe400028f149c */
[CC--:B--2---:R-:W-:Y:S01]  /*f110*/  @!P0 LEA R10, P5, R223.reuse, R2.reuse, 0x2 ;  /* 0x00000002df0a8211 */ /* 0x0c4fe200078a10ff */
[----:B------:R0:W-:Y:S01]  /*f120*/  @!P3 ST.E.64 desc[UR54][R32.64], R46 ;  /* 0x0000002e2000b985 */ /* 0x0001e2000c101b36 */
[----:B------:R-:W-:Y:S02]  /*f130*/  ISETP.GE.AND P3, PT, R220, UR4, PT ;  /* 0x00000004dc007c0c */ /* 0x000fe4000bf66270 */
[----:B---3--:R-:W-:Y:S01]  /*f140*/  @!P1 LEA R12, P6, R222, R2, 0x2 ;  /* 0x00000002de0c9211 */ /* 0x008fe200078c10ff */
[----:B------:R2:W-:Y:S01]  /*f150*/  @!P2 ST.E.64 desc[UR54][R34.64], R44 ;  /* 0x0000002c2200a985 */ /* 0x0005e2000c101b36 */
[----:B------:R-:W-:-:S02]  /*f160*/  @!P0 LEA.HI.X R11, R223, R3, R151, 0x2, P5 ;  /* 0x00000003df0b8211 */ /* 0x000fc400028f1497 */
[----:B------:R-:W-:Y:S02]  /*f170*/  ISETP.GE.AND P2, PT, R219, UR4, PT ;  /* 0x00000004db007c0c */ /* 0x000fe4000bf46270 */
[CC--:B-1----:R-:W-:Y:S01]  /*f180*/  @!P4 LEA R24, P5, R221.reuse, R2.reuse, 0x2 ;  /* 0x00000002dd18c211 */ /* 0x0c2fe200078a10ff */
[----:B------:R-:W-:Y:S01]  /*f190*/  @!P0 ST.E.64 desc[UR54][R10.64], R38 ;  /* 0x000000260a008985 */ /* 0x000fe2000c101b36 */
[-C--:B------:R-:W-:Y:S02]  /*f1a0*/  @!P1 LEA.HI.X R13, R222, R3.reuse, R150, 0x2, P6 ;  /* 0x00000003de0d9211 */ /* 0x080fe400030f1496 */
[----:B------:R-:W-:Y:S02]  /*f1b0*/  @!P4 LEA.HI.X R25, R221, R3, R79, 0x2, P5 ;  /* 0x00000003dd19c211 */ /* 0x000fe400028f144f */
[----:B------:R-:W-:Y:S01]  /*f1c0*/  ISETP.GE.AND P0, PT, R218, UR4, PT ;  /* 0x00000004da007c0c */ /* 0x000fe2000bf06270 */
[----:B------:R1:W-:Y:S01]  /*f1d0*/  @!P1 ST.E.64 desc[UR54][R12.64], R36 ;  /* 0x000000240c009985 */ /* 0x0003e2000c101b36 */
[----:B----4-:R-:W-:-:S03]  /*f1e0*/  @!P3 LEA R26, P1, R220, R2, 0x2 ;  /* 0x00000002dc1ab211 */ /* 0x010fc600078210ff */
[----:B------:R3:W-:Y:S01]  /*f1f0*/  @!P4 ST.E.64 desc[UR54][R24.64], R30 ;  /* 0x0000001e1800c985 */ /* 0x0007e2000c101b36 */
[----:B------:R-:W-:Y:S02]  /*f200*/  ISETP.GE.AND P4, PT, R217, UR4, PT ;  /* 0x00000004d9007c0c */ /* 0x000fe4000bf86270 */
[CC--:B0-----:R-:W-:Y:S02]  /*f210*/  @!P2 LEA R32, P5, R219.reuse, R2.reuse, 0x2 ;  /* 0x00000002db20a211 */ /* 0x0c1fe400078a10ff */
[-C--:B------:R-:W-:Y:S02]  /*f220*/  @!P3 LEA.HI.X R27, R220, R3.reuse, R78, 0x2, P1 ;  /* 0x00000003dc1bb211 */ /* 0x080fe400008f144e */
[----:B------:R-:W-:Y:S02]  /*f230*/  ISETP.GE.AND P1, PT, R216, UR4, PT ;  /* 0x00000004d8007c0c */ /* 0x000fe4000bf26270 */
[----:B------:R-:W-:Y:S01]  /*f240*/  @!P2 LEA.HI.X R33, R219, R3, R77, 0x2, P5 ;  /* 0x00000003db21a211 */ /* 0x000fe200028f144d */
[----:B------:R-:W-:Y:S01]  /*f250*/  @!P3 ST.E.64 desc[UR54][R26.64], R28 ;  /* 0x0000001c1a00b985 */ /* 0x000fe2000c101b36 */
[----:B--2---:R-:W-:Y:S01]  /*f260*/  @!P0 LEA R34, P6, R218, R2, 0x2 ;  /* 0x00000002da228211 */ /* 0x004fe200078c10ff */
[----:B-1----:R-:W-:-:S02]  /*f270*/  VIADD R37, R17, 0xe8 ;  /* 0x000000e811257836 */ /* 0x002fc40000000000 */
[----:B------:R0:W-:Y:S01]  /*f280*/  @!P2 ST.E.64 desc[UR54][R32.64], R20 ;  /* 0x000000142000a985 */ /* 0x0001e2000c101b36 */
[-C--:B------:R-:W-:Y:S01]  /*f290*/  @!P0 LEA.HI.X R35, R218, R3.reuse, R76, 0x2, P6 ;  /* 0x00000003da238211 */ /* 0x080fe200030f144c */
[----:B---3--:R-:W-:Y:S01]  /*f2a0*/  VIADD R25, R17, 0xf0 ;  /* 0x000000f011197836 */ /* 0x008fe20000000000 */
[CC--:B------:R-:W-:Y:S02]  /*f2b0*/  @!P4 LEA R10, P2, R217.reuse, R2.reuse, 0x2 ;  /* 0x00000002d90ac211 */ /* 0x0c0fe400078410ff */
[----:B------:R-:W-:Y:S01]  /*f2c0*/  SHF.R.S32.HI R0, RZ, 0x1f, R37 ;  /* 0x0000001fff007819 */ /* 0x000fe20000011425 */
[----:B------:R1:W-:Y:S01]  /*f2d0*/  @!P0 ST.E.64 desc[UR54][R34.64], R14 ;  /* 0x0000000e22008985 */ /* 0x0003e2000c101b36 */
[----:B------:R-:W-:Y:S02]  /*f2e0*/  @!P4 LEA.HI.X R11, R217, R3, R75, 0x2, P2 ;  /* 0x00000003d90bc211 */ /* 0x000fe400010f144b */
[----:B------:R-:W-:Y:S02]  /*f2f0*/  ISETP.GE.AND P0, PT, R37, UR4, PT ;  /* 0x0000000425007c0c */ /* 0x000fe4000bf06270 */
[----:B------:R-:W-:Y:S01]  /*f300*/  @!P1 LEA R12, P3, R216, R2, 0x2 ;  /* 0x00000002d80c9211 */ /* 0x000fe200078610ff */
[----:B------:R2:W-:Y:S01]  /*f310*/  @!P4 ST.E.64 desc[UR54][R10.64], R8 ;  /* 0x000000080a00c985 */ /* 0x0005e2000c101b36 */
[----:B------:R-:W-:-:S02]  /*f320*/  ISETP.GE.AND P2, PT, R23, UR4, PT ;  /* 0x0000000417007c0c */ /* 0x000fc4000bf46270 */
[----:B------:R-:W-:Y:S02]  /*f330*/  @!P1 LEA.HI.X R13, R216, R3, R74, 0x2, P3 ;  /* 0x00000003d80d9211 */ /* 0x000fe400018f144a */
[----:B------:R-:W-:Y:S02]  /*f340*/  ISETP.GE.AND P3, PT, R25, UR4, PT ;  /* 0x0000000419007c0c */ /* 0x000fe4000bf66270 */
[----:B------:R-:W-:Y:S01]  /*f350*/  ISETP.GE.AND P4, PT, R22, UR4, PT ;  /* 0x0000000416007c0c */ /* 0x000fe2000bf86270 */
[----:B------:R3:W-:Y:S01]  /*f360*/  @!P1 ST.E.64 desc[UR54][R12.64], R6 ;  /* 0x000000060c009985 */ /* 0x0007e2000c101b36 */
[----:B------:R-:W-:Y:S02]  /*f370*/  ISETP.GE.AND P1, PT, R19, UR4, PT ;  /* 0x0000000413007c0c */ /* 0x000fe4000bf26270 */
[----:B0-----:R-:W-:-:S03]  /*f380*/  @!P0 LEA R20, P6, R37, R2, 0x2 ;  /* 0x0000000225148211 */ /* 0x001fc600078c10ff */
[-C--:B-1----:R-:W-:Y:S02]  /*f390*/  @!P2 LEA R14, P5, R23, R2.reuse, 0x2 ;  /* 0x00000002170ea211 */ /* 0x082fe400078a10ff */
[-C--:B------:R-:W-:Y:S02]  /*f3a0*/  @!P0 LEA.HI.X R21, R37, R3.reuse, R0, 0x2, P6 ;  /* 0x0000000325158211 */ /* 0x080fe400030f1400 */
[----:B------:R-:W-:Y:S02]  /*f3b0*/  @!P2 LEA.HI.X R15, R23, R3, R73, 0x2, P5 ;  /* 0x00000003170fa211 */ /* 0x000fe400028f1449 */
[----:B------:R-:W-:Y:S02]  /*f3c0*/  SHF.R.S32.HI R0, RZ, 0x1f, R25 ;  /* 0x0000001fff007819 */ /* 0x000fe40000011419 */
[-C--:B--2---:R-:W-:Y:S01]  /*f3d0*/  @!P3 LEA R10, P6, R25, R2.reuse, 0x2 ;  /* 0x00000002190ab211 */ /* 0x084fe200078c10ff */
[----:B------:R0:W-:Y:S01]  /*f3e0*/  @!P2 ST.E.64 desc[UR54][R14.64], R140 ;  /* 0x0000008c0e00a985 */ /* 0x0001e2000c101b36 */
[----:B------:R-:W-:Y:S01]  /*f3f0*/  SHF.R.S32.HI R9, RZ, 0x1f, R22 ;  /* 0x0000001fff097819 */ /* 0x000fe20000011416 */
[----:B---3--:R-:W-:Y:S01]  /*f400*/  VIADD R13, R17, 0xf8 ;  /* 0x000000f8110d7836 */ /* 0x008fe20000000000 */
[----:B------:R-:W-:-:S02]  /*f410*/  @!P4 LEA R8, P5, R22, R2, 0x2 ;  /* 0x000000021608c211 */ /* 0x000fc400078a10ff */
[-C--:B------:R-:W-:Y:S02]  /*f420*/  @!P3 LEA.HI.X R11, R25, R3.reuse, R0, 0x2, P6 ;  /* 0x00000003190bb211 */ /* 0x080fe400030f1400 */
[-C--:B------:R-:W-:Y:S02]  /*f430*/  @!P4 LEA.HI.X R9, R22, R3.reuse, R9, 0x2, P5 ;  /* 0x000000031609c211 */ /* 0x080fe400028f1409 */
[----:B------:R-:W-:Y:S02]  /*f440*/  SHF.R.S32.HI R0, RZ, 0x1f, R19 ;  /* 0x0000001fff007819 */ /* 0x000fe40000011413 */
[C---:B------:R-:W-:Y:S01]  /*f450*/  @!P1 LEA R6, P5, R19.reuse, R2, 0x2 ;  /* 0x0000000213069211 */ /* 0x040fe200078a10ff */
[----:B------:R0:W-:Y:S03]  /*f460*/  @!P4 ST.E.64 desc[UR54][R8.64], R138 ;  /* 0x0000008a0800c985 */ /* 0x0001e6000c101b36 */
[----:B------:R-:W-:-:S05]  /*f470*/  @!P1 LEA.HI.X R7, R19, R3, R0, 0x2, P5 ;  /* 0x0000000313079211 */ /* 0x000fca00028f1400 */
        /* <DEDUP_REMOVED lines=10> */
.L_x_2809:
        /* <DEDUP_REMOVED lines=22> */
[----:B--2---:R-:W-:Y:S01]  /*f680*/  @P1 R2UR UR4, R6 ;  /* 0x00000000060412ca */ /* 0x004fe200000e0000 */
[----:B0-----:R-:W-:-:S05]  /*f690*/  VIADD R6, R7, 0xffffff80 ;  /* 0xffffff8007067836 */ /* 0x001fca0000000000 */
[----:B------:R-:W-:-:S07]  /*f6a0*/  ISETP.GT.AND P0, PT, R6, 0x7f, PT ;  /* 0x0000007f0600780c */ /* 0x000fce0003f04270 */
[----:B------:R-:W-:Y:S01]  /*f6b0*/  USHF.R.S32.HI UR16, URZ, 0x1f, UR4 ;  /* 0x0000001f3f107899 */ /* 0x000fe20008011404 */
[----:B-1----:R-:W-:Y:S11]  /*f6c0*/  @P2 BRA `(.L_x_2821) ;  /* 0x0000000000102947 */ /* 0x002ff60003800000 */
[----:B------:R-:W-:Y:S05]  /*f6d0*/  @!P1 BRA `(.L_x_2821) ;  /* 0x00000000000c9947 */ /* 0x000fea0003800000 */
[----:B------:R-:W2:Y:S04]  /*f6e0*/  LDG.E R5, desc[UR54][R2.64] ;  /* 0x0000003602057981 */ /* 0x000ea8000c1e1900 */
[----:B-----5:R-:W2:Y:S02]  /*f6f0*/  LDG.E R0, desc[UR54][R2.64+0x4] ;  /* 0x0000043602007981 */ /* 0x020ea4000c1e1900 */
[----:B--2---:R-:W-:-:S07]  /*f700*/  IMAD.IADD R0, R0, 0x1, -R5 ;  /* 0x0000000100007824 */ /* 0x004fce00078e0a05 */
.L_x_2821:
[----:B------:R-:W-:Y:S01]  /*f710*/  USEL UR36, UR36, URZ, !UP0 ;  /* 0x0000003f24247287 */ /* 0x000fe2000c000000 */
[----:B------:R-:W-:Y:S01]  /*f720*/  BSSY B1, `(.L_x_2822) ;  /* 0x0000037000017945 */ /* 0x000fe20003800000 */
[----:B------:R-:W-:-:S03]  /*f730*/  USEL UR37, UR37, URZ, !UP0 ;  /* 0x0000003f25257287 */ /* 0x000fc6000c000000 */
[----:B------:R-:W-:Y:S09]  /*f740*/  @P0 BRA `(.L_x_2823) ;  /* 0x0000000000d00947 */ /* 0x000ff20003800000 */
        /* <DEDUP_REMOVED lines=8> */
[----:B------:R-:W-:Y:S01]  /*f7d0*/  IMAD.MOV.U32 R5, RZ, RZ, R4 ;  /* 0x000000ffff057224 */ /* 0x000fe200078e0004 */
[----:B------:R-:W-:Y:S02]  /*f7e0*/  UMOV UR8, 0x9b8 ;  /* 0x000009b800087882 */ /* 0x000fe40000000000 */
        /* <DEDUP_REMOVED lines=19> */
[----:B------:R-:W-:Y:S02]  /*f920*/  IMAD.U32 R3, RZ, RZ, UR21 ;  /* 0x00000015ff037e24 */ /* 0x000fe4000f8e00ff */
[----:B------:R-:W-:Y:S01]  /*f930*/  IMAD.U32 R8, RZ, RZ, UR8 ;  /* 0x00000008ff087e24 */ /* 0x000fe2000f8e00ff */
[----:B------:R-:W-:Y:S01]  /*f940*/  ULDC.64 UR8, c[0x0][UR17+0x210] ;  /* 0x0000840011087abb */ /* 0x000fe20008000a00 */
[----:B-1----:R-:W-:Y:S01]  /*f950*/  @P0 SHF.R.U32.HI R5, RZ, R7, R2 ;  /* 0x00000007ff050219 */ /* 0x002fe20000011602 */
[----:B------:R-:W-:-:S04]  /*f960*/  IMAD.U32 R2, RZ, RZ, UR20 ;  /* 0x00000014ff027e24 */ /* 0x000fc8000f8e00ff */
[--C-:B------:R-:W-:Y:S01]  /*f970*/  IMAD.MOV R7, RZ, RZ, -R5.reuse ;  /* 0x000000ffff077224 */ /* 0x100fe200078e0a05 */
[----:B------:R-:W-:Y:S01]  /*f980*/  IADD3 R2, P0, P1, R5, UR10, R2 ;  /* 0x0000000a05027c10 */ /* 0x000fe2000f91e002 */
[----:B------:R-:W-:Y:S01]  /*f990*/  UIADD3.X UR10, UR13, UR11, UR16, UP0, UP1 ;  /* 0x0000000b0d0a7290 */ /* 0x000fe200087e2410 */
[----:B------:R-:W-:Y:S01]  /*f9a0*/  SHF.R.S32.HI R5, RZ, 0x1f, R5 ;  /* 0x0000001fff057819 */ /* 0x000fe20000011405 */
        /* <DEDUP_REMOVED lines=14> */
.L_x_2823:
[----:B------:R-:W-:Y:S05]  /*fa90*/  BSYNC B1 ;  /* 0x0000000000017941 */ /* 0x000fea0003800000 */
.L_x_2822:
        /* <DEDUP_REMOVED lines=43> */
[----:B------:R-:W-:Y:S01]  /*fd50*/  ULDC.64 UR8, c[0x0][0xad8] ;  /* 0x0002b60000087ab9 */ /* 0x000fe20000000a00 */
[----:B-----5:R-:W-:Y:S02]  /*fd60*/  IMAD R11, R0, R11, RZ ;  /* 0x0000000b000b7224 */ /* 0x020fe400078e02ff */
[----:B------:R-:W-:-:S02]  /*fd70*/  IMAD.IADD R3, R3, 0x1, R9 ;  /* 0x0000000103037824 */ /* 0x000fc400078e0209 */
[----:B------:R-:W-:Y:S02]  /*fd80*/  IMAD R4, R4, UR8, RZ ;  /* 0x0000000804047c24 */ /* 0x000fe4000f8e02ff */
[----:B------:R-:W-:-:S04]  /*fd90*/  IMAD.WIDE.U32 R2, R7, UR8, R2 ;  /* 0x0000000807027c25 */ /* 0x000fc8000f8e0002 */
[----:B------:R-:W-:Y:S01]  /*fda0*/  IMAD R5, R7, UR9, R4 ;  /* 0x0000000907057c24 */ /* 0x000fe2000f8e0204 */
[----:B------:R-:W-:Y:S01]  /*fdb0*/  ULDC.64 UR8, c[0x0][0xa80] ;  /* 0x0002a00000087ab9 */ /* 0x000fe20000000a00 */
[----:B------:R-:W-:Y:S02]  /*fdc0*/  VIADD R4, R6, 0x40 ;  /* 0x0000004006047836 */ /* 0x000fe40000000000 */
[----:B------:R-:W-:Y:S01]  /*fdd0*/  IMAD.IADD R3, R3, 0x1, R5 ;  /* 0x0000000103037824 */ /* 0x000fe200078e0205 */
[----:B------:R-:W-:Y:S01]  /*fde0*/  LEA R5, P2, R2, UR8, 0x1 ;  /* 0x0000000802057c11 */ /* 0x000fe2000f8408ff */
        /* <DEDUP_REMOVED lines=33> */
.L_x_2825:
[----:B------:R-:W-:Y:S05]  /*10000*/  BSYNC B1 ;  /* 0x0000000000017941 */ /* 0x000fea0003800000 */
.L_x_2824:
        /* <DEDUP_REMOVED lines=21> */
.L_x_2827:
[----:B------:R-:W-:Y:S05]  /*10160*/  BSYNC B1 ;  /* 0x0000000000017941 */ /* 0x000fea0003800000 */
.L_x_2826:
        /* <DEDUP_REMOVED lines=21> */
.L_x_2829:
[----:B------:R-:W-:Y:S05]  /*102c0*/  BSYNC B1 ;  /* 0x0000000000017941 */ /* 0x000fea0003800000 */
.L_x_2828:
[----:B0-----:R-:W-:Y:S01]  /*102d0*/  VIADD R0, R6, 0x60 ;  /* 0x0000006006007836 */ /* 0x001fe20000000000 */
[----:B--2-4-:R-:W2:Y:S04]  /*102e0*/  SHFL.IDX PT, R4, R4, 0x3, 0x181f ;  /* 0x00781f0004047f89 */ /* 0x014ea800000e0000 */
[----:B------:R-:W-:Y:S01]  /*102f0*/  ISETP.GE.AND P0, PT, R0, R11, PT ;  /* 0x0000000b0000720c */ /* 0x000fe20003f06270 */
[----:B-1-3--:R1:W3:-:S12]  /*10300*/  SHFL.IDX PT, R2, R5, 0x3, 0x181f ;  /* 0x00781f0005027f89 */ /* 0x00a2d800000e0000 */
[----:B-1----:R-:W-:Y:S05]  /*10310*/  @P0 BRA `(.L_x_2818) ;  /* 0x0000000000440947 */ /* 0x002fea0003800000 */
[----:B------:R-:W-:Y:S02]  /*10320*/  ULDC UR4, c[0x0][0xac8] ;  /* 0x0002b20000047ab9 */ /* 0x000fe40000000800 */
[----:B------:R-:W-:Y:S02]  /*10330*/  ISETP.GE.AND P3, PT, R7, UR4, PT ;  /* 0x0000000407007c0c */ /* 0x000fe4000bf66270 */
[----:B------:R-:W-:Y:S02]  /*10340*/  ISETP.GE.AND P2, PT, R13, UR4, PT ;  /* 0x000000040d007c0c */ /* 0x000fe4000bf46270 */
[----:B------:R-:W-:Y:S02]  /*10350*/  ISETP.GE.AND P1, PT, R9, UR4, PT ;  /* 0x0000000409007c0c */ /* 0x000fe4000bf26270 */
[----:B------:R-:W-:-:S07]  /*10360*/  ISETP.GE.AND P0, PT, R15, UR4, PT ;  /* 0x000000040f007c0c */ /* 0x000fce000bf06270 */
[----:B---3--:R-:W-:-:S04]  /*10370*/  @!P3 LEA R6, P4, R7, R2, 0x1 ;  /* 0x000000020706b211 */ /* 0x008fc800078808ff */
[----:B--2---:R-:W-:Y:S02]  /*10380*/  @!P3 LEA.HI.X R7, R7, R4, R10, 0x1, P4 ;  /* 0x000000040707b211 */ /* 0x004fe400020f0c0a */
        /* <DEDUP_REMOVED lines=10> */
.L_x_2818:
[----:B------:R-:W-:Y:S05]  /*10430*/  BSYNC B0 ;  /* 0x0000000000007941 */ /* 0x000fea0003800000 */
.L_x_2808:
[----:B------:R-:W-:Y:S02]  /*10440*/  ULDC UR4, c[0x0][0xc3c] ;  /* 0x00030f0000047ab9 */ /* 0x000fe40000000800 */
[----:B------:R-:W-:-:S06]  /*10450*/  UISETP.GE.AND UP0, UPT, UR7, UR4, UPT ;  /* 0x000000040700728c */ /* 0x000fcc000bf06270 */
[----:B------:R-:W-:-:S13]  /*10460*/  PLOP3.LUT P0, PT, PT, PT, UP0, 0x80, 0x0 ;  /* 0x000000000000781c */ /* 0x000fda0003f0f008 */
[----:B------:R-:W-:Y:S05]  /*10470*/  @!P0 BRA `(.L_x_2830) ;  /* 0xffffff0c00008947 */ /* 0x000fea000383ffff */
[----:B------:R-:W-:Y:S05]  /*10480*/  EXIT ;  /* 0x000000000000794d */ /* 0x000fea0003800000 */
.L_x_2765:
        /* <DEDUP_REMOVED lines=59> */
.L_x_2834:
        /* <DEDUP_REMOVED lines=38> */
.L_x_2832:
        /* <DEDUP_REMOVED lines=17> */
.L_x_2835:
        /* <DEDUP_REMOVED lines=61> */
.L_x_2836:
        /* <DEDUP_REMOVED lines=63> */
.L_x_2837:
[----:B------:R-:W-:-:S05]  /*11370*/  LOP3.LUT R33, RZ, R2, RZ, 0x33, !PT ;  /* 0x00000002ff217212 */ /* 0x000fca00078e33ff */
[----:B------:R-:W-:Y:S01]  /*11380*/  IMAD.IADD R33, R0, 0x1, R33 ;  /* 0x0000000100217824 */ /* 0x000fe200078e0221 */
[----:B------:R-:W-:Y:S06]  /*11390*/  BRA `(.L_x_2838) ;  /* 0x0000000000107947 */ /* 0x000fec0003800000 */
.L_x_2833:
[----:B------:R-:W-:Y:S01]  /*113a0*/  IMAD.MOV.U32 R32, RZ, RZ, R11 ;  /* 0x000000ffff207224 */ /* 0x000fe200078e000b */
[----:B------:R-:W-:Y:S01]  /*113b0*/  ULDC UR39, c[0x0][0xc3c] ;  /* 0x00030f0000277ab9 */ /* 0x000fe20000000800 */
[----:B------:R-:W-:Y:S02]  /*113c0*/  IMAD.MOV.U32 R33, RZ, RZ, RZ ;  /* 0x000000ffff217224 */ /* 0x000fe400078e00ff */
[----:B------:R-:W-:-:S07]  /*113d0*/  IMAD.MOV.U32 R34, RZ, RZ, RZ ;  /* 0x000000ffff227224 */ /* 0x000fce00078e00ff */
.L_x_2838:
[----:B------:R-:W-:Y:S01]  /*113e0*/  ISETP.NE.AND P0, PT, R7, RZ, PT ;  /* 0x000000ff0700720c */ /* 0x000fe20003f05270 */
[----:B------:R-:W-:-:S12]  /*113f0*/  IMAD.U32 R35, RZ, RZ, UR39 ;  /* 0x00000027ff237e24 */ /* 0x000fd8000f8e00ff */
[----:B------:R-:W0:Y:S01]  /*11400*/  @!P0 S2R R3, SR_CgaCtaId ;  /* 0x0000000000038919 */ /* 0x000e220000008800 */
[----:B------:R-:W-:-:S04]  /*11410*/  @!P0 MOV R0, 0x400 ;  /* 0x0000040000008802 */ /* 0x000fc80000000f00 */
[----:B0-----:R-:W-:-:S05]  /*11420*/  @!P0 LEA R0, R3, R0, 0x18 ;  /* 0x0000000003008211 */ /* 0x001fca00078ec0ff */
[----:B------:R0:W-:Y:S01]  /*11430*/  @!P0 STS.128 [R0+0x388d0], R32 ;  /* 0x0388d02000008388 */ /* 0x0001e20000000c00 */
[----:B------:R-:W-:Y:S06]  /*11440*/  BAR.ARV 0x5, 0x180 ;  /* 0x0146000000007b1d */ /* 0x000fec0000002000 */
.L_x_2831:
[----:B------:R-:W-:Y:S01]  /*11450*/  ULDC UR4, c[0x0][0xc3c] ;  /* 0x00030f0000047ab9 */ /* 0x000fe20000000800 */
[----:B------:R1:W-:Y:S01]  /*11460*/  STL [R1+0x14], RZ ;  /* 0x000014ff01007387 */ /* 0x0003e20000100800 */
[----:B------:R-:W-:Y:S01]  /*11470*/  UISETP.GE.AND UP0, UPT, UR39, UR4, UPT ;  /* 0x000000042700728c */ /* 0x000fe2000bf06270 */
[----:B------:R-:W-:Y:S02]  /*11480*/  IMAD.MOV.U32 R28, RZ, RZ, 0x1 ;  /* 0x00000001ff1c7424 */ /* 0x000fe400078e00ff */
[----:B------:R-:W-:-:S03]  /*11490*/  IMAD.MOV.U32 R25, RZ, RZ, RZ ;  /* 0x000000ffff197224 */ /* 0x000fc600078e00ff */
[----:B------:R-:W-:-:S13]  /*114a0*/  PLOP3.LUT P0, PT, PT, PT, UP0, 0x80, 0x0 ;  /* 0x000000000000781c */ /* 0x000fda0003f0f008 */
[----:B-1----:R-:W-:Y:S05]  /*114b0*/  @P0 BRA `(.L_x_2839) ;  /* 0x0000006000f40947 */ /* 0x002fea0003800000 */
[----:B------:R-:W1:Y:S01]  /*114c0*/  S2R R10, SR_TID.X ;  /* 0x00000000000a7919 */ /* 0x000e620000002100 */
        /* <DEDUP_REMOVED lines=11> */
[C---:B------:R-:W-:Y:S01]  /*11580*/  IMAD.SHL.U32 R5, R10.reuse, 0x10, RZ ;  /* 0x000000100a057824 */ /* 0x040fe200078e00ff */
[C---:B------:R-:W-:Y:S01]  /*11590*/  R2P PR, R10.reuse, 0x6 ;  /* 0x000000060a007804 */ /* 0x040fe20000000000 */
[----:B------:R-:W-:Y:S01]  /*115a0*/  IMAD.SHL.U32 R9, R10, 0x2, RZ ;  /* 0x000000020a097824 */ /* 0x000fe200078e00ff */
[----:B0-----:R-:W-:-:S02]  /*115b0*/  SHF.R.U32.HI R0, RZ, 0x5, R8 ;  /* 0x00000005ff007819 */ /* 0x001fc40000011608 */
        /* <DEDUP_REMOVED lines=21> */
[----:B------:R0:W-:Y:S01]  /*11710*/  STL [R1], R0 ;  /* 0x0000000001007387 */ /* 0x0001e20000100800 */
[----:B------:R-:W-:Y:S02]  /*11720*/  LEA R17, R0, R17, 0x18 ;  /* 0x0000001100117211 */ /* 0x000fe400078ec0ff */
[----:B0-----:R-:W-:-:S05]  /*11730*/  LOP3.LUT R0, R6, 0x400, R5, 0xf8, !PT ;  /* 0x0000040006007812 */ /* 0x001fca00078ef805 */
[----:B------:R0:W-:Y:S02]  /*11740*/  STL [R1+0x4], R0 ;  /* 0x0000040001007387 */ /* 0x0001e40000100800 */
[----:B0-----:R-:W-:-:S05]  /*11750*/  IMAD.IADD R0, R17, 0x1, R0 ;  /* 0x0000000111007824 */ /* 0x001fca00078e0200 */
[----:B------:R0:W-:Y:S02]  /*11760*/  STL [R1+0x10], R0 ;  /* 0x0000100001007387 */ /* 0x0001e40000100800 */
.L_x_2915:
[----:B------:R-:W-:Y:S01]  /*11770*/  ULDC.64 UR4, c[0x0][0xc88] ;  /* 0x0003220000047ab9 */ /* 0x000fe20000000a00 */
[----:B------:R-:W-:Y:S01]  /*11780*/  ULDC.64 UR6, c[0x0][0xa18] ;  /* 0x0002860000067ab9 */ /* 0x000fe20000000a00 */
[----:B------:R-:W-:Y:S01]  /*11790*/  UIMAD.WIDE UR4, UR39, 0x4, UR4 ;  /* 0x00000004270478a5 */ /* 0x000fe2000f8e0204 */
[----:B------:R-:W-:Y:S01]  /*117a0*/  IMAD.MOV.U32 R36, RZ, RZ, RZ ;  /* 0x000000ffff247224 */ /* 0x000fe200078e00ff */
[----:B0-----:R-:W0:Y:S04]  /*117b0*/  LDC R0, c[0x0][0x424] ;  /* 0x00010900ff007b82 */ /* 0x001e280000000800 */
[----:B-1----:R-:W-:Y:S02]  /*117c0*/  IMAD.U32 R2, RZ, RZ, UR4 ;  /* 0x00000004ff027e24 */ /* 0x002fe4000f8e00ff */
[----:B------:R-:W-:Y:S01]  /*117d0*/  IMAD.U32 R3, RZ, RZ, UR5 ;  /* 0x00000005ff037e24 */ /* 0x000fe2000f8e00ff */
[----:B------:R-:W-:Y:S01]  /*117e0*/  ULDC.64 UR4, c[0x0][0xa28] ;  /* 0x00028a0000047ab9 */ /* 0x000fe20000000a00 */
[----:B------:R-:W1:Y:S03]  /*117f0*/  LDC R7, c[0x0][0x2f0] ;  /* 0x0000bc00ff077b82 */ /* 0x000e660000000800 */
[----:B------:R-:W2:Y:S01]  /*11800*/  LDG.E R2, desc[UR54][R2.64] ;  /* 0x0000003602027981 */ /* 0x000ea2000c1e1900 */
[----:B------:R-:W-:-:S04]  /*11810*/  UISETP.NE.U32.AND UP0, UPT, UR4, URZ, UPT ;  /* 0x0000003f0400728c */ /* 0x000fc8000bf05070 */
[----:B------:R-:W-:-:S06]  /*11820*/  UISETP.NE.AND.EX UP0, UPT, UR5, URZ, UPT, UP0 ;  /* 0x0000003f0500728c */ /* 0x000fcc000bf05300 */
        /* <DEDUP_REMOVED lines=10> */
[----:B------:R2:W5:Y:S01]  /*118d0*/  @P0 LDG.E R36, desc[UR54][R2.64] ;  /* 0x0000003602240981 */ /* 0x000562000c1e1900 */
        /* <DEDUP_REMOVED lines=12> */
[----:B------:R-:W5:Y:S02]  /*119a0*/  @P0 LDG.E R6, desc[UR54][R2.64] ;  /* 0x0000003602060981 */ /* 0x000f64000c1e1900 */
[----:B------:R-:W-:-:S04]  /*119b0*/  @UP0 UIADD3 UR4, UP1, UR37, UR6, URZ ;  /* 0x0000000625040290 */ /* 0x000fc8000ff3e03f */
[----:B------:R-:W-:Y:S02]  /*119c0*/  @UP0 UIADD3.X UR5, UR36, UR7, URZ, UP1, !UPT ;  /* 0x0000000724050290 */ /* 0x000fe40008ffe43f */
[----:B------:R-:W-:-:S04]  /*119d0*/  IMAD.U32 R4, RZ, RZ, UR4 ;  /* 0x00000004ff047e24 */ /* 0x000fc8000f8e00ff */
[----:B------:R-:W-:-:S05]  /*119e0*/  IMAD.U32 R5, RZ, RZ, UR5 ;  /* 0x00000005ff057e24 */ /* 0x000fca000f8e00ff */
[----:B------:R2:W5:Y:S02]  /*119f0*/  @P1 LDG.E R19, desc[UR54][R4.64] ;  /* 0x0000003604131981 */ /* 0x000564000c1e1900 */
[----:B--2---:R-:W2:Y:S02]  /*11a00*/  LDC.64 R4, c[0x0][0x418] ;  /* 0x00010600ff047b82 */ /* 0x004ea40000000a00 */
[----:B--2---:R-:W-:Y:S01]  /*11a10*/  ISETP.NE.U32.AND P0, PT, R4, RZ, PT ;  /* 0x000000ff0400720c */ /* 0x004fe20003f05070 */
[----:B01----:R-:W-:-:S12]  /*11a20*/  @P1 BRA `(.L_x_2840) ;  /* 0x00000000001c1947 */ /* 0x003fd80003800000 */
[----:B------:R-:W-:Y:S01]  /*11a30*/  UISETP.NE.AND UP0, UPT, UR45, URZ, UPT ;  /* 0x0000003f2d00728c */ /* 0x000fe2000bf05270 */
[----:B-----5:R-:W0:Y:S05]  /*11a40*/  LDC R19, c[0x0][0x288] ;  /* 0x0000a200ff137b82 */ /* 0x020e2a0000000800 */
[----:B------:R-:W-:-:S13]  /*11a50*/  PLOP3.LUT P1, PT, PT, PT, UP0, 0x40, 0x0 ;  /* 0x000000000000781c */ /* 0x000fda0003f2e808 */
[----:B------:R-:W-:Y:S05]  /*11a60*/  @P1 BRA `(.L_x_2840) ;  /* 0x00000000000c1947 */ /* 0x000fea0003800000 */
[----:B------:R-:W2:Y:S04]  /*11a70*/  LDG.E R4, desc[UR54][R2.64] ;  /* 0x0000003602047981 */ /* 0x000ea8000c1e1900 */
[----:B0-----:R-:W2:Y:S02]  /*11a80*/  LDG.E R19, desc[UR54][R2.64+0x4] ;  /* 0x0000043602137981 */ /* 0x001ea4000c1e1900 */
[----:B--2---:R-:W-:-:S07]  /*11a90*/  IMAD.IADD R19, R19, 0x1, -R4 ;  /* 0x0000000113137824 */ /* 0x004fce00078e0a04 */
.L_x_2840:
        /* <DEDUP_REMOVED lines=12> */
[----:B------:R-:W-:-:S04]  /*11b60*/  IMAD.U32 R2, RZ, RZ, UR4 ;  /* 0x00000004ff027e24 */ /* 0x000fc8000f8e00ff */
[----:B------:R-:W-:-:S05]  /*11b70*/  IMAD.U32 R3, RZ, RZ, UR5 ;  /* 0x00000005ff037e24 */ /* 0x000fca000f8e00ff */
[----:B------:R1:W5:Y:S01]  /*11b80*/  LDG.E R5, desc[UR54][R2.64] ;  /* 0x0000003602057981 */ /* 0x000362000c1e1900 */
[----:B------:R-:W-:Y:S05]  /*11b90*/  BRA `(.L_x_2842) ;  /* 0x0000000000247947 */ /* 0x000fea0003800000 */
.L_x_2841:
[----:B------:R-:W-:Y:S02]  /*11ba0*/  ULDC.64 UR4, c[0x0][0xa08] ;  /* 0x0002820000047ab9 */ /* 0x000fe40000000a00 */
[----:B------:R-:W-:-:S04]  /*11bb0*/  ISETP.NE.U32.AND P0, PT, RZ, UR4, PT ;  /* 0x00000004ff007c0c */ /* 0x000fc8000bf05070 */
[----:B------:R-:W-:-:S13]  /*11bc0*/  ISETP.NE.AND.EX P0, PT, RZ, UR5, PT, P0 ;  /* 0x00000005ff007c0c */ /* 0x000fda000bf05300 */
[----:B------:R-:W-:Y:S05]  /*11bd0*/  @!P0 BRA `(.L_x_2842) ;  /* 0x0000000000148947 */ /* 0x000fea0003800000 */
[----:B------:R-:W1:Y:S02]  /*11be0*/  LDC.64 R2, c[0x0][0xa08] ;  /* 0x00028200ff027b82 */ /* 0x000e640000000a00 */
[----:B-1----:R-:W-:-:S05]  /*11bf0*/  IMAD.WIDE R2, R29, 0x4, R2 ;  /* 0x000000041d027825 */ /* 0x002fca00078e0202 */
[----:B------:R-:W2:Y:S04]  /*11c00*/  LDG.E R5, desc[UR54][R2.64] ;  /* 0x0000003602057981 */ /* 0x000ea8000c1e1900 */
[----:B------:R-:W2:Y:S02]  /*11c10*/  LDG.E R0, desc[UR54][R2.64+0x4] ;  /* 0x0000043602007981 */ /* 0x000ea4000c1e1900 */
[----:B--2---:R-:W-:-:S07]  /*11c20*/  IMAD.IADD R5, R0, 0x1, -R5 ;  /* 0x0000000100057824 */ /* 0x004fce00078e0a05 */
.L_x_2842:
[----:B------:R-:W2:Y:S01]  /*11c30*/  LDC R23, c[0x0][0x448] ;  /* 0x00011200ff177b82 */ /* 0x000ea20000000800 */
[----:B------:R-:W-:Y:S01]  /*11c40*/  IMAD.SHL.U32 R0, R33, 0x80, RZ ;  /* 0x0000008021007824 */ /* 0x000fe200078e00ff */
[----:B------:R-:W-:Y:S01]  /*11c50*/  LOP3.LUT R16, R16, 0xfffffeff, RZ, 0xc0, !PT ;  /* 0xfffffeff10107812 */ /* 0x000fe200078ec0ff */
[----:B-----5:R-:W-:Y:S02]  /*11c60*/  IMAD.IADD R18, R5, 0x1, -R36 ;  /* 0x0000000105127824 */ /* 0x020fe400078e0a24 */
[----:B------:R-:W-:Y:S01]  /*11c70*/  VIADD R0, R0, 0x7f ;  /* 0x0000007f00007836 */ /* 0x000fe20000000000 */
[----:B--2---:R-:W-:-:S13]  /*11c80*/  ISETP.NE.AND P0, PT, R23, 0x1, PT ;  /* 0x000000011700780c */ /* 0x004fda0003f05270 */
[----:B-1----:R-:W1:Y:S01]  /*11c90*/  @P0 LDC R3, c[0x0][0x44c] ;  /* 0x00011300ff030b82 */ /* 0x002e620000000800 */
[----:B------:R-:W-:-:S07]  /*11ca0*/  @P0 LOP3.LUT R16, R16, 0x100, RZ, 0xfc, !PT ;  /* 0x0000010010100812 */ /* 0x000fce00078efcff */
[----:B------:R-:W2:Y:S01]  /*11cb0*/  @P0 LDC R7, c[0x0][0x450] ;  /* 0x00011400ff070b82 */ /* 0x000ea20000000800 */
[----:B-1----:R-:W-:Y:S01]  /*11cc0*/  @P0 IMAD.HI.U32 R2, R0, R3, RZ ;  /* 0x0000000300020227 */ /* 0x002fe200078e00ff */
[----:B0-----:R-:W-:-:S04]  /*11cd0*/  IADD3 R3, R18, 0x80, -R19 ;  /* 0x0000008012037810 */ /* 0x001fc80007ffe813 */
[----:B--2---:R-:W-:-:S05]  /*11ce0*/  @P0 SHF.R.U32.HI R0, RZ, R7, R2 ;  /* 0x00000007ff000219 */ /* 0x004fca0000011602 */
[----:B------:R-:W-:Y:S02]  /*11cf0*/  IMAD.IADD R2, R3, 0x1, R0 ;  /* 0x0000000103027824 */ /* 0x000fe400078e0200 */
[----:B------:R-:W-:-:S03]  /*11d00*/  VIADD R0, R18, 0x7f ;  /* 0x0000007f12007836 */ /* 0x000fc60000000000 */
[----:B------:R-:W-:Y:S02]  /*11d10*/  SHF.R.S32.HI R5, RZ, 0x1f, R2 ;  /* 0x0000001fff057819 */ /* 0x000fe40000011402 */
[----:B------:R-:W-:Y:S02]  /*11d20*/  SHF.R.S32.HI R3, RZ, 0x1f, R0 ;  /* 0x0000001fff037819 */ /* 0x000fe40000011400 */
[----:B------:R-:W-:Y:S02]  /*11d30*/  LEA.HI R5, R5, R2, RZ, 0x7 ;  /* 0x0000000205057211 */ /* 0x000fe400078f38ff */
[----:B------:R-:W-:Y:S02]  /*11d40*/  LEA.HI R3, R3, R0, RZ, 0x7 ;  /* 0x0000000003037211 */ /* 0x000fe400078f38ff */
[----:B------:R-:W-:Y:S02]  /*11d50*/  SHF.R.S32.HI R22, RZ, 0x7, R5 ;  /* 0x00000007ff167819 */ /* 0x000fe40000011405 */
[----:B------:R-:W-:-:S02]  /*11d60*/  SHF.R.S32.HI R3, RZ, 0x7, R3 ;  /* 0x00000007ff037819 */ /* 0x000fc40000011403 */
[----:B------:R-:W-:Y:S02]  /*11d70*/  LOP3.LUT R0, R34, 0xff000000, RZ, 0xc0, !PT ;  /* 0xff00000022007812 */ /* 0x000fe400078ec0ff */
[----:B------:R-:W-:Y:S02]  /*11d80*/  VIMNMX R22, R3, R22, PT ;  /* 0x0000001603167248 */ /* 0x000fe40003fe0100 */
[----:B------:R-:W-:Y:S02]  /*11d90*/  SHF.R.U32.HI R0, RZ, 0x8, R0 ;  /* 0x00000008ff007819 */ /* 0x000fe40000011600 */
[----:B------:R-:W-:Y:S02]  /*11da0*/  ISETP.GE.AND P0, PT, R22, 0x1, PT ;  /* 0x000000011600780c */ /* 0x000fe40003f06270 */
[----:B------:R-:W-:-:S04]  /*11db0*/  LOP3.LUT R3, R34, 0xff0000, RZ, 0xc0, !PT ;  /* 0x00ff000022037812 */ /* 0x000fc800078ec0ff */
[----:B------:R-:W-:Y:S01]  /*11dc0*/  LEA.HI R3, R3, R0, RZ, 0x10 ;  /* 0x0000000003037211 */ /* 0x000fe200078f80ff */
[----:B------:R-:W-:-:S03]  /*11dd0*/  IMAD.MOV.U32 R0, RZ, RZ, RZ ;  /* 0x000000ffff007224 */ /* 0x000fc600078e00ff */
[----:B------:R-:W-:-:S03]  /*11de0*/  LOP3.LUT R35, R3, 0xff, RZ, 0xc0, !PT ;  /* 0x000000ff03237812 */ /* 0x000fc600078ec0ff */
[----:B------:R-:W-:Y:S05]  /*11df0*/  @!P0 BRA `(.L_x_2843) ;  /* 0x0000000000748947 */ /* 0x000fea0003800000 */
[----:B------:R-:W-:-:S04]  /*11e00*/  SHF.R.U32.HI R5, RZ, 0x10, R3 ;  /* 0x00000010ff057819 */ /* 0x000fc80000011603 */
[----:B------:R-:W-:-:S13]  /*11e10*/  ISETP.NE.AND P0, PT, R5, RZ, PT ;  /* 0x000000ff0500720c */ /* 0x000fda0003f05270 */
[----:B------:R-:W0:Y:S02]  /*11e20*/  @!P0 LDC R5, c[0x0][0x9f0] ;  /* 0x00027c00ff058b82 */ /* 0x000e240000000800 */
[-C--:B0-----:R-:W-:Y:S02]  /*11e30*/  IABS R0, R5.reuse ;  /* 0x0000000500007213 */ /* 0x081fe40000000000 */
[----:B------:R-:W-:Y:S02]  /*11e40*/  IADD3 R4, R5, -0x1, R22 ;  /* 0xffffffff05047810 */ /* 0x000fe40007ffe016 */
[----:B------:R-:W0:Y:S02]  /*11e50*/  I2F.RP R6, R0 ;  /* 0x0000000000067306 */ /* 0x000e240000209400 */
[----:B------:R-:W-:-:S04]  /*11e60*/  LOP3.LUT R2, R4, R5, RZ, 0x3c, !PT ;  /* 0x0000000504027212 */ /* 0x000fc800078e3cff */
[----:B------:R-:W-:Y:S01]  /*11e70*/  ISETP.GE.AND P2, PT, R2, RZ, PT ;  /* 0x000000ff0200720c */ /* 0x000fe20003f46270 */
[----:B------:R-:W-:Y:S01]  /*11e80*/  IMAD.MOV.U32 R2, RZ, RZ, RZ ;  /* 0x000000ffff027224 */ /* 0x000fe200078e00ff */
        /* <DEDUP_REMOVED lines=20> */
.L_x_2843:
[-C--:B------:R-:W-:Y:S01]  /*11fd0*/  IMAD R35, R35, R0.reuse, RZ ;  /* 0x0000000023237224 */ /* 0x080fe200078e02ff */
[----:B------:R-:W-:Y:S04]  /*11fe0*/  BSSY B7, `(.L_x_2844) ;  /* 0x000048b000077945 */ /* 0x000fe80003800000 */
[----:B------:R-:W-:-:S04]  /*11ff0*/  VIADDMNMX R22, R35, R0, R22, PT ;  /* 0x0000000023167246 */ /* 0x000fc80003800116 */
[----:B------:R-:W-:-:S13]  /*12000*/  ISETP.GT.AND P0, PT, R22, R35, PT ;  /* 0x000000231600720c */ /* 0x000fda0003f04270 */
        /* <DEDUP_REMOVED lines=18> */
.L_x_2845:
        /* <DEDUP_REMOVED lines=20> */
.L_x_2848:
[----:B------:R-:W-:Y:S05]  /*12270*/  BSYNC B6 ;  /* 0x0000000000067941 */ /* 0x000fea0003800000 */
.L_x_2847:
        /* <DEDUP_REMOVED lines=22> */
.L_x_2850:
[----:B------:R-:W-:Y:S05]  /*123e0*/  BSYNC B6 ;  /* 0x0000000000067941 */ /* 0x000fea0003800000 */
.L_x_2849:
        /* <DEDUP_REMOVED lines=20> */
.L_x_2852:
[----:B------:R-:W-:Y:S05]  /*12530*/  BSYNC B6 ;  /* 0x0000000000067941 */ /* 0x000fea0003800000 */
.L_x_2851:
        /* <DEDUP_REMOVED lines=19> */
.L_x_2854:
[----:B------:R-:W-:Y:S05]  /*12670*/  BSYNC B6 ;  /* 0x0000000000067941 */ /* 0x000fea0003800000 */
.L_x_2853:
[----:B------:R-:W-:Y:S01]  /*12680*/  ULDC.64 UR4, c[0x0][0x9f8] ;  /* 0x00027e0000047ab9 */ /* 0x000fe20000000a00 */
[----:B------:R-:W0:Y:S01]  /*12690*/  S2R R20, SR_TID.X ;  /* 0x0000000000147919 */ /* 0x000e220000002100 */
[----:B------:R-:W-:Y:S01]  /*126a0*/  UISETP.NE.U32.AND UP0, UPT, UR4, URZ, UPT ;  /* 0x0000003f0400728c */ /* 0x000fe2000bf05070 */
[----:B------:R-:W1:Y:S03]  /*126b0*/  LDC R6, c[0x0][0x430] ;  /* 0x00010c00ff067b82 */ /* 0x000e660000000800 */
[----:B------:R-:W-:Y:S01]  /*126c0*/  UISETP.NE.AND.EX UP0, UPT, UR5, URZ, UPT, UP0 ;  /* 0x0000003f0500728c */ /* 0x000fe2000bf05300 */
[----:B------:R-:W-:-:S04]  /*126d0*/  LEA R7, R22, 0xffffff80, 0x7 ;  /* 0xffffff8016077811 */ /* 0x000fc800078e38ff */
[----:B------:R-:W2:Y:S01]  /*126e0*/  LDC R8, c[0x0][0x2f4] ;  /* 0x0000bd00ff087b82 */ /* 0x000ea20000000800 */
[----:B------:R-:W-:-:S05]  /*126f0*/  PLOP3.LUT P0, PT, PT, PT, UP0, 0x80, 0x0 ;  /* 0x000000000000781c */ /* 0x000fca0003f0f008 */
[----:B------:R-:W-:-:S04]  /*12700*/  @UP0 UIADD3 UR4, UP1, UR37, UR4, URZ ;  /* 0x0000000425040290 */ /* 0x000fc8000ff3e03f */
[----:B------:R-:W-:Y:S02]  /*12710*/  @UP0 UIADD3.X UR5, UR36, UR5, URZ, UP1, !UPT ;  /* 0x0000000524050290 */ /* 0x000fe40008ffe43f */
[----:B------:R-:W-:-:S04]  /*12720*/  IMAD.U32 R2, RZ, RZ, UR4 ;  /* 0x00000004ff027e24 */ /* 0x000fc8000f8e00ff */
[----:B------:R-:W-:-:S05]  /*12730*/  IMAD.U32 R3, RZ, RZ, UR5 ;  /* 0x00000005ff037e24 */ /* 0x000fca000f8e00ff */
[----:B------:R3:W4:Y:S01]  /*12740*/  @P0 LDG.E R29, desc[UR54][R2.64] ;  /* 0x00000036021d0981 */ /* 0x000722000c1e1900 */
[----:B0-----:R-:W-:Y:S02]  /*12750*/  LOP3.LUT R21, R20, 0x7f, RZ, 0xc0, !PT ;  /* 0x0000007f14157812 */ /* 0x001fe400078ec0ff */
[----:B-1----:R-:W-:Y:S01]  /*12760*/  ISETP.NE.AND P1, PT, R6, 0x1, PT ;  /* 0x000000010600780c */ /* 0x002fe20003f25270 */
[----:B------:R-:W-:Y:S01]  /*12770*/  IMAD.SHL.U32 R20, R20, 0x10, RZ ;  /* 0x0000001014147824 */ /* 0x000fe200078e00ff */
[----:B------:R-:W-:-:S04]  /*12780*/  SHF.R.U32.HI R21, RZ, 0x3, R21 ;  /* 0x00000003ff157819 */ /* 0x000fc80000011615 */
[----:B------:R-:W-:-:S04]  /*12790*/  LOP3.LUT R20, R21, 0x70, R20, 0xf8, !PT ;  /* 0x0000007015147812 */ /* 0x000fc800078ef814 */
[----:B------:R-:W-:-:S03]  /*127a0*/  LOP3.LUT R5, R20, R7, RZ, 0xfc, !PT ;  /* 0x0000000714057212 */ /* 0x000fc600078efcff */
[----:B------:R-:W0:Y:S01]  /*127b0*/  @P1 LDC R4, c[0x0][0x434] ;  /* 0x00010d00ff041b82 */ /* 0x000e220000000800 */
[----:B------:R-:W-:-:S07]  /*127c0*/  ISETP.GE.AND P0, PT, R5, R18, PT ;  /* 0x000000120500720c */ /* 0x000fce0003f06270 */
[----:B------:R-:W1:Y:S01]  /*127d0*/  @P1 LDC R0, c[0x0][0x438] ;  /* 0x00010e00ff001b82 */ /* 0x000e620000000800 */
[----:B------:R-:W-:-:S07]  /*127e0*/  IMAD.IADD R5, R5, 0x1, R36 ;  /* 0x0000000105057824 */ /* 0x000fce00078e0224 */
[----:B---3--:R-:W3:Y:S01]  /*127f0*/  @!P0 LDC.64 R2, c[0x0][0x428] ;  /* 0x00010a00ff028b82 */ /* 0x008ee20000000a00 */
[----:B0-----:R-:W-:-:S04]  /*12800*/  @P1 IMAD.HI.U32 R9, R5, R4, RZ ;  /* 0x0000000405091227 */ /* 0x001fc800078e00ff */
[----:B------:R-:W-:Y:S01]  /*12810*/  IMAD.MOV.U32 R4, RZ, RZ, R5 ;  /* 0x000000ffff047224 */ /* 0x000fe200078e0005 */
[----:B-1----:R-:W-:-:S05]  /*12820*/  @P1 SHF.R.U32.HI R4, RZ, R0, R9 ;  /* 0x00000000ff041219 */ /* 0x002fca0000011609 */
[----:B------:R-:W-:-:S04]  /*12830*/  IMAD.MOV R0, RZ, RZ, -R4 ;  /* 0x000000ffff007224 */ /* 0x000fc800078e0a04 */
[----:B------:R-:W-:Y:S01]  /*12840*/  IMAD R0, R6, R0, R5 ;  /* 0x0000000006007224 */ /* 0x000fe200078e0205 */
[----:B------:R-:W-:Y:S02]  /*12850*/  @!P0 SHF.R.S32.HI R5, RZ, 0x1f, R4 ;  /* 0x0000001fff058819 */ /* 0x000fe40000011404 */
[----:B------:R-:W-:-:S04]  /*12860*/  LOP3.LUT R16, R16, 0xfffffff7, RZ, 0xc0, !PT ;  /* 0xfffffff710107812 */ /* 0x000fc800078ec0ff */
[----:B------:R-:W-:Y:S02]  /*12870*/  @P1 LOP3.LUT R16, R16, 0x8, RZ, 0xfc, !PT ;  /* 0x0000000810101812 */ /* 0x000fe400078efcff */
[----:B------:R-:W-:Y:S02]  /*12880*/  LOP3.LUT R20, R27, 0x80, RZ, 0xfc, !PT ;  /* 0x000000801b147812 */ /* 0x000fe400078efcff */
[----:B------:R-:W-:Y:S01]  /*12890*/  LOP3.LUT R16, R16, 0xfffffffd, RZ, 0xc0, !PT ;  /* 0xfffffffd10107812 */ /* 0x000fe200078ec0ff */
[----:B------:R-:W-:-:S05]  /*128a0*/  IMAD.U32 R9, RZ, RZ, UR42 ;  /* 0x0000002aff097e24 */ /* 0x000fca000f8e00ff */
[----:B------:R-:W-:Y:S01]  /*128b0*/  ISETP.NE.AND P2, PT, R9, 0x3, PT ;  /* 0x000000030900780c */ /* 0x000fe20003f45270 */
[----:B------:R-:W-:Y:S01]  /*128c0*/  UMOV UR4, 0xffffffff ;  /* 0xffffffff00047882 */ /* 0x000fe20000000000 */
[----:B----4-:R-:W-:Y:S01]  /*128d0*/  SHF.R.S32.HI R37, RZ, 0x1f, R29 ;  /* 0x0000001fff257819 */ /* 0x010fe2000001141d */
[----:B---3--:R-:W-:-:S04]  /*128e0*/  @!P0 IMAD.WIDE.U32 R4, R29, R2, R4 ;  /* 0x000000021d048225 */ /* 0x008fc800078e0004 */
[----:B------:R-:W-:-:S04]  /*128f0*/  @!P0 IMAD R6, R37, R2, RZ ;  /* 0x0000000225068224 */ /* 0x000fc800078e02ff */
[----:B------:R-:W-:Y:S02]  /*12900*/  @!P0 IMAD R6, R29, R3, R6 ;  /* 0x000000031d068224 */ /* 0x000fe400078e0206 */
[----:B------:R-:W0:Y:S02]  /*12910*/  @!P0 LDC.64 R2, c[0x0][0x418] ;  /* 0x00010600ff028b82 */ /* 0x000e240000000a00 */
[----:B------:R-:W-:Y:S01]  /*12920*/  @!P0 IMAD.IADD R6, R5, 0x1, R6 ;  /* 0x0000000105068824 */ /* 0x000fe200078e0206 */
[----:B0-----:R-:W-:-:S04]  /*12930*/  @!P0 LEA R2, P1, R4, R2, 0x2 ;  /* 0x0000000204028211 */ /* 0x001fc800078210ff */
[----:B------:R-:W-:Y:S02]  /*12940*/  @!P0 LEA.HI.X R3, R4, R3, R6, 0x2, P1 ;  /* 0x0000000304038211 */ /* 0x000fe400008f1406 */
[----:B--2---:R-:W-:Y:S01]  /*12950*/  ISETP.GE.AND P1, PT, R27, R8, PT ;  /* 0x000000081b00720c */ /* 0x004fe20003f26270 */
        /* <DEDUP_REMOVED lines=8> */
[----:B0-----:R-:W-:Y:S06]  /*129e0*/  BRA.DIV UR4, `(.L_x_2855) ;  /* 0x0000005604587947 */ /* 0x001fec000b800000 */
.L_x_2935:
[----:B------:R-:W-:Y:S01]  /*129f0*/  LOP3.LUT R24, R34, 0xffff, RZ, 0xc0, !PT ;  /* 0x0000ffff22187812 */ /* 0x000fe200078ec0ff */
[----:B------:R-:W-:Y:S06]  /*12a00*/  @!P2 BRA `(.L_x_2856) ;  /* 0x000000000004a947 */ /* 0x000fec0003800000 */
[----:B------:R-:W-:Y:S01]  /*12a10*/  BPT.TRAP 0x1 ;  /* 0x000000040000795c */ /* 0x000fe20000300000 */
.L_x_2856:
        /* <DEDUP_REMOVED lines=10> */
.L_x_2936:
[----:B------:R-:W-:Y:S05]  /*12ac0*/  BSYNC B0 ;  /* 0x0000000000007941 */ /* 0x000fea0003800000 */
.L_x_2857:
[----:B------:R-:W2:Y:S01]  /*12ad0*/  LDL R11, [R1+0x4] ;  /* 0x00000400010b7983 */ /* 0x000ea20000100800 */
[----:B------:R-:W-:Y:S01]  /*12ae0*/  ULDC.64 UR4, c[0x0][0x328] ;  /* 0x0000ca0000047ab9 */ /* 0x000fe20000000a00 */
[----:B-----5:R-:W-:Y:S01]  /*12af0*/  SHF.R.S32.HI R10, RZ, 0x1f, R4 ;  /* 0x0000001fff0a7819 */ /* 0x020fe20000011404 */
        /* <DEDUP_REMOVED lines=16> */
[----:B------:R-:W-:Y:S02]  /*12c00*/  IADD3.X R8, R8, UR7, RZ, P0, !PT ;  /* 0x0000000708087c10 */ /* 0x000fe400087fe4ff */
[----:B------:R-:W-:-:S13]  /*12c10*/  ISETP.GE.AND P0, PT, R18, 0x1, PT ;  /* 0x000000011200780c */ /* 0x000fda0003f06270 */
[----:B------:R-:W-:Y:S01]  /*12c20*/  @P0 LOP3.LUT R16, R16, 0x80, RZ, 0xfc, !PT ;  /* 0x0000008010100812 */ /* 0x000fe200078efcff */
[----:B--2---:R-:W-:Y:S01]  /*12c30*/  IMAD R5, R25, 0x8000, R11 ;  /* 0x0000800019057824 */ /* 0x004fe200078e020b */
[----:B------:R-:W-:Y:S06]  /*12c40*/  BRA.DIV UR4, `(.L_x_2859) ;  /* 0x0000005604007947 */ /* 0x000fec000b800000 */
[----:B------:R-:W1:Y:S01]  /*12c50*/  LDC R12, c[0x0][0x2f4] ;  /* 0x0000bd00ff0c7b82 */ /* 0x000e620000000800 */
[----:B------:R-:W2:Y:S01]  /*12c60*/  SHFL.IDX PT, R2, R7, RZ, 0x181f ;  /* 0x00181fff07027589 */ /* 0x000ea200000e0000 */
[----:B------:R-:W-:Y:S01]  /*12c70*/  LOP3.LUT R11, R27, 0x80, RZ, 0xfc, !PT ;  /* 0x000000801b0b7812 */ /* 0x000fe200078efcff */
[----:B------:R-:W-:Y:S01]  /*12c80*/  IMAD.IADD R5, R17, 0x1, R5 ;  /* 0x0000000111057824 */ /* 0x000fe200078e0205 */
[----:B------:R-:W-:Y:S01]  /*12c90*/  ISETP.GE.AND P3, PT, R18, 0x11, PT ;  /* 0x000000111200780c */ /* 0x000fe20003f66270 */
[----:B------:R-:W3:Y:S01]  /*12ca0*/  SHFL.IDX PT, R3, R8, RZ, 0x181f ;  /* 0x00181fff08037589 */ /* 0x000ee200000e0000 */
[----:B------:R-:W-:Y:S02]  /*12cb0*/  LOP3.LUT R16, R16, 0xffffffdf, RZ, 0xc0, !PT ;  /* 0xffffffdf10107812 */ /* 0x000fe400078ec0ff */
[C---:B------:R-:W-:Y:S02]  /*12cc0*/  ISETP.GE.AND P6, PT, R18.reuse, 0x71, PT ;  /* 0x000000711200780c */ /* 0x040fe40003fc6270 */
[----:B------:R-:W-:-:S02]  /*12cd0*/  ISETP.GE.AND P5, PT, R18, 0x31, PT ;  /* 0x000000311200780c */ /* 0x000fc40003fa6270 */
[----:B------:R-:W-:-:S05]  /*12ce0*/  ISETP.GE.AND P4, PT, R18, 0x41, PT ;  /* 0x000000411200780c */ /* 0x000fca0003f86270 */
[----:B------:R-:W-:Y:S02]  /*12cf0*/  @P3 LOP3.LUT R16, R16, 0x20, RZ, 0xfc, !PT ;  /* 0x0000002010103812 */ /* 0x000fe400078efcff */
[----:B------:R-:W-:Y:S02]  /*12d00*/  ISETP.GE.AND P3, PT, R18, 0x51, PT ;  /* 0x000000511200780c */ /* 0x000fe40003f66270 */
[----:B------:R-:W-:Y:S02]  /*12d10*/  LOP3.LUT R16, R16, 0xffffffef, RZ, 0xc0, !PT ;  /* 0xffffffef10107812 */ /* 0x000fe400078ec0ff */
[C---:B-1----:R-:W-:Y:S02]  /*12d20*/  ISETP.GE.AND P1, PT, R27.reuse, R12, PT ;  /* 0x0000000c1b00720c */ /* 0x042fe40003f26270 */
[----:B--2---:R-:W-:Y:S02]  /*12d30*/  IADD3 R2, P0, R27, R2, RZ ;  /* 0x000000021b027210 */ /* 0x004fe40007f1e0ff */
        /* <DEDUP_REMOVED lines=57> */
[----:B-1----:R1:W2:Y:S10]  /*130d0*/  SHFL.IDX PT, R2, R7, 0x7, 0x181f ;  /* 0x00f81f0007027f89 */ /* 0x0022b400000e0000 */
[----:B------:R-:W-:-:S02]  /*130e0*/  @P2 LOP3.LUT R16, R16, 0x10, RZ, 0xfc, !PT ;  /* 0x0000001010102812 */ /* 0x000fc400078efcff */
[----:B------:R-:W-:Y:S02]  /*130f0*/  ISETP.GE.AND P2, PT, R18, 0x61, PT ;  /* 0x000000611200780c */ /* 0x000fe40003f46270 */
[----:B------:R-:W-:-:S04]  /*13100*/  LOP3.LUT R16, R16, 0xffffffbf, RZ, 0xc0, !PT ;  /* 0xffffffbf10107812 */ /* 0x000fc800078ec0ff */
[----:B-1-3--:R-:W-:-:S07]  /*13110*/  @P6 LOP3.LUT R16, R16, 0x40, RZ, 0xfc, !PT ;  /* 0x0000004010106812 */ /* 0x00afce00078efcff */
.L_x_2954:
        /* <DEDUP_REMOVED lines=11> */
.L_x_2860:
[----:B------:R-:W-:Y:S02]  /*131d0*/  PLOP3.LUT P1, PT, P1, P0, PT, 0xa2, 0x0 ;  /* 0x000000000000781c */ /* 0x000fe40000f21472 */
[----:B------:R-:W-:-:S08]  /*131e0*/  @P0 R2UR P1, UR4, R6 ;  /* 0x00000000060402ca */ /* 0x000fd00000020000 */
[----:B------:R-:W-:-:S05]  /*131f0*/  @P0 PLOP3.LUT P0, PT, P1, PT, PT, 0x80, 0x0 ;  /* 0x000000000000081c */ /* 0x000fca0000f0f070 */
[----:B------:R-:W-:Y:S01]  /*13200*/  @!P1 SYNCS.ARRIVE.TRANS64.RED.A0T1 RZ, [UR4+0x38870], RZ ;  /* 0x038870ffffff99a7 */ /* 0x000fe20008200404 */
[----:B------:R-:W-:Y:S07]  /*13210*/  @!P1 ARRIVES.LDGSTSBAR.64.TRANSCNT [UR4+0x38870] ;  /* 0x03887000ff0099b0 */ /* 0x000fee0008000a84 */
[----:B------:R-:W-:Y:S05]  /*13220*/  @P0 BRA.U.ANY `(.L_x_2860) ;  /* 0xfffffffd00e80947 */ /* 0x000fea000393ffff */
[----:B------:R-:W-:Y:S01]  /*13230*/  NOP ;  /* 0x0000000000007918 */ /* 0x000fe20000000000 */
[----:B-1----:R-:W-:-:S05]  /*13240*/  IMAD.U32 R2, RZ, RZ, UR42 ;  /* 0x0000002aff027e24 */ /* 0x002fca000f8e00ff */
[----:B------:R-:W-:-:S13]  /*13250*/  ISETP.NE.AND P6, PT, R2, 0x3, PT ;  /* 0x000000030200780c */ /* 0x000fda0003fc5270 */
[----:B------:R-:W-:Y:S05]  /*13260*/  @!P6 BRA `(.L_x_2861) ;  /* 0x000000000004e947 */ /* 0x000fea0003800000 */
[----:B------:R-:W-:Y:S01]  /*13270*/  BPT.TRAP 0x1 ;  /* 0x000000040000795c */ /* 0x000fe20000300000 */
.L_x_2861:
[----:B------:R1:W-:Y:S01]  /*13280*/  SYNCS.ARRIVE.TRANS64.A1T0 RZ, [R6+URZ+0x38870], RZ ;  /* 0x038870ff06ff79a7 */ /* 0x0003e2000810003f */
[----:B------:R-:W-:Y:S05]  /*13290*/  @!P6 BRA `(.L_x_2862) ;  /* 0x000000000004e947 */ /* 0x000fea0003800000 */
[----:B------:R-:W-:Y:S01]  /*132a0*/  BPT.TRAP 0x1 ;  /* 0x000000040000795c */ /* 0x000fe20000300000 */
.L_x_2862:
[----:B------:R-:W2:Y:S01]  /*132b0*/  SYNCS.PHASECHK.TRANS64.TRYWAIT P0, [R6+URZ+0x38840], R20 ;  /* 0x03884014060075a7 */ /* 0x000ea2000800017f */
[----:B------:R-:W-:Y:S04]  /*132c0*/  BSSY B0, `(.L_x_2863) ;  /* 0x0000002000007945 */ /* 0x000fe80003800000 */
[----:B--2---:R-:W-:Y:S05]  /*132d0*/  @!P0 BRA `(.L_x_2864) ;  /* 0x00000058002c8947 */ /* 0x004fea0003800000 */
.L_x_2955:
[----:B------:R-:W-:Y:S05]  /*132e0*/  BSYNC B0 ;  /* 0x0000000000007941 */ /* 0x000fea0003800000 */
.L_x_2863:
[----:B------:R-:W-:Y:S01]  /*132f0*/  ULDC.64 UR4, c[0x0][0x300] ;  /* 0x0000c00000047ab9 */ /* 0x000fe20000000a00 */
[----:B------:R-:W3:Y:S01]  /*13300*/  LDC R8, c[0x0][0x2f4] ;  /* 0x0000bd00ff087b82 */ /* 0x000ee20000000800 */
        /* <DEDUP_REMOVED lines=14> */
[----:B---3--:R-:W-:Y:S02]  /*133f0*/  ISETP.GE.AND P1, PT, R11, R8, PT ;  /* 0x000000080b00720c */ /* 0x008fe40003f26270 */
[----:B------:R-:W-:Y:S01]  /*13400*/  IMAD R0, R24, UR5, R3 ;  /* 0x0000000518007c24 */ /* 0x000fe2000f8e0203 */
[----:B------:R-:W-:-:S04]  /*13410*/  IADD3 R4, P0, R2, UR6, RZ ;  /* 0x0000000602047c10 */ /* 0x000fc8000ff1e0ff */
[----:B------:R-:W-:Y:S01]  /*13420*/  IADD3.X R0, R0, UR7, RZ, P0, !PT ;  /* 0x0000000700007c10 */ /* 0x000fe200087fe4ff */
[----:B------:R-:W-:Y:S08]  /*13430*/  BRA.DIV UR4, `(.L_x_2865) ;  /* 0x0000005604e87947 */ /* 0x000ff0000b800000 */
[----:B------:R-:W3:Y:S01]  /*13440*/  SHFL.IDX PT, R3, R4, RZ, 0x181f ;  /* 0x00181fff04037589 */ /* 0x000ee200000e0000 */
[----:B------:R-:W-:Y:S02]  /*13450*/  LOP3.LUT R16, R16, 0xffffefff, RZ, 0xc0, !PT ;  /* 0xffffefff10107812 */ /* 0x000fe400078ec0ff */
[----:B------:R-:W-:Y:S01]  /*13460*/  ISETP.GE.AND P6, PT, R27, R8, PT ;  /* 0x000000081b00720c */ /* 0x000fe20003fc6270 */
[----:B------:R-:W4:Y:S01]  /*13470*/  SHFL.IDX PT, R2, R0, RZ, 0x181f ;  /* 0x00181fff00027589 */ /* 0x000f2200000e0000 */
[----:B------:R-:W-:-:S03]  /*13480*/  @P4 LOP3.LUT R16, R16, 0x1000, RZ, 0xfc, !PT ;  /* 0x0000100010104812 */ /* 0x000fc600078efcff */
[----:B------:R-:W-:Y:S01]  /*13490*/  SHFL.IDX PT, R14, R4, 0x7, 0x181f ;  /* 0x00f81f00040e7f89 */ /* 0x000fe200000e0000 */
[C---:B------:R-:W-:Y:S02]  /*134a0*/  LOP3.LUT P4, RZ, R16.reuse, 0x80, RZ, 0xc0, !PT ;  /* 0x0000008010ff7812 */ /* 0x040fe4000788c0ff */
[----:B------:R-:W-:-:S04]  /*134b0*/  LOP3.LUT R16, R16, 0xfffff7ff, RZ, 0xc0, !PT ;  /* 0xfffff7ff10107812 */ /* 0x000fc800078ec0ff */
[----:B------:R-:W-:-:S04]  /*134c0*/  @P3 LOP3.LUT R16, R16, 0x800, RZ, 0xfc, !PT ;  /* 0x0000080010103812 */ /* 0x000fc800078efcff */
[C---:B------:R-:W-:Y:S02]  /*134d0*/  LOP3.LUT P3, RZ, R16.reuse, 0x20, RZ, 0xc0, !PT ;  /* 0x0000002010ff7812 */ /* 0x040fe4000786c0ff */
[----:B------:R-:W-:Y:S02]  /*134e0*/  LOP3.LUT R16, R16, 0xfffffbff, RZ, 0xc0, !PT ;  /* 0xfffffbff10107812 */ /* 0x000fe400078ec0ff */
[----:B---3--:R-:W-:Y:S02]  /*134f0*/  @P4 IADD3 R3, P0, R27, R3, RZ ;  /* 0x000000031b034210 */ /* 0x008fe40007f1e0ff */
[----:B------:R-:W-:-:S03]  /*13500*/  @P2 LOP3.LUT R16, R16, 0x400, RZ, 0xfc, !PT ;  /* 0x0000040010102812 */ /* 0x000fc600078efcff */
[----:B----4-:R-:W-:Y:S01]  /*13510*/  @P4 IMAD.X R2, RZ, RZ, R2, P0 ;  /* 0x000000ffff024224 */ /* 0x010fe200000e0602 */
[----:B------:R-:W-:-:S04]  /*13520*/  LOP3.LUT P2, RZ, R16, 0x10, RZ, 0xc0, !PT ;  /* 0x0000001010ff7812 */ /* 0x000fc8000784c0ff */
[----:B------:R-:W-:-:S04]  /*13530*/  @P4 LOP3.LUT R3, R3, R2, RZ, 0x3c, !PT ;  /* 0x0000000203034212 */ /* 0x000fc800078e3cff */
[----:B------:R-:W-:-:S04]  /*13540*/  @P4 LOP3.LUT R2, R3, R2, RZ, 0x3c, !PT ;  /* 0x0000000203024212 */ /* 0x000fc800078e3cff */
[----:B------:R-:W-:-:S05]  /*13550*/  @P4 LOP3.LUT R3, R3, R2, RZ, 0x3c, !PT ;  /* 0x0000000203034212 */ /* 0x000fca00078e3cff */
[----:B------:R-:W-:Y:S04]  /*13560*/  @P4 LDGSTS.E.BYPASS.LTC128B.128 [R5+0x28400], desc[UR54][R2.64], !P6 ;  /* 0x2840000002054fae */ /* 0x000fe8000f101d76 */
[----:B------:R3:W-:Y:S01]  /*13570*/  @P4 LDGSTS.E.BYPASS.LTC128B.128 [R5+0x2c400], desc[UR54][R2.64+0x80], !P1 ;  /* 0x2c40008002054fae */ /* 0x0007e2000c901d76 */
[----:B------:R-:W-:-:S03]  /*13580*/  LOP3.LUT P4, RZ, R16, 0x1000, RZ, 0xc0, !PT ;  /* 0x0000100010ff7812 */ /* 0x000fc6000788c0ff */
[----:B---3--:R-:W3:Y:S04]  /*13590*/  SHFL.IDX PT, R3, R4, 0x1, 0x181f ;  /* 0x00381f0004037f89 */ /* 0x008ee800000e0000 */
[----:B------:R-:W4:Y:S01]  /*135a0*/  SHFL.IDX PT, R2, R0, 0x1, 0x181f ;  /* 0x00381f0000027f89 */ /* 0x000f2200000e0000 */
[----:B---3--:R-:W-:-:S05]  /*135b0*/  @P3 IADD3 R3, P0, R27, R3, RZ ;  /* 0x000000031b033210 */ /* 0x008fca0007f1e0ff */
[----:B----4-:R-:W-:-:S05]  /*135c0*/  @P3 IMAD.X R2, RZ, RZ, R2, P0 ;  /* 0x000000ffff023224 */ /* 0x010fca00000e0602 */
        /* <DEDUP_REMOVED lines=24> */
[----:B------:R3:W-:Y:S04]  /*13750*/  @P5 LDGSTS.E.BYPASS.LTC128B.128 [R5+0x2dc00], desc[UR54][R2.64+0x80], !P1 ;  /* 0x2dc0008002055fae */ /* 0x0007e8000c901d76 */
        /* <DEDUP_REMOVED lines=19> */
[----:B------:R-:W4:Y:S04]  /*13890*/  SHFL.IDX PT, R2, R0, 0x6, 0x181f ;  /* 0x00d81f0000027f89 */ /* 0x000f2800000e0000 */
[----:B------:R-:W0:Y:S01]  /*138a0*/  SHFL.IDX PT, R0, R0, 0x7, 0x181f ;  /* 0x00f81f0000007f89 */ /* 0x000e2200000e0000 */
[----:B---3--:R-:W-:-:S05]  /*138b0*/  @P2 IADD3 R3, P0, R27, R3, RZ ;  /* 0x000000031b032210 */ /* 0x008fca0007f1e0ff */
[----:B----4-:R-:W-:-:S05]  /*138c0*/  @P2 IMAD.X R2, RZ, RZ, R2, P0 ;  /* 0x000000ffff022224 */ /* 0x010fca00000e0602 */
[----:B------:R-:W-:-:S04]  /*138d0*/  @P2 LOP3.LUT R3, R3, R2, RZ, 0x3c, !PT ;  /* 0x0000000203032212 */ /* 0x000fc800078e3cff */
[----:B------:R-:W-:-:S04]  /*138e0*/  @P2 LOP3.LUT R2, R3, R2, RZ, 0x3c, !PT ;  /* 0x0000000203022212 */ /* 0x000fc800078e3cff */
[----:B------:R-:W-:-:S05]  /*138f0*/  @P2 LOP3.LUT R3, R3, R2, RZ, 0x3c, !PT ;  /* 0x0000000203032212 */ /* 0x000fca00078e3cff */
[----:B------:R3:W-:Y:S04]  /*13900*/  @P2 LDGSTS.E.BYPASS.LTC128B.128 [R5+0x2b400], desc[UR54][R2.64], !P6 ;  /* 0x2b40000002052fae */ /* 0x0007e8000f101d76 */
[----:B0-----:R3:W-:Y:S02]  /*13910*/  @P2 LDGSTS.E.BYPASS.LTC128B.128 [R5+0x2f400], desc[UR54][R2.64+0x80], !P1 ;  /* 0x2f40008002052fae */ /* 0x0017e4000c901d76 */
.L_x_2973:
[----:B------:R-:W-:Y:S02]  /*13920*/  LOP3.LUT P2, RZ, R16, 0x40, RZ, 0xc0, !PT ;  /* 0x0000004010ff7812 */ /* 0x000fe4000784c0ff */
[----:B------:R-:W-:-:S11]  /*13930*/  ISETP.GE.AND P3, PT, R27, R8, PT ;  /* 0x000000081b00720c */ /* 0x000fd60003f66270 */
[----:B---3--:R-:W-:-:S05]  /*13940*/  @P2 IADD3 R2, P0, R27, R14, RZ ;  /* 0x0000000e1b022210 */ /* 0x008fca0007f1e0ff */
        /* <DEDUP_REMOVED lines=8> */
.L_x_2866:
        /* <DEDUP_REMOVED lines=11> */
.L_x_2867:
        /* <DEDUP_REMOVED lines=23> */
[----:B-123--:R-:W-:Y:S02]  /*13bf0*/  IMAD.U32 R6, RZ, RZ, UR8 ;  /* 0x00000008ff067e24 */ /* 0x00efe4000f8e00ff */
        /* <DEDUP_REMOVED lines=8> */
.L_x_2869:
[----:B------:R-:W-:Y:S05]  /*13c80*/  BSYNC B6 ;  /* 0x0000000000067941 */ /* 0x000fea0003800000 */
.L_x_2868:
[----:B------:R4:W5:Y:S01]  /*13c90*/  LDL R8, [R1+0x10] ;  /* 0x0000100001087983 */ /* 0x0009620000100800 */
[----:B------:R-:W-:Y:S01]  /*13ca0*/  ISETP.NE.AND P6, PT, R23, 0x1, PT ;  /* 0x000000011700780c */ /* 0x000fe20003fc5270 */
[----:B0-----:R-:W0:Y:S01]  /*13cb0*/  LDC R5, c[0x0][0x448] ;  /* 0x00011200ff057b82 */ /* 0x001e220000000800 */
[C---:B------:R-:W-:Y:S01]  /*13cc0*/  R2UR UR8, R24.reuse ;  /* 0x00000000180872ca */ /* 0x040fe200000e0000 */
[----:B------:R-:W1:Y:S01]  /*13cd0*/  S2R R2, SR_TID.X ;  /* 0x0000000000027919 */ /* 0x000e620000002100 */
[----:B------:R-:W-:Y:S01]  /*13ce0*/  R2UR UR10, R24 ;  /* 0x00000000180a72ca */ /* 0x000fe200000e0000 */
[----:B------:R-:W-:-:S08]  /*13cf0*/  ULDC.64 UR6, c[0x0][0x2d8] ;  /* 0x0000b60000067ab9 */ /* 0x000fd00000000a00 */
[----:B------:R-:W2:Y:S08]  /*13d00*/  @P6 LDC R3, c[0x0][0x44c] ;  /* 0x00011300ff036b82 */ /* 0x000eb00000000800 */
[----:B------:R-:W3:Y:S01]  /*13d10*/  @P6 LDC R4, c[0x0][0x450] ;  /* 0x00011400ff046b82 */ /* 0x000ee20000000800 */
[C---:B-1----:R-:W-:Y:S01]  /*13d20*/  LOP3.LUT R18, R2.reuse, 0x7f, RZ, 0xc0, !PT ;  /* 0x0000007f02127812 */ /* 0x042fe200078ec0ff */
[----:B------:R-:W-:-:S03]  /*13d30*/  IMAD.SHL.U32 R2, R2, 0x10, RZ ;  /* 0x0000001002027824 */ /* 0x000fc600078e00ff */
[----:B------:R-:W-:-:S04]  /*13d40*/  SHF.R.U32.HI R18, RZ, 0x3, R18 ;  /* 0x00000003ff127819 */ /* 0x000fc80000011612 */
[----:B------:R-:W-:Y:S01]  /*13d50*/  LOP3.LUT R2, R18, 0x70, R2, 0xf8, !PT ;  /* 0x0000007012027812 */ /* 0x000fe200078ef802 */
[----:B------:R-:W-:Y:S01]  /*13d60*/  UMOV UR4, UR36 ;  /* 0x0000002400047c82 */ /* 0x000fe20008000000 */
[----:B------:R-:W-:-:S03]  /*13d70*/  UMOV UR5, UR45 ;  /* 0x0000002d00057c82 */ /* 0x000fc60008000000 */
[----:B------:R-:W-:Y:S01]  /*13d80*/  IMAD R0, R33, 0x80, R2 ;  /* 0x0000008021007824 */ /* 0x000fe200078e0202 */
[----:B------:R-:W-:-:S03]  /*13d90*/  UIMAD.WIDE.U32 UR4, UR8, UR6, UR4 ;  /* 0x00000006080472a5 */ /* 0x000fc6000f8e0004 */
[----:B--2---:R-:W-:Y:S01]  /*13da0*/  @P6 IMAD.HI.U32 R3, R0, R3, RZ ;  /* 0x0000000300036227 */ /* 0x004fe200078e00ff */
[----:B------:R-:W-:Y:S01]  /*13db0*/  ULDC.64 UR8, c[0x0][0x2e0] ;  /* 0x0000b80000087ab9 */ /* 0x000fe20000000a00 */
[----:B------:R-:W-:Y:S02]  /*13dc0*/  UIMAD UR5, UR10, UR7, UR5 ;  /* 0x000000070a0572a4 */ /* 0x000fe4000f8e0205 */
[----:B------:R-:W-:Y:S01]  /*13dd0*/  IMAD.MOV.U32 R2, RZ, RZ, R0 ;  /* 0x000000ffff027224 */ /* 0x000fe200078e0000 */
[----:B---3--:R-:W-:Y:S01]  /*13de0*/  @P6 SHF.R.U32.HI R2, RZ, R4, R3 ;  /* 0x00000004ff026219 */ /* 0x008fe20000011603 */
[----:B------:R-:W-:Y:S01]  /*13df0*/  UIMAD UR6, UR40, UR8, URZ ;  /* 0x00000008280672a4 */ /* 0x000fe2000f8e023f */
[----:B------:R-:W1:Y:S01]  /*13e00*/  S2R R6, SR_TID.X ;  /* 0x0000000000067919 */ /* 0x000e620000002100 */
[----:B------:R-:W-:Y:S01]  /*13e10*/  UIMAD.WIDE.U32 UR4, UR41, UR8, UR4 ;  /* 0x00000008290472a5 */ /* 0x000fe2000f8e0004 */
[--C-:B------:R-:W-:Y:S01]  /*13e20*/  SHF.R.S32.HI R3, RZ, 0x1f, R2.reuse ;  /* 0x0000001fff037819 */ /* 0x100fe20000011402 */
[----:B------:R-:W-:Y:S01]  /*13e30*/  UIMAD UR6, UR41, UR9, UR6 ;  /* 0x00000009290672a4 */ /* 0x000fe2000f8e0206 */
[----:B------:R-:W-:-:S02]  /*13e40*/  IMAD.MOV R4, RZ, RZ, -R2 ;  /* 0x000000ffff047224 */ /* 0x000fc400078e0a02 */
[----:B------:R-:W-:Y:S01]  /*13e50*/  ULDC.64 UR8, c[0x0][0x2d0] ;  /* 0x0000b40000087ab9 */ /* 0x000fe20000000a00 */
[----:B------:R-:W-:Y:S01]  /*13e60*/  UIADD3 UR5, UR5, UR6, URZ ;  /* 0x0000000605057290 */ /* 0x000fe2000fffe03f */
[----:B------:R-:W-:Y:S02]  /*13e70*/  IMAD R7, R3, UR8, RZ ;  /* 0x0000000803077c24 */ /* 0x000fe4000f8e02ff */
[----:B------:R-:W-:Y:S02]  /*13e80*/  IMAD.U32 R3, RZ, RZ, UR8 ;  /* 0x00000008ff037e24 */ /* 0x000fe4000f8e00ff */
[----:B0-----:R-:W-:Y:S02]  /*13e90*/  IMAD R0, R5, R4, R0 ;  /* 0x0000000405007224 */ /* 0x001fe400078e0200 */
[C---:B------:R-:W-:Y:S02]  /*13ea0*/  IMAD R7, R2.reuse, UR9, R7 ;  /* 0x0000000902077c24 */ /* 0x040fe4000f8e0207 */
[----:B------:R-:W-:Y:S01]  /*13eb0*/  IMAD.WIDE.U32 R2, R2, R3, UR4 ;  /* 0x0000000402027e25 */ /* 0x000fe2000f8e0003 */
[----:B------:R-:W-:Y:S01]  /*13ec0*/  SHF.R.S32.HI R4, RZ, 0x1f, R0 ;  /* 0x0000001fff047819 */ /* 0x000fe20000011400 */
[----:B------:R-:W-:-:S02]  /*13ed0*/  ULDC.64 UR4, c[0x0][0x2c8] ;  /* 0x0000b20000047ab9 */ /* 0x000fc40000000a00 */
[----:B------:R-:W-:Y:S02]  /*13ee0*/  IMAD.IADD R3, R3, 0x1, R7 ;  /* 0x0000000103037824 */ /* 0x000fe400078e0207 */
[----:B------:R-:W-:Y:S02]  /*13ef0*/  IMAD R4, R4, UR4, RZ ;  /* 0x0000000404047c24 */ /* 0x000fe4000f8e02ff */
[----:B------:R-:W-:-:S04]  /*13f00*/  IMAD.WIDE.U32 R2, R0, UR4, R2 ;  /* 0x0000000400027c25 */ /* 0x000fc8000f8e0002 */
[----:B------:R-:W-:Y:S01]  /*13f10*/  IMAD R7, R0, UR5, R4 ;  /* 0x0000000500077c24 */ /* 0x000fe2000f8e0204 */
[----:B------:R-:W-:Y:S01]  /*13f20*/  ULDC.64 UR4, c[0x0][0x280] ;  /* 0x0000a00000047ab9 */ /* 0x000fe20000000a00 */
[----:B------:R-:W-:Y:S02]  /*13f30*/  LOP3.LUT R9, R27, 0x80, RZ, 0xfc, !PT ;  /* 0x000000801b097812 */ /* 0x000fe400078efcff */
[----:B------:R-:W-:Y:S01]  /*13f40*/  IADD3 R0, P0, R2, UR4, RZ ;  /* 0x0000000402007c10 */ /* 0x000fe2000ff1e0ff */
[----:B------:R-:W-:Y:S02]  /*13f50*/  ULDC UR4, c[0x0][0x2b8] ;  /* 0x0000ae0000047ab9 */ /* 0x000fe40000000800 */
[----:B------:R-:W-:Y:S02]  /*13f60*/  ISETP.GE.AND P1, PT, R9, UR4, PT ;  /* 0x0000000409007c0c */ /* 0x000fe4000bf26270 */
[----:B------:R-:W-:Y:S02]  /*13f70*/  IADD3.X R4, R3, UR5, R7, P0, !PT ;  /* 0x0000000503047c10 */ /* 0x000fe400087fe407 */
[----:B------:R-:W-:Y:S01]  /*13f80*/  ISETP.GE.AND P0, PT, R27, UR4, PT ;  /* 0x000000041b007c0c */ /* 0x000fe2000bf06270 */
[----:B------:R-:W-:Y:S01]  /*13f90*/  UMOV UR4, 0xffffffff ;  /* 0xffffffff00047882 */ /* 0x000fe20000000000 */
[----:B-1----:R-:W-:-:S04]  /*13fa0*/  LOP3.LUT R18, R6, 0x7f, RZ, 0xc0, !PT ;  /* 0x0000007f06127812 */ /* 0x002fc800078ec0ff */
[----:B------:R-:W-:Y:S01]  /*13fb0*/  SHF.R.U32.HI R9, RZ, 0x3, R18 ;  /* 0x00000003ff097819 */ /* 0x000fe20000011612 */
[----:B----4-:R-:W-:Y:S06]  /*13fc0*/  BRA.DIV UR4, `(.L_x_2870) ;  /* 0x0000005604c47947 */ /* 0x010fec000b800000 */
[----:B------:R-:W0:Y:S01]  /*13fd0*/  SHFL.IDX PT, R14, R0, RZ, 0x181f ;  /* 0x00181fff000e7589 */ /* 0x000e2200000e0000 */
[----:B------:R-:W-:Y:S02]  /*13fe0*/  IMAD R19, R19, R5, RZ ;  /* 0x0000000513137224 */ /* 0x000fe400078e02ff */
[----:B------:R-:W-:Y:S01]  /*13ff0*/  IMAD R33, R33, 0x80, R9 ;  /* 0x0000008021217824 */ /* 0x000fe200078e0209 */
        /* <DEDUP_REMOVED lines=9> */
[----:B------:R-:W-:Y:S01]  /*14090*/  ISETP.GE.AND P2, PT, R6, R19, PT ;  /* 0x000000130600720c */ /* 0x000fe20003f46270 */
[----:B------:R-:W-:-:S02]  /*140a0*/  VIADD R6, R33, 0x20 ;  /* 0x0000002021067836 */ /* 0x000fc40000000000 */
[----:B-1----:R-:W1:Y:S10]  /*140b0*/  SHFL.IDX PT, R2, R4, 0x1, 0x181f ;  /* 0x00381f0004027f89 */ /* 0x002e7400000e0000 */
[----:B0-----:R-:W-:-:S05]  /*140c0*/  @!P2 IADD3 R14, P3, R27, R14, RZ ;  /* 0x0000000e1b0ea210 */ /* 0x001fca0007f7e0ff */
[----:B-1----:R-:W-:Y:S02]  /*140d0*/  @!P2 IMAD.X R5, RZ, RZ, R2, P3 ;  /* 0x000000ffff05a224 */ /* 0x002fe400018e0602 */
[----:B------:R-:W-:Y:S02]  /*140e0*/  @!P2 IMAD.MOV.U32 R2, RZ, RZ, R14 ;  /* 0x000000ffff02a224 */ /* 0x000fe400078e000e */
[----:B------:R-:W-:Y:S01]  /*140f0*/  @!P2 IMAD.MOV.U32 R3, RZ, RZ, R5 ;  /* 0x000000ffff03a224 */ /* 0x000fe200078e0005 */
[----:B------:R-:W0:Y:S04]  /*14100*/  SHFL.IDX PT, R14, R0, 0x2, 0x181f ;  /* 0x00581f00000e7f89 */ /* 0x000e2800000e0000 */
[----:B------:R-:W-:Y:S04]  /*14110*/  @!P2 LDGSTS.E.BYPASS.LTC128B.128 [R8+0x20c00], desc[UR54][R2.64], !P0 ;  /* 0x20c000000208afae */ /* 0x000fe8000c101d76 */
        /* <DEDUP_REMOVED lines=51> */
.L_x_2990:
        /* <DEDUP_REMOVED lines=11> */
.L_x_2872:
[----:B------:R-:W-:Y:S05]  /*14500*/  BSYNC B0 ;  /* 0x0000000000007941 */ /* 0x000fea0003800000 */
.L_x_2871:
[----:B------:R-:W-:Y:S01]  /*14510*/  NOP ;  /* 0x0000000000007918 */ /* 0x000fe20000000000 */
[----:B------:R-:W-:-:S13]  /*14520*/  PLOP3.LUT P0, PT, PT, PT, PT, 0x80, 0x0 ;  /* 0x000000000000781c */ /* 0x000fda0003f0f070 */
.L_x_2873:
        /* <DEDUP_REMOVED lines=20> */
.L_x_2991:
[----:B------:R-:W-:Y:S05]  /*14670*/  BSYNC B0 ;  /* 0x0000000000007941 */ /* 0x000fea0003800000 */
.L_x_2874:
[----:B------:R-:W-:Y:S05]  /*14680*/  @!P0 BRA `(.L_x_2876) ;  /* 0x0000001400e88947 */ /* 0x000fea0003800000 */
[----:B------:R-:W-:Y:S02]  /*14690*/  IMAD.MOV.U32 R10, RZ, RZ, R28 ;  /* 0x000000ffff0a7224 */ /* 0x000fe400078e001c */
[----:B------:R-:W-:-:S07]  /*146a0*/  IMAD.MOV.U32 R9, RZ, RZ, R25 ;  /* 0x000000ffff097224 */ /* 0x000fce00078e0019 */
.L_x_2896:
[----:B-1----:R-:W1:Y:S01]  /*146b0*/  LDC R2, c[0x0][0x430] ;  /* 0x00010c00ff027b82 */ /* 0x002e620000000800 */
[----:B0-----:R-:W0:Y:S01]  /*146c0*/  S2R R0, SR_TID.X ;  /* 0x0000000000007919 */ /* 0x001e220000002100 */
[----:B------:R-:W-:Y:S05]  /*146d0*/  YIELD ;  /* 0x0000000000007946 */ /* 0x000fea0003800000 */
[----:B------:R-:W-:Y:S01]  /*146e0*/  ULDC.64 UR4, c[0x0][0x428] ;  /* 0x00010a0000047ab9 */ /* 0x000fe20000000a00 */
[----:B-1----:R-:W-:Y:S02]  /*146f0*/  ISETP.NE.AND P0, PT, R2, 0x1, PT ;  /* 0x000000010200780c */ /* 0x002fe40003f05270 */
[----:B0-----:R-:W-:-:S11]  /*14700*/  LOP3.LUT R0, R0, 0x7f, RZ, 0xc0, !PT ;  /* 0x0000007f00007812 */ /* 0x001fd600078ec0ff */
[----:B------:R-:W0:Y:S01]  /*14710*/  @P0 LDC R3, c[0x0][0x434] ;  /* 0x00010d00ff030b82 */ /* 0x000e220000000800 */
[----:B------:R-:W-:-:S05]  /*14720*/  SHF.R.U32.HI R0, RZ, 0x3, R0 ;  /* 0x00000003ff007819 */ /* 0x000fca0000011600 */
[----:B------:R-:W-:Y:S02]  /*14730*/  IMAD R6, R26, 0x80, R0 ;  /* 0x000000801a067824 */ /* 0x000fe400078e0200 */
[----:B------:R-:W1:Y:S03]  /*14740*/  @P0 LDC R5, c[0x0][0x438] ;  /* 0x00010e00ff050b82 */ /* 0x000e660000000800 */
[----:B------:R-:W-:-:S05]  /*14750*/  IADD3 R6, R27, R6, R36 ;  /* 0x000000061b067210 */ /* 0x000fca0007ffe024 */
[----:B------:R-:W-:Y:S02]  /*14760*/  IMAD.MOV.U32 R0, RZ, RZ, R6 ;  /* 0x000000ffff007224 */ /* 0x000fe400078e0006 */
[----:B0-----:R-:W-:-:S05]  /*14770*/  @P0 IMAD.HI.U32 R2, R6, R3, RZ ;  /* 0x0000000306020227 */ /* 0x001fca00078e00ff */
[----:B-1----:R-:W-:Y:S01]  /*14780*/  @P0 SHF.R.U32.HI R0, RZ, R5, R2 ;  /* 0x00000005ff000219 */ /* 0x002fe20000011602 */
[----:B------:R-:W-:-:S03]  /*14790*/  IMAD R2, R37, UR4, RZ ;  /* 0x0000000425027c24 */ /* 0x000fc6000f8e02ff */
[----:B------:R-:W-:Y:S01]  /*147a0*/  SHF.R.S32.HI R3, RZ, 0x1f, R0 ;  /* 0x0000001fff037819 */ /* 0x000fe20000011400 */
[----:B------:R-:W-:Y:S02]  /*147b0*/  IMAD R5, R29, UR5, R2 ;  /* 0x000000051d057c24 */ /* 0x000fe4000f8e0202 */
[----:B------:R-:W-:-:S04]  /*147c0*/  IMAD.MOV.U32 R2, RZ, RZ, R0 ;  /* 0x000000ffff027224 */ /* 0x000fc800078e0000 */
        /* <DEDUP_REMOVED lines=9> */
[----:B------:R-:W-:Y:S01]  /*14860*/  VIADD R25, R9, 0x1 ;  /* 0x0000000109197836 */ /* 0x000fe20000000000 */
[C---:B------:R-:W-:Y:S01]  /*14870*/  ISETP.GT.AND P1, PT, R26.reuse, R35, PT ;  /* 0x000000231a00720c */ /* 0x040fe20003f24270 */
[----:B------:R-:W-:Y:S02]  /*14880*/  IMAD.MOV R3, RZ, RZ, -R0 ;  /* 0x000000ffff037224 */ /* 0x000fe400078e0a00 */
[----:B------:R-:W-:Y:S01]  /*14890*/  VIADD R26, R26, 0xffffffff ;  /* 0xffffffff1a1a7836 */ /* 0x000fe20000000000 */
[----:B------:R-:W-:Y:S01]  /*148a0*/  ISETP.NE.AND P0, PT, R25, 0x2, PT ;  /* 0x000000021900780c */ /* 0x000fe20003f05270 */
[----:B------:R-:W-:-:S03]  /*148b0*/  IMAD R6, R3, UR4, R6 ;  /* 0x0000000403067c24 */ /* 0x000fc6000f8e0206 */
[----:B------:R-:W-:Y:S02]  /*148c0*/  SEL R3, RZ, 0x1, P0 ;  /* 0x00000001ff037807 */ /* 0x000fe40000000000 */
[----:B------:R-:W-:Y:S02]  /*148d0*/  SEL R25, R25, RZ, P0 ;  /* 0x000000ff19197207 */ /* 0x000fe40000000000 */
[----:B------:R-:W-:Y:S02]  /*148e0*/  LOP3.LUT R28, R10, R3, RZ, 0x3c, !PT ;  /* 0x000000030a1c7212 */ /* 0x000fe400078e3cff */
[----:B---3--:R-:W-:Y:S01]  /*148f0*/  SHF.R.S32.HI R19, RZ, 0x1f, R5 ;  /* 0x0000001fff137819 */ /* 0x008fe20000011405 */
[----:B------:R-:W-:Y:S06]  /*14900*/  @!P2 BRA `(.L_x_2877) ;  /* 0x000000000004a947 */ /* 0x000fec0003800000 */
[----:B------:R-:W-:Y:S01]  /*14910*/  BPT.TRAP 0x1 ;  /* 0x000000040000795c */ /* 0x000fe20000300000 */
.L_x_2877:
[----:B------:R-:W-:Y:S01]  /*14920*/  IMAD R0, R25, 0x8, R17 ;  /* 0x0000000819007824 */ /* 0x000fe200078e0211 */
[----:B------:R-:W-:Y:S01]  /*14930*/  SHF.L.U32 R20, R28, 0x1f, RZ ;  /* 0x0000001f1c147819 */ /* 0x000fe200000006ff */
[----:B------:R-:W-:Y:S01]  /*14940*/  BSSY B0, `(.L_x_2878) ;  /* 0x0000004000007945 */ /* 0x000fe20003800000 */
[----:B------:R-:W-:Y:S02]  /*14950*/  SHF.R.S32.HI R18, RZ, 0x1f, R6 ;  /* 0x0000001fff127819 */ /* 0x000fe40000011406 */
[----:B------:R-:W0:Y:S02]  /*14960*/  SYNCS.PHASECHK.TRANS64.TRYWAIT P0, [R0+URZ+0x38880], R20 ;  /* 0x03888014000075a7 */ /* 0x000e24000800017f */
[----:B0-----:R-:W-:Y:S05]  /*14970*/  @!P0 BRA `(.L_x_2879) ;  /* 0x0000005400ec8947 */ /* 0x001fea0003800000 */
.L_x_2992:
[----:B------:R-:W-:Y:S05]  /*14980*/  BSYNC B0 ;  /* 0x0000000000007941 */ /* 0x000fea0003800000 */
.L_x_2878:
        /* <DEDUP_REMOVED lines=70> */
.L_x_3010:
        /* <DEDUP_REMOVED lines=9> */
.L_x_2881:
        /* <DEDUP_REMOVED lines=11> */
.L_x_2882:
[----:B------:R3:W-:Y:S01]  /*14f30*/  SYNCS.ARRIVE.TRANS64.A1T0 RZ, [R0+URZ+0x38870], RZ ;  /* 0x038870ff00ff79a7 */ /* 0x0007e2000810003f */
[----:B------:R-:W-:Y:S05]  /*14f40*/  @!P3 BRA `(.L_x_2883) ;  /* 0x000000000004b947 */ /* 0x000fea0003800000 */
[----:B------:R-:W-:Y:S01]  /*14f50*/  BPT.TRAP 0x1 ;  /* 0x000000040000795c */ /* 0x000fe20000300000 */
.L_x_2883:
[----:B------:R-:W4:Y:S01]  /*14f60*/  SYNCS.PHASECHK.TRANS64.TRYWAIT P0, [R0+URZ+0x38840], R20 ;  /* 0x03884014000075a7 */ /* 0x000f22000800017f */
[----:B------:R-:W-:Y:S04]  /*14f70*/  BSSY B0, `(.L_x_2884) ;  /* 0x0000002000007945 */ /* 0x000fe80003800000 */
[----:B----4-:R-:W-:Y:S05]  /*14f80*/  @!P0 BRA `(.L_x_2885) ;  /* 0x0000005800c48947 */ /* 0x010fea0003800000 */
.L_x_3011:
[----:B------:R-:W-:Y:S05]  /*14f90*/  BSYNC B0 ;  /* 0x0000000000007941 */ /* 0x000fea0003800000 */
.L_x_2884:
        /* <DEDUP_REMOVED lines=66> */
.L_x_3029:
        /* <DEDUP_REMOVED lines=9> */
.L_x_2887:
        /* <DEDUP_REMOVED lines=11> */
.L_x_2888:
[----:B------:R3:W-:Y:S02]  /*15500*/  SYNCS.ARRIVE.TRANS64.A1T0 RZ, [R0+URZ+0x38830], RZ ;  /* 0x038830ff00ff79a7 */ /* 0x0007e4000810003f */
[----:B---34-:R-:W-:-:S05]  /*15510*/  IMAD.U32 R0, RZ, RZ, UR44 ;  /* 0x0000002cff007e24 */ /* 0x018fca000f8e00ff */
[----:B------:R-:W-:-:S13]  /*15520*/  ISETP.NE.AND P0, PT, R0, 0x3, PT ;  /* 0x000000030000780c */ /* 0x000fda0003f05270 */
[----:B------:R-:W-:Y:S05]  /*15530*/  @!P0 BRA `(.L_x_2889) ;  /* 0x0000000000048947 */ /* 0x000fea0003800000 */
[----:B------:R-:W-:Y:S01]  /*15540*/  BPT.TRAP 0x1 ;  /* 0x000000040000795c */ /* 0x000fe20000300000 */
.L_x_2889:
[----:B------:R-:W-:Y:S01]  /*15550*/  LOP3.LUT R3, R10, 0x1, RZ, 0x3c, !PT ;  /* 0x000000010a037812 */ /* 0x000fe200078e3cff */
[----:B------:R-:W-:Y:S01]  /*15560*/  IMAD R18, R9, 0x8, R17 ;  /* 0x0000000809127824 */ /* 0x000fe200078e0211 */
[----:B------:R-:W-:Y:S02]  /*15570*/  BSSY B0, `(.L_x_2890) ;  /* 0x0000004000007945 */ /* 0x000fe40003800000 */
[----:B------:R-:W-:-:S04]  /*15580*/  SHF.L.U32 R3, R3, 0x1f, RZ ;  /* 0x0000001f03037819 */ /* 0x000fc800000006ff */
[----:B------:R-:W0:Y:S02]  /*15590*/  SYNCS.PHASECHK.TRANS64.TRYWAIT P2, [R18+URZ+0x38870], R3 ;  /* 0x03887003120075a7 */ /* 0x000e24000804017f */
[----:B0-----:R-:W-:Y:S05]  /*155a0*/  @!P2 BRA `(.L_x_2891) ;  /* 0x0000005c0074a947 */ /* 0x001fea0003800000 */
.L_x_3030:
[----:B------:R-:W-:Y:S05]  /*155b0*/  BSYNC B0 ;  /* 0x0000000000007941 */ /* 0x000fea0003800000 */
.L_x_2890:
[----:B------:R-:W-:-:S05]  /*155c0*/  IMAD.U32 R0, RZ, RZ, UR42 ;  /* 0x0000002aff007e24 */ /* 0x000fca000f8e00ff */
[----:B------:R-:W-:-:S13]  /*155d0*/  ISETP.NE.AND P2, PT, R0, 0x3, PT ;  /* 0x000000030000780c */ /* 0x000fda0003f45270 */
[----:B------:R-:W-:Y:S05]  /*155e0*/  @!P2 BRA `(.L_x_2892) ;  /* 0x000000000004a947 */ /* 0x000fea0003800000 */
[----:B------:R-:W-:Y:S01]  /*155f0*/  BPT.TRAP 0x1 ;  /* 0x000000040000795c */ /* 0x000fe20000300000 */
.L_x_2892:
[----:B------:R-:W-:Y:S01]  /*15600*/  SHF.L.U32 R5, R10, 0x1f, RZ ;  /* 0x0000001f0a057819 */ /* 0x000fe200000006ff */
[----:B0-----:R-:W-:-:S03]  /*15610*/  IMAD.SHL.U32 R3, R9, 0x8000, RZ ;  /* 0x0000800009037824 */ /* 0x001fc600078e00ff */
[----:B------:R-:W0:Y:S02]  /*15620*/  SYNCS.PHASECHK.TRANS64.TRYWAIT P2, [R18+URZ+0x38860], R5 ;  /* 0x03886005120075a7 */ /* 0x000e24000804017f */
[----:B0-----:R-:W-:Y:S05]  /*15630*/  @!P2 BRA `(.L_x_2893) ;  /* 0x0000005c0064a947 */ /* 0x001fea0003800000 */
.L_x_3031:
[----:B------:R-:W2:Y:S04]  /*15640*/  LDL R0, [R1+0xc] ;  /* 0x00000c0001007983 */ /* 0x000ea80000100800 */
[----:B------:R-:W3:Y:S01]  /*15650*/  LDL R12, [R1+0x8] ;  /* 0x00000800010c7983 */ /* 0x000ee20000100800 */
[----:B------:R-:W-:Y:S05]  /*15660*/  WARPSYNC.ALL ;  /* 0x0000000000007948 */ /* 0x000fea0003800000 */
[----:B------:R-:W-:-:S05]  /*15670*/  IMAD.U32 R33, RZ, RZ, UR42 ;  /* 0x0000002aff217e24 */ /* 0x000fca000f8e00ff */
[----:B------:R-:W-:Y:S02]  /*15680*/  ISETP.NE.AND P2, PT, R33, 0x3, PT ;  /* 0x000000032100780c */ /* 0x000fe40003f45270 */
[----:B--2---:R-:W-:Y:S02]  /*15690*/  LOP3.LUT R2, R3, R0, RZ, 0xfc, !PT ;  /* 0x0000000003027212 */ /* 0x004fe400078efcff */
[----:B---3--:R-:W-:-:S03]  /*156a0*/  IADD3 R3, R17, R3, R12 ;  /* 0x0000000311037210 */ /* 0x008fc60007ffe00c */
[----:B------:R-:W-:Y:S01]  /*156b0*/  IMAD.IADD R2, R17, 0x1, R2 ;  /* 0x0000000111027824 */ /* 0x000fe200078e0202 */
[----:B------:R-:W-:-:S03]  /*156c0*/  IADD3 R19, R30, 0x400, R3 ;  /* 0x000004001e137810 */ /* 0x000fc60007ffe003 */
[----:B------:R-:W-:Y:S01]  /*156d0*/  IMAD.IADD R0, R31, 0x1, R2 ;  /* 0x000000011f007824 */ /* 0x000fe200078e0202 */
[----:B0-----:R-:W0:Y:S02]  /*156e0*/  LDSM.16.MT88.4 R4, [R2+0x10400] ;  /* 0x010400000204783b */ /* 0x001e240000004200 */
        /* <DEDUP_REMOVED lines=91> */
[----:B------:R1:W-:Y:S01]  /*15ca0*/  STSM.16.M88.4 [R3+0x4000], R12 ;  /* 0x0040000c03007844 */ /* 0x0003e20000000200 */
[C-C-:B0-----:R-:W-:Y:S02]  /*15cb0*/  PRMT R8, R4.reuse, 0x6420, R5.reuse ;  /* 0x0000642004087816 */ /* 0x141fe40000000005 */
[----:B------:R-:W-:Y:S02]  /*15cc0*/  PRMT R9, R4, 0x7531, R5 ;  /* 0x0000753104097816 */ /* 0x000fe40000000005 */
[----:B------:R-:W-:-:S02]  /*15cd0*/  PRMT R10, R6, 0x6420, R7 ;  /* 0x00006420060a7816 */ /* 0x000fc40000000007 */
[----:B------:R-:W-:-:S05]  /*15ce0*/  PRMT R11, R6, 0x7531, R7 ;  /* 0x00007531060b7816 */ /* 0x000fca0000000007 */
[----:B------:R1:W-:Y:S01]  /*15cf0*/  STSM.16.M88.4 [R3+0x6000], R8 ;  /* 0x0060000803007844 */ /* 0x0003e20000000200 */
[----:B------:R-:W-:Y:S01]  /*15d00*/  @!PT LDS RZ, [RZ] ;  /* 0x00000000fffff984 */ /* 0x000fe20000000800 */
[----:B------:R-:W-:Y:S01]  /*15d10*/  @!PT LDS RZ, [RZ] ;  /* 0x00000000fffff984 */ /* 0x000fe20000000800 */
[----:B------:R-:W-:Y:S01]  /*15d20*/  @!PT LDS RZ, [RZ] ;  /* 0x00000000fffff984 */ /* 0x000fe20000000800 */
[----:B------:R-:W-:Y:S01]  /*15d30*/  @!PT LDS RZ, [RZ] ;  /* 0x00000000fffff984 */ /* 0x000fe20000000800 */
[----:B------:R0:W-:Y:S06]  /*15d40*/  MEMBAR.ALL.CTA ;  /* 0x0000000000007992 */ /* 0x0001ec0000008000 */
[----:B0-----:R-:W0:Y:S01]  /*15d50*/  FENCE.VIEW.ASYNC.S ;  /* 0x00000000000073c6 */ /* 0x001e220000000000 */
[----:B------:R-:W-:Y:S05]  /*15d60*/  @!P2 BRA `(.L_x_2894) ;  /* 0x000000000004a947 */ /* 0x000fea0003800000 */
[----:B------:R-:W-:Y:S01]  /*15d70*/  BPT.TRAP 0x1 ;  /* 0x000000040000795c */ /* 0x000fe20000300000 */
.L_x_2894:
[----:B0-----:R0:W-:Y:S01]  /*15d80*/  SYNCS.ARRIVE.TRANS64.A1T0 RZ, [R18+URZ+0x38850], RZ ;  /* 0x038850ff12ff79a7 */ /* 0x0011e2000810003f */
[----:B------:R-:W-:Y:S06]  /*15d90*/  BAR.SYNC.DEFER_BLOCKING 0x2, 0x80 ;  /* 0x0082000000007b1d */ /* 0x000fec0000010000 */
[----:B------:R-:W-:Y:S05]  /*15da0*/  @!P0 BRA `(.L_x_2895) ;  /* 0x0000000000048947 */ /* 0x000fea0003800000 */
[----:B------:R-:W-:Y:S01]  /*15db0*/  BPT.TRAP 0x1 ;  /* 0x000000040000795c */ /* 0x000fe20000300000 */
.L_x_2895:
[----:B------:R-:W2:Y:S01]  /*15dc0*/  LDL R0, [R1] ;  /* 0x0000000001007983 */ /* 0x000ea20000100800 */
[----:B0-----:R-:W-:Y:S02]  /*15dd0*/  VIADD R18, R18, 0x38880 ;  /* 0x0003888012127836 */ /* 0x001fe40000000000 */
[----:B-1----:R-:W-:Y:S02]  /*15de0*/  IMAD.MOV.U32 R10, RZ, RZ, R28 ;  /* 0x000000ffff0a7224 */ /* 0x002fe400078e001c */
[----:B------:R-:W-:Y:S01]  /*15df0*/  IMAD.MOV.U32 R9, RZ, RZ, R25 ;  /* 0x000000ffff097224 */ /* 0x000fe200078e0019 */
[----:B--2---:R-:W-:-:S04]  /*15e00*/  PRMT R18, R0, 0x654, R18 ;  /* 0x0000065400127816 */ /* 0x004fc80000000012 */
[----:B------:R1:W-:Y:S01]  /*15e10*/  SYNCS.ARRIVE.TRANS64.RED.A1T0 RZ, [R18+URZ], RZ ;  /* 0x000000ff12ff79a7 */ /* 0x0003e2000810043f */
[----:B------:R-:W-:Y:S05]  /*15e20*/  @P1 BRA `(.L_x_2896) ;  /* 0xffffffe800201947 */ /* 0x000fea000383ffff */
.L_x_2876:
[----:B0-----:R-:W0:Y:S01]  /*15e30*/  S2R R0, SR_TID.X ;  /* 0x0000000000007919 */ /* 0x001e220000002100 */
        /* <DEDUP_REMOVED lines=8> */
[----:B------:R-:W3:Y:S01]  /*15ec0*/  LDC.64 R2, c[0x0][0xc60] ;  /* 0x00031800ff027b82 */ /* 0x000ee20000000a00 */
[----:B------:R-:W0:Y:S02]  /*15ed0*/  FLO.U32 R0, UR4 ;  /* 0x0000000400007d00 */ /* 0x000e2400080e0000 */
[----:B0-----:R-:W-:-:S06]  /*15ee0*/  ISETP.EQ.U32.AND P1, PT, R0, R5, PT ;  /* 0x000000050000720c */ /* 0x001fcc0003f22070 */
[----:B------:R-:W3:Y:S07]  /*15ef0*/  POPC R5, UR4 ;  /* 0x0000000400057d09 */ /* 0x000eee0008000000 */
[----:B---3--:R-:W3:Y:S01]  /*15f00*/  @P1 ATOMG.E.ADD.STRONG.GPU PT, R3, desc[UR54][R2.64], R5 ;  /* 0x00000005020319a8 */ /* 0x008ee200081ee1f6 */
[----:B------:R-:W0:Y:S02]  /*15f10*/  S2R R4, SR_LTMASK ;  /* 0x0000000000047919 */ /* 0x000e240000003900 */
[----:B0-----:R-:W-:-:S04]  /*15f20*/  LOP3.LUT R4, R4, UR4, RZ, 0xc0, !PT ;  /* 0x0000000404047c12 */ /* 0x001fc8000f8ec0ff */
[----:B------:R-:W0:Y:S01]  /*15f30*/  POPC R7, R4 ;  /* 0x0000000400077309 */ /* 0x000e220000000000 */
[----:B---3--:R-:W0:Y:S02]  /*15f40*/  SHFL.IDX PT, R0, R3, R0, 0x1f ;  /* 0x00001f0003007589 */ /* 0x008e2400000e0000 */
[----:B0-----:R-:W-:-:S07]  /*15f50*/  IADD3 R32, R0, UR46, R7 ;  /* 0x0000002e00207c10 */ /* 0x001fce000fffe007 */
.L_x_2898:
[----:B------:R-:W-:Y:S05]  /*15f60*/  BSYNC B0 ;  /* 0x0000000000007941 */ /* 0x000fea0003800000 */
.L_x_2897:
[----:B------:R-:W-:Y:S05]  /*15f70*/  @!P0 BRA `(.L_x_2899) ;  /* 0x0000000000048947 */ /* 0x000fea0003800000 */
[----:B------:R-:W-:Y:S01]  /*15f80*/  BPT.TRAP 0x1 ;  /* 0x000000040000795c */ /* 0x000fe20000300000 */
.L_x_2899:
[----:B------:R-:W-:Y:S01]  /*15f90*/  LOP3.LUT R0, R28, 0x1, RZ, 0x3c, !PT ;  /* 0x000000011c007812 */ /* 0x000fe200078e3cff */
[----:B------:R-:W-:Y:S01]  /*15fa0*/  IMAD R19, R25, 0x8, R17 ;  /* 0x0000000819137824 */ /* 0x000fe200078e0211 */
[----:B------:R-:W-:Y:S02]  /*15fb0*/  BSSY B0, `(.L_x_2900) ;  /* 0x0000004000007945 */ /* 0x000fe40003800000 */
[----:B------:R-:W-:-:S04]  /*15fc0*/  SHF.L.U32 R0, R0, 0x1f, RZ ;  /* 0x0000001f00007819 */ /* 0x000fc800000006ff */
[----:B------:R-:W0:Y:S02]  /*15fd0*/  SYNCS.PHASECHK.TRANS64.TRYWAIT P1, [R19+URZ+0x38870], R0 ;  /* 0x03887000130075a7 */ /* 0x000e24000802017f */
[----:B0-----:R-:W-:Y:S05]  /*15fe0*/  @!P1 BRA `(.L_x_2901) ;  /* 0x00000054000c9947 */ /* 0x001fea0003800000 */
.L_x_3032:
[----:B------:R-:W-:Y:S05]  /*15ff0*/  BSYNC B0 ;  /* 0x0000000000007941 */ /* 0x000fea0003800000 */
.L_x_2900:
[----:B------:R-:W-:-:S05]  /*16000*/  IMAD.U32 R2, RZ, RZ, UR42 ;  /* 0x0000002aff027e24 */ /* 0x000fca000f8e00ff */
[----:B------:R-:W-:-:S13]  /*16010*/  ISETP.NE.AND P1, PT, R2, 0x3, PT ;  /* 0x000000030200780c */ /* 0x000fda0003f25270 */
[----:B------:R-:W-:Y:S05]  /*16020*/  @!P1 BRA `(.L_x_2902) ;  /* 0x0000000000049947 */ /* 0x000fea0003800000 */
[----:B------:R-:W-:Y:S01]  /*16030*/  BPT.TRAP 0x1 ;  /* 0x000000040000795c */ /* 0x000fe20000300000 */
.L_x_2902:
[----:B0-----:R-:W-:-:S04]  /*16040*/  SHF.L.U32 R0, R28, 0x1f, RZ ;  /* 0x0000001f1c007819 */ /* 0x001fc800000006ff */
[----:B------:R-:W0:Y:S02]  /*16050*/  SYNCS.PHASECHK.TRANS64.TRYWAIT P1, [R19+URZ+0x38860], R0 ;  /* 0x03886000130075a7 */ /* 0x000e24000802017f */
[----:B0-----:R-:W-:Y:S05]  /*16060*/  @!P1 BRA `(.L_x_2903) ;  /* 0x0000005400009947 */ /* 0x001fea0003800000 */
.L_x_3033:
[----:B------:R-:W0:Y:S04]  /*16070*/  LDL R2, [R1+0xc] ;  /* 0x00000c0001027983 */ /* 0x000e280000100800 */
[----:B------:R-:W3:Y:S01]  /*16080*/  LDL R3, [R1+0x8] ;  /* 0x0000080001037983 */ /* 0x000ee20000100800 */
[----:B-1----:R-:W-:Y:S01]  /*16090*/  IMAD.SHL.U32 R18, R25, 0x8000, RZ ;  /* 0x0000800019127824 */ /* 0x002fe200078e00ff */
[----:B------:R-:W-:Y:S05]  /*160a0*/  WARPSYNC.ALL ;  /* 0x0000000000007948 */ /* 0x000fea0003800000 */
[----:B------:R-:W-:-:S05]  /*160b0*/  IMAD.U32 R20, RZ, RZ, UR42 ;  /* 0x0000002aff147e24 */ /* 0x000fca000f8e00ff */
[----:B------:R-:W-:Y:S02]  /*160c0*/  ISETP.NE.AND P1, PT, R20, 0x3, PT ;  /* 0x000000031400780c */ /* 0x000fe40003f25270 */
[----:B0-----:R-:W-:Y:S02]  /*160d0*/  LOP3.LUT R0, R18, R2, RZ, 0xfc, !PT ;  /* 0x0000000212007212 */ /* 0x001fe400078efcff */
[----:B---3--:R-:W-:-:S03]  /*160e0*/  IADD3 R3, R17, R18, R3 ;  /* 0x0000001211037210 */ /* 0x008fc60007ffe003 */
        /* <DEDUP_REMOVED lines=109> */
.L_x_2904:
[----:B-1----:R1:W-:Y:S01]  /*167c0*/  SYNCS.ARRIVE.TRANS64.A1T0 RZ, [R19+URZ+0x38850], RZ ;  /* 0x038850ff13ff79a7 */ /* 0x0023e2000810003f */
[----:B------:R-:W-:Y:S06]  /*167d0*/  BAR.SYNC.DEFER_BLOCKING 0x2, 0x80 ;  /* 0x0082000000007b1d */ /* 0x000fec0000010000 */
[----:B------:R-:W-:Y:S05]  /*167e0*/  @!P0 BRA `(.L_x_2905) ;  /* 0x0000000000048947 */ /* 0x000fea0003800000 */
[----:B------:R-:W-:Y:S01]  /*167f0*/  BPT.TRAP 0x1 ;  /* 0x000000040000795c */ /* 0x000fe20000300000 */
.L_x_2905:
[----:B------:R-:W2:Y:S01]  /*16800*/  LDL R0, [R1] ;  /* 0x0000000001007983 */ /* 0x000ea20000100800 */
[----:B-1----:R-:W-:Y:S02]  /*16810*/  VIADD R19, R19, 0x38880 ;  /* 0x0003888013137836 */ /* 0x002fe40000000000 */
[----:B------:R-:W-:-:S05]  /*16820*/  VIADD R25, R25, 0x1 ;  /* 0x0000000119197836 */ /* 0x000fca0000000000 */
[----:B------:R-:W-:-:S04]  /*16830*/  ISETP.NE.AND P0, PT, R25, 0x2, PT ;  /* 0x000000021900780c */ /* 0x000fc80003f05270 */
[----:B0-----:R-:W-:Y:S02]  /*16840*/  SEL R3, RZ, 0x1, P0 ;  /* 0x00000001ff037807 */ /* 0x001fe40000000000 */
[----:B------:R-:W-:Y:S02]  /*16850*/  SEL R25, R25, RZ, P0 ;  /* 0x000000ff19197207 */ /* 0x000fe40000000000 */
[----:B------:R-:W-:Y:S02]  /*16860*/  LOP3.LUT R28, R28, R3, RZ, 0x3c, !PT ;  /* 0x000000031c1c7212 */ /* 0x000fe400078e3cff */
[----:B--2---:R-:W-:-:S04]  /*16870*/  PRMT R19, R0, 0x654, R19 ;  /* 0x0000065400137816 */ /* 0x004fc80000000013 */
[----:B------:R0:W-:Y:S03]  /*16880*/  SYNCS.ARRIVE.TRANS64.RED.A1T0 RZ, [R19+URZ], RZ ;  /* 0x000000ff13ff79a7 */ /* 0x0001e6000810043f */
.L_x_2846:
[----:B------:R-:W-:Y:S05]  /*16890*/  BSYNC B7 ;  /* 0x0000000000077941 */ /* 0x000fea0003800000 */
.L_x_2844:
[----:B------:R-:W-:-:S13]  /*168a0*/  LOP3.LUT P0, RZ, R16, 0x200, RZ, 0xc0, !PT ;  /* 0x0000020010ff7812 */ /* 0x000fda000780c0ff */
[----:B------:R-:W-:Y:S05]  /*168b0*/  @!P0 BRA `(.L_x_2906) ;  /* 0x0000000000288947 */ /* 0x000fea0003800000 */
[----:B------:R-:W1:Y:S08]  /*168c0*/  S2UR UR4, SR_CgaCtaId ;  /* 0x00000000000479c3 */ /* 0x000e700000008800 */
[----:B------:R-:W-:Y:S01]  /*168d0*/  BAR.SYNC.DEFER_BLOCKING 0x5, 0x180 ;  /* 0x0146000000007b1d */ /* 0x000fe20000010000 */
[----:B------:R-:W-:Y:S01]  /*168e0*/  MOV R17, 0x400 ;  /* 0x0000040000117802 */ /* 0x000fe20000000f00 */
[----:B-1----:R-:W-:-:S05]  /*168f0*/  IMAD.U32 R0, RZ, RZ, UR4 ;  /* 0x00000004ff007e24 */ /* 0x002fca000f8e00ff */
[----:B------:R-:W-:Y:S01]  /*16900*/  LEA R17, R0, R17, 0x18 ;  /* 0x0000001100117211 */ /* 0x000fe200078ec0ff */
[----:B------:R-:W-:Y:S04]  /*16910*/  STL [R1], R0 ;  /* 0x0000000001007387 */ /* 0x000fe80000100800 */
[----:B------:R-:W1:Y:S02]  /*16920*/  LDS.128 R32, [R17+0x388d0] ;  /* 0x0388d00011207984 */ /* 0x000e640000000c00 */
[----:B-1----:R-:W-:Y:S01]  /*16930*/  R2UR UR39, R35 ;  /* 0x00000000232772ca */ /* 0x002fe200000e0000 */
[----:B------:R-:W-:Y:S06]  /*16940*/  BAR.ARV 0x4, 0x180 ;  /* 0x0106000000007b1d */ /* 0x000fec0000002000 */
[----:B------:R-:W-:Y:S08]  /*16950*/  BRA `(.L_x_2907) ;  /* 0x0000000c00bc7947 */ /* 0x000ff00003800000 */
.L_x_2906:
[----:B------:R-:W1:Y:S01]  /*16960*/  S2R R0, SR_TID.X ;  /* 0x0000000000007919 */ /* 0x000e620000002100 */
[----:B------:R-:W-:Y:S01]  /*16970*/  ULDC UR4, c[0x0][0xc3c] ;  /* 0x00030f0000047ab9 */ /* 0x000fe20000000800 */
[----:B-1----:R-:W-:Y:S01]  /*16980*/  LOP3.LUT R9, R0, 0x1f, RZ, 0xc0, !PT ;  /* 0x0000001f00097812 */ /* 0x002fe200078ec0ff */
[----:B------:R-:W-:-:S03]  /*16990*/  IMAD.MOV.U32 R0, RZ, RZ, RZ ;  /* 0x000000ffff007224 */ /* 0x000fc600078e00ff */
[C---:B------:R-:W-:Y:S01]  /*169a0*/  ISETP.NE.AND P0, PT, R9.reuse, 0x1f, PT ;  /* 0x0000001f0900780c */ /* 0x040fe20003f05270 */
[----:B------:R-:W-:-:S05]  /*169b0*/  VIADD R7, R9, UR39 ;  /* 0x0000002709077c36 */ /* 0x000fca0008000000 */
[----:B------:R-:W-:Y:S01]  /*169c0*/  ISETP.GE.OR P1, PT, R7, UR4, !P0 ;  /* 0x0000000407007c0c */ /* 0x000fe2000c726670 */
[----:B------:R-:W-:-:S12]  /*169d0*/  ULDC UR4, c[0x0][0xc3c] ;  /* 0x00030f0000047ab9 */ /* 0x000fd80000000800 */
[----:B------:R-:W1:Y:S08]  /*169e0*/  @!P1 LDC.64 R2, c[0x0][0xc80] ;  /* 0x00032000ff029b82 */ /* 0x000e700000000a00 */
[----:B------:R-:W2:Y:S01]  /*169f0*/  @!P1 LDC.64 R4, c[0x0][0xc78] ;  /* 0x00031e00ff049b82 */ /* 0x000ea20000000a00 */
[----:B-1----:R-:W-:-:S05]  /*16a00*/  @!P1 IMAD.WIDE R2, R7, 0x4, R2 ;  /* 0x0000000407029825 */ /* 0x002fca00078e0202 */
        /* <DEDUP_REMOVED lines=10> */
[----:B------:R-:W1:Y:S02]  /*16ab0*/  SHFL.UP PT, R6, R4, 0x1, RZ ;  /* 0x0420000004067989 */ /* 0x000e6400000e00ff */
[----:B-1----:R-:W-:-:S05]  /*16ac0*/  SEL R7, R6, RZ, P1 ;  /* 0x000000ff06077207 */ /* 0x002fca0000800000 */
[----:B------:R-:W-:Y:S02]  /*16ad0*/  IMAD.IADD R7, R4, 0x1, R7 ;  /* 0x0000000104077824 */ /* 0x000fe400078e0207 */
[----:B------:R-:W1:Y:S03]  /*16ae0*/  LDC R4, c[0x0][0xc38] ;  /* 0x00030e00ff047b82 */ /* 0x000e660000000800 */
        /* <DEDUP_REMOVED lines=14> */
[----:B------:R-:W1:Y:S02]  /*16bd0*/  SHFL.IDX PT, R9, R3, 0x1f, 0x1f ;  /* 0x03e01f0003097f89 */ /* 0x000e6400000e0000 */
[----:B-1----:R-:W-:Y:S02]  /*16be0*/  IMAD R11, R9, R4, RZ ;  /* 0x00000004090b7224 */ /* 0x002fe400078e02ff */
[----:B------:R-:W-:Y:S02]  /*16bf0*/  IMAD.MOV.U32 R9, RZ, RZ, RZ ;  /* 0x000000ffff097224 */ /* 0x000fe400078e00ff */
[----:B------:R-:W-:-:S05]  /*16c00*/  IMAD.IADD R6, R6, 0x1, R11 ;  /* 0x0000000106067824 */ /* 0x000fca00078e020b */
[----:B------:R-:W-:-:S13]  /*16c10*/  ISETP.GT.AND P6, PT, R6, R7, PT ;  /* 0x000000070600720c */ /* 0x000fda0003fc4270 */
[----:B------:R-:W-:Y:S05]  /*16c20*/  @P6 BRA `(.L_x_2908) ;  /* 0x00000000009c6947 */ /* 0x000fea0003800000 */
.L_x_2910:
[----:B------:R-:W-:-:S04]  /*16c30*/  UIADD3 UR39, UR39, 0x1f, URZ ;  /* 0x0000001f27277890 */ /* 0x000fc8000fffe03f */
[----:B------:R-:W-:-:S06]  /*16c40*/  UISETP.GE.AND UP0, UPT, UR39, UR4, UPT ;  /* 0x000000042700728c */ /* 0x000fcc000bf06270 */
[----:B------:R-:W-:-:S13]  /*16c50*/  PLOP3.LUT P6, PT, PT, PT, UP0, 0x40, 0x0 ;  /* 0x000000000000781c */ /* 0x000fda0003fce808 */
[----:B------:R-:W-:Y:S05]  /*16c60*/  @!P6 BRA `(.L_x_2909) ;  /* 0x0000000800b8e947 */ /* 0x000fea0003800000 */
[----:B------:R-:W1:Y:S02]  /*16c70*/  S2R R0, SR_TID.X ;  /* 0x0000000000007919 */ /* 0x000e640000002100 */
[----:B-1----:R-:W-:-:S05]  /*16c80*/  LOP3.LUT R0, R0, 0x1f, RZ, 0xc0, !PT ;  /* 0x0000001f00007812 */ /* 0x002fca00078ec0ff */
[----:B------:R-:W-:Y:S02]  /*16c90*/  VIADD R11, R0, UR39 ;  /* 0x00000027000b7c36 */ /* 0x000fe40008000000 */
[----:B------:R-:W-:-:S03]  /*16ca0*/  IMAD.MOV.U32 R0, RZ, RZ, RZ ;  /* 0x000000ffff007224 */ /* 0x000fc600078e00ff */
[----:B------:R-:W-:-:S13]  /*16cb0*/  ISETP.GE.OR P6, PT, R11, UR4, !P0 ;  /* 0x000000040b007c0c */ /* 0x000fda000c7c6670 */
[----:B------:R-:W1:Y:S08]  /*16cc0*/  @!P6 LDC.64 R2, c[0x0][0xc80] ;  /* 0x00032000ff02eb82 */ /* 0x000e700000000a00 */
[----:B------:R-:W2:Y:S01]  /*16cd0*/  @!P6 LDC.64 R4, c[0x0][0xc78] ;  /* 0x00031e00ff04eb82 */ /* 0x000ea20000000a00 */
[----:B-1----:R-:W-:-:S05]  /*16ce0*/  @!P6 IMAD.WIDE R2, R11, 0x4, R2 ;  /* 0x000000040b02e825 */ /* 0x002fca00078e0202 */
[----:B------:R2:W3:Y:S02]  /*16cf0*/  @!P6 LDG.E R0, desc[UR54][R2.64] ;  /* 0x000000360200e981 */ /* 0x0004e4000c1e1900 */
        /* <DEDUP_REMOVED lines=9> */
[----:B------:R-:W-:Y:S02]  /*16d90*/  IMAD.IADD R11, R4, 0x1, R11 ;  /* 0x00000001040b7824 */ /* 0x000fe400078e020b */
[----:B------:R-:W1:Y:S03]  /*16da0*/  LDC R4, c[0x0][0xc38] ;  /* 0x00030e00ff047b82 */ /* 0x000e660000000800 */
        /* <DEDUP_REMOVED lines=9> */
[----:B------:R-:W1:Y:S02]  /*16e40*/  SHFL.IDX PT, R13, R2, 0x1f, 0x1f ;  /* 0x03e01f00020d7f89 */ /* 0x000e6400000e0000 */
[----:B-1----:R-:W-:-:S04]  /*16e50*/  IMAD R11, R13, R4, RZ ;  /* 0x000000040d0b7224 */ /* 0x002fc800078e02ff */
[----:B------:R-:W-:-:S05]  /*16e60*/  IMAD.IADD R6, R11, 0x1, R6 ;  /* 0x000000010b067824 */ /* 0x000fca00078e0206 */
[----:B------:R-:W-:-:S13]  /*16e70*/  ISETP.GT.AND P6, PT, R6, R7, PT ;  /* 0x000000070600720c */ /* 0x000fda0003fc4270 */
[----:B------:R-:W-:Y:S05]  /*16e80*/  @!P6 BRA `(.L_x_2910) ;  /* 0xfffffffc0068e947 */ /* 0x000fea000383ffff */
[----:B------:R-:W-:-:S07]  /*16e90*/  IMAD.MOV.U32 R3, RZ, RZ, R2 ;  /* 0x000000ffff037224 */ /* 0x000fce00078e0002 */
.L_x_2908:
        /* <DEDUP_REMOVED lines=14> */
.L_x_2911:
[----:B--2---:R-:W-:Y:S01]  /*16f80*/  ISETP.NE.AND P0, PT, R6, 0x1, PT ;  /* 0x000000010600780c */ /* 0x004fe20003f05270 */
[----:B0-----:R-:W-:Y:S01]  /*16f90*/  IMAD R32, R9, R4, R11 ;  /* 0x0000000409207224 */ /* 0x001fe200078e020b */
[----:B------:R-:W-:-:S03]  /*16fa0*/  UIADD3 UR39, UR4, UR39, URZ ;  /* 0x0000002704277290 */ /* 0x000fc6000fffe03f */
[----:B-1----:R-:W-:-:S08]  /*16fb0*/  IMAD.IADD R5, R7, 0x1, -R32 ;  /* 0x0000000107057824 */ /* 0x002fd000078e0a20 */
[----:B------:R-:W-:Y:S05]  /*16fc0*/  @!P0 BRA `(.L_x_2912) ;  /* 0x0000000000dc8947 */ /* 0x000fea0003800000 */
[----:B---3--:R-:W-:Y:S02]  /*16fd0*/  IABS R4, R0 ;  /* 0x0000000000047213 */ /* 0x008fe40000000000 */
[----:B------:R-:W-:Y:S02]  /*16fe0*/  IABS R7, R6 ;  /* 0x0000000600077213 */ /* 0x000fe40000000000 */
[----:B------:R-:W0:Y:S08]  /*16ff0*/  I2F.RP R8, R4 ;  /* 0x0000000400087306 */ /* 0x000e300000209400 */
[----:B------:R-:W1:Y:S08]  /*17000*/  I2F.RP R10, R7 ;  /* 0x00000007000a7306 */ /* 0x000e700000209400 */
[----:B0-----:R-:W4:Y:S08]  /*17010*/  MUFU.RCP R8, R8 ;  /* 0x0000000800087308 */ /* 0x001f300000001000 */
[----:B-1----:R-:W-:Y:S01]  /*17020*/  MUFU.RCP R10, R10 ;  /* 0x0000000a000a7308 */ /* 0x002fe20000001000 */
[----:B----4-:R-:W-:-:S07]  /*17030*/  VIADD R2, R8, 0xffffffe ;  /* 0x0ffffffe08027836 */ /* 0x010fce0000000000 */
[----:B------:R0:W1:Y:S02]  /*17040*/  F2I.FTZ.U32.TRUNC.NTZ R3, R2 ;  /* 0x0000000200037305 */ /* 0x000064000021f000 */
[----:B0-----:R-:W-:Y:S02]  /*17050*/  IMAD.MOV.U32 R2, RZ, RZ, RZ ;  /* 0x000000ffff027224 */ /* 0x001fe400078e00ff */
[----:B-1----:R-:W-:-:S04]  /*17060*/  IMAD.MOV R9, RZ, RZ, -R3 ;  /* 0x000000ffff097224 */ /* 0x002fc800078e0a03 */
        /* <DEDUP_REMOVED lines=45> */
.L_x_2912:
        /* <DEDUP_REMOVED lines=62> */
.L_x_2913:
[----:B------:R-:W-:-:S05]  /*17720*/  LOP3.LUT R33, RZ, R2, RZ, 0x33, !PT ;  /* 0x00000002ff217212 */ /* 0x000fca00078e33ff */
[----:B------:R-:W-:Y:S01]  /*17730*/  IMAD.IADD R33, R0, 0x1, R33 ;  /* 0x0000000100217824 */ /* 0x000fe200078e0221 */
[----:B------:R-:W-:Y:S06]  /*17740*/  BRA `(.L_x_2914) ;  /* 0x0000000000107947 */ /* 0x000fec0003800000 */
.L_x_2909:
[----:B------:R-:W-:Y:S01]  /*17750*/  IMAD.MOV.U32 R32, RZ, RZ, R7 ;  /* 0x000000ffff207224 */ /* 0x000fe200078e0007 */
[----:B------:R-:W-:Y:S01]  /*17760*/  ULDC UR39, c[0x0][0xc3c] ;  /* 0x00030f0000277ab9 */ /* 0x000fe20000000800 */
[----:B------:R-:W-:Y:S02]  /*17770*/  IMAD.MOV.U32 R33, RZ, RZ, RZ ;  /* 0x000000ffff217224 */ /* 0x000fe400078e00ff */
[----:B------:R-:W-:-:S07]  /*17780*/  IMAD.MOV.U32 R34, RZ, RZ, RZ ;  /* 0x000000ffff227224 */ /* 0x000fce00078e00ff */
.L_x_2914:
[----:B------:R1:W2:Y:S01]  /*17790*/  LDL R2, [R1] ;  /* 0x0000000001027983 */ /* 0x0002a20000100800 */
[----:B------:R-:W3:Y:S02]  /*177a0*/  S2R R0, SR_TID.X ;  /* 0x0000000000007919 */ /* 0x000ee40000002100 */
[----:B---3--:R-:W-:Y:S01]  /*177b0*/  LOP3.LUT R0, R0, 0x1f, RZ, 0xc0, !PT ;  /* 0x0000001f00007812 */ /* 0x008fe200078ec0ff */
[----:B------:R-:W-:Y:S03]  /*177c0*/  BAR.SYNC.DEFER_BLOCKING 0x4, 0x180 ;  /* 0x0106000000007b1d */ /* 0x000fe60000010000 */
[----:B------:R-:W-:Y:S01]  /*177d0*/  ISETP.NE.AND P0, PT, R0, RZ, PT ;  /* 0x000000ff0000720c */ /* 0x000fe20003f05270 */
[----:B------:R-:W-:-:S12]  /*177e0*/  IMAD.U32 R35, RZ, RZ, UR39 ;  /* 0x00000027ff237e24 */ /* 0x000fd8000f8e00ff */
[----:B------:R-:W-:Y:S01]  /*177f0*/  @!P0 MOV R0, 0x400 ;  /* 0x0000040000008802 */ /* 0x000fe20000000f00 */
[----:B--2---:R-:W2:Y:S03]  /*17800*/  @!P0 S2R R2, SR_CgaCtaId ;  /* 0x0000000000028919 */ /* 0x004ea60000008800 */
[----:B--2---:R-:W-:Y:S01]  /*17810*/  @!P0 LEA R17, R2, R0, 0x18 ;  /* 0x0000000002118211 */ /* 0x004fe200078ec0ff */
[----:B------:R1:W-:Y:S04]  /*17820*/  @!P0 STL [R1], R2 ;  /* 0x0000000201008387 */ /* 0x0003e80000100800 */
[----:B------:R1:W-:Y:S01]  /*17830*/  @!P0 STS.128 [R17+0x388d0], R32 ;  /* 0x0388d02011008388 */ /* 0x0003e20000000c00 */
[----:B------:R-:W-:Y:S06]  /*17840*/  BAR.ARV 0x5, 0x180 ;  /* 0x0146000000007b1d */ /* 0x000fec0000002000 */
.L_x_2907:
[----:B------:R-:W-:Y:S02]  /*17850*/  ULDC UR4, c[0x0][0xc3c] ;  /* 0x00030f0000047ab9 */ /* 0x000fe40000000800 */
[----:B------:R-:W-:-:S06]  /*17860*/  UISETP.GE.AND UP0, UPT, UR39, UR4, UPT ;  /* 0x000000042700728c */ /* 0x000fcc000bf06270 */
[----:B------:R-:W-:-:S13]  /*17870*/  PLOP3.LUT P0, PT, PT, PT, UP0, 0x80, 0x0 ;  /* 0x000000000000781c */ /* 0x000fda0003f0f008 */
[----:B------:R-:W-:Y:S05]  /*17880*/  @!P0 BRA `(.L_x_2915) ;  /* 0xffffff9c00b88947 */ /* 0x000fea000383ffff */
.L_x_2839:
[----:B0-----:R-:W2:Y:S01]  /*17890*/  LDL.LU R0, [R1+0x14] ;  /* 0x0000140001007983 */ /* 0x001ea20000300800 */
[----:B------:R-:W-:Y:S01]  /*178a0*/  BSSY B0, `(.L_x_2916) ;  /* 0x000000b000007945 */ /* 0x000fe20003800000 */
[----:B------:R-:W0:Y:S01]  /*178b0*/  S2R R5, SR_CgaCtaId ;  /* 0x0000000000057919 */ /* 0x000e220000008800 */
[----:B--2---:R-:W-:-:S05]  /*178c0*/  VIADD R0, R0, 0x1 ;  /* 0x0000000100007836 */ /* 0x004fca0000000000 */
[----:B-1----:R-:W-:-:S04]  /*178d0*/  LEA.HI R2, R0, R0, RZ, 0x1 ;  /* 0x0000000000027211 */ /* 0x002fc800078f08ff */
[----:B------:R-:W-:Y:S02]  /*178e0*/  LOP3.LUT R3, R2, 0xfffffffe, RZ, 0xc0, !PT ;  /* 0xfffffffe02037812 */ /* 0x000fe400078ec0ff */
[----:B------:R-:W-:-:S03]  /*178f0*/  MOV R2, 0x400 ;  /* 0x0000040000027802 */ /* 0x000fc60000000f00 */
[----:B------:R-:W-:Y:S01]  /*17900*/  IMAD.IADD R0, R0, 0x1, -R3 ;  /* 0x0000000100007824 */ /* 0x000fe200078e0a03 */
[----:B0-----:R-:W-:-:S04]  /*17910*/  LEA R4, R5, R2, 0x18 ;  /* 0x0000000205047211 */ /* 0x001fc800078ec0ff */
[----:B------:R-:W-:-:S04]  /*17920*/  SHF.L.U32 R0, R0, 0x1f, RZ ;  /* 0x0000001f00007819 */ /* 0x000fc800000006ff */
[----:B------:R-:W0:Y:S02]  /*17930*/  SYNCS.PHASECHK.TRANS64.TRYWAIT P0, [R4+URZ+0x38820], R0 ;  /* 0x03882000040075a7 */ /* 0x000e24000800017f */
[----:B0-----:R-:W-:Y:S05]  /*17940*/  @!P0 BRA `(.L_x_2917) ;  /* 0x0000003800dc8947 */ /* 0x001fea0003800000 */
.L_x_3034:
[----:B------:R-:W-:Y:S05]  /*17950*/  BSYNC B0 ;  /* 0x0000000000007941 */ /* 0x000fea0003800000 */
.L_x_2916:
[----:B------:R-:W-:-:S03]  /*17960*/  UMOV UR4, 0xffffffff ;  /* 0xffffffff00047882 */ /* 0x000fc60000000000 */
[----:B------:R-:W-:Y:S05]  /*17970*/  BRA.DIV UR4, `(.L_x_2918) ;  /* 0x0000003a04e47947 */ /* 0x000fea000b800000 */
[----:B0-----:R-:W0:Y:S02]  /*17980*/  S2R R0, SR_TID.X ;  /* 0x0000000000007919 */ /* 0x001e240000002100 */
[----:B0-----:R-:W-:-:S04]  /*17990*/  SHF.R.U32.HI R0, RZ, 0x5, R0 ;  /* 0x00000005ff007819 */ /* 0x001fc80000011600 */
[----:B------:R-:W-:-:S05]  /*179a0*/  LOP3.LUT R0, R0, 0x3, RZ, 0xc0, !PT ;  /* 0x0000000300007812 */ /* 0x000fca00078ec0ff */
[----:B------:R0:W1:Y:S02]  /*179b0*/  SHFL.IDX PT, R14, R0, RZ, 0x1f ;  /* 0x00001fff000e7589 */ /* 0x00006400000e0000 */
.L_x_3037:
[----:B-1----:R-:W-:Y:S01]  /*179c0*/  ISETP.NE.AND P0, PT, R14, RZ, PT ;  /* 0x000000ff0e00720c */ /* 0x002fe20003f05270 */
[----:B------:R-:W-:-:S12]  /*179d0*/  BSSY B0, `(.L_x_2919) ;  /* 0x000002c000007945 */ /* 0x000fd80003800000 */
[----:B------:R-:W-:Y:S05]  /*179e0*/  @P0 BRA `(.L_x_2920) ;  /* 0x0000000000a80947 */ /* 0x000fea0003800000 */
[----:B------:R-:W-:-:S03]  /*179f0*/  UMOV UR4, 0xffffffff ;  /* 0xffffffff00047882 */ /* 0x000fc60000000000 */
[----:B------:R-:W-:Y:S05]  /*17a00*/  BRA.DIV UR4, `(.L_x_2921) ;  /* 0x0000003a04f47947 */ /* 0x000fea000b800000 */
[----:B------:R-:W-:-:S13]  /*17a10*/  ELECT P6, URZ, PT ;  /* 0x00000000003f782f */ /* 0x000fda00038c0000 */
.L_x_3040:
[----:B------:R-:W-:Y:S05]  /*17a20*/  @!P6 BRA `(.L_x_2920) ;  /* 0x000000000098e947 */ /* 0x000fea0003800000 */
[----:B------:R-:W-:-:S06]  /*17a30*/  ULOP3.LUT UR4, UR43, 0x2, URZ, 0xfc, !UPT ;  /* 0x000000022b047892 */ /* 0x000fcc000f8efc3f */
[----:B0-----:R-:W-:-:S05]  /*17a40*/  IMAD.U32 R0, RZ, RZ, UR4 ;  /* 0x00000004ff007e24 */ /* 0x001fca000f8e00ff */
[----:B------:R-:W-:-:S13]  /*17a50*/  ISETP.NE.AND P0, PT, R0, 0x3, PT ;  /* 0x000000030000780c */ /* 0x000fda0003f05270 */
[----:B------:R-:W-:Y:S05]  /*17a60*/  @!P0 BRA `(.L_x_2922) ;  /* 0x0000000000048947 */ /* 0x000fea0003800000 */
[----:B------:R-:W-:Y:S01]  /*17a70*/  BPT.TRAP 0x1 ;  /* 0x000000040000795c */ /* 0x000fe20000300000 */
.L_x_2922:
[C---:B------:R-:W-:Y:S01]  /*17a80*/  IMAD R5, R25.reuse, 0x8, R4 ;  /* 0x0000000819057824 */ /* 0x040fe200078e0204 */
[----:B------:R-:W-:Y:S01]  /*17a90*/  SHF.L.U32 R0, R28, 0x1f, RZ ;  /* 0x0000001f1c007819 */ /* 0x000fe200000006ff */
[----:B------:R-:W-:-:S03]  /*17aa0*/  VIADD R25, R25, 0x1 ;  /* 0x0000000119197836 */ /* 0x000fc60000000000 */
[----:B------:R-:W0:Y:S02]  /*17ab0*/  SYNCS.PHASECHK.TRANS64.TRYWAIT P1, [R5+URZ+0x38840], R0 ;  /* 0x03884000050075a7 */ /* 0x000e24000802017f */
[----:B------:R-:W-:-:S04]  /*17ac0*/  ISETP.NE.AND P2, PT, R25, 0x2, PT ;  /* 0x000000021900780c */ /* 0x000fc80003f45270 */
[----:B------:R-:W-:Y:S01]  /*17ad0*/  SEL R3, RZ, 0x1, P2 ;  /* 0x00000001ff037807 */ /* 0x000fe20001000000 */
[----:B0-----:R-:W-:Y:S08]  /*17ae0*/  @!P1 BRA `(.L_x_2923) ;  /* 0x0000003800dc9947 */ /* 0x001ff00003800000 */
.L_x_3041:
[----:B------:R-:W-:Y:S02]  /*17af0*/  SEL R25, R25, RZ, P2 ;  /* 0x000000ff19197207 */ /* 0x000fe40001000000 */
[----:B------:R-:W-:Y:S01]  /*17b00*/  LOP3.LUT R2, R28, R3, RZ, 0x3c, !PT ;  /* 0x000000031c027212 */ /* 0x000fe200078e3cff */
[----:B------:R-:W-:Y:S06]  /*17b10*/  @!P0 BRA `(.L_x_2924) ;  /* 0x0000000000048947 */ /* 0x000fec0003800000 */
[----:B------:R-:W-:Y:S01]  /*17b20*/  BPT.TRAP 0x1 ;  /* 0x000000040000795c */ /* 0x000fe20000300000 */
.L_x_2924:
[----:B------:R-:W-:Y:S01]  /*17b30*/  IMAD R25, R25, 0x8, R4 ;  /* 0x0000000819197824 */ /* 0x000fe200078e0204 */
[----:B------:R-:W-:-:S04]  /*17b40*/  SHF.L.U32 R2, R2, 0x1f, RZ ;  /* 0x0000001f02027819 */ /* 0x000fc800000006ff */
[----:B------:R-:W1:Y:S02]  /*17b50*/  SYNCS.PHASECHK.TRANS64.TRYWAIT P1, [R25+URZ+0x38840], R2 ;  /* 0x03884002190075a7 */ /* 0x000e64000802017f */
[----:B-1----:R-:W-:Y:S05]  /*17b60*/  @!P1 BRA `(.L_x_2925) ;  /* 0x0000003800d09947 */ /* 0x002fea0003800000 */
.L_x_3042:
[----:B------:R-:W-:Y:S05]  /*17b70*/  @!P0 BRA `(.L_x_2926) ;  /* 0x0000000000048947 */ /* 0x000fea0003800000 */
[----:B------:R-:W-:Y:S01]  /*17b80*/  BPT.TRAP 0x1 ;  /* 0x000000040000795c */ /* 0x000fe20000300000 */
.L_x_2926:
[----:B------:R-:W2:Y:S02]  /*17b90*/  SYNCS.PHASECHK.TRANS64.TRYWAIT P1, [R5+URZ+0x38860], R0 ;  /* 0x03886000050075a7 */ /* 0x000ea4000802017f */
[----:B--2---:R-:W-:Y:S05]  /*17ba0*/  @!P1 BRA `(.L_x_2927) ;  /* 0x0000003800d49947 */ /* 0x004fea0003800000 */
.L_x_3043:
[----:B------:R-:W-:Y:S05]  /*17bb0*/  @!P0 BRA `(.L_x_2928) ;  /* 0x0000000000048947 */ /* 0x000fea0003800000 */
[----:B------:R-:W-:Y:S01]  /*17bc0*/  BPT.TRAP 0x1 ;  /* 0x000000040000795c */ /* 0x000fe20000300000 */
.L_x_2928:
[----:B------:R-:W3:Y:S02]  /*17bd0*/  SYNCS.PHASECHK.TRANS64.TRYWAIT P1, [R25+URZ+0x38860], R2 ;  /* 0x03886002190075a7 */ /* 0x000ee4000802017f */
[----:B---3--:R-:W-:Y:S05]  /*17be0*/  @!P1 BRA `(.L_x_2929) ;  /* 0x0000003800d89947 */ /* 0x008fea0003800000 */
.L_x_3044:
[----:B------:R-:W-:Y:S05]  /*17bf0*/  @!P0 BRA `(.L_x_2930) ;  /* 0x0000000000048947 */ /* 0x000fea0003800000 */
[----:B------:R-:W-:Y:S01]  /*17c00*/  BPT.TRAP 0x1 ;  /* 0x000000040000795c */ /* 0x000fe20000300000 */
.L_x_2930:
[----:B------:R-:W4:Y:S02]  /*17c10*/  SYNCS.PHASECHK.TRANS64.TRYWAIT P1, [R5+URZ+0x38880], R0 ;  /* 0x03888000050075a7 */ /* 0x000f24000802017f */
[----:B----4-:R-:W-:Y:S05]  /*17c20*/  @!P1 BRA `(.L_x_2931) ;  /* 0x0000003800dc9947 */ /* 0x010fea0003800000 */
.L_x_3045:
[----:B------:R-:W-:Y:S05]  /*17c30*/  @!P0 BRA `(.L_x_2932) ;  /* 0x0000000000048947 */ /* 0x000fea0003800000 */
[----:B------:R-:W-:Y:S01]  /*17c40*/  BPT.TRAP 0x1 ;  /* 0x000000040000795c */ /* 0x000fe20000300000 */
.L_x_2932:
[----:B------:R0:W0:Y:S02]  /*17c50*/  SYNCS.PHASECHK.TRANS64.TRYWAIT P0, [R25+URZ+0x38880], R2 ;  /* 0x03888002190075a7 */ /* 0x000024000800017f */
[----:B0-----:R-:W-:Y:S05]  /*17c60*/  @!P0 NANOSLEEP.SYNCS 0x989680 ;  /* 0x009896800000895d */ /* 0x001fea0003900000 */
[----:B------:R-:W0:Y:S02]  /*17c70*/  @!P0 SYNCS.PHASECHK.TRANS64 P0, [R25+URZ+0x38880], R2 ;  /* 0x03888002190085a7 */ /* 0x000e24000800007f */
[----:B0-----:R-:W-:Y:S05]  /*17c80*/  @!P0 BRA `(.L_x_2932) ;  /* 0xfffffffc00f08947 */ /* 0x001fea000383ffff */
.L_x_2920:
[----:B------:R-:W-:Y:S05]  /*17c90*/  BSYNC B0 ;  /* 0x0000000000007941 */ /* 0x000fea0003800000 */
.L_x_2919:
[----:B------:R-:W-:Y:S05]  /*17ca0*/  EXIT ;  /* 0x000000000000794d */ /* 0x000fea0003800000 */
.L_x_2773:
[----:B0-----:R-:W-:-:S04]  /*17cb0*/  IMAD.U32 R3, RZ, RZ, UR53 ;  /* 0x00000035ff037e24 */ /* 0x001fc8000f8e00ff */
[----:B------:R0:W1:Y:S03]  /*17cc0*/  SYNCS.PHASECHK.TRANS64.TRYWAIT P0, [R3+URZ+0x38800], R0 ;  /* 0x03880000030075a7 */ /* 0x000066000800017f */
[----:B-1----:R-:W-:Y:S05]  /*17cd0*/  @!P0 NANOSLEEP.SYNCS 0x989680 ;  /* 0x009896800000895d */ /* 0x002fea0003900000 */
[----:B------:R-:W1:Y:S02]  /*17ce0*/  @!P0 SYNCS.PHASECHK.TRANS64 P0, [R3+URZ+0x38800], R0 ;  /* 0x03880000030085a7 */ /* 0x000e64000800007f */
[----:B-1----:R-:W-:Y:S05]  /*17cf0*/  @!P0 BRA `(.L_x_2773) ;  /* 0xfffffffc00ec8947 */ /* 0x002fea000383ffff */
[----:B------:R-:W-:Y:S05]  /*17d00*/  BRA `(.L_x_2933) ;  /* 0xfffffea4007c7947 */ /* 0x000fea000383ffff */
.L_x_2777:
[----:B-1----:R-:W-:-:S04]  /*17d10*/  IMAD.U32 R0, RZ, RZ, UR58 ;  /* 0x0000003aff007e24 */ /* 0x002fc8000f8e00ff */
[----:B------:R1:W2:Y:S03]  /*17d20*/  SYNCS.PHASECHK.TRANS64.TRYWAIT P1, [R0+URZ+0x38830], R7 ;  /* 0x03883007000075a7 */ /* 0x0002a6000802017f */
[----:B--2---:R-:W-:Y:S05]  /*17d30*/  @!P1 NANOSLEEP.SYNCS 0x989680 ;  /* 0x009896800000995d */ /* 0x004fea0003900000 */
[----:B------:R-:W2:Y:S02]  /*17d40*/  @!P1 SYNCS.PHASECHK.TRANS64 P1, [R0+URZ+0x38830], R7 ;  /* 0x03883007000095a7 */ /* 0x000ea4000802007f */
[----:B--2---:R-:W-:Y:S05]  /*17d50*/  @!P1 BRA `(.L_x_2777) ;  /* 0xfffffffc00ec9947 */ /* 0x004fea000383ffff */
[----:B------:R-:W-:Y:S05]  /*17d60*/  BRA `(.L_x_2776) ;  /* 0xfffffea400a07947 */ /* 0x000fea000383ffff */
.L_x_2782:
[----:B-1----:R-:W-:-:S04]  /*17d70*/  IMAD.U32 R8, RZ, RZ, UR58 ;  /* 0x0000003aff087e24 */ /* 0x002fc8000f8e00ff */
[----:B------:R1:W2:Y:S03]  /*17d80*/  SYNCS.PHASECHK.TRANS64.TRYWAIT P1, [R8+URZ+0x38850], R7 ;  /* 0x03885007080075a7 */ /* 0x0002a6000802017f */
[----:B--2---:R-:W-:Y:S05]  /*17d90*/  @!P1 NANOSLEEP.SYNCS 0x989680 ;  /* 0x009896800000995d */ /* 0x004fea0003900000 */
[----:B------:R-:W2:Y:S02]  /*17da0*/  @!P1 SYNCS.PHASECHK.TRANS64 P1, [R8+URZ+0x38850], R7 ;  /* 0x03885007080095a7 */ /* 0x000ea4000802007f */
[----:B--2---:R-:W-:Y:S05]  /*17db0*/  @!P1 BRA `(.L_x_2782) ;  /* 0xfffffffc00ec9947 */ /* 0x004fea000383ffff */
[----:B------:R-:W-:Y:S05]  /*17dc0*/  BRA `(.L_x_2781) ;  /* 0xfffffec400b87947 */ /* 0x000fea000383ffff */
.L_x_2788:
[----:B-1----:R-:W-:-:S04]  /*17dd0*/  IMAD.U32 R3, RZ, RZ, UR56 ;  /* 0x00000038ff037e24 */ /* 0x002fc8000f8e00ff */
[----:B------:R1:W2:Y:S03]  /*17de0*/  SYNCS.PHASECHK.TRANS64.TRYWAIT P1, [R3+URZ+0x38830], R6 ;  /* 0x03883006030075a7 */ /* 0x0002a6000802017f */
[----:B--2---:R-:W-:Y:S05]  /*17df0*/  @!P1 NANOSLEEP.SYNCS 0x989680 ;  /* 0x009896800000995d */ /* 0x004fea0003900000 */
[----:B------:R-:W2:Y:S02]  /*17e00*/  @!P1 SYNCS.PHASECHK.TRANS64 P1, [R3+URZ+0x38830], R6 ;  /* 0x03883006030095a7 */ /* 0x000ea4000802007f */
[----:B--2---:R-:W-:Y:S05]  /*17e10*/  @!P1 BRA `(.L_x_2788) ;  /* 0xfffffffc00ec9947 */ /* 0x004fea000383ffff */
[----:B------:R-:W-:Y:S05]  /*17e20*/  BRA `(.L_x_2787) ;  /* 0xfffffec800bc7947 */ /* 0x000fea000383ffff */
.L_x_2793:
[----:B---3--:R-:W-:-:S04]  /*17e30*/  IMAD.U32 R7, RZ, RZ, UR56 ;  /* 0x00000038ff077e24 */ /* 0x008fc8000f8e00ff */
[----:B------:R3:W4:Y:S03]  /*17e40*/  SYNCS.PHASECHK.TRANS64.TRYWAIT P1, [R7+URZ+0x38850], R6 ;  /* 0x03885006070075a7 */ /* 0x000726000802017f */
[----:B----4-:R-:W-:Y:S05]  /*17e50*/  @!P1 NANOSLEEP.SYNCS 0x989680 ;  /* 0x009896800000995d */ /* 0x010fea0003900000 */
[----:B------:R-:W4:Y:S02]  /*17e60*/  @!P1 SYNCS.PHASECHK.TRANS64 P1, [R7+URZ+0x38850], R6 ;  /* 0x03885006070095a7 */ /* 0x000f24000802007f */
[----:B----4-:R-:W-:Y:S05]  /*17e70*/  @!P1 BRA `(.L_x_2793) ;  /* 0xfffffffc00ec9947 */ /* 0x010fea000383ffff */
[----:B------:R-:W-:Y:S05]  /*17e80*/  BRA `(.L_x_2792) ;  /* 0xfffffef000d07947 */ /* 0x000fea000383ffff */
.L_x_2800:
[----:B-1----:R-:W-:-:S04]  /*17e90*/  IMAD.U32 R3, RZ, RZ, UR50 ;  /* 0x00000032ff037e24 */ /* 0x002fc8000f8e00ff */
[----:B------:R1:W2:Y:S03]  /*17ea0*/  SYNCS.PHASECHK.TRANS64.TRYWAIT P1, [R3+URZ+0x38830], R6 ;  /* 0x03883006030075a7 */ /* 0x0002a6000802017f */
[----:B--2---:R-:W-:Y:S05]  /*17eb0*/  @!P1 NANOSLEEP.SYNCS 0x989680 ;  /* 0x009896800000995d */ /* 0x004fea0003900000 */
[----:B------:R-:W2:Y:S02]  /*17ec0*/  @!P1 SYNCS.PHASECHK.TRANS64 P1, [R3+URZ+0x38830], R6 ;  /* 0x03883006030095a7 */ /* 0x000ea4000802007f */
[----:B--2---:R-:W-:Y:S05]  /*17ed0*/  @!P1 BRA `(.L_x_2800) ;  /* 0xfffffffc00ec9947 */ /* 0x004fea000383ffff */
[----:B------:R-:W-:Y:S05]  /*17ee0*/  BRA `(.L_x_2799) ;  /* 0xfffffef400b47947 */ /* 0x000fea000383ffff */
.L_x_2805:
[----:B---3--:R-:W-:-:S04]  /*17ef0*/  IMAD.U32 R7, RZ, RZ, UR50 ;  /* 0x00000032ff077e24 */ /* 0x008fc8000f8e00ff */
[----:B------:R3:W4:Y:S03]  /*17f00*/  SYNCS.PHASECHK.TRANS64.TRYWAIT P1, [R7+URZ+0x38850], R6 ;  /* 0x03885006070075a7 */ /* 0x000726000802017f */
[----:B----4-:R-:W-:Y:S05]  /*17f10*/  @!P1 NANOSLEEP.SYNCS 0x989680 ;  /* 0x009896800000995d */ /* 0x010fea0003900000 */
[----:B------:R-:W4:Y:S02]  /*17f20*/  @!P1 SYNCS.PHASECHK.TRANS64 P1, [R7+URZ+0x38850], R6 ;  /* 0x03885006070095a7 */ /* 0x000f24000802007f */
[----:B----4-:R-:W-:Y:S05]  /*17f30*/  @!P1 BRA `(.L_x_2805) ;  /* 0xfffffffc00ec9947 */ /* 0x010fea000383ffff */
[----:B------:R-:W-:Y:S05]  /*17f40*/  BRA `(.L_x_2804) ;  /* 0xffffff1400487947 */ /* 0x000fea000383ffff */
.L_x_2855:
        /* <DEDUP_REMOVED lines=10> */
.L_x_2934:
[----:B------:R-:W-:Y:S05]  /*17ff0*/  BRA `(.L_x_2935) ;  /* 0xffffffa8007c7947 */ /* 0x000fea000383ffff */
.L_x_2858:
[----:B0-----:R0:W1:Y:S02]  /*18000*/  SYNCS.PHASECHK.TRANS64.TRYWAIT P0, [R6+URZ+0x38880], R20 ;  /* 0x03888014060075a7 */ /* 0x001064000800017f */
[----:B-1----:R-:W-:Y:S05]  /*18010*/  @!P0 NANOSLEEP.SYNCS 0x989680 ;  /* 0x009896800000895d */ /* 0x002fea0003900000 */
[----:B------:R-:W1:Y:S02]  /*18020*/  @!P0 SYNCS.PHASECHK.TRANS64 P0, [R6+URZ+0x38880], R20 ;  /* 0x03888014060085a7 */ /* 0x000e64000800007f */
[----:B-1----:R-:W-:Y:S05]  /*18030*/  @!P0 BRA `(.L_x_2858) ;  /* 0xfffffffc00f08947 */ /* 0x002fea000383ffff */
[----:B------:R-:W-:Y:S05]  /*18040*/  BRA `(.L_x_2936) ;  /* 0xffffffa8009c7947 */ /* 0x000fea000383ffff */
.L_x_2859:
        /* <DEDUP_REMOVED lines=8> */
.L_x_2938:
[----:B------:R-:W-:Y:S05]  /*180d0*/  BSYNC B0 ;  /* 0x0000000000007941 */ /* 0x000fea0003800000 */
.L_x_2937:
[----:B------:R-:W-:Y:S01]  /*180e0*/  IMAD.MOV.U32 R13, RZ, RZ, R7 ;  /* 0x000000ffff0d7224 */ /* 0x000fe200078e0007 */
[----:B------:R-:W0:Y:S01]  /*180f0*/  LDC R26, c[0x0][0x2f4] ;  /* 0x0000bd00ff1a7b82 */ /* 0x000e220000000800 */
[----:B------:R-:W-:Y:S01]  /*18100*/  IMAD.MOV.U32 R12, RZ, RZ, RZ ;  /* 0x000000ffff0c7224 */ /* 0x000fe200078e00ff */
[----:B------:R-:W-:Y:S01]  /*18110*/  LOP3.LUT R21, R27, 0x80, RZ, 0xfc, !PT ;  /* 0x000000801b157812 */ /* 0x000fe200078efcff */
[----:B------:R-:W-:Y:S01]  /*18120*/  IMAD.MOV.U32 R11, RZ, RZ, 0x181f ;  /* 0x0000181fff0b7424 */ /* 0x000fe200078e00ff */
[----:B------:R-:W-:Y:S01]  /*18130*/  ISETP.GE.AND P3, PT, R18, 0x11, PT ;  /* 0x000000111200780c */ /* 0x000fe20003f66270 */
        /* <DEDUP_REMOVED lines=8> */
.L_x_2939:
[----:B------:R-:W-:Y:S02]  /*181c0*/  ISETP.GE.AND P4, PT, R18, 0x41, PT ;  /* 0x000000411200780c */ /* 0x000fe40003f86270 */
[----:B------:R-:W-:Y:S02]  /*181d0*/  @P3 LOP3.LUT R16, R16, 0x20, RZ, 0xfc, !PT ;  /* 0x0000002010103812 */ /* 0x000fe400078efcff */
[----:B------:R-:W-:Y:S02]  /*181e0*/  ISETP.GE.AND P3, PT, R18, 0x51, PT ;  /* 0x000000511200780c */ /* 0x000fe40003f66270 */
        /* <DEDUP_REMOVED lines=9> */
.L_x_2940:
        /* <DEDUP_REMOVED lines=14> */
.L_x_2941:
[----:B------:R-:W-:Y:S02]  /*18360*/  IMAD.MOV.U32 R13, RZ, RZ, R8 ;  /* 0x000000ffff0d7224 */ /* 0x000fe400078e0008 */
[----:B------:R-:W-:Y:S02]  /*18370*/  IMAD.MOV.U32 R12, RZ, RZ, 0x2 ;  /* 0x00000002ff0c7424 */ /* 0x000fe400078e00ff */
[----:B------:R-:W-:-:S07]  /*18380*/  IMAD.MOV.U32 R2, RZ, RZ, R14 ;  /* 0x000000ffff027224 */ /* 0x000fce00078e000e */
[----:B------:R-:W-:Y:S05]  /*18390*/  WARPSYNC.COLLECTIVE R15, `(.L_x_2942) ;  /* 0x000000000f087348 */ /* 0x000fea0003c00000 */
[----:B------:R0:W1:Y:S02]  /*183a0*/  SHFL.IDX P6, R14, R13, R12, R11 ;  /* 0x0000000c0d0e7389 */ /* 0x00006400000c000b */
[----:B01----:R-:W-:Y:S01]  /*183b0*/  ENDCOLLECTIVE ;  /* 0x000000000000791b */ /* 0x003fe20003800000 */
.L_x_2942:
        /* <DEDUP_REMOVED lines=14> */
.L_x_2943:
[----:B------:R-:W-:Y:S02]  /*184a0*/  IMAD.MOV.U32 R13, RZ, RZ, R8 ;  /* 0x000000ffff0d7224 */ /* 0x000fe400078e0008 */
[----:B------:R-:W-:Y:S02]  /*184b0*/  IMAD.MOV.U32 R12, RZ, RZ, 0x3 ;  /* 0x00000003ff0c7424 */ /* 0x000fe400078e00ff */
[----:B------:R-:W-:-:S07]  /*184c0*/  IMAD.MOV.U32 R2, RZ, RZ, R14 ;  /* 0x000000ffff027224 */ /* 0x000fce00078e000e */
[----:B------:R-:W-:Y:S05]  /*184d0*/  WARPSYNC.COLLECTIVE R15, `(.L_x_2944) ;  /* 0x000000000f087348 */ /* 0x000fea0003c00000 */
[----:B------:R0:W1:Y:S02]  /*184e0*/  SHFL.IDX P6, R14, R13, R12, R11 ;  /* 0x0000000c0d0e7389 */ /* 0x00006400000c000b */
[----:B01----:R-:W-:Y:S01]  /*184f0*/  ENDCOLLECTIVE ;  /* 0x000000000000791b */ /* 0x003fe20003800000 */
.L_x_2944:
        /* <DEDUP_REMOVED lines=14> */
.L_x_2945:
[----:B------:R-:W-:Y:S02]  /*185e0*/  IMAD.MOV.U32 R13, RZ, RZ, R8 ;  /* 0x000000ffff0d7224 */ /* 0x000fe400078e0008 */
[----:B------:R-:W-:Y:S02]  /*185f0*/  IMAD.MOV.U32 R12, RZ, RZ, 0x4 ;  /* 0x00000004ff0c7424 */ /* 0x000fe400078e00ff */
[----:B------:R-:W-:-:S07]  /*18600*/  IMAD.MOV.U32 R2, RZ, RZ, R14 ;  /* 0x000000ffff027224 */ /* 0x000fce00078e000e */
[----:B------:R-:W-:Y:S05]  /*18610*/  WARPSYNC.COLLECTIVE R15, `(.L_x_2946) ;  /* 0x000000000f087348 */ /* 0x000fea0003c00000 */
[----:B------:R0:W1:Y:S02]  /*18620*/  SHFL.IDX P6, R14, R13, R12, R11 ;  /* 0x0000000c0d0e7389 */ /* 0x00006400000c000b */
[----:B01----:R-:W-:Y:S01]  /*18630*/  ENDCOLLECTIVE ;  /* 0x000000000000791b */ /* 0x003fe20003800000 */
.L_x_2946:
        /* <DEDUP_REMOVED lines=14> */
.L_x_2947:
[----:B------:R-:W-:Y:S02]  /*18720*/  IMAD.MOV.U32 R13, RZ, RZ, R8 ;  /* 0x000000ffff0d7224 */ /* 0x000fe400078e0008 */
[----:B------:R-:W-:Y:S02]  /*18730*/  IMAD.MOV.U32 R12, RZ, RZ, 0x5 ;  /* 0x00000005ff0c7424 */ /* 0x000fe400078e00ff */
[----:B------:R-:W-:-:S07]  /*18740*/  IMAD.MOV.U32 R2, RZ, RZ, R14 ;  /* 0x000000ffff027224 */ /* 0x000fce00078e000e */
[----:B------:R-:W-:Y:S05]  /*18750*/  WARPSYNC.COLLECTIVE R15, `(.L_x_2948) ;  /* 0x000000000f087348 */ /* 0x000fea0003c00000 */
[----:B------:R0:W1:Y:S02]  /*18760*/  SHFL.IDX P6, R14, R13, R12, R11 ;  /* 0x0000000c0d0e7389 */ /* 0x00006400000c000b */
[----:B01----:R-:W-:Y:S01]  /*18770*/  ENDCOLLECTIVE ;  /* 0x000000000000791b */ /* 0x003fe20003800000 */
.L_x_2948:
        /* <DEDUP_REMOVED lines=14> */
.L_x_2949:
[----:B------:R-:W-:Y:S02]  /*18860*/  IMAD.MOV.U32 R13, RZ, RZ, R8 ;  /* 0x000000ffff0d7224 */ /* 0x000fe400078e0008 */
[----:B------:R-:W-:Y:S02]  /*18870*/  IMAD.MOV.U32 R12, RZ, RZ, 0x6 ;  /* 0x00000006ff0c7424 */ /* 0x000fe400078e00ff */
[----:B------:R-:W-:-:S07]  /*18880*/  IMAD.MOV.U32 R2, RZ, RZ, R14 ;  /* 0x000000ffff027224 */ /* 0x000fce00078e000e */
[----:B------:R-:W-:Y:S05]  /*18890*/  WARPSYNC.COLLECTIVE R15, `(.L_x_2950) ;  /* 0x000000000f087348 */ /* 0x000fea0003c00000 */
[----:B------:R0:W1:Y:S02]  /*188a0*/  SHFL.IDX P6, R14, R13, R12, R11 ;  /* 0x0000000c0d0e7389 */ /* 0x00006400000c000b */
[----:B01----:R-:W-:Y:S01]  /*188b0*/  ENDCOLLECTIVE ;  /* 0x000000000000791b */ /* 0x003fe20003800000 */
.L_x_2950:
        /* <DEDUP_REMOVED lines=14> */
.L_x_2951:
[----:B------:R-:W-:Y:S02]  /*189a0*/  IMAD.MOV.U32 R13, RZ, RZ, R8 ;  /* 0x000000ffff0d7224 */ /* 0x000fe400078e0008 */
[----:B------:R-:W-:Y:S02]  /*189b0*/  IMAD.MOV.U32 R12, RZ, RZ, 0x7 ;  /* 0x00000007ff0c7424 */ /* 0x000fe400078e00ff */
[----:B------:R-:W-:-:S07]  /*189c0*/  IMAD.MOV.U32 R2, RZ, RZ, R14 ;  /* 0x000000ffff027224 */ /* 0x000fce00078e000e */
[----:B------:R-:W-:Y:S05]  /*189d0*/  WARPSYNC.COLLECTIVE R15, `(.L_x_2952) ;  /* 0x000000000f087348 */ /* 0x000fea0003c00000 */
[----:B------:R0:W1:Y:S02]  /*189e0*/  SHFL.IDX P6, R14, R13, R12, R11 ;  /* 0x0000000c0d0e7389 */ /* 0x00006400000c000b */
[----:B01----:R-:W-:Y:S01]  /*189f0*/  ENDCOLLECTIVE ;  /* 0x000000000000791b */ /* 0x003fe20003800000 */
.L_x_2952:
        /* <DEDUP_REMOVED lines=13> */
.L_x_2953:
        /* <DEDUP_REMOVED lines=12> */
.L_x_2864:
[----:B--2---:R2:W3:Y:S02]  /*18b90*/  SYNCS.PHASECHK.TRANS64.TRYWAIT P0, [R6+URZ+0x38840], R20 ;  /* 0x03884014060075a7 */ /* 0x0044e4000800017f */
[----:B---3--:R-:W-:Y:S05]  /*18ba0*/  @!P0 NANOSLEEP.SYNCS 0x989680 ;  /* 0x009896800000895d */ /* 0x008fea0003900000 */
[----:B------:R-:W3:Y:S02]  /*18bb0*/  @!P0 SYNCS.PHASECHK.TRANS64 P0, [R6+URZ+0x38840], R20 ;  /* 0x03884014060085a7 */ /* 0x000ee4000800007f */
[----:B---3--:R-:W-:Y:S05]  /*18bc0*/  @!P0 BRA `(.L_x_2864) ;  /* 0xfffffffc00f08947 */ /* 0x008fea000383ffff */
[----:B------:R-:W-:Y:S05]  /*18bd0*/  BRA `(.L_x_2955) ;  /* 0xffffffa400c07947 */ /* 0x000fea000383ffff */
.L_x_2865:
[----:B------:R-:W-:Y:S01]  /*18be0*/  BSSY B0, `(.L_x_2956) ;  /* 0x0000008000007945 */ /* 0x000fe20003800000 */
[----:B------:R-:W-:Y:S02]  /*18bf0*/  IMAD.MOV.U32 R13, RZ, RZ, R0 ;  /* 0x000000ffff0d7224 */ /* 0x000fe400078e0000 */
[----:B------:R-:W-:Y:S02]  /*18c00*/  IMAD.MOV.U32 R12, RZ, RZ, RZ ;  /* 0x000000ffff0c7224 */ /* 0x000fe400078e00ff */
[----:B------:R-:W-:Y:S02]  /*18c10*/  IMAD.MOV.U32 R11, RZ, RZ, 0x181f ;  /* 0x0000181fff0b7424 */ /* 0x000fe400078e00ff */
[----:B------:R-:W-:-:S07]  /*18c20*/  IMAD.MOV.U32 R15, RZ, RZ, -0x1 ;  /* 0xffffffffff0f7424 */ /* 0x000fce00078e00ff */
[----:B012---:R-:W-:Y:S05]  /*18c30*/  WARPSYNC.COLLECTIVE R15, `(.L_x_2957) ;  /* 0x000000000f087348 */ /* 0x007fea0003c00000 */
[----:B------:R3:W4:Y:S02]  /*18c40*/  SHFL.IDX P6, R14, R13, R12, R11 ;  /* 0x0000000c0d0e7389 */ /* 0x00072400000c000b */
[----:B01234-:R-:W-:Y:S01]  /*18c50*/  ENDCOLLECTIVE ;  /* 0x000000000000791b */ /* 0x01ffe20003800000 */
.L_x_2957:
[----:B------:R-:W-:Y:S05]  /*18c60*/  BSYNC B0 ;  /* 0x0000000000007941 */ /* 0x000fea0003800000 */
.L_x_2956:
        /* <DEDUP_REMOVED lines=8> */
.L_x_2958:
        /* <DEDUP_REMOVED lines=18> */
.L_x_2959:
[----:B------:R-:W-:Y:S02]  /*18e10*/  IMAD.MOV.U32 R13, RZ, RZ, R4 ;  /* 0x000000ffff0d7224 */ /* 0x000fe400078e0004 */
[----:B------:R-:W-:-:S07]  /*18e20*/  IMAD.MOV.U32 R2, RZ, RZ, R14 ;  /* 0x000000ffff027224 */ /* 0x000fce00078e000e */
[----:B------:R-:W-:Y:S05]  /*18e30*/  WARPSYNC.COLLECTIVE R15, `(.L_x_2960) ;  /* 0x000000000f087348 */ /* 0x000fea0003c00000 */
[----:B------:R0:W1:Y:S02]  /*18e40*/  SHFL.IDX P6, R14, R13, R12, R11 ;  /* 0x0000000c0d0e7389 */ /* 0x00006400000c000b */
[----:B01----:R-:W-:Y:S01]  /*18e50*/  ENDCOLLECTIVE ;  /* 0x000000000000791b */ /* 0x003fe20003800000 */
.L_x_2960:
        /* <DEDUP_REMOVED lines=18> */
.L_x_2961:
[----:B------:R-:W-:Y:S02]  /*18f80*/  IMAD.MOV.U32 R13, RZ, RZ, R4 ;  /* 0x000000ffff0d7224 */ /* 0x000fe400078e0004 */
[----:B------:R-:W-:-:S07]  /*18f90*/  IMAD.MOV.U32 R2, RZ, RZ, R14 ;  /* 0x000000ffff027224 */ /* 0x000fce00078e000e */
[----:B------:R-:W-:Y:S05]  /*18fa0*/  WARPSYNC.COLLECTIVE R15, `(.L_x_2962) ;  /* 0x000000000f087348 */ /* 0x000fea0003c00000 */
[----:B------:R0:W1:Y:S02]  /*18fb0*/  SHFL.IDX P6, R14, R13, R12, R11 ;  /* 0x0000000c0d0e7389 */ /* 0x00006400000c000b */
[----:B01----:R-:W-:Y:S01]  /*18fc0*/  ENDCOLLECTIVE ;  /* 0x000000000000791b */ /* 0x003fe20003800000 */
.L_x_2962:
        /* <DEDUP_REMOVED lines=18> */
.L_x_2963:
[----:B------:R-:W-:Y:S02]  /*190f0*/  IMAD.MOV.U32 R13, RZ, RZ, R4 ;  /* 0x000000ffff0d7224 */ /* 0x000fe400078e0004 */
[----:B------:R-:W-:-:S07]  /*19100*/  IMAD.MOV.U32 R2, RZ, RZ, R14 ;  /* 0x000000ffff027224 */ /* 0x000fce00078e000e */
[----:B------:R-:W-:Y:S05]  /*19110*/  WARPSYNC.COLLECTIVE R15, `(.L_x_2964) ;  /* 0x000000000f087348 */ /* 0x000fea0003c00000 */
[----:B------:R0:W1:Y:S02]  /*19120*/  SHFL.IDX P6, R14, R13, R12, R11 ;  /* 0x0000000c0d0e7389 */ /* 0x00006400000c000b */
[----:B01----:R-:W-:Y:S01]  /*19130*/  ENDCOLLECTIVE ;  /* 0x000000000000791b */ /* 0x003fe20003800000 */
.L_x_2964:
[----:B------:R-:W-:Y:S02]  /*19140*/  IMAD.MOV.U32 R13, RZ, RZ, R0 ;  /* 0x000000ffff0d7224 */ /* 0x000fe400078e0000 */
        /* <DEDUP_REMOVED lines=15> */
.L_x_2965:
        /* <DEDUP_REMOVED lines=10> */
.L_x_2966:
[----:B------:R-:W-:Y:S02]  /*192e0*/  IMAD.MOV.U32 R13, RZ, RZ, R0 ;  /* 0x000000ffff0d7224 */ /* 0x000fe400078e0000 */
[----:B------:R-:W-:Y:S02]  /*192f0*/  IMAD.MOV.U32 R12, RZ, RZ, 0x5 ;  /* 0x00000005ff0c7424 */ /* 0x000fe400078e00ff */
[----:B------:R-:W-:-:S07]  /*19300*/  IMAD.MOV.U32 R3, RZ, RZ, R14 ;  /* 0x000000ffff037224 */ /* 0x000fce00078e000e */
[----:B------:R-:W-:Y:S05]  /*19310*/  WARPSYNC.COLLECTIVE R15, `(.L_x_2967) ;  /* 0x000000000f087348 */ /* 0x000fea0003c00000 */
[----:B------:R0:W1:Y:S02]  /*19320*/  SHFL.IDX P6, R14, R13, R12, R11 ;  /* 0x0000000c0d0e7389 */ /* 0x00006400000c000b */
[----:B01----:R-:W-:Y:S01]  /*19330*/  ENDCOLLECTIVE ;  /* 0x000000000000791b */ /* 0x003fe20003800000 */
.L_x_2967:
        /* <DEDUP_REMOVED lines=15> */
.L_x_2968:
[----:B------:R-:W-:Y:S02]  /*19430*/  IMAD.MOV.U32 R13, RZ, RZ, R0 ;  /* 0x000000ffff0d7224 */ /* 0x000fe400078e0000 */
[----:B------:R-:W-:Y:S02]  /*19440*/  IMAD.MOV.U32 R12, RZ, RZ, 0x6 ;  /* 0x00000006ff0c7424 */ /* 0x000fe400078e00ff */
[----:B------:R-:W-:-:S07]  /*19450*/  IMAD.MOV.U32 R3, RZ, RZ, R14 ;  /* 0x000000ffff037224 */ /* 0x000fce00078e000e */
[----:B------:R-:W-:Y:S05]  /*19460*/  WARPSYNC.COLLECTIVE R15, `(.L_x_2969) ;  /* 0x000000000f087348 */ /* 0x000fea0003c00000 */
[----:B------:R0:W1:Y:S02]  /*19470*/  SHFL.IDX P6, R14, R13, R12, R11 ;  /* 0x0000000c0d0e7389 */ /* 0x00006400000c000b */
[----:B01----:R-:W-:Y:S01]  /*19480*/  ENDCOLLECTIVE ;  /* 0x000000000000791b */ /* 0x003fe20003800000 */
.L_x_2969:
        /* <DEDUP_REMOVED lines=15> */
.L_x_2970:
[----:B------:R-:W-:Y:S02]  /*19580*/  IMAD.MOV.U32 R13, RZ, RZ, R0 ;  /* 0x000000ffff0d7224 */ /* 0x000fe400078e0000 */
[----:B------:R-:W-:Y:S02]  /*19590*/  IMAD.MOV.U32 R12, RZ, RZ, 0x7 ;  /* 0x00000007ff0c7424 */ /* 0x000fe400078e00ff */
[----:B------:R-:W-:-:S07]  /*195a0*/  IMAD.MOV.U32 R3, RZ, RZ, R14 ;  /* 0x000000ffff037224 */ /* 0x000fce00078e000e */
[----:B------:R-:W-:Y:S05]  /*195b0*/  WARPSYNC.COLLECTIVE R15, `(.L_x_2971) ;  /* 0x000000000f087348 */ /* 0x000fea0003c00000 */
[----:B------:R0:W1:Y:S02]  /*195c0*/  SHFL.IDX P6, R14, R13, R12, R11 ;  /* 0x0000000c0d0e7389 */ /* 0x00006400000c000b */
[----:B01----:R-:W-:Y:S01]  /*195d0*/  ENDCOLLECTIVE ;  /* 0x000000000000791b */ /* 0x003fe20003800000 */
.L_x_2971:
[----:B------:R-:W-:-:S05]  /*195e0*/  @P2 IADD3 R3, P0, R27, R3, RZ ;  /* 0x000000031b032210 */ /* 0x000fca0007f1e0ff */
[----:B------:R-:W-:-:S05]  /*195f0*/  @P2 IMAD.X R2, RZ, RZ, R2, P0 ;  /* 0x000000ffff022224 */ /* 0x000fca00000e0602 */
[----:B------:R-:W-:Y:S01]  /*19600*/  @P2 LOP3.LUT R3, R3, R2, RZ, 0x3c, !PT ;  /* 0x0000000203032212 */ /* 0x000fe200078e3cff */
[----:B------:R-:W-:-:S03]  /*19610*/  IMAD.MOV.U32 R13, RZ, RZ, R4 ;  /* 0x000000ffff0d7224 */ /* 0x000fc600078e0004 */
[----:B------:R-:W-:-:S04]  /*19620*/  @P2 LOP3.LUT R2, R3, R2, RZ, 0x3c, !PT ;  /* 0x0000000203022212 */ /* 0x000fc800078e3cff */
[----:B------:R-:W-:Y:S01]  /*19630*/  @P2 LOP3.LUT R3, R3, R2, RZ, 0x3c, !PT ;  /* 0x0000000203032212 */ /* 0x000fe200078e3cff */
[----:B------:R-:W-:-:S04]  /*19640*/  IMAD.MOV.U32 R0, RZ, RZ, R14 ;  /* 0x000000ffff007224 */ /* 0x000fc800078e000e */
        /* <DEDUP_REMOVED lines=8> */
.L_x_2972:
[----:B------:R-:W-:Y:S05]  /*196d0*/  BRA `(.L_x_2973) ;  /* 0xffffffa000907947 */ /* 0x000fea000383ffff */
.L_x_2870:
[----:B------:R-:W-:Y:S02]  /*196e0*/  IMAD.MOV.U32 R13, RZ, RZ, R4 ;  /* 0x000000ffff0d7224 */ /* 0x000fe400078e0004 */
[----:B------:R-:W-:Y:S02]  /*196f0*/  IMAD.MOV.U32 R12, RZ, RZ, RZ ;  /* 0x000000ffff0c7224 */ /* 0x000fe400078e00ff */
[----:B------:R-:W-:Y:S02]  /*19700*/  IMAD.MOV.U32 R11, RZ, RZ, 0x181f ;  /* 0x0000181fff0b7424 */ /* 0x000fe400078e00ff */
[----:B------:R-:W-:Y:S02]  /*19710*/  IMAD.MOV.U32 R15, RZ, RZ, -0x1 ;  /* 0xffffffffff0f7424 */ /* 0x000fe400078e00ff */
[----:B------:R-:W-:Y:S02]  /*19720*/  IMAD R19, R19, R5, RZ ;  /* 0x0000000513137224 */ /* 0x000fe400078e02ff */
[----:B------:R-:W-:-:S07]  /*19730*/  IMAD R33, R33, 0x80, R9 ;  /* 0x0000008021217824 */ /* 0x000fce00078e0209 */
[----:B-----5:R-:W-:Y:S05]  /*19740*/  WARPSYNC.COLLECTIVE R15, `(.L_x_2974) ;  /* 0x000000000f087348 */ /* 0x020fea0003c00000 */
[----:B------:R0:W1:Y:S02]  /*19750*/  SHFL.IDX P6, R14, R13, R12, R11 ;  /* 0x0000000c0d0e7389 */ /* 0x00006400000c000b */
[----:B01---5:R-:W-:Y:S01]  /*19760*/  ENDCOLLECTIVE ;  /* 0x000000000000791b */ /* 0x023fe20003800000 */
.L_x_2974:
[C---:B------:R-:W-:Y:S01]  /*19770*/  VIADD R6, R33.reuse, 0x10 ;  /* 0x0000001021067836 */ /* 0x040fe20000000000 */
[----:B------:R-:W-:Y:S01]  /*19780*/  ISETP.GE.AND P2, PT, R33, R19, PT ;  /* 0x000000132100720c */ /* 0x000fe20003f46270 */
[----:B------:R-:W-:Y:S02]  /*19790*/  IMAD.MOV.U32 R13, RZ, RZ, R0 ;  /* 0x000000ffff0d7224 */ /* 0x000fe400078e0000 */
[----:B------:R-:W-:-:S10]  /*197a0*/  IMAD.MOV.U32 R2, RZ, RZ, R14 ;  /* 0x000000ffff027224 */ /* 0x000fd400078e000e */
[----:B------:R-:W-:Y:S05]  /*197b0*/  WARPSYNC.COLLECTIVE R15, `(.L_x_2975) ;  /* 0x000000000f087348 */ /* 0x000fea0003c00000 */
[----:B------:R0:W1:Y:S02]  /*197c0*/  SHFL.IDX P6, R14, R13, R12, R11 ;  /* 0x0000000c0d0e7389 */ /* 0x00006400000c000b */
[----:B01----:R-:W-:Y:S01]  /*197d0*/  ENDCOLLECTIVE ;  /* 0x000000000000791b */ /* 0x003fe20003800000 */
.L_x_2975:
        /* <DEDUP_REMOVED lines=8> */
.L_x_2976:
[----:B------:R-:W-:Y:S01]  /*19860*/  @!PT LDS RZ, [RZ] ;  /* 0x00000000fffff984 */ /* 0x000fe20000000800 */
[----:B------:R-:W-:Y:S01]  /*19870*/  @!PT LDS RZ, [RZ] ;  /* 0x00000000fffff984 */ /* 0x000fe20000000800 */
[----:B------:R-:W-:Y:S01]  /*19880*/  @!PT LDS RZ, [RZ] ;  /* 0x00000000fffff984 */ /* 0x000fe20000000800 */
[----:B------:R-:W-:Y:S04]  /*19890*/  @!P2 LDGSTS.E.BYPASS.LTC128B.128 [R8+0x20400], desc[UR54][R2.64], !P0 ;  /* 0x204000000208afae */ /* 0x000fe8000c101d76 */
[----:B------:R0:W-:Y:S01]  /*198a0*/  @!P2 LDGSTS.E.BYPASS.LTC128B.128 [R8+0x24400], desc[UR54][R2.64+0x80], !P1 ;  /* 0x244000800208afae */ /* 0x0001e2000c901d76 */
[----:B------:R-:W-:Y:S01]  /*198b0*/  ISETP.GE.AND P2, PT, R6, R19, PT ;  /* 0x000000130600720c */ /* 0x000fe20003f46270 */
[----:B------:R-:W-:Y:S02]  /*198c0*/  VIADD R6, R33, 0x20 ;  /* 0x0000002021067836 */ /* 0x000fe40000000000 */
[----:B------:R-:W-:Y:S02]  /*198d0*/  IMAD.MOV.U32 R13, RZ, RZ, R0 ;  /* 0x000000ffff0d7224 */ /* 0x000fe400078e0000 */
[----:B0-----:R-:W-:-:S08]  /*198e0*/  IMAD.MOV.U32 R2, RZ, RZ, R14 ;  /* 0x000000ffff027224 */ /* 0x001fd000078e000e */
[----:B------:R-:W-:Y:S05]  /*198f0*/  WARPSYNC.COLLECTIVE R15, `(.L_x_2977) ;  /* 0x000000000f087348 */ /* 0x000fea0003c00000 */
[----:B------:R0:W1:Y:S02]  /*19900*/  SHFL.IDX P6, R14, R13, R12, R11 ;  /* 0x0000000c0d0e7389 */ /* 0x00006400000c000b */
[----:B01----:R-:W-:Y:S01]  /*19910*/  ENDCOLLECTIVE ;  /* 0x000000000000791b */ /* 0x003fe20003800000 */
.L_x_2977:
        /* <DEDUP_REMOVED lines=8> */
.L_x_2978:
[----:B------:R-:W-:-:S05]  /*199a0*/  @!P2 IMAD.MOV.U32 R3, RZ, RZ, R5 ;  /* 0x000000ffff03a224 */ /* 0x000fca00078e0005 */
        /* <DEDUP_REMOVED lines=12> */
.L_x_2979:
        /* <DEDUP_REMOVED lines=8> */
.L_x_2980:
        /* <DEDUP_REMOVED lines=13> */
.L_x_2981:
        /* <DEDUP_REMOVED lines=8> */
.L_x_2982:
        /* <DEDUP_REMOVED lines=13> */
.L_x_2983:
        /* <DEDUP_REMOVED lines=8> */
.L_x_2984:
        /* <DEDUP_REMOVED lines=13> */
.L_x_2985:
        /* <DEDUP_REMOVED lines=8> */
.L_x_2986:
[----:B------:R-:W-:-:S05]  /*19ee0*/  @!P2 IMAD.MOV.U32 R3, RZ, RZ, R5 ;  /* 0x000000ffff03a224 */ /* 0x000fca00078e0005 */
        /* <DEDUP_REMOVED lines=11> */
.L_x_2987:
        /* <DEDUP_REMOVED lines=8> */
.L_x_2988:
        /* <DEDUP_REMOVED lines=11> */
.L_x_2989:
[----:B------:R-:W-:Y:S05]  /*1a0d0*/  BRA `(.L_x_2990) ;  /* 0xffffffa000dc7947 */ /* 0x000fea000383ffff */
.L_x_2875:
[----:B0-----:R0:W1:Y:S02]  /*1a0e0*/  SYNCS.PHASECHK.TRANS64.TRYWAIT P1, [R17+URZ+0x38820], R0 ;  /* 0x03882000110075a7 */ /* 0x001064000802017f */
[----:B-1----:R-:W-:Y:S05]  /*1a0f0*/  @!P1 NANOSLEEP.SYNCS 0x989680 ;  /* 0x009896800000995d */ /* 0x002fea0003900000 */
[----:B------:R-:W1:Y:S02]  /*1a100*/  @!P1 SYNCS.PHASECHK.TRANS64 P1, [R17+URZ+0x38820], R0 ;  /* 0x03882000110095a7 */ /* 0x000e64000802007f */
[----:B-1----:R-:W-:Y:S05]  /*1a110*/  @!P1 BRA `(.L_x_2875) ;  /* 0xfffffffc00f09947 */ /* 0x002fea000383ffff */
[----:B------:R-:W-:Y:S05]  /*1a120*/  BRA `(.L_x_2991) ;  /* 0xffffffa400507947 */ /* 0x000fea000383ffff */
.L_x_2879:
[----:B0-----:R0:W1:Y:S02]  /*1a130*/  SYNCS.PHASECHK.TRANS64.TRYWAIT P0, [R0+URZ+0x38880], R20 ;  /* 0x03888014000075a7 */ /* 0x001064000800017f */
[----:B-1----:R-:W-:Y:S05]  /*1a140*/  @!P0 NANOSLEEP.SYNCS 0x989680 ;  /* 0x009896800000895d */ /* 0x002fea0003900000 */
[----:B------:R-:W1:Y:S02]  /*1a150*/  @!P0 SYNCS.PHASECHK.TRANS64 P0, [R0+URZ+0x38880], R20 ;  /* 0x03888014000085a7 */ /* 0x000e64000800007f */
[----:B-1----:R-:W-:Y:S05]  /*1a160*/  @!P0 BRA `(.L_x_2879) ;  /* 0xfffffffc00f08947 */ /* 0x002fea000383ffff */
[----:B------:R-:W-:Y:S05]  /*1a170*/  BRA `(.L_x_2992) ;  /* 0xffffffa800007947 */ /* 0x000fea000383ffff */
.L_x_2880:
        /* <DEDUP_REMOVED lines=8> */
.L_x_2994:
[----:B------:R-:W-:Y:S05]  /*1a200*/  BSYNC B0 ;  /* 0x0000000000007941 */ /* 0x000fea0003800000 */
.L_x_2993:
        /* <DEDUP_REMOVED lines=9> */
.L_x_2995:
[----:B------:R-:W-:Y:S02]  /*1a2a0*/  IMAD.MOV.U32 R13, RZ, RZ, R7 ;  /* 0x000000ffff0d7224 */ /* 0x000fe400078e0007 */
[----:B------:R-:W-:Y:S02]  /*1a2b0*/  IMAD.MOV.U32 R12, RZ, RZ, 0x1 ;  /* 0x00000001ff0c7424 */ /* 0x000fe400078e00ff */
[----:B------:R-:W-:-:S07]  /*1a2c0*/  IMAD.MOV.U32 R2, RZ, RZ, R14 ;  /* 0x000000ffff027224 */ /* 0x000fce00078e000e */
[----:B------:R-:W-:Y:S05]  /*1a2d0*/  WARPSYNC.COLLECTIVE R15, `(.L_x_2996) ;  /* 0x000000000f087348 */ /* 0x000fea0003c00000 */
[----:B------:R0:W1:Y:S02]  /*1a2e0*/  SHFL.IDX P6, R14, R13, R12, R11 ;  /* 0x0000000c0d0e7389 */ /* 0x00006400000c000b */
[----:B01----:R-:W-:Y:S01]  /*1a2f0*/  ENDCOLLECTIVE ;  /* 0x000000000000791b */ /* 0x003fe20003800000 */
.L_x_2996:
        /* <DEDUP_REMOVED lines=12> */
.L_x_2997:
[----:B------:R-:W-:Y:S02]  /*1a3c0*/  IMAD.MOV.U32 R13, RZ, RZ, R7 ;  /* 0x000000ffff0d7224 */ /* 0x000fe400078e0007 */
[----:B------:R-:W-:Y:S02]  /*1a3d0*/  IMAD.MOV.U32 R12, RZ, RZ, 0x2 ;  /* 0x00000002ff0c7424 */ /* 0x000fe400078e00ff */
[----:B------:R-:W-:-:S07]  /*1a3e0*/  IMAD.MOV.U32 R2, RZ, RZ, R14 ;  /* 0x000000ffff027224 */ /* 0x000fce00078e000e */
[----:B------:R-:W-:Y:S05]  /*1a3f0*/  WARPSYNC.COLLECTIVE R15, `(.L_x_2998) ;  /* 0x000000000f087348 */ /* 0x000fea0003c00000 */
[----:B------:R0:W1:Y:S02]  /*1a400*/  SHFL.IDX P6, R14, R13, R12, R11 ;  /* 0x0000000c0d0e7389 */ /* 0x00006400000c000b */
[----:B01----:R-:W-:Y:S01]  /*1a410*/  ENDCOLLECTIVE ;  /* 0x000000000000791b */ /* 0x003fe20003800000 */
.L_x_2998:
        /* <DEDUP_REMOVED lines=12> */
.L_x_2999:
[----:B------:R-:W-:Y:S02]  /*1a4e0*/  IMAD.MOV.U32 R13, RZ, RZ, R7 ;  /* 0x000000ffff0d7224 */ /* 0x000fe400078e0007 */
[----:B------:R-:W-:Y:S02]  /*1a4f0*/  IMAD.MOV.U32 R12, RZ, RZ, 0x3 ;  /* 0x00000003ff0c7424 */ /* 0x000fe400078e00ff */
[----:B------:R-:W-:-:S07]  /*1a500*/  IMAD.MOV.U32 R2, RZ, RZ, R14 ;  /* 0x000000ffff027224 */ /* 0x000fce00078e000e */
[----:B------:R-:W-:Y:S05]  /*1a510*/  WARPSYNC.COLLECTIVE R15, `(.L_x_3000) ;  /* 0x000000000f087348 */ /* 0x000fea0003c00000 */
[----:B------:R0:W1:Y:S02]  /*1a520*/  SHFL.IDX P6, R14, R13, R12, R11 ;  /* 0x0000000c0d0e7389 */ /* 0x00006400000c000b */
[----:B01----:R-:W-:Y:S01]  /*1a530*/  ENDCOLLECTIVE ;  /* 0x000000000000791b */ /* 0x003fe20003800000 */
.L_x_3000:
        /* <DEDUP_REMOVED lines=12> */
.L_x_3001:
[----:B------:R-:W-:Y:S02]  /*1a600*/  IMAD.MOV.U32 R13, RZ, RZ, R7 ;  /* 0x000000ffff0d7224 */ /* 0x000fe400078e0007 */
[----:B------:R-:W-:Y:S02]  /*1a610*/  IMAD.MOV.U32 R12, RZ, RZ, 0x4 ;  /* 0x00000004ff0c7424 */ /* 0x000fe400078e00ff */
[----:B------:R-:W-:-:S07]  /*1a620*/  IMAD.MOV.U32 R2, RZ, RZ, R14 ;  /* 0x000000ffff027224 */ /* 0x000fce00078e000e */
[----:B------:R-:W-:Y:S05]  /*1a630*/  WARPSYNC.COLLECTIVE R15, `(.L_x_3002) ;  /* 0x000000000f087348 */ /* 0x000fea0003c00000 */
[----:B------:R0:W1:Y:S02]  /*1a640*/  SHFL.IDX P6, R14, R13, R12, R11 ;  /* 0x0000000c0d0e7389 */ /* 0x00006400000c000b */
[----:B01----:R-:W-:Y:S01]  /*1a650*/  ENDCOLLECTIVE ;  /* 0x000000000000791b */ /* 0x003fe20003800000 */
.L_x_3002:
        /* <DEDUP_REMOVED lines=12> */
.L_x_3003:
[----:B------:R-:W-:Y:S02]  /*1a720*/  IMAD.MOV.U32 R13, RZ, RZ, R7 ;  /* 0x000000ffff0d7224 */ /* 0x000fe400078e0007 */
[----:B------:R-:W-:Y:S02]  /*1a730*/  IMAD.MOV.U32 R12, RZ, RZ, 0x5 ;  /* 0x00000005ff0c7424 */ /* 0x000fe400078e00ff */
[----:B------:R-:W-:-:S07]  /*1a740*/  IMAD.MOV.U32 R2, RZ, RZ, R14 ;  /* 0x000000ffff027224 */ /* 0x000fce00078e000e */
[----:B------:R-:W-:Y:S05]  /*1a750*/  WARPSYNC.COLLECTIVE R15, `(.L_x_3004) ;  /* 0x000000000f087348 */ /* 0x000fea0003c00000 */
[----:B------:R0:W1:Y:S02]  /*1a760*/  SHFL.IDX P6, R14, R13, R12, R11 ;  /* 0x0000000c0d0e7389 */ /* 0x00006400000c000b */
[----:B01----:R-:W-:Y:S01]  /*1a770*/  ENDCOLLECTIVE ;  /* 0x000000000000791b */ /* 0x003fe20003800000 */
.L_x_3004:
        /* <DEDUP_REMOVED lines=12> */
.L_x_3005:
[----:B------:R-:W-:Y:S02]  /*1a840*/  IMAD.MOV.U32 R13, RZ, RZ, R7 ;  /* 0x000000ffff0d7224 */ /* 0x000fe400078e0007 */
[----:B------:R-:W-:Y:S02]  /*1a850*/  IMAD.MOV.U32 R12, RZ, RZ, 0x6 ;  /* 0x00000006ff0c7424 */ /* 0x000fe400078e00ff */
[----:B------:R-:W-:-:S07]  /*1a860*/  IMAD.MOV.U32 R2, RZ, RZ, R14 ;  /* 0x000000ffff027224 */ /* 0x000fce00078e000e */
[----:B------:R-:W-:Y:S05]  /*1a870*/  WARPSYNC.COLLECTIVE R15, `(.L_x_3006) ;  /* 0x000000000f087348 */ /* 0x000fea0003c00000 */
[----:B------:R0:W1:Y:S02]  /*1a880*/  SHFL.IDX P6, R14, R13, R12, R11 ;  /* 0x0000000c0d0e7389 */ /* 0x00006400000c000b */
[----:B01----:R-:W-:Y:S01]  /*1a890*/  ENDCOLLECTIVE ;  /* 0x000000000000791b */ /* 0x003fe20003800000 */
.L_x_3006:
        /* <DEDUP_REMOVED lines=12> */
.L_x_3007:
[----:B------:R-:W-:Y:S02]  /*1a960*/  IMAD.MOV.U32 R13, RZ, RZ, R7 ;  /* 0x000000ffff0d7224 */ /* 0x000fe400078e0007 */
[----:B------:R-:W-:Y:S02]  /*1a970*/  IMAD.MOV.U32 R12, RZ, RZ, 0x7 ;  /* 0x00000007ff0c7424 */ /* 0x000fe400078e00ff */
[----:B------:R-:W-:-:S07]  /*1a980*/  IMAD.MOV.U32 R2, RZ, RZ, R14 ;  /* 0x000000ffff027224 */ /* 0x000fce00078e000e */
[----:B------:R-:W-:Y:S05]  /*1a990*/  WARPSYNC.COLLECTIVE R15, `(.L_x_3008) ;  /* 0x000000000f087348 */ /* 0x000fea0003c00000 */
[----:B------:R0:W1:Y:S02]  /*1a9a0*/  SHFL.IDX P6, R14, R13, R12, R11 ;  /* 0x0000000c0d0e7389 */ /* 0x00006400000c000b */
[----:B01----:R-:W-:Y:S01]  /*1a9b0*/  ENDCOLLECTIVE ;  /* 0x000000000000791b */ /* 0x003fe20003800000 */
.L_x_3008:
        /* <DEDUP_REMOVED lines=12> */
.L_x_3009:
[----:B------:R-:W-:Y:S01]  /*1aa80*/  IMAD.MOV.U32 R2, RZ, RZ, R14 ;  /* 0x000000ffff027224 */ /* 0x000fe200078e000e */
[----:B------:R-:W-:Y:S06]  /*1aa90*/  BRA `(.L_x_3010) ;  /* 0xffffffa000d47947 */ /* 0x000fec000383ffff */
.L_x_2885:
[----:B----4-:R4:W0:Y:S02]  /*1aaa0*/  SYNCS.PHASECHK.TRANS64.TRYWAIT P0, [R0+URZ+0x38840], R20 ;  /* 0x03884014000075a7 */ /* 0x010824000800017f */
[----:B0-----:R-:W-:Y:S05]  /*1aab0*/  @!P0 NANOSLEEP.SYNCS 0x989680 ;  /* 0x009896800000895d */ /* 0x001fea0003900000 */
[----:B------:R-:W0:Y:S02]  /*1aac0*/  @!P0 SYNCS.PHASECHK.TRANS64 P0, [R0+URZ+0x38840], R20 ;  /* 0x03884014000085a7 */ /* 0x000e24000800007f */
[----:B0-----:R-:W-:Y:S05]  /*1aad0*/  @!P0 BRA `(.L_x_2885) ;  /* 0xfffffffc00f08947 */ /* 0x001fea000383ffff */
[----:B------:R-:W-:Y:S05]  /*1aae0*/  BRA `(.L_x_3011) ;  /* 0xffffffa400287947 */ /* 0x000fea000383ffff */
.L_x_2886:
        /* <DEDUP_REMOVED lines=8> */
.L_x_3013:
[----:B------:R-:W-:Y:S05]  /*1ab70*/  BSYNC B0 ;  /* 0x0000000000007941 */ /* 0x000fea0003800000 */
.L_x_3012:
        /* <DEDUP_REMOVED lines=8> */
.L_x_3014:
[----:B------:R-:W-:Y:S02]  /*1ac00*/  IMAD.MOV.U32 R13, RZ, RZ, R5 ;  /* 0x000000ffff0d7224 */ /* 0x000fe400078e0005 */
[----:B------:R-:W-:Y:S01]  /*1ac10*/  IMAD.MOV.U32 R12, RZ, RZ, 0x1 ;  /* 0x00000001ff0c7424 */ /* 0x000fe200078e00ff */
[----:B------:R-:W-:-:S13]  /*1ac20*/  IADD3 R2, P0, R27, R14, RZ ;  /* 0x0000000e1b027210 */ /* 0x000fda0007f1e0ff */
[----:B------:R-:W-:Y:S05]  /*1ac30*/  WARPSYNC.COLLECTIVE R15, `(.L_x_3015) ;  /* 0x000000000f087348 */ /* 0x000fea0003c00000 */
[----:B------:R0:W1:Y:S02]  /*1ac40*/  SHFL.IDX P6, R14, R13, R12, R11 ;  /* 0x0000000c0d0e7389 */ /* 0x00006400000c000b */
[----:B01----:R-:W-:Y:S01]  /*1ac50*/  ENDCOLLECTIVE ;  /* 0x000000000000791b */ /* 0x003fe20003800000 */
.L_x_3015:
        /* <DEDUP_REMOVED lines=11> */
.L_x_3016:
[----:B------:R-:W-:Y:S02]  /*1ad10*/  IMAD.MOV.U32 R13, RZ, RZ, R5 ;  /* 0x000000ffff0d7224 */ /* 0x000fe400078e0005 */
[----:B------:R-:W-:Y:S01]  /*1ad20*/  IMAD.MOV.U32 R12, RZ, RZ, 0x2 ;  /* 0x00000002ff0c7424 */ /* 0x000fe200078e00ff */
[----:B------:R-:W-:-:S13]  /*1ad30*/  IADD3 R2, P0, R27, R14, RZ ;  /* 0x0000000e1b027210 */ /* 0x000fda0007f1e0ff */
[----:B------:R-:W-:Y:S05]  /*1ad40*/  WARPSYNC.COLLECTIVE R15, `(.L_x_3017) ;  /* 0x000000000f087348 */ /* 0x000fea0003c00000 */
[----:B------:R0:W1:Y:S02]  /*1ad50*/  SHFL.IDX P6, R14, R13, R12, R11 ;  /* 0x0000000c0d0e7389 */ /* 0x00006400000c000b */
[----:B01----:R-:W-:Y:S01]  /*1ad60*/  ENDCOLLECTIVE ;  /* 0x000000000000791b */ /* 0x003fe20003800000 */
.L_x_3017:
        /* <DEDUP_REMOVED lines=11> */
.L_x_3018:
[----:B------:R-:W-:Y:S02]  /*1ae20*/  IMAD.MOV.U32 R13, RZ, RZ, R5 ;  /* 0x000000ffff0d7224 */ /* 0x000fe400078e0005 */
[----:B------:R-:W-:Y:S01]  /*1ae30*/  IMAD.MOV.U32 R12, RZ, RZ, 0x3 ;  /* 0x00000003ff0c7424 */ /* 0x000fe200078e00ff */
[----:B------:R-:W-:-:S13]  /*1ae40*/  IADD3 R2, P0, R27, R14, RZ ;  /* 0x0000000e1b027210 */ /* 0x000fda0007f1e0ff */
[----:B------:R-:W-:Y:S05]  /*1ae50*/  WARPSYNC.COLLECTIVE R15, `(.L_x_3019) ;  /* 0x000000000f087348 */ /* 0x000fea0003c00000 */
[----:B------:R0:W1:Y:S02]  /*1ae60*/  SHFL.IDX P6, R14, R13, R12, R11 ;  /* 0x0000000c0d0e7389 */ /* 0x00006400000c000b */
[----:B01----:R-:W-:Y:S01]  /*1ae70*/  ENDCOLLECTIVE ;  /* 0x000000000000791b */ /* 0x003fe20003800000 */
.L_x_3019:
        /* <DEDUP_REMOVED lines=11> */
.L_x_3020:
[----:B------:R-:W-:Y:S02]  /*1af30*/  IMAD.MOV.U32 R13, RZ, RZ, R5 ;  /* 0x000000ffff0d7224 */ /* 0x000fe400078e0005 */
[----:B------:R-:W-:Y:S01]  /*1af40*/  IMAD.MOV.U32 R12, RZ, RZ, 0x4 ;  /* 0x00000004ff0c7424 */ /* 0x000fe200078e00ff */
[----:B------:R-:W-:-:S13]  /*1af50*/  IADD3 R2, P0, R27, R14, RZ ;  /* 0x0000000e1b027210 */ /* 0x000fda0007f1e0ff */
[----:B------:R-:W-:Y:S05]  /*1af60*/  WARPSYNC.COLLECTIVE R15, `(.L_x_3021) ;  /* 0x000000000f087348 */ /* 0x000fea0003c00000 */
[----:B------:R0:W1:Y:S02]  /*1af70*/  SHFL.IDX P6, R14, R13, R12, R11 ;  /* 0x0000000c0d0e7389 */ /* 0x00006400000c000b */
[----:B01----:R-:W-:Y:S01]  /*1af80*/  ENDCOLLECTIVE ;  /* 0x000000000000791b */ /* 0x003fe20003800000 */
.L_x_3021:
        /* <DEDUP_REMOVED lines=11> */
.L_x_3022:
[----:B------:R-:W-:Y:S02]  /*1b040*/  IMAD.MOV.U32 R13, RZ, RZ, R5 ;  /* 0x000000ffff0d7224 */ /* 0x000fe400078e0005 */
[----:B------:R-:W-:Y:S01]  /*1b050*/  IMAD.MOV.U32 R12, RZ, RZ, 0x5 ;  /* 0x00000005ff0c7424 */ /* 0x000fe200078e00ff */
[----:B------:R-:W-:-:S13]  /*1b060*/  IADD3 R2, P0, R27, R14, RZ ;  /* 0x0000000e1b027210 */ /* 0x000fda0007f1e0ff */
[----:B------:R-:W-:Y:S05]  /*1b070*/  WARPSYNC.COLLECTIVE R15, `(.L_x_3023) ;  /* 0x000000000f087348 */ /* 0x000fea0003c00000 */
[----:B------:R0:W1:Y:S02]  /*1b080*/  SHFL.IDX P6, R14, R13, R12, R11 ;  /* 0x0000000c0d0e7389 */ /* 0x00006400000c000b */
[----:B01----:R-:W-:Y:S01]  /*1b090*/  ENDCOLLECTIVE ;  /* 0x000000000000791b */ /* 0x003fe20003800000 */
.L_x_3023:
        /* <DEDUP_REMOVED lines=11> */
.L_x_3024:
[----:B------:R-:W-:Y:S02]  /*1b150*/  IMAD.MOV.U32 R13, RZ, RZ, R5 ;  /* 0x000000ffff0d7224 */ /* 0x000fe400078e0005 */
[----:B------:R-:W-:Y:S01]  /*1b160*/  IMAD.MOV.U32 R12, RZ, RZ, 0x6 ;  /* 0x00000006ff0c7424 */ /* 0x000fe200078e00ff */
[----:B------:R-:W-:-:S13]  /*1b170*/  IADD3 R2, P0, R27, R14, RZ ;  /* 0x0000000e1b027210 */ /* 0x000fda0007f1e0ff */
[----:B------:R-:W-:Y:S05]  /*1b180*/  WARPSYNC.COLLECTIVE R15, `(.L_x_3025) ;  /* 0x000000000f087348 */ /* 0x000fea0003c00000 */
[----:B------:R0:W1:Y:S02]  /*1b190*/  SHFL.IDX P6, R14, R13, R12, R11 ;  /* 0x0000000c0d0e7389 */ /* 0x00006400000c000b */
[----:B01----:R-:W-:Y:S01]  /*1b1a0*/  ENDCOLLECTIVE ;  /* 0x000000000000791b */ /* 0x003fe20003800000 */
.L_x_3025:
        /* <DEDUP_REMOVED lines=11> */
.L_x_3026:
[----:B------:R-:W-:Y:S02]  /*1b260*/  IMAD.MOV.U32 R13, RZ, RZ, R5 ;  /* 0x000000ffff0d7224 */ /* 0x000fe400078e0005 */
[----:B------:R-:W-:Y:S01]  /*1b270*/  IMAD.MOV.U32 R12, RZ, RZ, 0x7 ;  /* 0x00000007ff0c7424 */ /* 0x000fe200078e00ff */
[----:B------:R-:W-:-:S13]  /*1b280*/  IADD3 R2, P0, R27, R14, RZ ;  /* 0x0000000e1b027210 */ /* 0x000fda0007f1e0ff */
[----:B------:R-:W-:Y:S05]  /*1b290*/  WARPSYNC.COLLECTIVE R15, `(.L_x_3027) ;  /* 0x000000000f087348 */ /* 0x000fea0003c00000 */
[----:B------:R0:W1:Y:S02]  /*1b2a0*/  SHFL.IDX P6, R14, R13, R12, R11 ;  /* 0x0000000c0d0e7389 */ /* 0x00006400000c000b */
[----:B01----:R-:W-:Y:S01]  /*1b2b0*/  ENDCOLLECTIVE ;  /* 0x000000000000791b */ /* 0x003fe20003800000 */
.L_x_3027:
        /* <DEDUP_REMOVED lines=11> */
.L_x_3028:
[----:B------:R-:W-:Y:S05]  /*1b370*/  BRA `(.L_x_3029) ;  /* 0xffffffa000107947 */ /* 0x000fea000383ffff */
.L_x_2891:
[----:B0-----:R0:W1:Y:S02]  /*1b380*/  SYNCS.PHASECHK.TRANS64.TRYWAIT P2, [R18+URZ+0x38870], R3 ;  /* 0x03887003120075a7 */ /* 0x001064000804017f */
[----:B-1----:R-:W-:Y:S05]  /*1b390*/  @!P2 NANOSLEEP.SYNCS 0x989680 ;  /* 0x009896800000a95d */ /* 0x002fea0003900000 */
[----:B------:R-:W1:Y:S02]  /*1b3a0*/  @!P2 SYNCS.PHASECHK.TRANS64 P2, [R18+URZ+0x38870], R3 ;  /* 0x038870031200a5a7 */ /* 0x000e64000804007f */
[----:B-1----:R-:W-:Y:S05]  /*1b3b0*/  @!P2 BRA `(.L_x_2891) ;  /* 0xfffffffc00f0a947 */ /* 0x002fea000383ffff */
[----:B------:R-:W-:Y:S05]  /*1b3c0*/  BRA `(.L_x_3030) ;  /* 0xffffffa000787947 */ /* 0x000fea000383ffff */
.L_x_2893:
[----:B0-----:R0:W1:Y:S02]  /*1b3d0*/  SYNCS.PHASECHK.TRANS64.TRYWAIT P2, [R18+URZ+0x38860], R5 ;  /* 0x03886005120075a7 */ /* 0x001064000804017f */
[----:B-1----:R-:W-:Y:S05]  /*1b3e0*/  @!P2 NANOSLEEP.SYNCS 0x989680 ;  /* 0x009896800000a95d */ /* 0x002fea0003900000 */
[----:B------:R-:W1:Y:S02]  /*1b3f0*/  @!P2 SYNCS.PHASECHK.TRANS64 P2, [R18+URZ+0x38860], R5 ;  /* 0x038860051200a5a7 */ /* 0x000e64000804007f */
[----:B-1----:R-:W-:Y:S05]  /*1b400*/  @!P2 BRA `(.L_x_2893) ;  /* 0xfffffffc00f0a947 */ /* 0x002fea000383ffff */
[----:B------:R-:W-:Y:S05]  /*1b410*/  BRA `(.L_x_3031) ;  /* 0xffffffa000887947 */ /* 0x000fea000383ffff */
.L_x_2901:
[----:B0-----:R0:W3:Y:S02]  /*1b420*/  SYNCS.PHASECHK.TRANS64.TRYWAIT P1, [R19+URZ+0x38870], R0 ;  /* 0x03887000130075a7 */ /* 0x0010e4000802017f */
[----:B---3--:R-:W-:Y:S05]  /*1b430*/  @!P1 NANOSLEEP.SYNCS 0x989680 ;  /* 0x009896800000995d */ /* 0x008fea0003900000 */
[----:B------:R-:W3:Y:S02]  /*1b440*/  @!P1 SYNCS.PHASECHK.TRANS64 P1, [R19+URZ+0x38870], R0 ;  /* 0x03887000130095a7 */ /* 0x000ee4000802007f */
[----:B---3--:R-:W-:Y:S05]  /*1b450*/  @!P1 BRA `(.L_x_2901) ;  /* 0xfffffffc00f09947 */ /* 0x008fea000383ffff */
[----:B------:R-:W-:Y:S05]  /*1b460*/  BRA `(.L_x_3032) ;  /* 0xffffffa800e07947 */ /* 0x000fea000383ffff */
.L_x_2903:
[----:B0-----:R0:W3:Y:S02]  /*1b470*/  SYNCS.PHASECHK.TRANS64.TRYWAIT P1, [R19+URZ+0x38860], R0 ;  /* 0x03886000130075a7 */ /* 0x0010e4000802017f */
[----:B---3--:R-:W-:Y:S05]  /*1b480*/  @!P1 NANOSLEEP.SYNCS 0x989680 ;  /* 0x009896800000995d */ /* 0x008fea0003900000 */
[----:B------:R-:W3:Y:S02]  /*1b490*/  @!P1 SYNCS.PHASECHK.TRANS64 P1, [R19+URZ+0x38860], R0 ;  /* 0x03886000130095a7 */ /* 0x000ee4000802007f */
[----:B---3--:R-:W-:Y:S05]  /*1b4a0*/  @!P1 BRA `(.L_x_2903) ;  /* 0xfffffffc00f09947 */ /* 0x008fea000383ffff */
[----:B------:R-:W-:Y:S05]  /*1b4b0*/  BRA `(.L_x_3033) ;  /* 0xffffffa800ec7947 */ /* 0x000fea000383ffff */
.L_x_2917:
[----:B0-----:R0:W1:Y:S02]  /*1b4c0*/  SYNCS.PHASECHK.TRANS64.TRYWAIT P0, [R4+URZ+0x38820], R0 ;  /* 0x03882000040075a7 */ /* 0x001064000800017f */
[----:B-1----:R-:W-:Y:S05]  /*1b4d0*/  @!P0 NANOSLEEP.SYNCS 0x989680 ;  /* 0x009896800000895d */ /* 0x002fea0003900000 */
[----:B------:R-:W1:Y:S02]  /*1b4e0*/  @!P0 SYNCS.PHASECHK.TRANS64 P0, [R4+URZ+0x38820], R0 ;  /* 0x03882000040085a7 */ /* 0x000e64000800007f */
[----:B-1----:R-:W-:Y:S05]  /*1b4f0*/  @!P0 BRA `(.L_x_2917) ;  /* 0xfffffffc00f08947 */ /* 0x002fea000383ffff */
[----:B------:R-:W-:Y:S05]  /*1b500*/  BRA `(.L_x_3034) ;  /* 0xffffffc400107947 */ /* 0x000fea000383ffff */
.L_x_2918:
        /* <DEDUP_REMOVED lines=11> */
.L_x_3036:
[----:B------:R-:W-:Y:S05]  /*1b5c0*/  BSYNC B0 ;  /* 0x0000000000007941 */ /* 0x000fea0003800000 */
.L_x_3035:
[----:B------:R-:W-:Y:S05]  /*1b5d0*/  BRA `(.L_x_3037) ;  /* 0xffffffc000f87947 */ /* 0x000fea000383ffff */
.L_x_2921:
[----:B------:R-:W-:Y:S01]  /*1b5e0*/  BSSY B1, `(.L_x_3038) ;  /* 0x0000006000017945 */ /* 0x000fe20003800000 */
[----:B------:R-:W-:-:S07]  /*1b5f0*/  IMAD.MOV.U32 R15, RZ, RZ, -0x1 ;  /* 0xffffffffff0f7424 */ /* 0x000fce00078e00ff */
[----:B0-----:R-:W-:Y:S05]  /*1b600*/  WARPSYNC.COLLECTIVE R15, `(.L_x_3039) ;  /* 0x000000000f0c7348 */ /* 0x001fea0003c00000 */
[----:B------:R-:W-:Y:S02]  /*1b610*/  ELECT P6, UR62, PT ;  /* 0x00000000003e782f */ /* 0x000fe400038c0000 */
[----:B------:R-:W-:Y:S01]  /*1b620*/  MOV R14, UR62 ;  /* 0x0000003e000e7c02 */ /* 0x000fe20008000f00 */
[----:B0-----:R-:W-:Y:S10]  /*1b630*/  ENDCOLLECTIVE ;  /* 0x000000000000791b */ /* 0x001ff40003800000 */
.L_x_3039:
[----:B------:R-:W-:Y:S05]  /*1b640*/  BSYNC B1 ;  /* 0x0000000000017941 */ /* 0x000fea0003800000 */
.L_x_3038:
[----:B------:R-:W-:Y:S05]  /*1b650*/  BRA `(.L_x_3040) ;  /* 0xffffffc000f07947 */ /* 0x000fea000383ffff */
.L_x_2923:
[----:B0-----:R0:W1:Y:S02]  /*1b660*/  SYNCS.PHASECHK.TRANS64.TRYWAIT P1, [R5+URZ+0x38840], R0 ;  /* 0x03884000050075a7 */ /* 0x001064000802017f */
[----:B-1----:R-:W-:Y:S05]  /*1b670*/  @!P1 NANOSLEEP.SYNCS 0x989680 ;  /* 0x009896800000995d */ /* 0x002fea0003900000 */
[----:B------:R-:W1:Y:S02]  /*1b680*/  @!P1 SYNCS.PHASECHK.TRANS64 P1, [R5+URZ+0x38840], R0 ;  /* 0x03884000050095a7 */ /* 0x000e64000802007f */
[----:B-1----:R-:W-:Y:S05]  /*1b690*/  @!P1 BRA `(.L_x_2923) ;  /* 0xfffffffc00f09947 */ /* 0x002fea000383ffff */
[----:B------:R-:W-:Y:S05]  /*1b6a0*/  BRA `(.L_x_3041) ;  /* 0xffffffc400107947 */ /* 0x000fea000383ffff */
.L_x_2925:
[----:B-1----:R1:W2:Y:S02]  /*1b6b0*/  SYNCS.PHASECHK.TRANS64.TRYWAIT P1, [R25+URZ+0x38840], R2 ;  /* 0x03884002190075a7 */ /* 0x0022a4000802017f */
[----:B--2---:R-:W-:Y:S05]  /*1b6c0*/  @!P1 NANOSLEEP.SYNCS 0x989680 ;  /* 0x009896800000995d */ /* 0x004fea0003900000 */
[----:B------:R-:W2:Y:S02]  /*1b6d0*/  @!P1 SYNCS.PHASECHK.TRANS64 P1, [R25+URZ+0x38840], R2 ;  /* 0x03884002190095a7 */ /* 0x000ea4000802007f */
[----:B--2---:R-:W-:Y:S05]  /*1b6e0*/  @!P1 BRA `(.L_x_2925) ;  /* 0xfffffffc00f09947 */ /* 0x004fea000383ffff */
[----:B------:R-:W-:Y:S05]  /*1b6f0*/  BRA `(.L_x_3042) ;  /* 0xffffffc4001c7947 */ /* 0x000fea000383ffff */
.L_x_2927:
[----:B--2---:R2:W3:Y:S02]  /*1b700*/  SYNCS.PHASECHK.TRANS64.TRYWAIT P1, [R5+URZ+0x38860], R0 ;  /* 0x03886000050075a7 */ /* 0x0044e4000802017f */
[----:B---3--:R-:W-:Y:S05]  /*1b710*/  @!P1 NANOSLEEP.SYNCS 0x989680 ;  /* 0x009896800000995d */ /* 0x008fea0003900000 */
[----:B------:R-:W3:Y:S02]  /*1b720*/  @!P1 SYNCS.PHASECHK.TRANS64 P1, [R5+URZ+0x38860], R0 ;  /* 0x03886000050095a7 */ /* 0x000ee4000802007f */
[----:B---3--:R-:W-:Y:S05]  /*1b730*/  @!P1 BRA `(.L_x_2927) ;  /* 0xfffffffc00f09947 */ /* 0x008fea000383ffff */
[----:B------:R-:W-:Y:S05]  /*1b740*/  BRA `(.L_x_3043) ;  /* 0xffffffc400187947 */ /* 0x000fea000383ffff */
.L_x_2929:
[----:B---3--:R3:W4:Y:S02]  /*1b750*/  SYNCS.PHASECHK.TRANS64.TRYWAIT P1, [R25+URZ+0x38860], R2 ;  /* 0x03886002190075a7 */ /* 0x008724000802017f */
[----:B----4-:R-:W-:Y:S05]  /*1b760*/  @!P1 NANOSLEEP.SYNCS 0x989680 ;  /* 0x009896800000995d */ /* 0x010fea0003900000 */
[----:B------:R-:W4:Y:S02]  /*1b770*/  @!P1 SYNCS.PHASECHK.TRANS64 P1, [R25+URZ+0x38860], R2 ;  /* 0x03886002190095a7 */ /* 0x000f24000802007f */
[----:B----4-:R-:W-:Y:S05]  /*1b780*/  @!P1 BRA `(.L_x_2929) ;  /* 0xfffffffc00f09947 */ /* 0x010fea000383ffff */
[----:B------:R-:W-:Y:S05]  /*1b790*/  BRA `(.L_x_3044) ;  /* 0xffffffc400147947 */ /* 0x000fea000383ffff */
.L_x_2931:
[----:B----4-:R4:W0:Y:S02]  /*1b7a0*/  SYNCS.PHASECHK.TRANS64.TRYWAIT P1, [R5+URZ+0x38880], R0 ;  /* 0x03888000050075a7 */ /* 0x010824000802017f */
[----:B0-----:R-:W-:Y:S05]  /*1b7b0*/  @!P1 NANOSLEEP.SYNCS 0x989680 ;  /* 0x009896800000995d */ /* 0x001fea0003900000 */
[----:B------:R-:W0:Y:S02]  /*1b7c0*/  @!P1 SYNCS.PHASECHK.TRANS64 P1, [R5+URZ+0x38880], R0 ;  /* 0x03888000050095a7 */ /* 0x000e24000802007f */
[----:B0-----:R-:W-:Y:S05]  /*1b7d0*/  @!P1 BRA `(.L_x_2931) ;  /* 0xfffffffc00f09947 */ /* 0x001fea000383ffff */
[----:B------:R-:W-:Y:S05]  /*1b7e0*/  BRA `(.L_x_3045) ;  /* 0xffffffc400107947 */ /* 0x000fea000383ffff */
.L_x_3046:
        /* <DEDUP_REMOVED lines=9> */
.L_x_3859:


//--------------------- .text._ZN7cutlass13device_kernelIN5flash11enable_sm90INS1_16FlashAttnFwdSm90INS1_25CollectiveMainloopFwdSm90ILi2EN4cute5tupleIJNS5_1CILi1EEES8_S8_EEENS6_IJNS7_ILi128EEESA_NS7_ILi256EEEEEELi256ENS_12float_e4m3_tEfNS_4arch4Sm90ELb1ELb0ELb0ELb1ELb1ELb1ELb0ELb1ELb0ELb1ELb1ELb0EEENS1_21CollectiveEpilogueFwdINS6_IJSA_SB_SA_EEES9_NS_10bfloat16_tESF_Li256ELb1ELb1ELb1ELb1EEENS1_36VarlenDynamicPersistentTileSchedulerILi128ELi128ELi256ELi128ELb1ELb1ELb1ELb1ELb1ELb1EEEEEEEEEvNT_6ParamsE --------------------------
	.section	.text._ZN7cutlass13device_kernelIN5flash11enable_sm90INS1_16FlashAttnFwdSm90INS1_25CollectiveMainloopFwdSm90ILi2EN4cute5tupleIJNS5_1CILi1EEES8_S8_EEENS6_IJNS7_ILi128EEESA_NS7_ILi256EEEEEELi256ENS_12float_e4m3_tEfNS_4arch4Sm90ELb1ELb0ELb0ELb1ELb1ELb1ELb0ELb1ELb0ELb1ELb1ELb0EEENS1_21CollectiveEpilogueFwdINS6_IJSA_SB_SA_EEES9_NS_10bfloat16_tESF_Li256ELb1ELb1ELb1ELb1EEENS1_36VarlenDynamicPersistentTileSchedulerILi128ELi128ELi256ELi128ELb1ELb1ELb1ELb1ELb1ELb1EEEEEEEEEvNT_6ParamsE,"ax",@progbits
	.align	128
.text._ZN7cutlass13device_kernelIN5flash11enable_sm90INS1_16FlashAttnFwdSm90INS1_25CollectiveMainloopFwdSm90ILi2EN4cute5tupleIJNS5_1CILi1EEES8_S8_EEENS6_IJNS7_ILi128EEESA_NS7_ILi256EEEEEELi256ENS_12float_e4m3_tEfNS_4arch4Sm90ELb1ELb0ELb0ELb1ELb1ELb1ELb0ELb1ELb0ELb1ELb1ELb0EEENS1_21CollectiveEpilogueFwdINS6_IJSA_SB_SA_EEES9_NS_10bfloat16_tESF_Li256ELb1ELb1ELb1ELb1EEENS1_36VarlenDynamicPersistentTileSchedulerILi128ELi128ELi256ELi128ELb1ELb1ELb1ELb1ELb1ELb1EEEEEEEEEvNT_6ParamsE:
        .type           _ZN7cutlass13device_kernelIN5flash11enable_sm90INS1_16FlashAttnFwdSm90INS1_25CollectiveMainloopFwdSm90ILi2EN4cute5tupleIJNS5_1CILi1EEES8_S8_EEENS6_IJNS7_ILi128EEESA_NS7_ILi256EEEEEELi256ENS_12float_e4m3_tEfNS_4arch4Sm90ELb1ELb0ELb0ELb1ELb1ELb1ELb0ELb1ELb0ELb1ELb1ELb0EEENS1_21CollectiveEpilogueFwdINS6_IJSA_SB_SA_EEES9_NS_10bfloat16_tESF_Li256ELb1ELb1ELb1ELb1EEENS1_36VarlenDynamicPersistentTileSchedulerILi128ELi128ELi256ELi128ELb1ELb1ELb1ELb1ELb1ELb1EEEEEEEEEvNT_6ParamsE,@function
        .size           _ZN7cutlass13device_kernelIN5flash11enable_sm90INS1_16FlashAttnFwdSm90INS1_25CollectiveMainloopFwdSm90ILi2EN4cute5tupleIJNS5_1CILi1EEES8_S8_EEENS6_IJNS7_ILi128EEESA_NS7_ILi256EEEEEELi256ENS_12float_e4m3_tEfNS_4arch4Sm90ELb1ELb0ELb0ELb1ELb1ELb1ELb0ELb1ELb0ELb1ELb1ELb0EEENS1_21CollectiveEpilogueFwdINS6_IJSA_SB_SA_EEES9_NS_10bfloat16_tESF_Li256ELb1ELb1ELb1ELb1EEENS1_36VarlenDynamicPersistentTileSchedulerILi128ELi128ELi256ELi128ELb1ELb1ELb1ELb1ELb1ELb1EEEEEEEEEvNT_6ParamsE,(.L_x_3860 - _ZN7cutlass13device_kernelIN5flash11enable_sm90INS1_16FlashAttnFwdSm90INS1_25CollectiveMainloopFwdSm90ILi2EN4cute5tupleIJNS5_1CILi1EEES8_S8_EEENS6_IJNS7_ILi128EEESA_NS7_ILi256EEEEEELi256ENS_12float_e4m3_tEfNS_4arch4Sm90ELb1ELb0ELb0ELb1ELb1ELb1ELb0ELb1ELb0ELb1ELb1ELb0EEENS1_21CollectiveEpilogueFwdINS6_IJSA_SB_SA_EEES9_NS_10bfloat16_tESF_Li256ELb1ELb1ELb1ELb1EEENS1_36VarlenDynamicPersistentTileSchedulerILi128ELi128ELi256ELi128ELb1ELb1ELb1ELb1ELb1ELb1EEEEEEEEEvNT_6ParamsE)
        .other          _ZN7cutlass13device_kernelIN5flash11enable_sm90INS1_16FlashAttnFwdSm90INS1_25CollectiveMainloopFwdSm90ILi2EN4cute5tupleIJNS5_1CILi1EEES8_S8_EEENS6_IJNS7_ILi128EEESA_NS7_ILi256EEEEEELi256ENS_12float_e4m3_tEfNS_4arch4Sm90ELb1ELb0ELb0ELb1ELb1ELb1ELb0ELb1ELb0ELb1ELb1ELb0EEENS1_21CollectiveEpilogueFwdINS6_IJSA_SB_SA_EEES9_NS_10bfloat16_tESF_Li256ELb1ELb1ELb1ELb1EEENS1_36VarlenDynamicPersistentTileSchedulerILi128ELi128ELi256ELi128ELb1ELb1ELb1ELb1ELb1ELb1EEEEEEEEEvNT_6ParamsE,@"STO_CUDA_ENTRY STV_DEFAULT"
_ZN7cutlass13device_kernelIN5flash11enable_sm90INS1_16FlashAttnFwdSm90INS1_25CollectiveMainloopFwdSm90ILi2EN4cute5tupleIJNS5_1CILi1EEES8_S8_EEENS6_IJNS7_ILi128EEESA_NS7_ILi256EEEEEELi256ENS_12float_e4m3_tEfNS_4arch4Sm90ELb1ELb0ELb0ELb1ELb1ELb1ELb0ELb1ELb0ELb1ELb1ELb0EEENS1_21CollectiveEpilogueFwdINS6_IJSA_SB_SA_EEES9_NS_10bfloat16_tESF_Li256ELb1ELb1ELb1ELb1EEENS1_36VarlenDynamicPersistentTileSchedulerILi128ELi128ELi256ELi128ELb1ELb1ELb1ELb1ELb1ELb1EEEEEEEEEvNT_6ParamsE:
        /* <DEDUP_REMOVED lines=18> */
.L_x_3048:
[----:B------:R-:W-:Y:S05]  /*0120*/  BSYNC B0 ;  /* 0x0000000000007941 */ /* 0x000fea0003800000 */
.L_x_3047:
        /* <DEDUP_REMOVED lines=41> */
.L_x_3049:
        /* <DEDUP_REMOVED lines=22> */
.L_x_3050:
        /* <DEDUP_REMOVED lines=18> */
.L_x_3051:
        /* <DEDUP_REMOVED lines=22> */
.L_x_3052:
        /* <DEDUP_REMOVED lines=23> */
.L_x_3053:
[----:B------:R-:W-:Y:S01]  /*0910*/  PLOP3.LUT P0, PT, PT, PT, UP0, 0x80, 0x0 ;  /* 0x000000000000781c */ /* 0x000fe20003f0f008 */
[----:B------:R-:W-:Y:S01]  /*0920*/  UMOV UR36, 0x1 ;  /* 0x0000000100247882 */ /* 0x000fe20000000000 */
[----:B------:R-:W-:Y:S01]  /*0930*/  NOP ;  /* 0x0000000000007918 */ /* 0x000fe20000000000 */
[----:B------:R-:W-:Y:S01]  /*0940*/  USEL UR36, UR36, 0x2, !UP0 ;  /* 0x0000000224247887 */ /* 0x000fe2000c000000 */
[----:B------:R-:W-:Y:S01]  /*0950*/  BSSY B8, `(.L_x_3054) ;  /* 0x0002f70000087945 */ /* 0x000fe20003800000 */
[----:B------:R-:W-:Y:S01]  /*0960*/  ULDC.64 UR42, c[0x0][0x208] ;  /* 0x00008200002a7ab9 */ /* 0x000fe20000000a00 */
[----:B01234-:R-:W-:Y:S07]  /*0970*/  BAR.SYNC.DEFER_BLOCKING 0x0 ;  /* 0x0000000000007b1d */ /* 0x01ffee0000010000 */
[----:B------:R-:W-:Y:S05]  /*0980*/  @!P0 BRA `(.L_x_3055) ;  /* 0x0000026800788947 */ /* 0x000fea0003800000 */
.L_x_3056:
[----:B------:R-:W-:-:S08]  /*0990*/  NOP ;  /* 0x0000000000007918 */ /* 0x000fd00000000000 */
[----:B------:R-:W0:Y:S02]  /*09a0*/  USETMAXREG.TRY_ALLOC.CTAPOOL UP0, 0xe8 ;  /* 0x000000e8000079c8 */ /* 0x000e240008000600 */
[----:B0-----:R-:W-:-:S13]  /*09b0*/  PLOP3.LUT P0, PT, PT, PT, UP0, 0x80, 0x0 ;  /* 0x000000000000781c */ /* 0x001fda0003f0f008 */
[----:B------:R-:W-:Y:S05]  /*09c0*/  @!P0 BRA `(.L_x_3056) ;  /* 0xfffffffc00f08947 */ /* 0x000fea000383ffff */
[----:B------:R-:W0:Y:S01]  /*09d0*/  S2R R0, SR_TID.X ;  /* 0x0000000000007919 */ /* 0x000e220000002100 */
[----:B------:R-:W1:Y:S01]  /*09e0*/  S2UR UR37, SR_CgaCtaId ;  /* 0x00000000002579c3 */ /* 0x000e620000008800 */
[----:B------:R-:W-:Y:S01]  /*09f0*/  UMOV UR4, 0x400 ;  /* 0x0000040000047882 */ /* 0x000fe20000000000 */
[----:B------:R-:W-:-:S06]  /*0a00*/  LOP3.LUT R23, R23, 0xffffffef, RZ, 0xc0, !PT ;  /* 0xffffffef17177812 */ /* 0x000fcc00078ec0ff */
[----:B------:R-:W-:Y:S06]  /*0a10*/  BAR.ARV 0x8, 0x180 ;  /* 0x0206000000007b1d */ /* 0x000fec0000002000 */
[----:B-1----:R-:W-:-:S06]  /*0a20*/  ULEA UR4, UR37, UR4, 0x18 ;  /* 0x0000000425047291 */ /* 0x002fcc000f8ec03f */
[----:B------:R-:W-:Y:S01]  /*0a30*/  IMAD.U32 R216, RZ, RZ, UR4 ;  /* 0x00000004ffd87e24 */ /* 0x000fe2000f8e00ff */
[----:B0-----:R-:W-:Y:S01]  /*0a40*/  SHF.R.U32.HI R0, RZ, 0x7, R0 ;  /* 0x00000007ff007819 */ /* 0x001fe20000011600 */
[----:B------:R-:W-:-:S03]  /*0a50*/  ULDC UR4, c[0x0][0xc3c] ;  /* 0x00030f0000047ab9 */ /* 0x000fc60000000800 */
[----:B------:R-:W-:-:S13]  /*0a60*/  ISETP.NE.AND P0, PT, R0, 0x1, PT ;  /* 0x000000010000780c */ /* 0x000fda0003f05270 */
[----:B------:R-:W-:Y:S01]  /*0a70*/  @P0 LOP3.LUT R23, R23, 0x10, RZ, 0xfc, !PT ;  /* 0x0000001017170812 */ /* 0x000fe200078efcff */
[----:B------:R-:W-:Y:S08]  /*0a80*/  @!P0 BAR.ARV 0x9, 0x100 ;  /* 0x0244000000008b1d */ /* 0x000ff00000002000 */
[----:B------:R-:W-:Y:S06]  /*0a90*/  BAR.SYNC.DEFER_BLOCKING 0x5, 0x180 ;  /* 0x0146000000007b1d */ /* 0x000fec0000010000 */
[----:B------:R-:W0:Y:S02]  /*0aa0*/  LDS.128 R32, [R216+0x388d0] ;  /* 0x0388d000d8207984 */ /* 0x000e240000000c00 */
[----:B------:R-:W-:Y:S06]  /*0ab0*/  BAR.ARV 0x4, 0x180 ;  /* 0x0106000000007b1d */ /* 0x000fec0000002000 */
[----:B0-----:R-:W-:-:S13]  /*0ac0*/  ISETP.GE.AND P0, PT, R35, UR4, PT ;  /* 0x0000000423007c0c */ /* 0x001fda000bf06270 */
[----:B------:R-:W-:Y:S05]  /*0ad0*/  @P0 BRA `(.L_x_3057) ;  /* 0x000002f4005c0947 */ /* 0x000fea0003800000 */
[----:B------:R-:W0:Y:S01]  /*0ae0*/  S2R R0, SR_TID.X ;  /* 0x0000000000007919 */ /* 0x000e220000002100 */
[----:B------:R-:W-:Y:S01]  /*0af0*/  IMAD.MOV.U32 R217, RZ, RZ, RZ ;  /* 0x000000ffffd97224 */ /* 0x000fe200078e00ff */
[----:B------:R-:W-:Y:S01]  /*0b00*/  CS2R R222, SRZ ;  /* 0x0000000000de7805 */ /* 0x000fe2000001ff00 */
[----:B------:R-:W-:Y:S01]  /*0b10*/  IMAD.MOV.U32 R224, RZ, RZ, RZ ;  /* 0x000000ffffe07224 */ /* 0x000fe200078e00ff */
[----:B------:R-:W-:Y:S01]  /*0b20*/  ULOP3.LUT UR38, UR36, 0x1, URZ, 0xfc, !UPT ;  /* 0x0000000124267892 */ /* 0x000fe2000f8efc3f */
[----:B0-----:R-:W-:-:S05]  /*0b30*/  VIADD R0, R0, 0xffffff80 ;  /* 0xffffff8000007836 */ /* 0x001fca0000000000 */
[----:B------:R-:W-:-:S04]  /*0b40*/  SHF.R.S32.HI R3, RZ, 0x1f, R0 ;  /* 0x0000001fff037819 */ /* 0x000fc80000011400 */
[CC--:B------:R-:W-:Y:S02]  /*0b50*/  LEA.HI R2, R3.reuse, R0.reuse, RZ, 0x7 ;  /* 0x0000000003027211 */ /* 0x0c0fe400078f38ff */
[CC--:B------:R-:W-:Y:S02]  /*0b60*/  LEA.HI R4, R3.reuse, R0.reuse, RZ, 0x4 ;  /* 0x0000000003047211 */ /* 0x0c0fe400078f20ff */
[----:B------:R-:W-:Y:S02]  /*0b70*/  LOP3.LUT R5, R2, 0xffffff80, RZ, 0xc0, !PT ;  /* 0xffffff8002057812 */ /* 0x000fe400078ec0ff */
[----:B------:R-:W-:Y:S02]  /*0b80*/  SHF.R.S32.HI R7, RZ, 0x4, R4 ;  /* 0x00000004ff077819 */ /* 0x000fe40000011404 */
[CC--:B------:R-:W-:Y:S01]  /*0b90*/  LEA.HI R220, R3.reuse, R0.reuse, RZ, 0x3 ;  /* 0x0000000003dc7211 */ /* 0x0c0fe200078f18ff */
[----:B------:R-:W-:Y:S01]  /*0ba0*/  IMAD.IADD R14, R0, 0x1, -R5 ;  /* 0x00000001000e7824 */ /* 0x000fe200078e0a05 */
[----:B------:R-:W-:-:S04]  /*0bb0*/  LEA.HI R5, R3, R0, RZ, 0x5 ;  /* 0x0000000003057211 */ /* 0x000fc800078f28ff */
[----:B------:R-:W-:Y:S01]  /*0bc0*/  SHF.R.S32.HI R8, RZ, 0x1f, R14 ;  /* 0x0000001fff087819 */ /* 0x000fe2000001140e */
[----:B------:R-:W-:Y:S01]  /*0bd0*/  IMAD.SHL.U32 R6, R5, 0x20, RZ ;  /* 0x0000002005067824 */ /* 0x000fe200078e00ff */
[----:B------:R-:W-:Y:S01]  /*0be0*/  LOP3.LUT R5, R4, 0x3fffff0, RZ, 0xc0, !PT ;  /* 0x03fffff004057812 */ /* 0x000fe200078ec0ff */
[----:B------:R-:W-:Y:S01]  /*0bf0*/  STL [R1+0x100], R14 ;  /* 0x0001000e01007387 */ /* 0x000fe20000100800 */
[----:B------:R-:W-:Y:S02]  /*0c00*/  LEA.HI R10, R8, R14, RZ, 0x2 ;  /* 0x0000000e080a7211 */ /* 0x000fe400078f10ff */
[----:B------:R-:W-:Y:S01]  /*0c10*/  LOP3.LUT R6, R6, 0xfffffc00, RZ, 0xc0, !PT ;  /* 0xfffffc0006067812 */ /* 0x000fe200078ec0ff */
[----:B------:R-:W-:Y:S01]  /*0c20*/  IMAD.IADD R5, R0, 0x1, -R5 ;  /* 0x0000000100057824 */ /* 0x000fe200078e0a05 */
[----:B------:R-:W-:Y:S02]  /*0c30*/  LEA.HI R4, R4, R7, RZ, 0x1 ;  /* 0x0000000704047211 */ /* 0x000fe400078f08ff */
[----:B------:R-:W-:Y:S01]  /*0c40*/  SHF.R.S32.HI R11, RZ, 0x2, R10 ;  /* 0x00000002ff0b7819 */ /* 0x000fe2000001140a */
[----:B------:R-:W-:Y:S01]  /*0c50*/  IMAD R9, R5, 0x40, R6 ;  /* 0x0000004005097824 */ /* 0x000fe200078e0206 */
[----:B------:R-:W-:-:S02]  /*0c60*/  SHF.R.S32.HI R5, RZ, 0x7, R2 ;  /* 0x00000007ff057819 */ /* 0x000fc40000011402 */
[----:B------:R-:W-:Y:S02]  /*0c70*/  SHF.R.S32.HI R12, RZ, 0x1f, R10 ;  /* 0x0000001fff0c7819 */ /* 0x000fe4000001140a */
[----:B------:R-:W-:Y:S02]  /*0c80*/  LEA.HI R2, R2, R5, RZ, 0x1 ;  /* 0x0000000502027211 */ /* 0x000fe400078f08ff */
[----:B------:R-:W-:Y:S02]  /*0c90*/  LOP3.LUT R4, R4, 0x1ffffffe, RZ, 0xc0, !PT ;  /* 0x1ffffffe04047812 */ /* 0x000fe400078ec0ff */
[----:B------:R-:W-:Y:S02]  /*0ca0*/  LOP3.LUT R2, R2, 0x3fffffe, RZ, 0xc0, !PT ;  /* 0x03fffffe02027812 */ /* 0x000fe400078ec0ff */
[----:B------:R-:W-:Y:S02]  /*0cb0*/  LEA.HI R6, R3, R0, RZ, 0x2 ;  /* 0x0000000003067211 */ /* 0x000fe400078f10ff */
[----:B------:R-:W-:Y:S01]  /*0cc0*/  LEA.HI R12, R12, R11, RZ, 0x3 ;  /* 0x0000000b0c0c7211 */ /* 0x000fe200078f18ff */
[----:B------:R-:W-:Y:S01]  /*0cd0*/  IMAD.IADD R2, R5, 0x1, -R2 ;  /* 0x0000000105027824 */ /* 0x000fe200078e0a02 */
[----:B------:R-:W-:-:S02]  /*0ce0*/  IADD3 R4, R7, -R4, RZ ;  /* 0x8000000407047210 */ /* 0x000fc40007ffe0ff */
[----:B------:R-:W-:Y:S02]  /*0cf0*/  LOP3.LUT R7, R6, 0xfffffffc, RZ, 0xc0, !PT ;  /* 0xfffffffc06077812 */ /* 0x000fe400078ec0ff */
[----:B------:R-:W-:Y:S02]  /*0d00*/  LOP3.LUT R5, R220, 0xfffffff8, RZ, 0xc0, !PT ;  /* 0xfffffff8dc057812 */ /* 0x000fe400078ec0ff */
[----:B------:R-:W-:Y:S01]  /*0d10*/  LOP3.LUT R12, R12, 0xfffffff8, RZ, 0xc0, !PT ;  /* 0xfffffff80c0c7812 */ /* 0x000fe200078ec0ff */
[----:B------:R-:W-:Y:S01]  /*0d20*/  IMAD.IADD R7, R0, 0x1, -R7 ;  /* 0x0000000100077824 */ /* 0x000fe200078e0a07 */
[----:B------:R-:W-:Y:S01]  /*0d30*/  LEA.HI R8, R8, R14, RZ, 0x5 ;  /* 0x0000000e08087211 */ /* 0x000fe200078f28ff */
[----:B------:R-:W-:Y:S01]  /*0d40*/  IMAD.IADD R5, R0, 0x1, -R5 ;  /* 0x0000000100057824 */ /* 0x000fe200078e0a05 */
[----:B------:R-:W-:Y:S01]  /*0d50*/  LEA.HI R3, R3, R0, RZ, 0x6 ;  /* 0x0000000003037211 */ /* 0x000fe200078f30ff */
[----:B------:R-:W-:Y:S01]  /*0d60*/  IMAD R0, R4, 0x8, R9 ;  /* 0x0000000804007824 */ /* 0x000fe200078e0209 */
[----:B------:R-:W-:Y:S01]  /*0d70*/  SHF.R.S32.HI R8, RZ, 0x5, R8 ;  /* 0x00000005ff087819 */ /* 0x000fe20000011408 */
[----:B------:R-:W-:Y:S01]  /*0d80*/  IMAD.IADD R11, R11, 0x1, -R12 ;  /* 0x000000010b0b7824 */ /* 0x000fe200078e0a0c */
[----:B------:R-:W-:Y:S01]  /*0d90*/  SHF.R.S32.HI R220, RZ, 0x3, R220 ;  /* 0x00000003ffdc7819 */ /* 0x000fe200000114dc */
[----:B------:R-:W-:Y:S01]  /*0da0*/  IMAD.SHL.U32 R3, R3, 0x10, RZ ;  /* 0x0000001003037824 */ /* 0x000fe200078e00ff */
[----:B------:R-:W-:Y:S01]  /*0db0*/  LEA.HI R6, R7, R7, RZ, 0x1 ;  /* 0x0000000707067211 */ /* 0x000fe200078f08ff */
[----:B------:R0:W-:Y:S01]  /*0dc0*/  STL [R1+0x190], R0 ;  /* 0x0001900001007387 */ /* 0x0001e20000100800 */
[----:B------:R-:W-:Y:S01]  /*0dd0*/  IMAD R11, R8, 0x10, R11 ;  /* 0x00000010080b7824 */ /* 0x000fe200078e020b */
[----:B------:R-:W-:Y:S01]  /*0de0*/  SHF.L.U32 R16, R5, 0x4, RZ ;  /* 0x0000000405107819 */ /* 0x000fe200000006ff */
[----:B------:R-:W-:Y:S01]  /*0df0*/  VIADD R12, R220, 0x20 ;  /* 0x00000020dc0c7836 */ /* 0x000fe20000000000 */
[----:B------:R-:W-:Y:S01]  /*0e00*/  LOP3.LUT R6, R6, 0x1ffffffe, RZ, 0xc0, !PT ;  /* 0x1ffffffe06067812 */ /* 0x000fe200078ec0ff */
[----:B------:R-:W-:Y:S01]  /*0e10*/  VIADD R9, R220, 0x40 ;  /* 0x00000040dc097836 */ /* 0x000fe20000000000 */
[----:B------:R-:W-:Y:S01]  /*0e20*/  LEA R11, R2, R11, 0x6 ;  /* 0x0000000b020b7211 */ /* 0x000fe200078e30ff */
[C---:B------:R-:W-:Y:S01]  /*0e30*/  VIADD R8, R220.reuse, 0x60 ;  /* 0x00000060dc087836 */ /* 0x040fe20000000000 */
[----:B------:R-:W-:Y:S01]  /*0e40*/  LOP3.LUT R13, R3, 0xfffffc00, RZ, 0xc0, !PT ;  /* 0xfffffc00030d7812 */ /* 0x000fe200078ec0ff */
[----:B------:R-:W-:Y:S01]  /*0e50*/  IMAD.SHL.U32 R3, R9, 0x80, RZ ;  /* 0x0000008009037824 */ /* 0x000fe200078e00ff */
[----:B------:R-:W-:Y:S01]  /*0e60*/  SHF.R.S32.HI R2, RZ, 0x1f, R12 ;  /* 0x0000001fff027819 */ /* 0x000fe2000001140c */
[----:B0-----:R-:W-:Y:S01]  /*0e70*/  IMAD.SHL.U32 R0, R220, 0x80, RZ ;  /* 0x00000080dc007824 */ /* 0x001fe200078e00ff */
[----:B------:R-:W-:Y:S01]  /*0e80*/  SHF.R.S32.HI R4, RZ, 0x1f, R9 ;  /* 0x0000001fff047819 */ /* 0x000fe20000011409 */
[----:B------:R-:W-:Y:S01]  /*0e90*/  IMAD.IADD R6, R7, 0x1, -R6 ;  /* 0x0000000107067824 */ /* 0x000fe200078e0a06 */
[----:B------:R-:W-:Y:S01]  /*0ea0*/  SHF.R.S32.HI R7, RZ, 0x1f, R8 ;  /* 0x0000001fff077819 */ /* 0x000fe20000011408 */
[----:B------:R-:W-:Y:S01]  /*0eb0*/  IMAD.SHL.U32 R18, R5, 0x8, RZ ;  /* 0x0000000805127824 */ /* 0x000fe200078e00ff */
[----:B------:R-:W-:Y:S01]  /*0ec0*/  LOP3.LUT R15, R0, 0x380, RZ, 0xc0, !PT ;  /* 0x00000380000f7812 */ /* 0x000fe200078ec0ff */
[----:B------:R-:W-:Y:S01]  /*0ed0*/  IMAD.SHL.U32 R0, R12, 0x80, RZ ;  /* 0x000000800c007824 */ /* 0x000fe200078e00ff */
[----:B------:R-:W-:Y:S01]  /*0ee0*/  LEA.HI R2, R2, R12, RZ, 0x3 ;  /* 0x0000000c02027211 */ /* 0x000fe200078f18ff */
[----:B------:R-:W-:Y:S01]  /*0ef0*/  VIADD R219, R18, 0x40 ;  /* 0x0000004012db7836 */ /* 0x000fe20000000000 */
[----:B------:R-:W-:Y:S01]  /*0f00*/  LEA.HI R4, R4, R9, RZ, 0x3 ;  /* 0x0000000904047211 */ /* 0x000fe200078f18ff */
[----:B------:R-:W-:Y:S01]  /*0f10*/  VIADD R20, R18, 0x80 ;  /* 0x0000008012147836 */ /* 0x000fe20000000000 */
[----:B------:R-:W-:Y:S01]  /*0f20*/  LOP3.LUT R12, R0, 0x380, RZ, 0xc0, !PT ;  /* 0x00000380000c7812 */ /* 0x000fe200078ec0ff */
[----:B------:R-:W-:Y:S01]  /*0f30*/  STL [R1+0x18c], R11 ;  /* 0x00018c0b01007387 */ /* 0x000fe20000100800 */
[----:B------:R-:W-:Y:S01]  /*0f40*/  LOP3.LUT R9, R3, 0x380, RZ, 0xc0, !PT ;  /* 0x0000038003097812 */ /* 0x000fe200078ec0ff */
[----:B------:R-:W-:Y:S01]  /*0f50*/  IMAD.SHL.U32 R5, R8, 0x80, RZ ;  /* 0x0000008008057824 */ /* 0x000fe200078e00ff */
[----:B------:R-:W-:Y:S01]  /*0f60*/  LOP3.LUT R0, R15, 0x70, R16, 0xf8, !PT ;  /* 0x000000700f007812 */ /* 0x000fe200078ef810 */
[----:B------:R-:W-:Y:S01]  /*0f70*/  STL [R1+0x74], RZ ;  /* 0x000074ff01007387 */ /* 0x000fe20000100800 */
[----:B------:R-:W-:Y:S01]  /*0f80*/  SHF.R.U32.HI R3, RZ, 0x3, R15 ;  /* 0x00000003ff037819 */ /* 0x000fe2000001160f */
[----:B------:R-:W-:Y:S01]  /*0f90*/  IMAD.SHL.U32 R2, R2, 0x80, RZ ;  /* 0x0000008002027824 */ /* 0x000fe200078e00ff */
[----:B------:R-:W-:Y:S01]  /*0fa0*/  LEA.HI R7, R7, R8, RZ, 0x3 ;  /* 0x0000000807077211 */ /* 0x000fe200078f18ff */
[----:B------:R0:W-:Y:S01]  /*0fb0*/  STL [R1+0x28], R13 ;  /* 0x0000280d01007387 */ /* 0x0001e20000100800 */
[----:B------:R-:W-:Y:S01]  /*0fc0*/  IADD3 R15, R18, 0xc0, RZ ;  /* 0x000000c0120f7810 */ /* 0x000fe20007ffe0ff */
[----:B------:R-:W-:Y:S01]  /*0fd0*/  IMAD.SHL.U32 R4, R4, 0x80, RZ ;  /* 0x0000008004047824 */ /* 0x000fe200078e00ff */
[----:B------:R-:W-:Y:S01]  /*0fe0*/  LOP3.LUT R10, R10, 0x7ffffffc, RZ, 0xc0, !PT ;  /* 0x7ffffffc0a0a7812 */ /* 0x000fe200078ec0ff */
[----:B------:R1:W-:Y:S01]  /*0ff0*/  STL [R1+0x3c], R20 ;  /* 0x00003c1401007387 */ /* 0x0003e20000100800 */
[----:B------:R-:W-:Y:S01]  /*1000*/  LOP3.LUT R3, R13, R0, R3, 0xf6, !PT ;  /* 0x000000000d037212 */ /* 0x000fe200078ef603 */
[----:B------:R-:W-:Y:S01]  /*1010*/  IMAD.SHL.U32 R7, R7, 0x80, RZ ;  /* 0x0000008007077824 */ /* 0x000fe200078e00ff */
[----:B------:R-:W-:Y:S01]  /*1020*/  SHF.R.S32.HI R21, RZ, 0x1f, R219 ;  /* 0x0000001fff157819 */ /* 0x000fe200000114db */
[----:B------:R2:W-:Y:S01]  /*1030*/  STL [R1+0x40], R15 ;  /* 0x0000400f01007387 */ /* 0x0005e20000100800 */
[----:B------:R-:W-:Y:S01]  /*1040*/  LOP3.LUT R8, R5, 0x380, RZ, 0xc0, !PT ;  /* 0x0000038005087812 */ /* 0x000fe200078ec0ff */
[----:B------:R-:W-:Y:S01]  /*1050*/  IMAD.IADD R10, R14, 0x1, -R10 ;  /* 0x000000010e0a7824 */ /* 0x000fe200078e0a0a */
[----:B------:R-:W-:Y:S01]  /*1060*/  LOP3.LUT R2, R2, 0xfffffc00, RZ, 0xc0, !PT ;  /* 0xfffffc0002027812 */ /* 0x000fe200078ec0ff */
[----:B------:R-:W-:Y:S01]  /*1070*/  IMAD.IADD R14, R216, 0x1, R3 ;  /* 0x00000001d80e7824 */ /* 0x000fe200078e0203 */
[----:B0-----:R-:W-:Y:S01]  /*1080*/  SHF.R.U32.HI R13, RZ, 0x3, R12 ;  /* 0x00000003ff0d7819 */ /* 0x001fe2000001160c */
[----:B------:R-:W-:Y:S01]  /*1090*/  STL [R1+0x60], R21 ;  /* 0x0000601501007387 */ /* 0x000fe20000100800 */
[----:B-1----:R-:W-:Y:S01]  /*10a0*/  SHF.R.S32.HI R20, RZ, 0x1f, R20 ;  /* 0x0000001fff147819 */ /* 0x002fe20000011414 */
[----:B------:R-:W-:Y:S01]  /*10b0*/  VIADD R22, R16, 0x80 ;  /* 0x0000008010167836 */ /* 0x000fe20000000000 */
[----:B------:R-:W-:-:S02]  /*10c0*/  LOP3.LUT R0, R12, 0x70, R16, 0xf8, !PT ;  /* 0x000000700c007812 */ /* 0x000fc400078ef810 */
[----:B--2---:R-:W-:Y:S01]  /*10d0*/  SHF.R.S32.HI R15, RZ, 0x1f, R15 ;  /* 0x0000001fff0f7819 */ /* 0x004fe2000001140f */
[----:B------:R-:W-:Y:S01]  /*10e0*/  STL [R1+0x7c], R20 ;  /* 0x00007c1401007387 */ /* 0x000fe20000100800 */
[----:B------:R-:W-:Y:S02]  /*10f0*/  LOP3.LUT R4, R4, 0xfffffc00, RZ, 0xc0, !PT ;  /* 0xfffffc0004047812 */ /* 0x000fe400078ec0ff */
[----:B------:R-:W-:Y:S01]  /*1100*/  SHF.R.U32.HI R12, RZ, 0x3, R9 ;  /* 0x00000003ff0c7819 */ /* 0x000fe20000011609 */
[----:B------:R-:W-:Y:S01]  /*1110*/  STL [R1+0x78], R15 ;  /* 0x0000780f01007387 */ /* 0x000fe20000100800 */
[----:B------:R-:W-:Y:S02]  /*1120*/  LOP3.LUT R5, R9, 0x70, R16, 0xf8, !PT ;  /* 0x0000007009057812 */ /* 0x000fe400078ef810 */
[----:B------:R-:W-:Y:S01]  /*1130*/  LOP3.LUT R7, R7, 0xfffffc00, RZ, 0xc0, !PT ;  /* 0xfffffc0007077812 */ /* 0x000fe200078ec0ff */
[----:B------:R-:W-:Y:S01]  /*1140*/  STL [R1+0x50], R2 ;  /* 0x0000500201007387 */ /* 0x000fe20000100800 */
[----:B------:R-:W-:-:S02]  /*1150*/  SHF.R.U32.HI R9, RZ, 0x3, R8 ;  /* 0x00000003ff097819 */ /* 0x000fc40000011608 */
[----:B------:R-:W-:Y:S01]  /*1160*/  LOP3.LUT R8, R8, 0x70, R16, 0xf8, !PT ;  /* 0x0000007008087812 */ /* 0x000fe200078ef810 */
[----:B------:R-:W-:Y:S01]  /*1170*/  STL [R1+0x54], R14 ;  /* 0x0000540e01007387 */ /* 0x000fe20000100800 */
[----:B------:R-:W-:Y:S01]  /*1180*/  LOP3.LUT R3, R2, R0, R13, 0xf6, !PT ;  /* 0x0000000002037212 */ /* 0x000fe200078ef60d */
[----:B------:R-:W-:Y:S01]  /*1190*/  IMAD.SHL.U32 R0, R10, 0x2, RZ ;  /* 0x000000020a007824 */ /* 0x000fe200078e00ff */
[----:B------:R-:W-:Y:S01]  /*11a0*/  LOP3.LUT R5, R4, R5, R12, 0xf6, !PT ;  /* 0x0000000504057212 */ /* 0x000fe200078ef60c */
[----:B------:R0:W-:Y:S01]  /*11b0*/  STL [R1+0x4c], R4 ;  /* 0x00004c0401007387 */ /* 0x0001e20000100800 */
[----:B------:R-:W-:Y:S01]  /*11c0*/  SHF.R.S32.HI R19, RZ, 0x1f, R18 ;  /* 0x0000001fff137819 */ /* 0x000fe20000011412 */
[C---:B------:R-:W-:Y:S01]  /*11d0*/  VIADD R43, R0.reuse, 0x8 ;  /* 0x00000008002b7836 */ /* 0x040fe20000000000 */
[C---:B------:R-:W-:Y:S01]  /*11e0*/  IADD3 R37, R0.reuse, 0x38, RZ ;  /* 0x0000003800257810 */ /* 0x040fe20007ffe0ff */
[----:B------:R1:W-:Y:S01]  /*11f0*/  STL [R1+0x48], R7 ;  /* 0x0000480701007387 */ /* 0x0003e20000100800 */
[C---:B------:R-:W-:Y:S01]  /*1200*/  VIADD R42, R0.reuse, 0x10 ;  /* 0x00000010002a7836 */ /* 0x040fe20000000000 */
[C---:B------:R-:W-:Y:S01]  /*1210*/  IADD3 R26, R0.reuse, 0x78, RZ ;  /* 0x00000078001a7810 */ /* 0x040fe20007ffe0ff */
[C---:B------:R-:W-:Y:S01]  /*1220*/  VIADD R41, R0.reuse, 0x18 ;  /* 0x0000001800297836 */ /* 0x040fe20000000000 */
[C---:B------:R-:W-:Y:S01]  /*1230*/  IADD3 R12, R0.reuse, 0xb8, RZ ;  /* 0x000000b8000c7810 */ /* 0x040fe20007ffe0ff */
[----:B------:R-:W-:Y:S01]  /*1240*/  VIADD R40, R0, 0x20 ;  /* 0x0000002000287836 */ /* 0x000fe20000000000 */
[----:B------:R-:W-:Y:S01]  /*1250*/  SHF.R.S32.HI R17, RZ, 0x1f, R16 ;  /* 0x0000001fff117819 */ /* 0x000fe20000011410 */
[C---:B0-----:R-:W-:Y:S01]  /*1260*/  IMAD.IADD R4, R216.reuse, 0x1, R3 ;  /* 0x00000001d8047824 */ /* 0x041fe200078e0203 */
[----:B------:R-:W-:Y:S01]  /*1270*/  IADD3 R3, R216, R5, RZ ;  /* 0x00000005d8037210 */ /* 0x000fe20007ffe0ff */
[C---:B------:R-:W-:Y:S01]  /*1280*/  VIADD R39, R0.reuse, 0x28 ;  /* 0x0000002800277836 */ /* 0x040fe20000000000 */
[----:B-1----:R-:W-:Y:S01]  /*1290*/  LOP3.LUT R7, R7, R8, R9, 0xf6, !PT ;  /* 0x0000000807077212 */ /* 0x002fe200078ef609 */
[C---:B------:R-:W-:Y:S01]  /*12a0*/  VIADD R38, R0.reuse, 0x30 ;  /* 0x0000003000267836 */ /* 0x040fe20000000000 */
[----:B------:R-:W-:Y:S01]  /*12b0*/  STL [R1+0x188], R4 ;  /* 0x0001880401007387 */ /* 0x000fe20000100800 */
[----:B------:R-:W-:Y:S01]  /*12c0*/  VIADD R36, R0, 0x40 ;  /* 0x0000004000247836 */ /* 0x000fe20000000000 */
[----:B------:R-:W-:Y:S01]  /*12d0*/  SHF.R.S32.HI R218, RZ, 0x1f, R22 ;  /* 0x0000001fffda7819 */ /* 0x000fe20000011416 */
[----:B------:R-:W-:Y:S01]  /*12e0*/  IMAD.IADD R2, R216, 0x1, R7 ;  /* 0x00000001d8027824 */ /* 0x000fe200078e0207 */
[----:B------:R-:W-:Y:S01]  /*12f0*/  STL [R1+0x44], R0 ;  /* 0x0000440001007387 */ /* 0x000fe20000100800 */
[C---:B------:R-:W-:Y:S01]  /*1300*/  VIADD R32, R0.reuse, 0x48 ;  /* 0x0000004800207836 */ /* 0x040fe20000000000 */
[----:B------:R-:W-:Y:S01]  /*1310*/  SHF.R.S32.HI R7, RZ, 0x1f, R43 ;  /* 0x0000001fff077819 */ /* 0x000fe2000001142b */
[C---:B------:R-:W-:Y:S01]  /*1320*/  VIADD R31, R0.reuse, 0x50 ;  /* 0x00000050001f7836 */ /* 0x040fe20000000000 */
[----:B------:R-:W-:Y:S01]  /*1330*/  STL [R1+0x184], R3 ;  /* 0x0001840301007387 */ /* 0x000fe20000100800 */
[----:B------:R-:W-:-:S02]  /*1340*/  VIADD R30, R0, 0x58 ;  /* 0x00000058001e7836 */ /* 0x000fc40000000000 */
[C---:B------:R-:W-:Y:S01]  /*1350*/  VIADD R29, R0.reuse, 0x60 ;  /* 0x00000060001d7836 */ /* 0x040fe20000000000 */
[----:B------:R-:W-:Y:S01]  /*1360*/  STL [R1+0x180], R2 ;  /* 0x0001800201007387 */ /* 0x000fe20000100800 */
[C---:B------:R-:W-:Y:S02]  /*1370*/  VIADD R28, R0.reuse, 0x68 ;  /* 0x00000068001c7836 */ /* 0x040fe40000000000 */
[C---:B------:R-:W-:Y:S01]  /*1380*/  VIADD R27, R0.reuse, 0x70 ;  /* 0x00000070001b7836 */ /* 0x040fe20000000000 */
[----:B------:R-:W-:Y:S01]  /*1390*/  STL [R1+0xfc], R43 ;  /* 0x0000fc2b01007387 */ /* 0x000fe20000100800 */
[C---:B------:R-:W-:Y:S02]  /*13a0*/  VIADD R25, R0.reuse, 0x80 ;  /* 0x0000008000197836 */ /* 0x040fe40000000000 */
[C---:B------:R-:W-:Y:S01]  /*13b0*/  VIADD R24, R0.reuse, 0x88 ;  /* 0x0000008800187836 */ /* 0x040fe20000000000 */
[----:B------:R0:W-:Y:S01]  /*13c0*/  STL [R1+0xf8], R42 ;  /* 0x0000f82a01007387 */ /* 0x0001e20000100800 */
[----:B------:R-:W-:-:S02]  /*13d0*/  VIADD R21, R0, 0x90 ;  /* 0x0000009000157836 */ /* 0x000fc40000000000 */
[C---:B------:R-:W-:Y:S01]  /*13e0*/  VIADD R20, R0.reuse, 0x98 ;  /* 0x0000009800147836 */ /* 0x040fe20000000000 */
[----:B------:R-:W-:Y:S01]  /*13f0*/  STL [R1+0xf4], R41 ;  /* 0x0000f42901007387 */ /* 0x000fe20000100800 */
[C---:B------:R-:W-:Y:S02]  /*1400*/  VIADD R15, R0.reuse, 0xa0 ;  /* 0x000000a0000f7836 */ /* 0x040fe40000000000 */
[C---:B------:R-:W-:Y:S01]  /*1410*/  VIADD R14, R0.reuse, 0xa8 ;  /* 0x000000a8000e7836 */ /* 0x040fe20000000000 */
[----:B------:R1:W-:Y:S01]  /*1420*/  STL [R1+0xf0], R40 ;  /* 0x0000f02801007387 */ /* 0x0003e20000100800 */
[C---:B------:R-:W-:Y:S01]  /*1430*/  VIADD R13, R0.reuse, 0xb0 ;  /* 0x000000b0000d7836 */ /* 0x040fe20000000000 */
[----:B0-----:R-:W-:Y:S01]  /*1440*/  SHF.R.S32.HI R42, RZ, 0x1f, R42 ;  /* 0x0000001fff2a7819 */ /* 0x001fe2000001142a */
[C---:B------:R-:W-:Y:S01]  /*1450*/  VIADD R10, R0.reuse, 0xc0 ;  /* 0x000000c0000a7836 */ /* 0x040fe20000000000 */
[----:B------:R0:W-:Y:S01]  /*1460*/  STL [R1+0xec], R39 ;  /* 0x0000ec2701007387 */ /* 0x0001e20000100800 */
[----:B------:R-:W-:-:S02]  /*1470*/  VIADD R9, R0, 0xc8 ;  /* 0x000000c800097836 */ /* 0x000fc40000000000 */
[C---:B------:R-:W-:Y:S01]  /*1480*/  VIADD R8, R0.reuse, 0xd0 ;  /* 0x000000d000087836 */ /* 0x040fe20000000000 */
[----:B------:R-:W-:Y:S01]  /*1490*/  STL [R1+0xe8], R38 ;  /* 0x0000e82601007387 */ /* 0x000fe20000100800 */
[C---:B------:R-:W-:Y:S01]  /*14a0*/  VIADD R5, R0.reuse, 0xd8 ;  /* 0x000000d800057836 */ /* 0x040fe20000000000 */
[----:B-1----:R-:W-:Y:S01]  /*14b0*/  SHF.R.S32.HI R40, RZ, 0x1f, R40 ;  /* 0x0000001fff287819 */ /* 0x002fe20000011428 */
[C---:B------:R-:W-:Y:S01]  /*14c0*/  VIADD R4, R0.reuse, 0xe0 ;  /* 0x000000e000047836 */ /* 0x040fe20000000000 */
[----:B------:R1:W-:Y:S01]  /*14d0*/  STL [R1+0xe4], R37 ;  /* 0x0000e42501007387 */ /* 0x0003e20000100800 */
[C---:B------:R-:W-:Y:S01]  /*14e0*/  VIADD R3, R0.reuse, 0xe8 ;  /* 0x000000e800037836 */ /* 0x040fe20000000000 */
[----:B0-----:R-:W-:Y:S01]  /*14f0*/  SHF.R.S32.HI R39, RZ, 0x1f, R39 ;  /* 0x0000001fff277819 */ /* 0x001fe20000011427 */
[C---:B------:R-:W-:Y:S01]  /*1500*/  VIADD R2, R0.reuse, 0xf0 ;  /* 0x000000f000027836 */ /* 0x040fe20000000000 */
[----:B------:R0:W-:Y:S01]  /*1510*/  STL [R1+0xe0], R36 ;  /* 0x0000e02401007387 */ /* 0x0001e20000100800 */
[----:B------:R-:W-:-:S03]  /*1520*/  IADD3 R0, R0, 0xf8, RZ ;  /* 0x000000f800007810 */ /* 0x000fc60007ffe0ff */
[----:B------:R-:W-:Y:S01]  /*1530*/  STL [R1+0xdc], R32 ;  /* 0x0000dc2001007387 */ /* 0x000fe20000100800 */
[----:B-1----:R-:W-:-:S03]  /*1540*/  SHF.R.S32.HI R37, RZ, 0x1f, R37 ;  /* 0x0000001fff257819 */ /* 0x002fc60000011425 */
[----:B------:R1:W-:Y:S01]  /*1550*/  STL [R1+0xd8], R31 ;  /* 0x0000d81f01007387 */ /* 0x0003e20000100800 */
[----:B0-----:R-:W-:-:S03]  /*1560*/  SHF.R.S32.HI R36, RZ, 0x1f, R36 ;  /* 0x0000001fff247819 */ /* 0x001fc60000011424 */
[----:B------:R0:W-:Y:S04]  /*1570*/  STL [R1+0xd4], R30 ;  /* 0x0000d41e01007387 */ /* 0x0001e80000100800 */
        /* <DEDUP_REMOVED lines=27> */
[----:B------:R-:W-:Y:S01]  /*1730*/  STL [R1+0x90], R4 ;  /* 0x0000900401007387 */ /* 0x000fe20000100800 */
[----:B0-----:R-:W-:-:S03]  /*1740*/  SHF.R.S32.HI R8, RZ, 0x1f, R8 ;  /* 0x0000001fff087819 */ /* 0x001fc60000011408 */
[----:B------:R-:W-:Y:S04]  /*1750*/  STL [R1+0x8c], R3 ;  /* 0x00008c0301007387 */ /* 0x000fe80000100800 */
[----:B------:R0:W-:Y:S04]  /*1760*/  STL [R1+0x17c], R7 ;  /* 0x00017c0701007387 */ /* 0x0001e80000100800 */
[----:B------:R-:W-:Y:S04]  /*1770*/  STL [R1+0x88], R2 ;  /* 0x0000880201007387 */ /* 0x000fe80000100800 */
[----:B------:R-:W-:Y:S01]  /*1780*/  STL [R1+0x178], R42 ;  /* 0x0001782a01007387 */ /* 0x000fe20000100800 */
[----:B0-----:R-:W-:-:S03]  /*1790*/  SHF.R.S32.HI R7, RZ, 0x1f, R41 ;  /* 0x0000001fff077819 */ /* 0x001fc60000011429 */
[----:B------:R-:W-:Y:S04]  /*17a0*/  STL [R1+0x84], R0 ;  /* 0x0000840001007387 */ /* 0x000fe80000100800 */
        /* <DEDUP_REMOVED lines=35> */
[----:B------:R-:W-:Y:S02]  /*19e0*/  SHF.R.S32.HI R3, RZ, 0x1f, R2 ;  /* 0x0000001fff037819 */ /* 0x000fe40000011402 */
[----:B------:R-:W-:Y:S01]  /*19f0*/  SHF.R.S32.HI R2, RZ, 0x1f, R0 ;  /* 0x0000001fff027819 */ /* 0x000fe20000011400 */
[----:B------:R-:W-:Y:S01]  /*1a00*/  IMAD R0, R6, 0x8, R11 ;  /* 0x0000000806007824 */ /* 0x000fe200078e020b */
[----:B------:R1:W-:Y:S04]  /*1a10*/  STL [R1+0x110], R5 ;  /* 0x0001100501007387 */ /* 0x0003e80000100800 */
[----:B------:R1:W-:Y:S04]  /*1a20*/  STL [R1+0x10c], R4 ;  /* 0x00010c0401007387 */ /* 0x0003e80000100800 */
[----:B------:R1:W-:Y:S04]  /*1a30*/  STL [R1+0x108], R3 ;  /* 0x0001080301007387 */ /* 0x0003e80000100800 */
[----:B------:R1:W-:Y:S04]  /*1a40*/  STL [R1+0x58], R0 ;  /* 0x0000580001007387 */ /* 0x0003e80000100800 */
[----:B------:R1:W-:Y:S02]  /*1a50*/  STL [R1+0x104], R2 ;  /* 0x0001040201007387 */ /* 0x0003e40000100800 */
.L_x_3293:
[----:B01----:R-:W0:Y:S02]  /*1a60*/  LDC.64 R2, c[0x0][0xc88] ;  /* 0x00032200ff027b82 */ /* 0x003e240000000a00 */
[----:B0-----:R-:W-:-:S05]  /*1a70*/  IMAD.WIDE R2, R35, 0x4, R2 ;  /* 0x0000000423027825 */ /* 0x001fca00078e0202 */
[----:B--2--5:R-:W2:Y:S01]  /*1a80*/  LDG.E R29, desc[UR42][R2.64] ;  /* 0x0000002a021d7981 */ /* 0x024ea2000c1e1900 */
[----:B------:R-:W-:Y:S05]  /*1a90*/  YIELD ;  /* 0x0000000000007946 */ /* 0x000fea0003800000 */
[----:B------:R-:W-:Y:S01]  /*1aa0*/  ULDC.64 UR4, c[0x0][0xa28] ;  /* 0x00028a0000047ab9 */ /* 0x000fe20000000a00 */
[----:B------:R-:W-:Y:S01]  /*1ab0*/  ULDC.64 UR8, c[0x0][0xa18] ;  /* 0x0002860000087ab9 */ /* 0x000fe20000000a00 */
[----:B------:R-:W-:Y:S01]  /*1ac0*/  ISETP.NE.U32.AND P1, PT, RZ, UR4, PT ;  /* 0x00000004ff007c0c */ /* 0x000fe2000bf25070 */
[----:B---3--:R-:W-:Y:S01]  /*1ad0*/  IMAD.MOV.U32 R9, RZ, RZ, RZ ;  /* 0x000000ffff097224 */ /* 0x008fe200078e00ff */
[----:B------:R-:W-:Y:S01]  /*1ae0*/  ULDC.64 UR6, c[0x0][0xa08] ;  /* 0x0002820000067ab9 */ /* 0x000fe20000000a00 */
[----:B------:R-:W-:Y:S01]  /*1af0*/  IMAD.MOV.U32 R27, RZ, RZ, RZ ;  /* 0x000000ffff1b7224 */ /* 0x000fe200078e00ff */
[----:B------:R-:W-:-:S02]  /*1b00*/  ISETP.NE.AND.EX P1, PT, RZ, UR5, PT, P1 ;  /* 0x00000005ff007c0c */ /* 0x000fc4000bf25310 */
[----:B------:R-:W-:-:S04]  /*1b10*/  ISETP.NE.U32.AND P0, PT, RZ, UR6, PT ;  /* 0x00000006ff007c0c */ /* 0x000fc8000bf05070 */
[----:B------:R-:W-:Y:S02]  /*1b20*/  ISETP.NE.AND.EX P0, PT, RZ, UR7, PT, P0 ;  /* 0x00000007ff007c0c */ /* 0x000fe4000bf05300 */
[----:B--2---:R-:W-:Y:S01]  /*1b30*/  SHF.R.S32.HI R0, RZ, 0x1f, R29 ;  /* 0x0000001fff007819 */ /* 0x004fe2000001141d */
[----:B------:R-:W-:-:S04]  /*1b40*/  IMAD.SHL.U32 R31, R29, 0x4, RZ ;  /* 0x000000041d1f7824 */ /* 0x000fc800078e00ff */
[C---:B------:R-:W-:Y:S01]  /*1b50*/  @P1 LEA R6, P2, R29.reuse, UR4, 0x2 ;  /* 0x000000041d061c11 */ /* 0x040fe2000f8410ff */
[----:B------:R-:W-:Y:S01]  /*1b60*/  STL [R1+0x5c], R29 ;  /* 0x00005c1d01007387 */ /* 0x000fe20000100800 */
[C-C-:B------:R-:W-:Y:S02]  /*1b70*/  SHF.L.U64.HI R30, R29.reuse, 0x2, R0.reuse ;  /* 0x000000021d1e7819 */ /* 0x140fe40000010200 */
[----:B------:R-:W-:Y:S01]  /*1b80*/  @P1 LEA.HI.X R7, R29, UR5, R0, 0x2, P2 ;  /* 0x000000051d071c11 */ /* 0x000fe200090f1400 */
[----:B------:R-:W-:Y:S01]  /*1b90*/  ULDC UR4, c[0x0][0x288] ;  /* 0x0000a20000047ab9 */ /* 0x000fe20000000800 */
[----:B------:R-:W-:Y:S01]  /*1ba0*/  ISETP.NE.U32.AND P2, PT, RZ, UR8, PT ;  /* 0x00000008ff007c0c */ /* 0x000fe2000bf45070 */
[----:B------:R0:W-:Y:S01]  /*1bb0*/  STL [R1+0x70], R0 ;  /* 0x0000700001007387 */ /* 0x0001e20000100800 */
[----:B------:R-:W-:Y:S02]  /*1bc0*/  IADD3 R4, P3, R31, UR6, RZ ;  /* 0x000000061f047c10 */ /* 0x000fe4000ff7e0ff */
[----:B------:R-:W-:Y:S01]  /*1bd0*/  ISETP.NE.AND.EX P2, PT, RZ, UR9, PT, P2 ;  /* 0x00000009ff007c0c */ /* 0x000fe2000bf45320 */
[----:B------:R-:W5:Y:S01]  /*1be0*/  @P1 LDG.E R9, desc[UR42][R6.64] ;  /* 0x0000002a06091981 */ /* 0x000f62000c1e1900 */
[----:B------:R-:W-:-:S03]  /*1bf0*/  IADD3.X R5, R30, UR7, RZ, P3, !PT ;  /* 0x000000071e057c10 */ /* 0x000fc60009ffe4ff */
[----:B------:R1:W-:Y:S01]  /*1c00*/  STL [R1+0x68], R31 ;  /* 0x0000681f01007387 */ /* 0x0003e20000100800 */
[----:B0-----:R-:W-:Y:S01]  /*1c10*/  IMAD.U32 R0, RZ, RZ, UR4 ;  /* 0x00000004ff007e24 */ /* 0x001fe2000f8e00ff */
[----:B------:R-:W-:Y:S02]  /*1c20*/  ULDC.64 UR4, c[0x0][0x418] ;  /* 0x0001060000047ab9 */ /* 0x000fe40000000a00 */
[----:B------:R-:W5:Y:S04]  /*1c30*/  @P0 LDG.E R27, desc[UR42][R4.64] ;  /* 0x0000002a041b0981 */ /* 0x000f68000c1e1900 */
[----:B------:R-:W-:Y:S01]  /*1c40*/  @P2 IADD3 R2, P1, R31, UR8, RZ ;  /* 0x000000081f022c10 */ /* 0x000fe2000ff3e0ff */
[----:B------:R1:W-:Y:S03]  /*1c50*/  STL [R1+0x6c], R30 ;  /* 0x00006c1e01007387 */ /* 0x0003e60000100800 */
        /* <DEDUP_REMOVED lines=10> */
[----:B------:R-:W-:Y:S01]  /*1d00*/  MOV R28, UR4 ;  /* 0x00000004001c7c02 */ /* 0x000fe20008000f00 */
[----:B--2---:R1:W-:Y:S01]  /*1d10*/  STL [R1+0x24], R0 ;  /* 0x0000240001007387 */ /* 0x0043e20000100800 */
[----:B------:R-:W-:Y:S01]  /*1d20*/  IMAD.MOV.U32 R10, RZ, RZ, R0 ;  /* 0x000000ffff0a7224 */ /* 0x000fe200078e0000 */
[----:B----4-:R-:W-:Y:S06]  /*1d30*/  @P2 BRA `(.L_x_3058) ;  /* 0x0000000000282947 */ /* 0x010fec0003800000 */
[----:B------:R-:W-:Y:S02]  /*1d40*/  ULDC.64 UR4, c[0x0][0xa00] ;  /* 0x0002800000047ab9 */ /* 0x000fe40000000a00 */
[----:B------:R-:W-:-:S04]  /*1d50*/  ISETP.NE.U32.AND P1, PT, RZ, UR4, PT ;  /* 0x00000004ff007c0c */ /* 0x000fc8000bf25070 */
[----:B------:R-:W-:-:S13]  /*1d60*/  ISETP.NE.AND.EX P1, PT, RZ, UR5, PT, P1 ;  /* 0x00000005ff007c0c */ /* 0x000fda000bf25310 */
[----:B------:R-:W-:Y:S05]  /*1d70*/  @!P1 BRA `(.L_x_3058) ;  /* 0x0000000000189947 */ /* 0x000fea0003800000 */
[----:B------:R-:W0:Y:S02]  /*1d80*/  LDC.64 R6, c[0x0][0xa00] ;  /* 0x00028000ff067b82 */ /* 0x000e240000000a00 */
[----:B0-----:R-:W-:-:S05]  /*1d90*/  IMAD.WIDE R6, R29, 0x4, R6 ;  /* 0x000000041d067825 */ /* 0x001fca00078e0206 */
[----:B-1----:R-:W2:Y:S04]  /*1da0*/  LDG.E R0, desc[UR42][R6.64] ;  /* 0x0000002a06007981 */ /* 0x002ea8000c1e1900 */
[----:B------:R-:W2:Y:S02]  /*1db0*/  LDG.E R3, desc[UR42][R6.64+0x4] ;  /* 0x0000042a06037981 */ /* 0x000ea4000c1e1900 */
[----:B--2---:R-:W-:-:S05]  /*1dc0*/  IMAD.IADD R10, R3, 0x1, -R0 ;  /* 0x00000001030a7824 */ /* 0x004fca00078e0a00 */
[----:B------:R0:W-:Y:S02]  /*1dd0*/  STL [R1+0x24], R10 ;  /* 0x0000240a01007387 */ /* 0x0001e40000100800 */
.L_x_3058:
[----:B------:R-:W-:Y:S01]  /*1de0*/  ULDC.64 UR4, c[0x0][0xa20] ;  /* 0x0002880000047ab9 */ /* 0x000fe20000000a00 */
[C---:B------:R-:W-:Y:S02]  /*1df0*/  LOP3.LUT R3, R34.reuse, 0xff000000, RZ, 0xc0, !PT ;  /* 0xff00000022037812 */ /* 0x040fe400078ec0ff */
[----:B------:R-:W-:Y:S02]  /*1e00*/  ISETP.NE.U32.AND P1, PT, RZ, UR4, PT ;  /* 0x00000004ff007c0c */ /* 0x000fe4000bf25070 */
[C---:B-1----:R-:W-:Y:S02]  /*1e10*/  LOP3.LUT R0, R34.reuse, 0xff0000, RZ, 0xc0, !PT ;  /* 0x00ff000022007812 */ /* 0x042fe400078ec0ff */
[----:B------:R-:W-:Y:S02]  /*1e20*/  ISETP.NE.AND.EX P1, PT, RZ, UR5, PT, P1 ;  /* 0x00000005ff007c0c */ /* 0x000fe4000bf25310 */
[----:B------:R-:W-:Y:S02]  /*1e30*/  SHF.R.U32.HI R3, RZ, 0x8, R3 ;  /* 0x00000008ff037819 */ /* 0x000fe40000011603 */
[----:B------:R-:W-:-:S02]  /*1e40*/  LOP3.LUT R221, R34, 0xffff, RZ, 0xc0, !PT ;  /* 0x0000ffff22dd7812 */ /* 0x000fc400078ec0ff */
[----:B------:R-:W-:-:S07]  /*1e50*/  LEA.HI R8, R0, R3, RZ, 0x10 ;  /* 0x0000000300087211 */ /* 0x000fce00078f80ff */
[----:B------:R-:W-:Y:S05]  /*1e60*/  @!P1 BRA `(.L_x_3059) ;  /* 0x0000000000109947 */ /* 0x000fea0003800000 */
[----:B------:R-:W-:-:S04]  /*1e70*/  IADD3 R4, P0, R31, UR4, RZ ;  /* 0x000000041f047c10 */ /* 0x000fc8000ff1e0ff */
[----:B------:R-:W-:-:S05]  /*1e80*/  IADD3.X R5, R30, UR5, RZ, P0, !PT ;  /* 0x000000051e057c10 */ /* 0x000fca00087fe4ff */
[----:B------:R1:W5:Y:S01]  /*1e90*/  LDG.E R28, desc[UR42][R4.64] ;  /* 0x0000002a041c7981 */ /* 0x000362000c1e1900 */
[----:B------:R-:W-:Y:S05]  /*1ea0*/  BRA `(.L_x_3060) ;  /* 0x0000000000107947 */ /* 0x000fea0003800000 */
.L_x_3059:
[----:B------:R-:W-:Y:S05]  /*1eb0*/  @!P0 BRA `(.L_x_3060) ;  /* 0x00000000000c8947 */ /* 0x000fea0003800000 */
[----:B------:R-:W2:Y:S04]  /*1ec0*/  LDG.E R3, desc[UR42][R4.64] ;  /* 0x0000002a04037981 */ /* 0x000ea8000c1e1900 */
[----:B------:R-:W2:Y:S02]  /*1ed0*/  LDG.E R28, desc[UR42][R4.64+0x4] ;  /* 0x0000042a041c7981 */ /* 0x000ea4000c1e1900 */
[----:B--2---:R-:W-:-:S07]  /*1ee0*/  IMAD.IADD R28, R28, 0x1, -R3 ;  /* 0x000000011c1c7824 */ /* 0x004fce00078e0a03 */
.L_x_3060:
[----:B------:R-:W-:Y:S01]  /*1ef0*/  ULDC.64 UR4, c[0x0][0xa10] ;  /* 0x0002840000047ab9 */ /* 0x000fe20000000a00 */
[----:B------:R-:W2:Y:S01]  /*1f00*/  LDC R6, c[0x0][0x448] ;  /* 0x00011200ff067b82 */ /* 0x000ea20000000800 */
[----:B------:R-:W-:-:S04]  /*1f10*/  ISETP.NE.U32.AND P0, PT, RZ, UR4, PT ;  /* 0x00000004ff007c0c */ /* 0x000fc8000bf05070 */
[----:B------:R-:W-:Y:S01]  /*1f20*/  ISETP.NE.AND.EX P0, PT, RZ, UR5, PT, P0 ;  /* 0x00000005ff007c0c */ /* 0x000fe2000bf05300 */
[----:B------:R-:W-:-:S12]  /*1f30*/  ULDC.64 UR4, c[0x0][0xa30] ;  /* 0x00028c0000047ab9 */ /* 0x000fd80000000a00 */
[----:B-1----:R-:W1:Y:S02]  /*1f40*/  @P0 LDC.64 R4, c[0x0][0xa10] ;  /* 0x00028400ff040b82 */ /* 0x002e640000000a00 */
[----:B-1----:R-:W-:-:S05]  /*1f50*/  @P0 IMAD.WIDE R4, R29, 0x4, R4 ;  /* 0x000000041d040825 */ /* 0x002fca00078e0204 */
[----:B------:R-:W3:Y:S04]  /*1f60*/  @P0 LDG.E R0, desc[UR42][R4.64] ;  /* 0x0000002a04000981 */ /* 0x000ee8000c1e1900 */
[----:B------:R1:W3:Y:S01]  /*1f70*/  @P0 LDG.E R3, desc[UR42][R4.64+0x4] ;  /* 0x0000042a04030981 */ /* 0x0002e2000c1e1900 */
[----:B------:R-:W-:Y:S01]  /*1f80*/  ISETP.NE.U32.AND P1, PT, RZ, UR4, PT ;  /* 0x00000004ff007c0c */ /* 0x000fe2000bf25070 */
[----:B-----5:R-:W-:-:S03]  /*1f90*/  IMAD.MOV.U32 R24, RZ, RZ, R28 ;  /* 0x000000ffff187224 */ /* 0x020fc600078e001c */
[----:B------:R-:W-:-:S13]  /*1fa0*/  ISETP.NE.AND.EX P1, PT, RZ, UR5, PT, P1 ;  /* 0x00000005ff007c0c */ /* 0x000fda000bf25310 */
[----:B-1----:R-:W-:-:S04]  /*1fb0*/  @P1 IADD3 R4, P2, R31, UR4, RZ ;  /* 0x000000041f041c10 */ /* 0x002fc8000ff5e0ff */
[----:B------:R-:W-:-:S05]  /*1fc0*/  @P1 IADD3.X R5, R30, UR5, RZ, P2, !PT ;  /* 0x000000051e051c10 */ /* 0x000fca00097fe4ff */
[----:B------:R1:W5:Y:S01]  /*1fd0*/  @P1 LDG.E R24, desc[UR42][R4.64] ;  /* 0x0000002a04181981 */ /* 0x000362000c1e1900 */
[----:B--2---:R-:W-:Y:S01]  /*1fe0*/  ISETP.NE.AND P1, PT, R6, 0x1, PT ;  /* 0x000000010600780c */ /* 0x004fe20003f25270 */
[----:B------:R-:W-:Y:S01]  /*1ff0*/  IMAD.SHL.U32 R12, R33, 0x80, RZ ;  /* 0x00000080210c7824 */ /* 0x000fe200078e00ff */
[----:B------:R-:W-:Y:S01]  /*2000*/  LOP3.LUT R13, R8, 0xff, RZ, 0xc0, !PT ;  /* 0x000000ff080d7812 */ /* 0x000fe200078ec0ff */
[----:B------:R-:W-:Y:S01]  /*2010*/  IMAD.IADD R9, R28, 0x1, -R9 ;  /* 0x000000011c097824 */ /* 0x000fe200078e0a09 */
[----:B------:R-:W-:Y:S01]  /*2020*/  BSSY B0, `(.L_x_3061) ;  /* 0x0000037000007945 */ /* 0x000fe20003800000 */
[----:B------:R-:W-:Y:S01]  /*2030*/  VIADD R6, R12, 0x7f ;  /* 0x0000007f0c067836 */ /* 0x000fe20000000000 */
[----:B------:R-:W-:Y:S07]  /*2040*/  STL [R1+0x2c], R12 ;  /* 0x00002c0c01007387 */ /* 0x000fee0000100800 */
[----:B------:R-:W2:Y:S08]  /*2050*/  @P1 LDC R7, c[0x0][0x44c] ;  /* 0x00011300ff071b82 */ /* 0x000eb00000000800 */
[----:B------:R-:W4:Y:S01]  /*2060*/  @P1 LDC R11, c[0x0][0x450] ;  /* 0x00011400ff0b1b82 */ /* 0x000f220000000800 */
[----:B---3--:R-:W-:-:S02]  /*2070*/  @P0 IMAD.IADD R2, R3, 0x1, -R0 ;  /* 0x0000000103020824 */ /* 0x008fc400078e0a00 */
[----:B--2---:R-:W-:-:S03]  /*2080*/  @P1 IMAD.HI.U32 R0, R6, R7, RZ ;  /* 0x0000000706001227 */ /* 0x004fc600078e00ff */
[----:B-1----:R-:W-:Y:S02]  /*2090*/  IADD3 R4, R9, R2, RZ ;  /* 0x0000000209047210 */ /* 0x002fe40007ffe0ff */
[----:B----4-:R-:W-:Y:S02]  /*20a0*/  @P1 SHF.R.U32.HI R6, RZ, R11, R0 ;  /* 0x0000000bff061219 */ /* 0x010fe40000011600 */
[C---:B------:R-:W-:Y:S01]  /*20b0*/  IADD3 R91, R4.reuse, 0x80, -R10 ;  /* 0x00000080045b7810 */ /* 0x040fe20007ffe80a */
[----:B------:R-:W-:Y:S01]  /*20c0*/  VIADD R0, R4, 0x7f ;  /* 0x0000007f04007836 */ /* 0x000fe20000000000 */
[----:B------:R1:W-:Y:S03]  /*20d0*/  STL [R1+0x30], R4 ;  /* 0x0000300401007387 */ /* 0x0003e60000100800 */
[----:B------:R-:W-:Y:S01]  /*20e0*/  IMAD.IADD R6, R91, 0x1, R6 ;  /* 0x000000015b067824 */ /* 0x000fe200078e0206 */
[----:B------:R-:W-:Y:S01]  /*20f0*/  SHF.R.S32.HI R3, RZ, 0x1f, R0 ;  /* 0x0000001fff037819 */ /* 0x000fe20000011400 */
[----:B------:R2:W-:Y:S03]  /*2100*/  STL [R1+0x80], R13 ;  /* 0x0000800d01007387 */ /* 0x0005e60000100800 */
[----:B------:R-:W-:-:S02]  /*2110*/  SHF.R.S32.HI R5, RZ, 0x1f, R6 ;  /* 0x0000001fff057819 */ /* 0x000fc40000011406 */
[----:B------:R-:W-:Y:S01]  /*2120*/  LEA.HI R3, R3, R0, RZ, 0x7 ;  /* 0x0000000003037211 */ /* 0x000fe200078f38ff */
[----:B------:R-:W-:Y:S01]  /*2130*/  IMAD.MOV.U32 R0, RZ, RZ, RZ ;  /* 0x000000ffff007224 */ /* 0x000fe200078e00ff */
[----:B------:R-:W-:Y:S02]  /*2140*/  LEA.HI R5, R5, R6, RZ, 0x7 ;  /* 0x0000000605057211 */ /* 0x000fe400078f38ff */
[----:B-1----:R-:W-:Y:S02]  /*2150*/  SHF.R.U32.HI R4, RZ, 0x10, R8 ;  /* 0x00000010ff047819 */ /* 0x002fe40000011608 */
[----:B------:R-:W-:Y:S02]  /*2160*/  SHF.R.S32.HI R92, RZ, 0x7, R3 ;  /* 0x00000007ff5c7819 */ /* 0x000fe40000011403 */
[----:B------:R-:W-:Y:S01]  /*2170*/  SHF.R.S32.HI R5, RZ, 0x7, R5 ;  /* 0x00000007ff057819 */ /* 0x000fe20000011405 */
[----:B------:R2:W-:Y:S03]  /*2180*/  STL [R1+0x64], R4 ;  /* 0x0000640401007387 */ /* 0x0005e60000100800 */
[----:B0-----:R-:W-:-:S04]  /*2190*/  VIMNMX R10, R92, R5, PT ;  /* 0x000000055c0a7248 */ /* 0x001fc80003fe0100 */
[----:B------:R-:W-:-:S13]  /*21a0*/  ISETP.GE.AND P0, PT, R10, 0x1, PT ;  /* 0x000000010a00780c */ /* 0x000fda0003f06270 */
[----:B--2---:R-:W-:Y:S05]  /*21b0*/  @!P0 BRA `(.L_x_3062) ;  /* 0x0000000000748947 */ /* 0x004fea0003800000 */
[----:B------:R-:W-:Y:S01]  /*21c0*/  ISETP.NE.AND P0, PT, R4, RZ, PT ;  /* 0x000000ff0400720c */ /* 0x000fe20003f05270 */
[----:B------:R-:W-:-:S03]  /*21d0*/  ULDC UR4, c[0x0][0x9f0] ;  /* 0x00027c0000047ab9 */ /* 0x000fc60000000800 */
        /* <DEDUP_REMOVED lines=24> */
[----:B------:R-:W-:-:S04]  /*2360*/  IMAD.MOV.U32 R0, RZ, RZ, R5 ;  /* 0x000000ffff007224 */ /* 0x000fc800078e0005 */
[----:B------:R-:W-:Y:S01]  /*2370*/  @!P2 IMAD.MOV R0, RZ, RZ, -R0 ;  /* 0x000000ffff00a224 */ /* 0x000fe200078e0a00 */
[----:B------:R-:W-:-:S07]  /*2380*/  @!P1 LOP3.LUT R0, RZ, R11, RZ, 0x33, !PT ;  /* 0x0000000bff009212 */ /* 0x000fce00078e33ff */
.L_x_3062:
[----:B------:R-:W-:Y:S05]  /*2390*/  BSYNC B0 ;  /* 0x0000000000007941 */ /* 0x000fea0003800000 */
.L_x_3061:
[----:B------:R-:W-:-:S05]  /*23a0*/  IMAD R3, R13, R0, RZ ;  /* 0x000000000d037224 */ /* 0x000fca00078e02ff */
[C---:B------:R-:W-:Y:S01]  /*23b0*/  VIADDMNMX R0, R3.reuse, R0, R10, PT ;  /* 0x0000000003007246 */ /* 0x040fe2000380010a */
[----:B------:R-:W-:-:S04]  /*23c0*/  IMAD R3, R3, 0x80, -R9 ;  /* 0x0000008003037824 */ /* 0x000fc800078e0a09 */
[----:B------:R-:W-:Y:S01]  /*23d0*/  IMAD R5, R0, 0x80, -R9 ;  /* 0x0000008000057824 */ /* 0x000fe200078e0a09 */
[----:B------:R-:W-:-:S04]  /*23e0*/  VIMNMX R3, RZ, R3, !PT ;  /* 0x00000003ff037248 */ /* 0x000fc80007fe0100 */
[----:B------:R-:W-:Y:S02]  /*23f0*/  VIMNMX R0, R5, R2, PT ;  /* 0x0000000205007248 */ /* 0x000fe40003fe0100 */
[----:B------:R-:W-:Y:S02]  /*2400*/  SHF.R.U32.HI R25, RZ, 0x7, R3 ;  /* 0x00000007ff197819 */ /* 0x000fe40000011603 */
[----:B------:R-:W-:Y:S02]  /*2410*/  ISETP.GT.AND P0, PT, R0, R3, PT ;  /* 0x000000030000720c */ /* 0x000fe40003f04270 */
[----:B------:R-:W-:-:S11]  /*2420*/  MOV R26, R25 ;  /* 0x00000019001a7202 */ /* 0x000fd60000000f00 */
        /* <DEDUP_REMOVED lines=27> */
.L_x_3065:
[----:B------:R-:W-:Y:S05]  /*25e0*/  BSYNC B6 ;  /* 0x0000000000067941 */ /* 0x000fea0003800000 */
.L_x_3064:
        /* <DEDUP_REMOVED lines=9> */
[----:B------:R-:W-:Y:S01]  /*2680*/  IMAD.U32 R5, RZ, RZ, UR5 ;  /* 0x00000005ff057e24 */ /* 0x000fe2000f8e00ff */
[----:B------:R-:W0:Y:S01]  /*2690*/  LDC.64 R14, c[0x4][R14] ;  /* 0x010000000e0e7b82 */ /* 0x000e220000000a00 */
[----:B------:R-:W-:Y:S01]  /*26a0*/  ULDC.64 UR4, c[0x4][0xc8] ;  /* 0x0100320000047ab9 */ /* 0x000fe20000000a00 */
[----:B------:R-:W-:Y:S02]  /*26b0*/  IMAD.U32 R11, RZ, RZ, UR7 ;  /* 0x00000007ff0b7e24 */ /* 0x000fe4000f8e00ff */
[----:B------:R-:W-:-:S02]  /*26c0*/  IMAD.U32 R6, RZ, RZ, UR4 ;  /* 0x00000004ff067e24 */ /* 0x000fc4000f8e00ff */
[----:B------:R-:W-:Y:S02]  /*26d0*/  IMAD.U32 R7, RZ, RZ, UR5 ;  /* 0x00000005ff077e24 */ /* 0x000fe4000f8e00ff */
[----:B------:R-:W-:Y:S02]  /*26e0*/  IMAD.MOV.U32 R8, RZ, RZ, 0x70 ;  /* 0x00000070ff087424 */ /* 0x000fe400078e00ff */
[----:B------:R-:W-:Y:S02]  /*26f0*/  IMAD.MOV.U32 R12, RZ, RZ, 0x1 ;  /* 0x00000001ff0c7424 */ /* 0x000fe400078e00ff */
[----:B------:R-:W-:-:S07]  /*2700*/  IMAD.MOV.U32 R13, RZ, RZ, RZ ;  /* 0x000000ffff0d7224 */ /* 0x000fce00078e00ff */
[----:B------:R-:W-:-:S07]  /*2710*/  LEPC R20, `(.L_x_3067) ;  /* 0x000000001014794e */ /* 0x000fce0000000000 */
[----:B0----5:R-:W-:Y:S05]  /*2720*/  CALL.ABS.NOINC R14 ;  /* 0x000000000e007343 */ /* 0x021fea0003c00000 */
.L_x_3067:
[----:B------:R-:W-:Y:S05]  /*2730*/  BSYNC B6 ;  /* 0x0000000000067941 */ /* 0x000fea0003800000 */
.L_x_3066:
        /* <DEDUP_REMOVED lines=19> */
[----:B------:R-:W-:-:S04]  /*2870*/  IMAD.SHL.U32 R34, R220, 0x80, RZ ;  /* 0x00000080dc227824 */ /* 0x000fc800078e00ff */
[----:B------:R-:W-:Y:S02]  /*2880*/  IMAD.IADD R5, R16, 0x1, R5 ;  /* 0x0000000110057824 */ /* 0x000fe400078e0205 */
[----:B----4-:R-:W-:-:S05]  /*2890*/  VIADD R6, R29, 0xffffff80 ;  /* 0xffffff801d067836 */ /* 0x010fca0000000000 */
[----:B------:R-:W-:-:S04]  /*28a0*/  SHF.R.S32.HI R3, RZ, 0x1f, R6 ;  /* 0x0000001fff037819 */ /* 0x000fc80000011406 */
[----:B------:R-:W-:-:S04]  /*28b0*/  LEA.HI R3, R3, R6, RZ, 0x3 ;  /* 0x0000000603037211 */ /* 0x000fc800078f18ff */
[----:B------:R-:W-:-:S04]  /*28c0*/  LOP3.LUT R7, R3, 0xfffffff8, RZ, 0xc0, !PT ;  /* 0xfffffff803077812 */ /* 0x000fc800078ec0ff */
[----:B------:R-:W-:Y:S01]  /*28d0*/  IADD3 R37, R6, -R7, RZ ;  /* 0x8000000706257210 */ /* 0x000fe20007ffe0ff */
[----:B------:R-:W-:Y:S02]  /*28e0*/  IMAD R7, R220, R15, R4 ;  /* 0x0000000fdc077224 */ /* 0x000fe400078e0204 */
[----:B------:R-:W-:-:S04]  /*28f0*/  IMAD R4, R9, R12, RZ ;  /* 0x0000000c09047224 */ /* 0x000fc800078e02ff */
[----:B------:R-:W-:Y:S01]  /*2900*/  IMAD R9, R220, R13, R4 ;  /* 0x0000000ddc097224 */ /* 0x000fe200078e0204 */
[----:B------:R-:W-:Y:S02]  /*2910*/  SHF.R.S32.HI R4, RZ, 0x1f, R5 ;  /* 0x0000001fff047819 */ /* 0x000fe40000011405 */
[----:B------:R-:W-:Y:S02]  /*2920*/  LOP3.LUT R34, R34, 0x380, RZ, 0xc0, !PT ;  /* 0x0000038022227812 */ /* 0x000fe400078ec0ff */
[CC--:B------:R-:W-:Y:S02]  /*2930*/  LEA.HI R77, R4.reuse, R5.reuse, RZ, 0x4 ;  /* 0x00000005044d7211 */ /* 0x0c0fe400078f20ff */
[----:B------:R-:W-:Y:S01]  /*2940*/  LEA.HI R6, R4, R5, RZ, 0x7 ;  /* 0x0000000504067211 */ /* 0x000fe200078f38ff */
[----:B------:R-:W-:Y:S01]  /*2950*/  VIADD R33, R220, 0x20 ;  /* 0x00000020dc217836 */ /* 0x000fe20000000000 */
[----:B------:R-:W-:Y:S01]  /*2960*/  LOP3.LUT R4, R34, 0x70, R77, 0xf8, !PT ;  /* 0x0000007022047812 */ /* 0x000fe200078ef84d */
[----:B------:R-:W-:-:S02]  /*2970*/  VIADD R34, R220, 0x20 ;  /* 0x00000020dc227836 */ /* 0x000fc40000000000 */
[----:B------:R-:W-:Y:S02]  /*2980*/  IMAD.SHL.U32 R33, R33, 0x80, RZ ;  /* 0x0000008021217824 */ /* 0x000fe400078e00ff */
[----:B------:R-:W-:-:S03]  /*2990*/  IMAD.SHL.U32 R34, R34, 0x80, RZ ;  /* 0x0000008022227824 */ /* 0x000fc600078e00ff */
[----:B------:R-:W-:Y:S02]  /*29a0*/  LOP3.LUT R33, R33, 0x380, RZ, 0xc0, !PT ;  /* 0x0000038021217812 */ /* 0x000fe400078ec0ff */
[----:B------:R-:W-:Y:S01]  /*29b0*/  LOP3.LUT R34, R34, 0x380, RZ, 0xc0, !PT ;  /* 0x0000038022227812 */ /* 0x000fe200078ec0ff */
[----:B------:R-:W-:Y:S01]  /*29c0*/  IMAD.WIDE.U32 R78, R220, R14, R18 ;  /* 0x0000000edc4e7225 */ /* 0x000fe200078e0012 */
[----:B------:R-:W-:-:S03]  /*29d0*/  LOP3.LUT R5, R33, 0x70, R77, 0xf8, !PT ;  /* 0x0000007021057812 */ /* 0x000fc600078ef84d */
[----:B------:R-:W-:Y:S01]  /*29e0*/  IMAD.WIDE.U32 R80, R220, R14, R16 ;  /* 0x0000000edc507225 */ /* 0x000fe200078e0010 */
[----:B------:R-:W-:-:S03]  /*29f0*/  SHF.R.U32.HI R34, RZ, 0x3, R34 ;  /* 0x00000003ff227819 */ /* 0x000fc60000011622 */
[----:B------:R-:W-:Y:S02]  /*2a00*/  IMAD.SHL.U32 R6, R6, 0x80, RZ ;  /* 0x0000008006067824 */ /* 0x000fe400078e00ff */
[----:B------:R-:W-:Y:S02]  /*2a10*/  IMAD.IADD R79, R79, 0x1, R7 ;  /* 0x000000014f4f7824 */ /* 0x000fe400078e0207 */
[----:B------:R-:W-:Y:S01]  /*2a20*/  IMAD.IADD R81, R7, 0x1, R81 ;  /* 0x0000000107517824 */ /* 0x000fe200078e0251 */
[----:B------:R-:W-:Y:S02]  /*2a30*/  LOP3.LUT R7, R6, 0xffffc000, RZ, 0xc0, !PT ;  /* 0xffffc00006077812 */ /* 0x000fe400078ec0ff */
[----:B------:R-:W-:Y:S02]  /*2a40*/  LOP3.LUT R6, R5, R34, RZ, 0x3c, !PT ;  /* 0x0000002205067212 */ /* 0x000fe400078e3cff */
[----:B------:R-:W-:Y:S01]  /*2a50*/  SHF.R.U32.HI R34, RZ, 0x7, R29 ;  /* 0x00000007ff227819 */ /* 0x000fe2000001161d */
[----:B------:R-:W-:-:S03]  /*2a60*/  VIADD R10, R220, 0x60 ;  /* 0x00000060dc0a7836 */ /* 0x000fc60000000000 */
[----:B------:R-:W-:Y:S02]  /*2a70*/  ISETP.NE.AND P6, PT, R34, 0x1, PT ;  /* 0x000000012200780c */ /* 0x000fe40003fc5270 */
[----:B------:R-:W-:Y:S01]  /*2a80*/  SHF.L.U32 R10, R10, 0x7, RZ ;  /* 0x000000070a0a7819 */ /* 0x000fe200000006ff */
[----:B------:R-:W-:-:S03]  /*2a90*/  IMAD.WIDE.U32 R82, R220, R12, R18 ;  /* 0x0000000cdc527225 */ /* 0x000fc600078e0012 */
[----:B------:R-:W-:Y:S01]  /*2aa0*/  LOP3.LUT R10, R10, 0x380, RZ, 0xc0, !PT ;  /* 0x000003800a0a7812 */ /* 0x000fe200078ec0ff */
[C---:B------:R-:W-:Y:S01]  /*2ab0*/  IMAD.WIDE.U32 R84, R220.reuse, R12, R16 ;  /* 0x0000000cdc547225 */ /* 0x040fe200078e0010 */
[----:B------:R-:W-:-:S03]  /*2ac0*/  IADD3 R33, R220, 0x40, RZ ;  /* 0x00000040dc217810 */ /* 0x000fc60007ffe0ff */
[----:B------:R-:W-:Y:S02]  /*2ad0*/  IMAD.IADD R83, R83, 0x1, R9 ;  /* 0x0000000153537824 */ /* 0x000fe400078e0209 */
[----:B------:R-:W-:Y:S01]  /*2ae0*/  IMAD.IADD R85, R9, 0x1, R85 ;  /* 0x0000000109557824 */ /* 0x000fe200078e0255 */
[----:B------:R-:W-:Y:S01]  /*2af0*/  LOP3.LUT R9, R10, 0x70, R77, 0xf8, !PT ;  /* 0x000000700a097812 */ /* 0x000fe200078ef84d */
[C---:B------:R-:W-:Y:S01]  /*2b00*/  VIADD R8, R220.reuse, 0x40 ;  /* 0x00000040dc087836 */ /* 0x040fe20000000000 */
[----:B------:R-:W-:Y:S05]  /*2b10*/  @!P6 WARPSYNC.ALL ;  /* 0x000000000000e948 */ /* 0x000fea0003800000 */
[----:B------:R-:W-:Y:S01]  /*2b20*/  VIADD R10, R220, 0x60 ;  /* 0x00000060dc0a7836 */ /* 0x000fe20000000000 */
[----:B-----5:R-:W-:Y:S01]  /*2b30*/  SHF.R.S32.HI R11, RZ, 0x1f, R24 ;  /* 0x0000001fff0b7819 */ /* 0x020fe20000011418 */
[----:B------:R-:W-:Y:S01]  /*2b40*/  IMAD.SHL.U32 R8, R8, 0x80, RZ ;  /* 0x0000008008087824 */ /* 0x000fe200078e00ff */
[----:B------:R-:W-:Y:S01]  /*2b50*/  ULDC UR4, c[0x0][0x2f4] ;  /* 0x0000bd0000047ab9 */ /* 0x000fe20000000800 */
[----:B------:R-:W-:-:S02]  /*2b60*/  IMAD.SHL.U32 R33, R33, 0x80, RZ ;  /* 0x0000008021217824 */ /* 0x000fc400078e00ff */
[----:B------:R-:W-:Y:S02]  /*2b70*/  IMAD.SHL.U32 R36, R220, 0x80, RZ ;  /* 0x00000080dc247824 */ /* 0x000fe400078e00ff */
[----:B------:R-:W-:Y:S01]  /*2b80*/  IMAD.SHL.U32 R10, R10, 0x80, RZ ;  /* 0x000000800a0a7824 */ /* 0x000fe200078e00ff */
[----:B------:R-:W-:Y:S02]  /*2b90*/  LOP3.LUT R8, R8, 0x380, RZ, 0xc0, !PT ;  /* 0x0000038008087812 */ /* 0x000fe400078ec0ff */
[----:B------:R-:W-:Y:S02]  /*2ba0*/  LOP3.LUT R33, R33, 0x380, RZ, 0xc0, !PT ;  /* 0x0000038021217812 */ /* 0x000fe400078ec0ff */
[----:B------:R-:W-:Y:S02]  /*2bb0*/  LOP3.LUT R36, R36, 0x380, RZ, 0xc0, !PT ;  /* 0x0000038024247812 */ /* 0x000fe400078ec0ff */
[----:B------:R-:W-:Y:S02]  /*2bc0*/  LOP3.LUT R10, R10, 0x380, RZ, 0xc0, !PT ;  /* 0x000003800a0a7812 */ /* 0x000fe400078ec0ff */
[----:B------:R-:W-:Y:S01]  /*2bd0*/  ISETP.GE.AND P2, PT, R22, UR4, PT ;  /* 0x0000000416007c0c */ /* 0x000fe2000bf46270 */
[C---:B------:R-:W-:Y:S01]  /*2be0*/  IMAD R20, R11.reuse, R14, RZ ;  /* 0x0000000e0b147224 */ /* 0x040fe200078e02ff */
[----:B------:R-:W-:Y:S01]  /*2bf0*/  LOP3.LUT R8, R8, 0x70, R77, 0xf8, !PT ;  /* 0x0000007008087812 */ /* 0x000fe200078ef84d */
[----:B------:R-:W-:Y:S01]  /*2c00*/  IMAD R11, R11, R12, RZ ;  /* 0x0000000c0b0b7224 */ /* 0x000fe200078e02ff */
[----:B------:R-:W-:-:S02]  /*2c10*/  SHF.R.U32.HI R36, RZ, 0x3, R36 ;  /* 0x00000003ff247819 */ /* 0x000fc40000011624 */
[----:B------:R-:W-:Y:S02]  /*2c20*/  SHF.R.U32.HI R33, RZ, 0x3, R33 ;  /* 0x00000003ff217819 */ /* 0x000fe40000011621 */
[----:B------:R-:W-:Y:S01]  /*2c30*/  SHF.R.U32.HI R10, RZ, 0x3, R10 ;  /* 0x00000003ff0a7819 */ /* 0x000fe2000001160a */
[----:B------:R-:W-:Y:S01]  /*2c40*/  IMAD R69, R24, R15, R20 ;  /* 0x0000000f18457224 */ /* 0x000fe200078e0214 */
[----:B------:R-:W-:Y:S01]  /*2c50*/  LOP3.LUT R4, R4, R36, RZ, 0x3c, !PT ;  /* 0x0000002404047212 */ /* 0x000fe200078e3cff */
[----:B------:R-:W-:Y:S01]  /*2c60*/  IMAD.WIDE.U32 R78, R24, R14, R78 ;  /* 0x0000000e184e7225 */ /* 0x000fe200078e004e */
[----:B------:R-:W-:Y:S02]  /*2c70*/  LOP3.LUT R8, R8, R33, RZ, 0x3c, !PT ;  /* 0x0000002108087212 */ /* 0x000fe400078e3cff */
[----:B------:R-:W-:Y:S01]  /*2c80*/  LOP3.LUT R10, R9, R10, RZ, 0x3c, !PT ;  /* 0x0000000a090a7212 */ /* 0x000fe200078e3cff */
[C---:B------:R-:W-:Y:S01]  /*2c90*/  IMAD R11, R24.reuse, R13, R11 ;  /* 0x0000000d180b7224 */ /* 0x040fe200078e020b */
[----:B------:R-:W-:Y:S01]  /*2ca0*/  LOP3.LUT R71, R77, 0xfffffff0, RZ, 0xc0, !PT ;  /* 0xfffffff04d477812 */ /* 0x000fe200078ec0ff */
[----:B------:R-:W-:Y:S01]  /*2cb0*/  IMAD.WIDE.U32 R82, R24, R12, R82 ;  /* 0x0000000c18527225 */ /* 0x000fe200078e0052 */
[----:B------:R-:W-:-:S03]  /*2cc0*/  LOP3.LUT R23, R23, 0xfffffffd, RZ, 0xc0, !PT ;  /* 0xfffffffd17177812 */ /* 0x000fc600078ec0ff */
[----:B------:R-:W-:-:S04]  /*2cd0*/  IMAD.WIDE.U32 R80, R24, R14, R80 ;  /* 0x0000000e18507225 */ /* 0x000fc800078e0050 */
[----:B------:R-:W-:Y:S01]  /*2ce0*/  IMAD.WIDE.U32 R84, R24, R12, R84 ;  /* 0x0000000c18547225 */ /* 0x000fe200078e0054 */
[----:B------:R-:W-:-:S03]  /*2cf0*/  SHF.L.U64.HI R9, R14, 0x6, R15 ;  /* 0x000000060e097819 */ /* 0x000fc6000001020f */
[----:B------:R-:W-:Y:S01]  /*2d00*/  VIADD R90, R34, 0x8 ;  /* 0x00000008225a7836 */ /* 0x000fe20000000000 */
[C-C-:B------:R-:W-:Y:S01]  /*2d10*/  SHF.L.U64.HI R29, R12.reuse, 0x6, R13.reuse ;  /* 0x000000060c1d7819 */ /* 0x140fe2000001020d */
[----:B------:R-:W-:Y:S01]  /*2d20*/  IMAD.IADD R3, R27, 0x1, R28 ;  /* 0x000000011b037824 */ /* 0x000fe200078e021c */
[----:B------:R-:W-:Y:S01]  /*2d30*/  SHF.L.U64.HI R28, R12, 0x5, R13 ;  /* 0x000000050c1c7819 */ /* 0x000fe2000001020d */
[----:B------:R-:W-:Y:S01]  /*2d40*/  IMAD.SHL.U32 R34, R35, 0x2, RZ ;  /* 0x0000000223227824 */ /* 0x000fe200078e00ff */
[----:B------:R-:W-:Y:S01]  /*2d50*/  ISETP.GE.AND P1, PT, R16, UR4, PT ;  /* 0x0000000410007c0c */ /* 0x000fe2000bf26270 */
[----:B------:R-:W-:Y:S01]  /*2d60*/  IMAD.IADD R68, R79, 0x1, R69 ;  /* 0x000000014f447824 */ /* 0x000fe200078e0245 */
[----:B------:R-:W-:Y:S01]  /*2d70*/  IADD3 R70, R83, R11, RZ ;  /* 0x0000000b53467210 */ /* 0x000fe20007ffe0ff */
[C---:B------:R-:W-:Y:S01]  /*2d80*/  IMAD.SHL.U32 R20, R14.reuse, 0x20, RZ ;  /* 0x000000200e147824 */ /* 0x040fe200078e00ff */
[----:B------:R-:W-:Y:S01]  /*2d90*/  @P2 LOP3.LUT R23, R23, 0x2, RZ, 0xfc, !PT ;  /* 0x0000000217172812 */ /* 0x000fe200078efcff */
[----:B------:R-:W-:Y:S01]  /*2da0*/  IMAD.SHL.U32 R27, R14, 0x80, RZ ;  /* 0x000000800e1b7824 */ /* 0x000fe200078e00ff */
[----:B------:R-:W-:Y:S01]  /*2db0*/  SHF.R.S32.HI R77, RZ, 0x4, R77 ;  /* 0x00000004ff4d7819 */ /* 0x000fe2000001144d */
[----:B------:R-:W-:Y:S01]  /*2dc0*/  IMAD.SHL.U32 R33, R12, 0x80, RZ ;  /* 0x000000800c217824 */ /* 0x000fe200078e00ff */
[----:B------:R-:W-:Y:S01]  /*2dd0*/  SHF.R.S32.HI R87, RZ, 0x1f, R71 ;  /* 0x0000001fff577819 */ /* 0x000fe20000011447 */
[----:B------:R-:W-:-:S02]  /*2de0*/  IMAD R35, R37, 0x20, R220 ;  /* 0x0000002025237824 */ /* 0x000fc400078e02dc */
[----:B------:R-:W-:Y:S02]  /*2df0*/  IMAD.IADD R69, R69, 0x1, R81 ;  /* 0x0000000145457824 */ /* 0x000fe400078e0251 */
[----:B------:R-:W-:Y:S01]  /*2e00*/  IMAD.IADD R76, R11, 0x1, R85 ;  /* 0x000000010b4c7824 */ /* 0x000fe200078e0255 */
[-C--:B--2---:R-:W-:Y:S01]  /*2e10*/  IADD3 R4, R4, R7.reuse, R32 ;  /* 0x0000000704047210 */ /* 0x084fe20007ffe020 */
[----:B------:R-:W-:Y:S01]  /*2e20*/  IMAD.SHL.U32 R32, R12, 0x40, RZ ;  /* 0x000000400c207824 */ /* 0x000fe200078e00ff */
[-C--:B---3--:R-:W-:Y:S02]  /*2e30*/  IADD3 R5, R6, R7.reuse, R31 ;  /* 0x0000000706057210 */ /* 0x088fe40007ffe01f */
[----:B------:R-:W-:Y:S02]  /*2e40*/  SHF.L.U32 R31, R12, 0x5, RZ ;  /* 0x000000050c1f7819 */ /* 0x000fe400000006ff */
[-C--:B------:R-:W-:Y:S02]  /*2e50*/  IADD3 R6, R8, R7.reuse, R30 ;  /* 0x0000000708067210 */ /* 0x080fe40007ffe01e */
[----:B------:R-:W-:Y:S01]  /*2e60*/  IADD3 R7, R10, R7, R21 ;  /* 0x000000070a077210 */ /* 0x000fe20007ffe015 */
[C---:B------:R-:W-:Y:S01]  /*2e70*/  IMAD.SHL.U32 R21, R14.reuse, 0x40, RZ ;  /* 0x000000400e157824 */ /* 0x040fe200078e00ff */
[----:B------:R-:W-:-:S02]  /*2e80*/  SHF.L.U64.HI R8, R14, 0x5, R15 ;  /* 0x000000050e087819 */ /* 0x000fc4000001020f */
[----:B------:R-:W-:Y:S02]  /*2e90*/  SHF.L.U64.HI R10, R14, 0x7, R15 ;  /* 0x000000070e0a7819 */ /* 0x000fe4000001020f */
[----:B------:R-:W-:Y:S02]  /*2ea0*/  SHF.L.U64.HI R30, R12, 0x7, R13 ;  /* 0x000000070c1e7819 */ /* 0x000fe4000001020d */
[----:B------:R-:W-:Y:S01]  /*2eb0*/  SHF.R.S32.HI R86, RZ, 0x1f, R0 ;  /* 0x0000001fff567819 */ /* 0x000fe20000011400 */
[----:B------:R-:W-:Y:S06]  /*2ec0*/  @!P6 BAR.SYNC.DEFER_BLOCKING 0x9, 0x100 ;  /* 0x024400000000eb1d */ /* 0x000fec0000010000 */
.L_x_3163:
[----:B--2---:R-:W2:Y:S01]  /*2ed0*/  LDL R39, [R1+0x28] ;  /* 0x0000280001277983 */ /* 0x004ea20000100800 */
[----:B0-----:R-:W0:Y:S01]  /*2ee0*/  LDC R94, c[0x0][0x430] ;  /* 0x00010c00ff5e7b82 */ /* 0x001e220000000800 */
[----:B------:R-:W-:Y:S02]  /*2ef0*/  VIADD R38, R26, 0xffffffff ;  /* 0xffffffff1a267836 */ /* 0x000fe40000000000 */
[----:B------:R-:W-:Y:S02]  /*2f00*/  IMAD.MOV.U32 R93, RZ, RZ, RZ ;  /* 0x000000ffff5d7224 */ /* 0x000fe400078e00ff */
[----:B------:R-:W-:-:S03]  /*2f10*/  IMAD R12, R38, 0x80, R35 ;  /* 0x00000080260c7824 */ /* 0x000fc600078e0223 */
[----:B-1----:R-:W1:Y:S01]  /*2f20*/  LDC R101, c[0x0][0x3f4] ;  /* 0x0000fd00ff657b82 */ /* 0x002e620000000800 */
[----:B------:R-:W-:Y:S01]  /*2f30*/  IMAD.IADD R40, R3, 0x1, R12 ;  /* 0x0000000103287824 */ /* 0x000fe200078e020c */
[----:B------:R-:W-:-:S03]  /*2f40*/  ISETP.GE.AND P2, PT, R12, R2, PT ;  /* 0x000000020c00720c */ /* 0x000fc60003f46270 */
[----:B------:R-:W-:Y:S01]  /*2f50*/  IMAD.MOV.U32 R36, RZ, RZ, R40 ;  /* 0x000000ffff247224 */ /* 0x000fe200078e0028 */
[----:B------:R-:W-:Y:S02]  /*2f60*/  ISETP.GT.OR P2, PT, R35, 0x7f, P2 ;  /* 0x0000007f2300780c */ /* 0x000fe40001744670 */
[----:B0-----:R-:W-:-:S11]  /*2f70*/  ISETP.NE.AND P3, PT, R94, 0x1, PT ;  /* 0x000000015e00780c */ /* 0x001fd60003f65270 */
[----:B------:R-:W0:Y:S08]  /*2f80*/  @!P2 LDC.64 R14, c[0x0][0x428] ;  /* 0x00010a00ff0eab82 */ /* 0x000e300000000a00 */
[----:B------:R-:W3:Y:S08]  /*2f90*/  @!P2 LDC.64 R12, c[0x0][0x418] ;  /* 0x00010600ff0cab82 */ /* 0x000ef00000000a00 */
[----:B----4-:R-:W4:Y:S08]  /*2fa0*/  @P3 LDC R11, c[0x0][0x434] ;  /* 0x00010d00ff0b3b82 */ /* 0x010f300000000800 */
[----:B------:R-:W1:Y:S01]  /*2fb0*/  @P3 LDC R26, c[0x0][0x438] ;  /* 0x00010e00ff1a3b82 */ /* 0x000e620000000800 */
[----:B----4-:R-:W-:-:S05]  /*2fc0*/  @P3 IMAD.HI.U32 R11, R40, R11, RZ ;  /* 0x0000000b280b3227 */ /* 0x010fca00078e00ff */
[----:B-1----:R-:W-:Y:S01]  /*2fd0*/  @P3 SHF.R.U32.HI R36, RZ, R26, R11 ;  /* 0x0000001aff243219 */ /* 0x002fe2000001160b */
[----:B0-----:R-:W-:-:S03]  /*2fe0*/  @!P2 IMAD R11, R86, R14, RZ ;  /* 0x0000000e560ba224 */ /* 0x001fc600078e02ff */
[--C-:B------:R-:W-:Y:S01]  /*2ff0*/  @!P2 SHF.R.S32.HI R37, RZ, 0x1f, R36.reuse ;  /* 0x0000001fff25a819 */ /* 0x100fe20000011424 */
[C---:B------:R-:W-:Y:S02]  /*3000*/  @!P2 IMAD R11, R0.reuse, R15, R11 ;  /* 0x0000000f000ba224 */ /* 0x040fe400078e020b */
[----:B------:R-:W-:-:S04]  /*3010*/  @!P2 IMAD.WIDE.U32 R14, R0, R14, R36 ;  /* 0x0000000e000ea225 */ /* 0x000fc800078e0024 */
[----:B------:R-:W-:Y:S01]  /*3020*/  @!P2 IMAD.IADD R11, R15, 0x1, R11 ;  /* 0x000000010f0ba824 */ /* 0x000fe200078e020b */
[----:B---3--:R-:W-:Y:S01]  /*3030*/  @!P2 LEA R12, P3, R14, R12, 0x2 ;  /* 0x0000000c0e0ca211 */ /* 0x008fe200078610ff */
[C---:B------:R-:W-:Y:S01]  /*3040*/  IMAD.SHL.U32 R42, R220.reuse, 0x80, RZ ;  /* 0x00000080dc2a7824 */ /* 0x040fe200078e00ff */
[----:B------:R-:W-:Y:S02]  /*3050*/  SHF.L.U32 R41, R220, 0x7, RZ ;  /* 0x00000007dc297819 */ /* 0x000fe400000006ff */
[----:B------:R-:W-:Y:S02]  /*3060*/  @!P2 LEA.HI.X R13, R14, R13, R11, 0x2, P3 ;  /* 0x0000000d0e0da211 */ /* 0x000fe400018f140b */
[----:B------:R-:W-:Y:S02]  /*3070*/  LOP3.LUT R42, R42, 0x380, RZ, 0xc0, !PT ;  /* 0x000003802a2a7812 */ /* 0x000fe400078ec0ff */
[----:B------:R-:W-:Y:S01]  /*3080*/  LOP3.LUT R41, R41, 0x380, RZ, 0xc0, !PT ;  /* 0x0000038029297812 */ /* 0x000fe200078ec0ff */
[----:B------:R0:W5:Y:S01]  /*3090*/  @!P2 LDG.E R93, desc[UR42][R12.64] ;  /* 0x0000002a0c5da981 */ /* 0x000162000c1e1900 */
[----:B------:R-:W-:Y:S01]  /*30a0*/  ISETP.GE.AND P2, PT, R101, 0x1, PT ;  /* 0x000000016500780c */ /* 0x000fe20003f46270 */
[----:B------:R-:W-:Y:S01]  /*30b0*/  IMAD.MOV R11, RZ, RZ, -R36 ;  /* 0x000000ffff0b7224 */ /* 0x000fe200078e0a24 */
[----:B------:R-:W-:Y:S01]  /*30c0*/  SHF.R.U32.HI R41, RZ, 0x3, R41 ;  /* 0x00000003ff297819 */ /* 0x000fe20000011629 */
[----:B------:R-:W-:Y:S05]  /*30d0*/  YIELD ;  /* 0x0000000000007946 */ /* 0x000fea0003800000 */
[----:B------:R-:W-:Y:S01]  /*30e0*/  LOP3.LUT R14, R42, 0x70, R16, 0xf8, !PT ;  /* 0x000000702a0e7812 */ /* 0x000fe200078ef810 */
[----:B------:R-:W-:Y:S01]  /*30f0*/  BSSY B0, `(.L_x_3068) ;  /* 0x0000946000007945 */ /* 0x000fe20003800000 */
[----:B------:R-:W-:Y:S01]  /*3100*/  ISETP.GT.AND P3, PT, R38, R25, PT ;  /* 0x000000192600720c */ /* 0x000fe20003f64270 */
[----:B------:R-:W-:Y:S01]  /*3110*/  IMAD R94, R94, R11, R40 ;  /* 0x0000000b5e5e7224 */ /* 0x000fe200078e0228 */
[----:B------:R-:W-:Y:S01]  /*3120*/  LOP3.LUT R23, R23, 0xfffffffb, RZ, 0xc0, !PT ;  /* 0xfffffffb17177812 */ /* 0x000fe200078ec0ff */
[----:B------:R-:W-:-:S10]  /*3130*/  IMAD.MOV.U32 R26, RZ, RZ, R38 ;  /* 0x000000ffff1a7224 */ /* 0x000fd400078e0026 */
[----:B------:R-:W-:Y:S02]  /*3140*/  @P3 LOP3.LUT R23, R23, 0x4, RZ, 0xfc, !PT ;  /* 0x0000000417173812 */ /* 0x000fe400078efcff */
[----:B--2---:R-:W-:-:S05]  /*3150*/  LOP3.LUT R14, R39, R14, R41, 0xf6, !PT ;  /* 0x0000000e270e7212 */ /* 0x004fca00078ef629 */
[----:B------:R-:W-:-:S04]  /*3160*/  IMAD R89, R217, 0x8000, R14 ;  /* 0x00008000d9597824 */ /* 0x000fc800078e020e */
        /* <DEDUP_REMOVED lines=15> */
[C---:B------:R-:W-:Y:S01]  /*3260*/  IMAD R11, R93.reuse, UR5, R14 ;  /* 0x000000055d0b7c24 */ /* 0x040fe2000f8e020e */
[----:B------:R-:W-:Y:S01]  /*3270*/  SHF.R.S32.HI R14, RZ, 0x1f, R26 ;  /* 0x0000001fff0e7819 */ /* 0x000fe2000001141a */
[----:B------:R-:W-:Y:S01]  /*3280*/  IMAD.WIDE.U32 R12, R93, UR4, R12 ;  /* 0x000000045d0c7c25 */ /* 0x000fe2000f8e000c */
[----:B------:R-:W-:-:S03]  /*3290*/  ULDC.64 UR4, c[0x0][0x308] ;  /* 0x0000c20000047ab9 */ /* 0x000fc60000000a00 */
[----:B------:R-:W-:Y:S02]  /*32a0*/  IMAD.IADD R13, R13, 0x1, R11 ;  /* 0x000000010d0d7824 */ /* 0x000fe400078e020b */
[----:B------:R-:W-:Y:S02]  /*32b0*/  IMAD R11, R10, R26, RZ ;  /* 0x0000001a0a0b7224 */ /* 0x000fe400078e02ff */
[C---:B------:R-:W-:Y:S01]  /*32c0*/  IMAD.WIDE.U32 R12, R221.reuse, UR4, R12 ;  /* 0x00000004dd0c7c25 */ /* 0x040fe2000f8e000c */
[----:B------:R-:W-:Y:S02]  /*32d0*/  ULDC.U8 UR4, c[0x0][0x410] ;  /* 0x0001040000047ab9 */ /* 0x000fe40000000000 */
[----:B------:R-:W-:Y:S01]  /*32e0*/  ISETP.NE.AND P2, PT, RZ, UR4, PT ;  /* 0x00000004ff007c0c */ /* 0x000fe2000bf45270 */
[----:B------:R-:W-:Y:S01]  /*32f0*/  IMAD R100, R221, UR5, R13 ;  /* 0x00000005dd647c24 */ /* 0x000fe2000f8e020d */
[----:B------:R-:W-:Y:S01]  /*3300*/  IADD3 R99, P3, R12, UR6, RZ ;  /* 0x000000060c637c10 */ /* 0x000fe2000ff7e0ff */
[----:B------:R-:W-:-:S02]  /*3310*/  IMAD R11, R14, R27, R11 ;  /* 0x0000001b0e0b7224 */ /* 0x000fc400078e020b */
[----:B------:R-:W-:Y:S01]  /*3320*/  IMAD.WIDE.U32 R12, R27, R26, RZ ;  /* 0x0000001a1b0c7225 */ /* 0x000fe200078e00ff */
[----:B------:R-:W-:-:S03]  /*3330*/  IADD3.X R100, R100, UR7, RZ, P3, !PT ;  /* 0x0000000764647c10 */ /* 0x000fc60009ffe4ff */
[----:B------:R-:W-:Y:S01]  /*3340*/  IMAD R37, R14, R33, R15 ;  /* 0x000000210e257224 */ /* 0x000fe200078e020f */
[----:B------:R-:W-:Y:S01]  /*3350*/  IADD3 R88, R13, R11, RZ ;  /* 0x0000000b0d587210 */ /* 0x000fe20007ffe0ff */
[----:B------:R-:W-:-:S04]  /*3360*/  IMAD.WIDE.U32 R14, R33, R26, RZ ;  /* 0x0000001a210e7225 */ /* 0x000fc800078e00ff */
[----:B------:R-:W-:Y:S01]  /*3370*/  IMAD.IADD R11, R15, 0x1, R37 ;  /* 0x000000010f0b7824 */ /* 0x000fe200078e0225 */
[----:B------:R-:W-:Y:S06]  /*3380*/  @!P2 BRA `(.L_x_3070) ;  /* 0x000000440028a947 */ /* 0x000fec0003800000 */
[----:B------:R-:W-:Y:S01]  /*3390*/  ISETP.GE.AND P2, PT, R220, R97, PT ;  /* 0x00000061dc00720c */ /* 0x000fe20003f46270 */
[----:B------:R-:W-:Y:S01]  /*33a0*/  BSSY B1, `(.L_x_3071) ;  /* 0x0000019000017945 */ /* 0x000fe20003800000 */
[----:B------:R-:W-:Y:S02]  /*33b0*/  LOP3.LUT R23, R23, 0xfffffffe, RZ, 0xc0, !PT ;  /* 0xfffffffe17177812 */ /* 0x000fe400078ec0ff */
[----:B------:R-:W-:Y:S02]  /*33c0*/  CS2R R52, SRZ ;  /* 0x0000000000347805 */ /* 0x000fe4000001ff00 */
[----:B------:R-:W-:Y:S02]  /*33d0*/  CS2R R60, SRZ ;  /* 0x00000000003c7805 */ /* 0x000fe4000001ff00 */
[----:B------:R-:W-:Y:S02]  /*33e0*/  CS2R R64, SRZ ;  /* 0x0000000000407805 */ /* 0x000fe4000001ff00 */
[----:B------:R-:W-:-:S02]  /*33f0*/  CS2R R62, SRZ ;  /* 0x00000000003e7805 */ /* 0x000fc4000001ff00 */
[----:B------:R-:W-:Y:S02]  /*3400*/  CS2R R66, SRZ ;  /* 0x0000000000427805 */ /* 0x000fe4000001ff00 */
[----:B------:R-:W-:Y:S01]  /*3410*/  @P2 LOP3.LUT R23, R23, 0x1, RZ, 0xfc, !PT ;  /* 0x0000000117172812 */ /* 0x000fe200078efcff */
        /* <DEDUP_REMOVED lines=17> */
.L_x_3072:
[----:B------:R-:W-:Y:S05]  /*3530*/  BSYNC B1 ;  /* 0x0000000000017941 */ /* 0x000fea0003800000 */
.L_x_3071:
[----:B0-----:R-:W-:Y:S01]  /*3540*/  VIADD R36, R220, 0x20 ;  /* 0x00000020dc247836 */ /* 0x001fe20000000000 */
[----:B------:R-:W-:Y:S01]  /*3550*/  BSSY B1, `(.L_x_3073) ;  /* 0x0000024000017945 */ /* 0x000fe20003800000 */
[----:B------:R-:W-:Y:S02]  /*3560*/  CS2R R56, SRZ ;  /* 0x0000000000387805 */ /* 0x000fe4000001ff00 */
[----:B------:R-:W-:Y:S02]  /*3570*/  CS2R R54, SRZ ;  /* 0x0000000000367805 */ /* 0x000fe4000001ff00 */
[----:B------:R-:W-:Y:S02]  /*3580*/  CS2R R44, SRZ ;  /* 0x00000000002c7805 */ /* 0x000fe4000001ff00 */
[----:B------:R-:W-:Y:S02]  /*3590*/  ISETP.GE.AND P2, PT, R36, R97, PT ;  /* 0x000000612400720c */ /* 0x000fe40003f46270 */
[----:B------:R-:W-:-:S02]  /*35a0*/  CS2R R36, SRZ ;  /* 0x0000000000247805 */ /* 0x000fc4000001ff00 */
[----:B------:R-:W-:Y:S02]  /*35b0*/  CS2R R48, SRZ ;  /* 0x0000000000307805 */ /* 0x000fe4000001ff00 */
[----:B------:R-:W-:Y:S02]  /*35c0*/  CS2R R46, SRZ ;  /* 0x00000000002e7805 */ /* 0x000fe4000001ff00 */
[----:B------:R-:W-:Y:S02]  /*35d0*/  CS2R R50, SRZ ;  /* 0x0000000000327805 */ /* 0x000fe4000001ff00 */
[----:B------:R-:W-:Y:S02]  /*35e0*/  CS2R R40, SRZ ;  /* 0x0000000000287805 */ /* 0x000fe4000001ff00 */
[----:B------:R-:W-:Y:S02]  /*35f0*/  CS2R R38, SRZ ;  /* 0x0000000000267805 */ /* 0x000fe4000001ff00 */
[----:B------:R-:W-:Y:S01]  /*3600*/  CS2R R42, SRZ ;  /* 0x00000000002a7805 */ /* 0x000fe2000001ff00 */
[----:B-----5:R-:W-:Y:S01]  /*3610*/  IMAD.MOV.U32 R102, RZ, RZ, R60 ;  /* 0x000000ffff667224 */ /* 0x020fe200078e003c */
[----:B------:R-:W-:Y:S01]  /*3620*/  CS2R R58, SRZ ;  /* 0x00000000003a7805 */ /* 0x000fe2000001ff00 */
[----:B------:R-:W-:Y:S01]  /*3630*/  IMAD.MOV.U32 R105, RZ, RZ, R64 ;  /* 0x000000ffff697224 */ /* 0x000fe200078e0040 */
[----:B------:R-:W-:Y:S06]  /*3640*/  @P2 BRA `(.L_x_3074) ;  /* 0x0000000000502947 */ /* 0x000fec0003800000 */
        /* <DEDUP_REMOVED lines=20> */
.L_x_3074:
[----:B------:R-:W-:Y:S05]  /*3790*/  BSYNC B1 ;  /* 0x0000000000017941 */ /* 0x000fea0003800000 */
.L_x_3073:
        /* <DEDUP_REMOVED lines=24> */
.L_x_3076:
[----:B------:R-:W-:Y:S05]  /*3920*/  BSYNC B1 ;  /* 0x0000000000017941 */ /* 0x000fea0003800000 */
.L_x_3075:
[----:B0-----:R-:W-:Y:S01]  /*3930*/  VIADD R72, R220, 0x60 ;  /* 0x00000060dc487836 */ /* 0x001fe20000000000 */
[----:B------:R-:W-:Y:S04]  /*3940*/  BSSY B1, `(.L_x_3077) ;  /* 0x000001d000017945 */ /* 0x000fe80003800000 */
[----:B------:R-:W-:-:S13]  /*3950*/  ISETP.GE.AND P4, PT, R72, R97, PT ;  /* 0x000000614800720c */ /* 0x000fda0003f86270 */
[----:B------:R-:W-:Y:S05]  /*3960*/  @P4 BRA `(.L_x_3078) ;  /* 0x0000000000684947 */ /* 0x000fea0003800000 */
[----:B------:R-:W0:Y:S01]  /*3970*/  LDC.64 R36, c[0x0][0x3f8] ;  /* 0x0000fe00ff247b82 */ /* 0x000e220000000a00 */
[----:B------:R-:W-:Y:S01]  /*3980*/  IMAD.MOV.U32 R13, RZ, RZ, R88 ;  /* 0x000000ffff0d7224 */ /* 0x000fe200078e0058 */
[----:B------:R-:W-:Y:S01]  /*3990*/  ULDC.64 UR4, c[0x0][0x3e8] ;  /* 0x0000fa0000047ab9 */ /* 0x000fe20000000a00 */
[----:B------:R-:W-:Y:S01]  /*39a0*/  IMAD.MOV.U32 R15, RZ, RZ, R11 ;  /* 0x000000ffff0f7224 */ /* 0x000fe200078e000b */
[----:B------:R-:W-:Y:S02]  /*39b0*/  CS2R R40, SRZ ;  /* 0x0000000000287805 */ /* 0x000fe4000001ff00 */
[----:B------:R-:W-:Y:S01]  /*39c0*/  CS2R R42, SRZ ;  /* 0x00000000002a7805 */ /* 0x000fe2000001ff00 */
[----:B0-----:R-:W-:-:S04]  /*39d0*/  IMAD.WIDE.U32 R12, R36, 0x60, R12 ;  /* 0x00000060240c7825 */ /* 0x001fc800078e000c */
[----:B------:R-:W-:Y:S01]  /*39e0*/  IMAD R37, R37, 0x60, RZ ;  /* 0x0000006025257824 */ /* 0x000fe200078e02ff */
[----:B------:R-:W-:-:S04]  /*39f0*/  IADD3 R12, P5, P6, R78, UR4, R12 ;  /* 0x000000044e0c7c10 */ /* 0x000fc8000febe00c */
[----:B------:R-:W-:Y:S02]  /*3a00*/  IADD3 R13, R13, R37, RZ ;  /* 0x000000250d0d7210 */ /* 0x000fe40007ffe0ff */
[----:B------:R-:W0:Y:S02]  /*3a10*/  LDC.64 R36, c[0x0][0x408] ;  /* 0x00010200ff247b82 */ /* 0x000e240000000a00 */
        /* <DEDUP_REMOVED lines=15> */
.L_x_3078:
[----:B------:R-:W-:Y:S05]  /*3b10*/  BSYNC B1 ;  /* 0x0000000000017941 */ /* 0x000fea0003800000 */
.L_x_3077:
[----:B------:R-:W-:Y:S01]  /*3b20*/  UISETP.NE.AND UP0, UPT, UR38, 0x3, UPT ;  /* 0x000000032600788c */ /* 0x000fe2000bf05270 */
[----:B------:R-:W-:Y:S01]  /*3b30*/  IMAD.MOV.U32 R112, RZ, RZ, R62 ;  /* 0x000000ffff707224 */ /* 0x000fe200078e003e */
[----:B-----5:R-:W-:Y:S01]  /*3b40*/  MOV R111, R58 ;  /* 0x0000003a006f7202 */ /* 0x020fe20000000f00 */
[----:B------:R-:W-:Y:S01]  /*3b50*/  IMAD.MOV.U32 R114, RZ, RZ, R66 ;  /* 0x000000ffff727224 */ /* 0x000fe200078e0042 */
[----:B------:R-:W-:Y:S01]  /*3b60*/  MOV R75, R42 ;  /* 0x0000002a004b7202 */ /* 0x000fe20000000f00 */
[----:B------:R-:W-:Y:S01]  /*3b70*/  IMAD.MOV.U32 R108, RZ, RZ, R52 ;  /* 0x000000ffff6c7224 */ /* 0x000fe200078e0034 */
[----:B------:R-:W-:Y:S01]  /*3b80*/  PLOP3.LUT P5, PT, PT, PT, UP0, 0x80, 0x0 ;  /* 0x000000000000781c */ /* 0x000fe20003faf008 */
[----:B------:R-:W-:Y:S02]  /*3b90*/  IMAD.MOV.U32 R110, RZ, RZ, R56 ;  /* 0x000000ffff6e7224 */ /* 0x000fe400078e0038 */
[----:B------:R-:W-:Y:S02]  /*3ba0*/  IMAD.MOV.U32 R109, RZ, RZ, R54 ;  /* 0x000000ffff6d7224 */ /* 0x000fe400078e0036 */
[----:B------:R-:W-:-:S02]  /*3bb0*/  IMAD.MOV.U32 R103, RZ, RZ, R44 ;  /* 0x000000ffff677224 */ /* 0x000fc400078e002c */
[----:B------:R-:W-:Y:S02]  /*3bc0*/  IMAD.MOV.U32 R106, RZ, RZ, R48 ;  /* 0x000000ffff6a7224 */ /* 0x000fe400078e0030 */
[----:B------:R-:W-:Y:S02]  /*3bd0*/  IMAD.MOV.U32 R104, RZ, RZ, R46 ;  /* 0x000000ffff687224 */ /* 0x000fe400078e002e */
[----:B------:R-:W-:Y:S02]  /*3be0*/  IMAD.MOV.U32 R107, RZ, RZ, R50 ;  /* 0x000000ffff6b7224 */ /* 0x000fe400078e0032 */
[----:B------:R-:W-:Y:S02]  /*3bf0*/  IMAD.MOV.U32 R72, RZ, RZ, R36 ;  /* 0x000000ffff487224 */ /* 0x000fe400078e0024 */
[----:B------:R-:W-:Y:S02]  /*3c00*/  IMAD.MOV.U32 R74, RZ, RZ, R40 ;  /* 0x000000ffff4a7224 */ /* 0x000fe400078e0028 */
[----:B------:R-:W-:Y:S01]  /*3c10*/  IMAD.MOV.U32 R73, RZ, RZ, R38 ;  /* 0x000000ffff497224 */ /* 0x000fe200078e0026 */
[----:B------:R-:W-:Y:S06]  /*3c20*/  @!P5 BRA `(.L_x_3079) ;  /* 0x000000000004d947 */ /* 0x000fec0003800000 */
[----:B------:R-:W-:Y:S01]  /*3c30*/  BPT.TRAP 0x1 ;  /* 0x000000040000795c */ /* 0x000fe20000300000 */
.L_x_3079:
[----:B------:R-:W-:Y:S01]  /*3c40*/  IMAD R88, R217, 0x8, R216 ;  /* 0x00000008d9587824 */ /* 0x000fe200078e02d8 */
[----:B------:R-:W-:Y:S01]  /*3c50*/  SHF.L.U32 R98, R224, 0x1f, RZ ;  /* 0x0000001fe0627819 */ /* 0x000fe200000006ff */
[----:B------:R-:W-:Y:S03]  /*3c60*/  BSSY B1, `(.L_x_3080) ;  /* 0x0000003000017945 */ /* 0x000fe60003800000 */
[----:B------:R-:W1:Y:S02]  /*3c70*/  SYNCS.PHASECHK.TRANS64.TRYWAIT P6, [R88+URZ+0x38890], R98 ;  /* 0x03889062580075a7 */ /* 0x000e6400080c017f */
[----:B-1----:R-:W-:Y:S05]  /*3c80*/  @!P6 BRA `(.L_x_3081) ;  /* 0x000002c000f8e947 */ /* 0x002fea0003800000 */
.L_x_3436:
[----:B------:R-:W-:Y:S05]  /*3c90*/  BSYNC B1 ;  /* 0x0000000000017941 */ /* 0x000fea0003800000 */
.L_x_3080:
[----:B------:R-:W-:-:S03]  /*3ca0*/  UMOV UR4, 0xffffffff ;  /* 0xffffffff00047882 */ /* 0x000fc60000000000 */
[----:B------:R-:W-:Y:S05]  /*3cb0*/  BRA.DIV UR4, `(.L_x_3082) ;  /* 0x000002c604007947 */ /* 0x000fea000b800000 */
[----:B------:R2:W3:Y:S04]  /*3cc0*/  SHFL.IDX PT, R113, R100, RZ, 0x181f ;  /* 0x00181fff64717589 */ /* 0x0004e800000e0000 */
[----:B------:R2:W4:Y:S02]  /*3cd0*/  SHFL.IDX PT, R11, R99, RZ, 0x181f ;  /* 0x00181fff630b7589 */ /* 0x00052400000e0000 */
.L_x_3440:
[----:B------:R-:W-:Y:S01]  /*3ce0*/  LOP3.LUT P6, RZ, R23, 0x1, RZ, 0xc0, !PT ;  /* 0x0000000117ff7812 */ /* 0x000fe200078cc0ff */
[----:B------:R-:W-:-:S12]  /*3cf0*/  BSSY B1, `(.L_x_3083) ;  /* 0x00000ea000017945 */ /* 0x000fd80003800000 */
        /* <DEDUP_REMOVED lines=11> */
[--C-:B------:R-:W-:Y:S01]  /*3db0*/  SHF.R.U32.HI R65, RZ, 0x8, R67.reuse ;  /* 0x00000008ff417819 */ /* 0x100fe20000011643 */
[----:B------:R-:W-:Y:S01]  /*3dc0*/  IMAD.U32 R66, R66, 0x10000, RZ ;  /* 0x0001000042427824 */ /* 0x000fe200078e00ff */
[----:B------:R-:W-:Y:S02]  /*3dd0*/  LOP3.LUT R117, R67, 0xff0000ff, RZ, 0xc0, !PT ;  /* 0xff0000ff43757812 */ /* 0x000fe400078ec0ff */
[----:B------:R-:W-:Y:S01]  /*3de0*/  LOP3.LUT R115, R115, 0xff00, R116, 0xf8, !PT ;  /* 0x0000ff0073737812 */ /* 0x000fe200078ef874 */
[----:B------:R-:W-:Y:S01]  /*3df0*/  IMAD.SHL.U32 R116, R65, 0x100, RZ ;  /* 0x0000010041747824 */ /* 0x000fe200078e00ff */
[----:B------:R-:W-:-:S02]  /*3e00*/  SHF.R.U32.HI R64, RZ, 0x10, R67 ;  /* 0x00000010ff407819 */ /* 0x000fc40000011643 */
[----:B------:R-:W-:Y:S02]  /*3e10*/  LOP3.LUT R65, R115, 0xff0000, R66, 0xf8, !PT ;  /* 0x00ff000073417812 */ /* 0x000fe400078ef842 */
[-C--:B------:R-:W-:Y:S01]  /*3e20*/  F2FP.F16.E4M3.UNPACK_B R66, R114.reuse.H1 ;  /* 0x00000072ff42723e */ /* 0x080fe200030006ff */
[----:B------:R-:W-:Y:S01]  /*3e30*/  IMAD.U32 R64, R64, 0x10000, RZ ;  /* 0x0001000040407824 */ /* 0x000fe200078e00ff */
[----:B0-----:R-:W-:Y:S02]  /*3e40*/  F2FP.F16.E4M3.UNPACK_B R115, R13 ;  /* 0x0000000dff73723e */ /* 0x001fe400020006ff */
[----:B------:R-:W-:Y:S01]  /*3e50*/  LOP3.LUT R117, R117, 0xff00, R116, 0xf8, !PT ;  /* 0x0000ff0075757812 */ /* 0x000fe200078ef874 */
[----:B------:R-:W-:Y:S01]  /*3e60*/  HADD2.F32 R119, -RZ, R66.H0_H0 ;  /* 0x20000042ff777230 */ /* 0x000fe20000004100 */
[-C--:B------:R-:W-:Y:S01]  /*3e70*/  F2FP.F16.E4M3.UNPACK_B R116, R105.reuse.H1 ;  /* 0x00000069ff74723e */ /* 0x080fe200030006ff */
[--C-:B------:R-:W-:Y:S01]  /*3e80*/  HADD2.F32 R67, -RZ, R115.reuse.H1_H1 ;  /* 0x30000073ff437230 */ /* 0x100fe20000004100 */
[----:B------:R-:W-:Y:S01]  /*3e90*/  F2FP.F16.E4M3.UNPACK_B R114, R114 ;  /* 0x00000072ff72723e */ /* 0x000fe200020006ff */
[----:B------:R-:W-:Y:S01]  /*3ea0*/  HADD2.F32 R115, -RZ, R115.H0_H0 ;  /* 0x20000073ff737230 */ /* 0x000fe20000004100 */
[----:B------:R-:W-:Y:S01]  /*3eb0*/  F2FP.F16.E4M3.UNPACK_B R105, R105 ;  /* 0x00000069ff69723e */ /* 0x000fe200020006ff */
[----:B------:R-:W-:-:S02]  /*3ec0*/  HADD2.F32 R118, -RZ, R116.H0_H0 ;  /* 0x20000074ff767230 */ /* 0x000fc40000004100 */
[-C--:B------:R-:W-:Y:S01]  /*3ed0*/  FMUL.FTZ R120, R67, R119.reuse ;  /* 0x0000007743787220 */ /* 0x080fe20000410000 */
[----:B------:R-:W-:Y:S02]  /*3ee0*/  HADD2.F32 R116, -RZ, R116.H1_H1 ;  /* 0x30000074ff747230 */ /* 0x000fe40000004100 */
[C---:B------:R-:W-:Y:S01]  /*3ef0*/  FMUL.FTZ R119, R115.reuse, R119 ;  /* 0x0000007773777220 */ /* 0x040fe20000410000 */
[----:B------:R-:W-:-:S03]  /*3f00*/  FFMA.FTZ R115, R115, R118, -R120 ;  /* 0x0000007673737223 */ /* 0x000fc60000010878 */
[----:B------:R-:W-:Y:S01]  /*3f10*/  FFMA.FTZ R67, R67, R118, R119 ;  /* 0x0000007643437223 */ /* 0x000fe20000010077 */
[----:B------:R-:W-:Y:S01]  /*3f20*/  F2FP.F16.E4M3.UNPACK_B R119, R13.H1 ;  /* 0x0000000dff77723e */ /* 0x000fe200030006ff */
[----:B------:R-:W-:-:S04]  /*3f30*/  HADD2.F32 R118, -RZ, R66.H1_H1 ;  /* 0x30000042ff767230 */ /* 0x000fc80000004100 */
[--C-:B------:R-:W-:Y:S02]  /*3f40*/  HADD2.F32 R13, -RZ, R119.reuse.H1_H1 ;  /* 0x30000077ff0d7230 */ /* 0x100fe40000004100 */
[----:B------:R-:W-:-:S03]  /*3f50*/  HADD2.F32 R66, -RZ, R119.H0_H0 ;  /* 0x20000077ff427230 */ /* 0x000fc60000004100 */
[CC--:B------:R-:W-:Y:S02]  /*3f60*/  FMUL.FTZ R119, R13.reuse, R118.reuse ;  /* 0x000000760d777220 */ /* 0x0c0fe40000410000 */
[C---:B------:R-:W-:Y:S02]  /*3f70*/  FMUL.FTZ R118, R66.reuse, R118 ;  /* 0x0000007642767220 */ /* 0x040fe40000410000 */
[-C--:B------:R-:W-:Y:S02]  /*3f80*/  FFMA.FTZ R66, R66, R116.reuse, -R119 ;  /* 0x0000007442427223 */ /* 0x080fe40000010877 */
[----:B------:R-:W-:Y:S01]  /*3f90*/  FFMA.FTZ R116, R13, R116, R118 ;  /* 0x000000740d747223 */ /* 0x000fe20000010076 */
[----:B------:R-:W-:Y:S01]  /*3fa0*/  LOP3.LUT R13, R117, 0xff0000, R64, 0xf8, !PT ;  /* 0x00ff0000750d7812 */ /* 0x000fe200078ef840 */
[----:B------:R-:W-:Y:S01]  /*3fb0*/  IMAD.MOV.U32 R64, RZ, RZ, R15 ;  /* 0x000000ffff407224 */ /* 0x000fe200078e000f */
[----:B------:R-:W-:Y:S02]  /*3fc0*/  F2FP.F16.E4M3.UNPACK_B R15, R65.H1 ;  /* 0x00000041ff0f723e */ /* 0x000fe400030006ff */
[----:B------:R-:W-:-:S02]  /*3fd0*/  F2FP.F16.E4M3.UNPACK_B R117, R13.H1 ;  /* 0x0000000dff75723e */ /* 0x000fc400030006ff */
[-C--:B------:R-:W-:Y:S01]  /*3fe0*/  F2FP.F16.E4M3.UNPACK_B R120, R64.reuse ;  /* 0x00000040ff78723e */ /* 0x080fe200020006ff */
[----:B------:R-:W-:Y:S01]  /*3ff0*/  HADD2.F32 R119, -RZ, R15.H0_H0 ;  /* 0x2000000fff777230 */ /* 0x000fe20000004100 */
[----:B------:R-:W-:Y:S01]  /*4000*/  F2FP.F16.E4M3.UNPACK_B R64, R64.H1 ;  /* 0x00000040ff40723e */ /* 0x000fe200030006ff */
[--C-:B------:R-:W-:Y:S01]  /*4010*/  HADD2.F32 R121, -RZ, R117.reuse.H0_H0 ;  /* 0x20000075ff797230 */ /* 0x100fe20000004100 */
[----:B------:R-:W-:Y:S01]  /*4020*/  F2FP.SATFINITE.E4M3.F32.PACK_AB_MERGE_C R66, R116, R66, RZ ;  /* 0x000000427442723e */ /* 0x000fe200048070ff */
[--C-:B------:R-:W-:Y:S01]  /*4030*/  HADD2.F32 R118, -RZ, R120.reuse.H1_H1 ;  /* 0x30000078ff767230 */ /* 0x100fe20000004100 */
[----:B------:R-:W-:Y:S01]  /*4040*/  F2FP.F16.E4M3.UNPACK_B R13, R13 ;  /* 0x0000000dff0d723e */ /* 0x000fe200020006ff */
[----:B------:R-:W-:Y:S01]  /*4050*/  HADD2.F32 R120, -RZ, R120.H0_H0 ;  /* 0x20000078ff787230 */ /* 0x000fe20000004100 */
[----:B------:R-:W-:Y:S01]  /*4060*/  F2FP.SATFINITE.E4M3.F32.PACK_AB_MERGE_C R67, R67, R115, R66 ;  /* 0x000000734343723e */ /* 0x000fe20004807042 */
[----:B------:R-:W-:Y:S02]  /*4070*/  HADD2.F32 R117, -RZ, R117.H1_H1 ;  /* 0x30000075ff757230 */ /* 0x000fe40000004100 */
[----:B------:R-:W-:Y:S01]  /*4080*/  FMUL.FTZ R122, R118, R121 ;  /* 0x00000079767a7220 */ /* 0x000fe20000410000 */
[----:B------:R-:W-:Y:S01]  /*4090*/  HADD2.F32 R15, -RZ, R15.H1_H1 ;  /* 0x3000000fff0f7230 */ /* 0x000fe20000004100 */
[----:B------:R-:W-:-:S02]  /*40a0*/  F2FP.F16.E4M3.UNPACK_B R66, R14 ;  /* 0x0000000eff42723e */ /* 0x000fc400020006ff */
[C---:B------:R-:W-:Y:S01]  /*40b0*/  FFMA.FTZ R122, R120.reuse, R119, -R122 ;  /* 0x00000077787a7223 */ /* 0x040fe2000001087a */
[----:B------:R-:W-:Y:S01]  /*40c0*/  FMUL.FTZ R120, R120, R121 ;  /* 0x0000007978787220 */ /* 0x000fe20000410000 */
[----:B------:R-:W-:Y:S02]  /*40d0*/  F2FP.F16.E4M3.UNPACK_B R65, R65 ;  /* 0x00000041ff41723e */ /* 0x000fe400020006ff */
[----:B------:R-:W-:Y:S01]  /*40e0*/  F2FP.F16.E4M3.UNPACK_B R14, R14.H1 ;  /* 0x0000000eff0e723e */ /* 0x000fe200030006ff */
[----:B------:R-:W-:Y:S01]  /*40f0*/  FFMA.FTZ R120, R118, R119, R120 ;  /* 0x0000007776787223 */ /* 0x000fe20000010078 */
[--C-:B------:R-:W-:Y:S02]  /*4100*/  HADD2.F32 R118, -RZ, R64.reuse.H1_H1 ;  /* 0x30000040ff767230 */ /* 0x100fe40000004100 */
[----:B------:R-:W-:Y:S02]  /*4110*/  HADD2.F32 R64, -RZ, R64.H0_H0 ;  /* 0x20000040ff407230 */ /* 0x000fe40000004100 */
[----:B------:R-:W-:-:S02]  /*4120*/  HADD2.F32 R115, -RZ, R65.H0_H0 ;  /* 0x20000041ff737230 */ /* 0x000fc40000004100 */
[----:B------:R-:W-:Y:S01]  /*4130*/  FMUL.FTZ R119, R118, R117 ;  /* 0x0000007576777220 */ /* 0x000fe20000410000 */
[----:B------:R-:W-:-:S03]  /*4140*/  HADD2.F32 R65, -RZ, R65.H1_H1 ;  /* 0x30000041ff417230 */ /* 0x000fc60000004100 */
        /* <DEDUP_REMOVED lines=14> */
[--C-:B------:R-:W-:Y:S02]  /*4230*/  HADD2.F32 R15, -RZ, R14.reuse.H1_H1 ;  /* 0x3000000eff0f7230 */ /* 0x100fe40000004100 */
        /* <DEDUP_REMOVED lines=14> */
[----:B------:R-:W-:Y:S02]  /*4320*/  IMAD.MOV.U32 R13, RZ, RZ, R67 ;  /* 0x000000ffff0d7224 */ /* 0x000fe400078e0043 */
        /* <DEDUP_REMOVED lines=8> */
[-C--:B------:R-:W-:Y:S01]  /*43b0*/  FFMA.FTZ R65, R15, R105.reuse, -R65 ;  /* 0x000000690f417223 */ /* 0x080fe20000010841 */
[----:B------:R-:W-:Y:S01]  /*43c0*/  F2FP.SATFINITE.E4M3.F32.PACK_AB_MERGE_C R15, R120, R122, R119 ;  /* 0x0000007a780f723e */ /* 0x000fe20004807077 */
[----:B------:R-:W-:-:S05]  /*43d0*/  FFMA.FTZ R114, R12, R105, R114 ;  /* 0x000000690c727223 */ /* 0x000fca0000010072 */
[----:B------:R-:W-:-:S07]  /*43e0*/  F2FP.SATFINITE.E4M3.F32.PACK_AB_MERGE_C R12, R114, R65, R115 ;  /* 0x00000041720c723e */ /* 0x000fce0004807073 */
.L_x_3088:
[----:B------:R-:W-:Y:S05]  /*43f0*/  BSYNC B3 ;  /* 0x0000000000037941 */ /* 0x000fea0003800000 */
.L_x_3087:
[----:B----4-:R-:W-:-:S04]  /*4400*/  IADD3 R64, P6, R16, R11, RZ ;  /* 0x0000000b10407210 */ /* 0x010fc80007fde0ff */
[----:B---3--:R-:W-:-:S05]  /*4410*/  IADD3.X R65, R113, R17, RZ, P6, !PT ;  /* 0x0000001171417210 */ /* 0x008fca00037fe4ff */
[----:B0-----:R0:W-:Y:S04]  /*4420*/  ST.E.128 desc[UR42][R64.64], R12 ;  /* 0x0000000c40007985 */ /* 0x0011e8000c101d2a */
.L_x_3086:
[----:B------:R-:W-:Y:S05]  /*4430*/  BSYNC B2 ;  /* 0x0000000000027941 */ /* 0x000fea0003800000 */
.L_x_3085:
        /* <DEDUP_REMOVED lines=8> */
[----:B------:R-:W-:Y:S02]  /*44c0*/  SHF.R.U32.HI R60, RZ, 0x8, R61 ;  /* 0x00000008ff3c7819 */ /* 0x000fe4000001163d */
[----:B------:R-:W-:Y:S02]  /*44d0*/  LOP3.LUT R105, R61, 0xff0000ff, RZ, 0xc0, !PT ;  /* 0xff0000ff3d697812 */ /* 0x000fe400078ec0ff */
[--C-:B------:R-:W-:Y:S01]  /*44e0*/  SHF.R.U32.HI R11, RZ, 0x8, R63.reuse ;  /* 0x00000008ff0b7819 */ /* 0x100fe2000001163f */
[----:B------:R-:W-:Y:S01]  /*44f0*/  IMAD.SHL.U32 R60, R60, 0x100, RZ ;  /* 0x000001003c3c7824 */ /* 0x000fe200078e00ff */
[----:B------:R-:W-:Y:S02]  /*4500*/  LOP3.LUT R62, R63, 0xff0000ff, RZ, 0xc0, !PT ;  /* 0xff0000ff3f3e7812 */ /* 0x000fe400078ec0ff */
[----:B------:R-:W-:Y:S01]  /*4510*/  SHF.R.U32.HI R63, RZ, 0x10, R63 ;  /* 0x00000010ff3f7819 */ /* 0x000fe2000001163f */
[----:B------:R-:W-:Y:S01]  /*4520*/  IMAD.SHL.U32 R11, R11, 0x100, RZ ;  /* 0x000001000b0b7824 */ /* 0x000fe200078e00ff */
[----:B------:R-:W-:Y:S01]  /*4530*/  LOP3.LUT R105, R105, 0xff00, R60, 0xf8, !PT ;  /* 0x0000ff0069697812 */ /* 0x000fe200078ef83c */
[----:B0-----:R-:W-:Y:S01]  /*4540*/  IMAD.MOV.U32 R60, RZ, RZ, R13 ;  /* 0x000000ffff3c7224 */ /* 0x001fe200078e000d */
[----:B------:R-:W-:Y:S01]  /*4550*/  F2FP.F16.E4M3.UNPACK_B R13, R112.H1 ;  /* 0x00000070ff0d723e */ /* 0x000fe200030006ff */
[----:B------:R-:W-:Y:S01]  /*4560*/  IMAD.U32 R63, R63, 0x10000, RZ ;  /* 0x000100003f3f7824 */ /* 0x000fe200078e00ff */
[----:B------:R-:W-:-:S02]  /*4570*/  LOP3.LUT R62, R62, 0xff00, R11, 0xf8, !PT ;  /* 0x0000ff003e3e7812 */ /* 0x000fc400078ef80b */
[----:B------:R-:W-:Y:S01]  /*4580*/  F2FP.F16.E4M3.UNPACK_B R67, R60 ;  /* 0x0000003cff43723e */ /* 0x000fe200020006ff */
[----:B------:R-:W-:Y:S01]  /*4590*/  HADD2.F32 R115, -RZ, R13.H0_H0 ;  /* 0x2000000dff737230 */ /* 0x000fe20000004100 */
[----:B------:R-:W-:Y:S02]  /*45a0*/  F2FP.F16.E4M3.UNPACK_B R11, R102.H1 ;  /* 0x00000066ff0b723e */ /* 0x000fe400030006ff */
[----:B------:R-:W-:Y:S01]  /*45b0*/  F2FP.F16.E4M3.UNPACK_B R60, R60.H1 ;  /* 0x0000003cff3c723e */ /* 0x000fe200030006ff */
[--C-:B------:R-:W-:Y:S01]  /*45c0*/  HADD2.F32 R66, -RZ, R67.reuse.H1_H1 ;  /* 0x30000043ff427230 */ /* 0x100fe20000004100 */
[----:B------:R-:W-:Y:S01]  /*45d0*/  SHF.R.U32.HI R61, RZ, 0x10, R61 ;  /* 0x00000010ff3d7819 */ /* 0x000fe2000001163d */
[----:B------:R-:W-:Y:S01]  /*45e0*/  HADD2.F32 R114, -RZ, R67.H0_H0 ;  /* 0x20000043ff727230 */ /* 0x000fe20000004100 */
[----:B------:R-:W-:Y:S01]  /*45f0*/  LOP3.LUT R62, R62, 0xff0000, R63, 0xf8, !PT ;  /* 0x00ff00003e3e7812 */ /* 0x000fe200078ef83f */
[--C-:B------:R-:W-:Y:S02]  /*4600*/  HADD2.F32 R113, -RZ, R11.reuse.H0_H0 ;  /* 0x2000000bff717230 */ /* 0x100fe40000004100 */
[----:B------:R-:W-:Y:S01]  /*4610*/  FMUL.FTZ R67, R66, R115 ;  /* 0x0000007342437220 */ /* 0x000fe20000410000 */
[----:B------:R-:W-:-:S02]  /*4620*/  HADD2.F32 R11, -RZ, R11.H1_H1 ;  /* 0x3000000bff0b7230 */ /* 0x000fc40000004100 */
[C---:B------:R-:W-:Y:S01]  /*4630*/  FMUL.FTZ R115, R114.reuse, R115 ;  /* 0x0000007372737220 */ /* 0x040fe20000410000 */
[----:B------:R-:W-:Y:S01]  /*4640*/  F2FP.F16.E4M3.UNPACK_B R112, R112 ;  /* 0x00000070ff70723e */ /* 0x000fe200020006ff */
[-C--:B------:R-:W-:Y:S01]  /*4650*/  FFMA.FTZ R67, R114, R113.reuse, -R67 ;  /* 0x0000007172437223 */ /* 0x080fe20000010843 */
[----:B------:R-:W-:Y:S01]  /*4660*/  F2FP.F16.E4M3.UNPACK_B R102, R102 ;  /* 0x00000066ff66723e */ /* 0x000fe200020006ff */
[----:B------:R-:W-:Y:S01]  /*4670*/  FFMA.FTZ R66, R66, R113, R115 ;  /* 0x0000007142427223 */ /* 0x000fe20000010073 */
[----:B------:R-:W-:Y:S02]  /*4680*/  HADD2.F32 R113, -RZ, R13.H1_H1 ;  /* 0x3000000dff717230 */ /* 0x000fe40000004100 */
        /* <DEDUP_REMOVED lines=10> */
[----:B------:R-:W-:Y:S01]  /*4730*/  F2FP.F16.E4M3.UNPACK_B R114, R13 ;  /* 0x0000000dff72723e */ /* 0x000fe200020006ff */
[--C-:B------:R-:W-:Y:S01]  /*4740*/  HADD2.F32 R115, -RZ, R15.reuse.H0_H0 ;  /* 0x2000000fff737230 */ /* 0x100fe20000004100 */
[----:B------:R-:W-:Y:S01]  /*4750*/  F2FP.F16.E4M3.UNPACK_B R63, R61.H1 ;  /* 0x0000003dff3f723e */ /* 0x000fe200030006ff */
[----:B------:R-:W-:Y:S01]  /*4760*/  HADD2.F32 R15, -RZ, R15.H1_H1 ;  /* 0x3000000fff0f7230 */ /* 0x000fe20000004100 */
[----:B------:R-:W-:Y:S01]  /*4770*/  F2FP.F16.E4M3.UNPACK_B R118, R13.H1 ;  /* 0x0000000dff76723e */ /* 0x000fe200030006ff */
[--C-:B------:R-:W-:Y:S01]  /*4780*/  HADD2.F32 R105, -RZ, R114.reuse.H1_H1 ;  /* 0x30000072ff697230 */ /* 0x100fe20000004100 */
[----:B------:R-:W-:Y:S01]  /*4790*/  F2FP.SATFINITE.E4M3.F32.PACK_AB_MERGE_C R11, R11, R60, RZ ;  /* 0x0000003c0b0b723e */ /* 0x000fe200048070ff */
[----:B------:R-:W-:Y:S01]  /*47a0*/  HADD2.F32 R114, -RZ, R114.H0_H0 ;  /* 0x20000072ff727230 */ /* 0x000fe20000004100 */
[----:B------:R-:W-:Y:S01]  /*47b0*/  MOV R60, R14 ;  /* 0x0000000e003c7202 */ /* 0x000fe20000000f00 */
[----:B------:R-:W-:-:S02]  /*47c0*/  HADD2.F32 R113, -RZ, R63.H0_H0 ;  /* 0x2000003fff717230 */ /* 0x000fc40000004100 */
[C---:B------:R-:W-:Y:S01]  /*47d0*/  FMUL.FTZ R116, R105.reuse, R115 ;  /* 0x0000007369747220 */ /* 0x040fe20000410000 */
[----:B------:R-:W-:Y:S01]  /*47e0*/  HADD2.F32 R63, -RZ, R63.H1_H1 ;  /* 0x3000003fff3f7230 */ /* 0x000fe20000004100 */
[----:B------:R-:W-:Y:S02]  /*47f0*/  F2FP.F16.E4M3.UNPACK_B R14, R60 ;  /* 0x0000003cff0e723e */ /* 0x000fe400020006ff */
[C---:B------:R-:W-:Y:S01]  /*4800*/  FFMA.FTZ R116, R114.reuse, R113, -R116 ;  /* 0x0000007172747223 */ /* 0x040fe20000010874 */
[----:B------:R-:W-:Y:S01]  /*4810*/  FMUL.FTZ R114, R114, R115 ;  /* 0x0000007372727220 */ /* 0x000fe20000410000 */
[----:B------:R-:W-:Y:S02]  /*4820*/  F2FP.F16.E4M3.UNPACK_B R62, R62 ;  /* 0x0000003eff3e723e */ /* 0x000fe400020006ff */
[----:B------:R-:W-:Y:S01]  /*4830*/  F2FP.SATFINITE.E4M3.F32.PACK_AB_MERGE_C R66, R66, R67, R11 ;  /* 0x000000434242723e */ /* 0x000fe2000480700b */
[----:B------:R-:W-:Y:S01]  /*4840*/  FFMA.FTZ R105, R105, R113, R114 ;  /* 0x0000007169697223 */ /* 0x000fe20000010072 */
[--C-:B------:R-:W-:Y:S01]  /*4850*/  HADD2.F32 R114, -RZ, R118.reuse.H1_H1 ;  /* 0x30000076ff727230 */ /* 0x100fe20000004100 */
[----:B------:R-:W-:Y:S01]  /*4860*/  F2FP.F16.E4M3.UNPACK_B R61, R61 ;  /* 0x0000003dff3d723e */ /* 0x000fe200020006ff */
[----:B------:R-:W-:-:S02]  /*4870*/  HADD2.F32 R118, -RZ, R118.H0_H0 ;  /* 0x20000076ff767230 */ /* 0x000fc40000004100 */
[--C-:B------:R-:W-:Y:S02]  /*4880*/  HADD2.F32 R11, -RZ, R14.reuse.H1_H1 ;  /* 0x3000000eff0b7230 */ /* 0x100fe40000004100 */
[-C--:B------:R-:W-:Y:S01]  /*4890*/  FMUL.FTZ R13, R114, R15.reuse ;  /* 0x0000000f720d7220 */ /* 0x080fe20000410000 */
[----:B------:R-:W-:Y:S02]  /*48a0*/  HADD2.F32 R14, -RZ, R14.H0_H0 ;  /* 0x2000000eff0e7230 */ /* 0x000fe40000004100 */
[C---:B------:R-:W-:Y:S01]  /*48b0*/  FMUL.FTZ R15, R118.reuse, R15 ;  /* 0x0000000f760f7220 */ /* 0x040fe20000410000 */
[----:B------:R-:W-:-:S03]  /*48c0*/  FFMA.FTZ R13, R118, R63, -R13 ;  /* 0x0000003f760d7223 */ /* 0x000fc6000001080d */
[----:B------:R-:W-:Y:S01]  /*48d0*/  FFMA.FTZ R114, R114, R63, R15 ;  /* 0x0000003f72727223 */ /* 0x000fe2000001000f */
[----:B------:R-:W-:Y:S02]  /*48e0*/  HADD2.F32 R63, -RZ, R62.H0_H0 ;  /* 0x2000003eff3f7230 */ /* 0x000fe40000004100 */
[--C-:B------:R-:W-:Y:S02]  /*48f0*/  HADD2.F32 R15, -RZ, R61.reuse.H0_H0 ;  /* 0x2000003dff0f7230 */ /* 0x100fe40000004100 */
[----:B------:R-:W-:Y:S02]  /*4900*/  HADD2.F32 R61, -RZ, R61.H1_H1 ;  /* 0x3000003dff3d7230 */ /* 0x000fe40000004100 */
[CC--:B------:R-:W-:Y:S01]  /*4910*/  FMUL.FTZ R67, R11.reuse, R63.reuse ;  /* 0x0000003f0b437220 */ /* 0x0c0fe20000410000 */
[----:B------:R-:W-:Y:S01]  /*4920*/  FMUL.FTZ R118, R14, R63 ;  /* 0x0000003f0e767220 */ /* 0x000fe20000410000 */
[----:B------:R-:W-:Y:S02]  /*4930*/  F2FP.SATFINITE.E4M3.F32.PACK_AB_MERGE_C R13, R114, R13, RZ ;  /* 0x0000000d720d723e */ /* 0x000fe400048070ff */
[-C--:B------:R-:W-:Y:S01]  /*4940*/  FFMA.FTZ R14, R14, R15.reuse, -R67 ;  /* 0x0000000f0e0e7223 */ /* 0x080fe20000010843 */
[----:B------:R-:W-:Y:S01]  /*4950*/  FFMA.FTZ R11, R11, R15, R118 ;  /* 0x0000000f0b0b7223 */ /* 0x000fe20000010076 */
[----:B------:R-:W-:Y:S01]  /*4960*/  F2FP.F16.E4M3.UNPACK_B R15, R60.H1 ;  /* 0x0000003cff0f723e */ /* 0x000fe200030006ff */
[----:B------:R-:W-:-:S02]  /*4970*/  IMAD.MOV.U32 R60, RZ, RZ, R12 ;  /* 0x000000ffff3c7224 */ /* 0x000fc400078e000c */
[----:B------:R-:W-:Y:S02]  /*4980*/  HADD2.F32 R12, -RZ, R62.H1_H1 ;  /* 0x3000003eff0c7230 */ /* 0x000fe40000004100 */
[--C-:B------:R-:W-:Y:S02]  /*4990*/  HADD2.F32 R62, -RZ, R15.reuse.H1_H1 ;  /* 0x3000000fff3e7230 */ /* 0x100fe40000004100 */
[----:B------:R-:W-:Y:S02]  /*49a0*/  HADD2.F32 R15, -RZ, R15.H0_H0 ;  /* 0x2000000fff0f7230 */ /* 0x000fe40000004100 */
[--C-:B------:R-:W-:Y:S02]  /*49b0*/  HADD2.F32 R67, -RZ, R112.reuse.H1_H1 ;  /* 0x30000070ff437230 */ /* 0x100fe40000004100 */
[-C--:B------:R-:W-:Y:S01]  /*49c0*/  FMUL.FTZ R118, R62, R12.reuse ;  /* 0x0000000c3e767220 */ /* 0x080fe20000410000 */
[----:B------:R-:W-:Y:S02]  /*49d0*/  HADD2.F32 R112, -RZ, R112.H0_H0 ;  /* 0x20000070ff707230 */ /* 0x000fe40000004100 */
[C---:B------:R-:W-:Y:S01]  /*49e0*/  FMUL.FTZ R63, R15.reuse, R12 ;  /* 0x0000000c0f3f7220 */ /* 0x040fe20000410000 */
[----:B------:R-:W-:-:S03]  /*49f0*/  FFMA.FTZ R12, R15, R61, -R118 ;  /* 0x0000003d0f0c7223 */ /* 0x000fc60000010876 */
[----:B------:R-:W-:Y:S01]  /*4a00*/  FFMA.FTZ R15, R62, R61, R63 ;  /* 0x0000003d3e0f7223 */ /* 0x000fe2000001003f */
[----:B------:R-:W-:Y:S01]  /*4a10*/  F2FP.F16.E4M3.UNPACK_B R61, R60.H1 ;  /* 0x0000003cff3d723e */ /* 0x000fe200030006ff */
[--C-:B------:R-:W-:Y:S02]  /*4a20*/  HADD2.F32 R63, -RZ, R102.reuse.H1_H1 ;  /* 0x30000066ff3f7230 */ /* 0x100fe40000004100 */
[----:B------:R-:W-:Y:S01]  /*4a30*/  HADD2.F32 R102, -RZ, R102.H0_H0 ;  /* 0x20000066ff667230 */ /* 0x000fe20000004100 */
[----:B------:R-:W-:Y:S01]  /*4a40*/  F2FP.SATFINITE.E4M3.F32.PACK_AB_MERGE_C R15, R15, R12, RZ ;  /* 0x0000000c0f0f723e */ /* 0x000fe200048070ff */
[--C-:B------:R-:W-:Y:S02]  /*4a50*/  HADD2.F32 R62, -RZ, R61.reuse.H1_H1 ;  /* 0x3000003dff3e7230 */ /* 0x100fe40000004100 */
[----:B------:R-:W-:Y:S01]  /*4a60*/  HADD2.F32 R61, -RZ, R61.H0_H0 ;  /* 0x2000003dff3d7230 */ /* 0x000fe20000004100 */
[----:B------:R-:W-:Y:S02]  /*4a70*/  F2FP.SATFINITE.E4M3.F32.PACK_AB_MERGE_C R14, R11, R14, R15 ;  /* 0x0000000e0b0e723e */ /* 0x000fe4000480700f */
[-C--:B------:R-:W-:Y:S01]  /*4a80*/  FMUL.FTZ R118, R62, R67.reuse ;  /* 0x000000433e767220 */ /* 0x080fe20000410000 */
[----:B------:R-:W-:Y:S01]  /*4a90*/  F2FP.SATFINITE.E4M3.F32.PACK_AB_MERGE_C R15, R105, R116, R13 ;  /* 0x00000074690f723e */ /* 0x000fe2000480700d */
[----:B------:R-:W-:Y:S01]  /*4aa0*/  FMUL.FTZ R67, R61, R67 ;  /* 0x000000433d437220 */ /* 0x000fe20000410000 */
[----:B------:R-:W-:-:S02]  /*4ab0*/  IMAD.MOV.U32 R13, RZ, RZ, R66 ;  /* 0x000000ffff0d7224 */ /* 0x000fc400078e0042 */
[-C--:B------:R-:W-:Y:S01]  /*4ac0*/  FFMA.FTZ R61, R61, R63.reuse, -R118 ;  /* 0x0000003f3d3d7223 */ /* 0x080fe20000010876 */
[----:B------:R-:W-:Y:S01]  /*4ad0*/  FFMA.FTZ R62, R62, R63, R67 ;  /* 0x0000003f3e3e7223 */ /* 0x000fe20000010043 */
[----:B------:R-:W-:-:S04]  /*4ae0*/  F2FP.F16.E4M3.UNPACK_B R63, R60 ;  /* 0x0000003cff3f723e */ /* 0x000fc800020006ff */
        /* <DEDUP_REMOVED lines=8> */
.L_x_3090:
[----:B------:R-:W-:Y:S05]  /*4b70*/  BSYNC B2 ;  /* 0x0000000000027941 */ /* 0x000fea0003800000 */
.L_x_3089:
[----:B0-----:R0:W-:Y:S02]  /*4b80*/  ST.E.128 desc[UR42][R64.64], R12 ;  /* 0x0000000c40007985 */ /* 0x0011e4000c101d2a */
.L_x_3084:
[----:B------:R-:W-:Y:S05]  /*4b90*/  BSYNC B1 ;  /* 0x0000000000017941 */ /* 0x000fea0003800000 */
.L_x_3083:
[----:B------:R-:W-:-:S03]  /*4ba0*/  UMOV UR4, 0xffffffff ;  /* 0xffffffff00047882 */ /* 0x000fc60000000000 */
[----:B------:R-:W-:Y:S05]  /*4bb0*/  BRA.DIV UR4, `(.L_x_3091) ;  /* 0x000002b6048c7947 */ /* 0x000fea000b800000 */
[----:B------:R1:W1:Y:S04]  /*4bc0*/  SHFL.IDX PT, R63, R100, 0x1, 0x181f ;  /* 0x00381f00643f7f89 */ /* 0x00026800000e0000 */
[----:B0-----:R0:W0:Y:S02]  /*4bd0*/  SHFL.IDX PT, R65, R99, 0x1, 0x181f ;  /* 0x00381f0063417f89 */ /* 0x00102400000e0000 */
.L_x_3444:
[----:B------:R-:W-:Y:S04]  /*4be0*/  BSSY B1, `(.L_x_3092) ;  /* 0x00000eb000017945 */ /* 0x000fe80003800000 */
[----:B------:R-:W-:Y:S05]  /*4bf0*/  @P2 BRA `(.L_x_3093) ;  /* 0x0000000c00a42947 */ /* 0x000fea0003800000 */
[----:B------:R-:W-:Y:S04]  /*4c00*/  BSSY B2, `(.L_x_3094) ;  /* 0x0000075000027945 */ /* 0x000fe80003800000 */
[----:B------:R-:W-:Y:S05]  /*4c10*/  @P1 BRA `(.L_x_3095) ;  /* 0x0000000400cc1947 */ /* 0x000fea0003800000 */
[----:B------:R2:W2:Y:S01]  /*4c20*/  LDS.128 R12, [R89+0x29400] ;  /* 0x02940000590c7984 */ /* 0x0004a20000000c00 */
[----:B0-----:R-:W-:Y:S01]  /*4c30*/  IADD3 R60, P2, R16, R65, RZ ;  /* 0x00000041103c7210 */ /* 0x001fe20007f5e0ff */
[----:B------:R-:W-:Y:S04]  /*4c40*/  BSSY B3, `(.L_x_3096) ;  /* 0x000006f000037945 */ /* 0x000fe80003800000 */
[----:B-1----:R-:W-:Y:S01]  /*4c50*/  IMAD.X R61, R63, 0x1, R17, P2 ;  /* 0x000000013f3d7824 */ /* 0x002fe200010e0611 */
[----:B------:R-:W-:-:S13]  /*4c60*/  ISETP.GE.AND P2, PT, R18, R101, PT ;  /* 0x000000651200720c */ /* 0x000fda0003f46270 */
[----:B------:R-:W-:Y:S05]  /*4c70*/  @P2 BRA `(.L_x_3097) ;  /* 0x0000000400ac2947 */ /* 0x000fea0003800000 */
[----:B--2---:R-:W-:Y:S01]  /*4c80*/  IMAD.MOV.U32 R56, RZ, RZ, R13 ;  /* 0x000000ffff387224 */ /* 0x004fe200078e000d */
[-C--:B------:R-:W-:Y:S02]  /*4c90*/  F2FP.F16.E4M3.UNPACK_B R13, R111.reuse.H1 ;  /* 0x0000006fff0d723e */ /* 0x080fe400030006ff */
[----:B----4-:R-:W-:Y:S02]  /*4ca0*/  F2FP.F16.E4M3.UNPACK_B R11, R110.H1 ;  /* 0x0000006eff0b723e */ /* 0x010fe400030006ff */
[----:B------:R-:W-:Y:S01]  /*4cb0*/  F2FP.F16.E4M3.UNPACK_B R58, R56 ;  /* 0x00000038ff3a723e */ /* 0x000fe200020006ff */
[----:B------:R-:W-:Y:S01]  /*4cc0*/  HADD2.F32 R64, -RZ, R13.H0_H0 ;  /* 0x2000000dff407230 */ /* 0x000fe20000004100 */
[----:B------:R-:W-:Y:S01]  /*4cd0*/  F2FP.F16.E4M3.UNPACK_B R66, R111 ;  /* 0x0000006fff42723e */ /* 0x000fe200020006ff */
[----:B------:R-:W-:Y:S02]  /*4ce0*/  HADD2.F32 R62, -RZ, R11.H0_H0 ;  /* 0x2000000bff3e7230 */ /* 0x000fe40000004100 */
[----:B------:R-:W-:-:S02]  /*4cf0*/  HADD2.F32 R67, -RZ, R58.H1_H1 ;  /* 0x3000003aff437230 */ /* 0x000fc40000004100 */
[----:B------:R-:W-:Y:S02]  /*4d00*/  HADD2.F32 R58, -RZ, R58.H0_H0 ;  /* 0x2000003aff3a7230 */ /* 0x000fe40000004100 */
[----:B------:R-:W-:Y:S02]  /*4d10*/  HADD2.F32 R13, -RZ, R13.H1_H1 ;  /* 0x3000000dff0d7230 */ /* 0x000fe40000004100 */
[-C--:B------:R-:W-:Y:S01]  /*4d20*/  FMUL.FTZ R105, R67, R64.reuse ;  /* 0x0000004043697220 */ /* 0x080fe20000410000 */
[----:B------:R-:W-:Y:S02]  /*4d30*/  HADD2.F32 R11, -RZ, R11.H1_H1 ;  /* 0x3000000bff0b7230 */ /* 0x000fe40000004100 */
[C---:B------:R-:W-:Y:S01]  /*4d40*/  FMUL.FTZ R64, R58.reuse, R64 ;  /* 0x000000403a407220 */ /* 0x040fe20000410000 */
[----:B------:R-:W-:-:S03]  /*4d50*/  FFMA.FTZ R58, R58, R62, -R105 ;  /* 0x0000003e3a3a7223 */ /* 0x000fc60000010869 */
[----:B------:R-:W-:Y:S01]  /*4d60*/  FFMA.FTZ R67, R67, R62, R64 ;  /* 0x0000003e43437223 */ /* 0x000fe20000010040 */
[----:B------:R-:W-:Y:S01]  /*4d70*/  F2FP.F16.E4M3.UNPACK_B R62, R56.H1 ;  /* 0x00000038ff3e723e */ /* 0x000fe200030006ff */
[----:B------:R-:W-:-:S04]  /*4d80*/  IMAD.MOV.U32 R56, RZ, RZ, R12 ;  /* 0x000000ffff387224 */ /* 0x000fc800078e000c */
[--C-:B------:R-:W-:Y:S02]  /*4d90*/  HADD2.F32 R64, -RZ, R62.reuse.H1_H1 ;  /* 0x3000003eff407230 */ /* 0x100fe40000004100 */
[----:B------:R-:W-:-:S03]  /*4da0*/  HADD2.F32 R62, -RZ, R62.H0_H0 ;  /* 0x2000003eff3e7230 */ /* 0x000fc60000004100 */
[-C--:B------:R-:W-:Y:S02]  /*4db0*/  FMUL.FTZ R105, R64, R13.reuse ;  /* 0x0000000d40697220 */ /* 0x080fe40000410000 */
[C---:B---3--:R-:W-:Y:S02]  /*4dc0*/  FMUL.FTZ R113, R62.reuse, R13 ;  /* 0x0000000d3e717220 */ /* 0x048fe40000410000 */
[-C--:B------:R-:W-:Y:S01]  /*4dd0*/  FFMA.FTZ R13, R62, R11.reuse, -R105 ;  /* 0x0000000b3e0d7223 */ /* 0x080fe20000010869 */
[----:B------:R-:W-:Y:S01]  /*4de0*/  F2FP.F16.E4M3.UNPACK_B R62, R110 ;  /* 0x0000006eff3e723e */ /* 0x000fe200020006ff */
[----:B------:R-:W-:Y:S01]  /*4df0*/  FFMA.FTZ R64, R64, R11, R113 ;  /* 0x0000000b40407223 */ /* 0x000fe20000010071 */
[-C--:B------:R-:W-:Y:S01]  /*4e00*/  F2FP.F16.E4M3.UNPACK_B R11, R56.reuse.H1 ;  /* 0x00000038ff0b723e */ /* 0x080fe200030006ff */
        /* <DEDUP_REMOVED lines=8> */
[-C--:B------:R-:W-:Y:S01]  /*4e90*/  FMUL.FTZ R110, R12, R105.reuse ;  /* 0x000000690c6e7220 */ /* 0x080fe20000410000 */
[--C-:B------:R-:W-:Y:S02]  /*4ea0*/  HADD2.F32 R13, -RZ, R56.reuse.H1_H1 ;  /* 0x30000038ff0d7230 */ /* 0x100fe40000004100 */
[----:B------:R-:W-:Y:S01]  /*4eb0*/  FMUL.FTZ R105, R11, R105 ;  /* 0x000000690b697220 */ /* 0x000fe20000410000 */
[----:B------:R-:W-:Y:S01]  /*4ec0*/  HADD2.F32 R56, -RZ, R56.H0_H0 ;  /* 0x20000038ff387230 */ /* 0x000fe20000004100 */
[----:B------:R-:W-:Y:S01]  /*4ed0*/  SHF.R.U32.HI R67, RZ, 0x8, R59 ;  /* 0x00000008ff437819 */ /* 0x000fe2000001163b */
[----:B------:R-:W-:-:S02]  /*4ee0*/  HADD2.F32 R62, -RZ, R62.H0_H0 ;  /* 0x2000003eff3e7230 */ /* 0x000fc40000004100 */
[----:B------:R-:W-:Y:S01]  /*4ef0*/  FFMA.FTZ R12, R12, R102, R105 ;  /* 0x000000660c0c7223 */ /* 0x000fe20000010069 */
[-C--:B------:R-:W-:Y:S01]  /*4f00*/  FMUL.FTZ R105, R13, R66.reuse ;  /* 0x000000420d697220 */ /* 0x080fe20000410000 */
[C---:B------:R-:W-:Y:S01]  /*4f10*/  FMUL.FTZ R66, R56.reuse, R66 ;  /* 0x0000004238427220 */ /* 0x040fe20000410000 */
[----:B------:R-:W-:Y:S01]  /*4f20*/  LOP3.LUT R64, R59, 0xff0000ff, RZ, 0xc0, !PT ;  /* 0xff0000ff3b407812 */ /* 0x000fe200078ec0ff */
[----:B------:R-:W-:Y:S01]  /*4f30*/  FFMA.FTZ R11, R11, R102, -R110 ;  /* 0x000000660b0b7223 */ /* 0x000fe2000001086e */
[-C--:B------:R-:W-:Y:S01]  /*4f40*/  FFMA.FTZ R56, R56, R62.reuse, -R105 ;  /* 0x0000003e38387223 */ /* 0x080fe20000010869 */
[----:B------:R-:W-:Y:S01]  /*4f50*/  FFMA.FTZ R13, R13, R62, R66 ;  /* 0x0000003e0d0d7223 */ /* 0x000fe20000010042 */
[----:B------:R-:W-:Y:S01]  /*4f60*/  SHF.R.U32.HI R66, RZ, 0x10, R59 ;  /* 0x00000010ff427819 */ /* 0x000fe2000001163b */
[----:B------:R-:W-:Y:S01]  /*4f70*/  IMAD.SHL.U32 R59, R67, 0x100, RZ ;  /* 0x00000100433b7824 */ /* 0x000fe200078e00ff */
[----:B------:R-:W-:Y:S02]  /*4f80*/  SHF.R.U32.HI R105, RZ, 0x8, R57 ;  /* 0x00000008ff697819 */ /* 0x000fe40000011639 */
[----:B------:R-:W-:-:S02]  /*4f90*/  LOP3.LUT R62, R57, 0xff0000ff, RZ, 0xc0, !PT ;  /* 0xff0000ff393e7812 */ /* 0x000fc400078ec0ff */
[----:B------:R-:W-:Y:S01]  /*4fa0*/  LOP3.LUT R59, R64, 0xff00, R59, 0xf8, !PT ;  /* 0x0000ff00403b7812 */ /* 0x000fe200078ef83b */
[----:B------:R-:W-:Y:S01]  /*4fb0*/  IMAD.U32 R64, R66, 0x10000, RZ ;  /* 0x0001000042407824 */ /* 0x000fe200078e00ff */
[----:B------:R-:W-:Y:S01]  /*4fc0*/  SHF.R.U32.HI R102, RZ, 0x10, R57 ;  /* 0x00000010ff667819 */ /* 0x000fe20000011639 */
[----:B------:R-:W-:Y:S01]  /*4fd0*/  IMAD.SHL.U32 R57, R105, 0x100, RZ ;  /* 0x0000010069397824 */ /* 0x000fe200078e00ff */
[----:B------:R-:W-:Y:S02]  /*4fe0*/  F2FP.SATFINITE.E4M3.F32.PACK_AB_MERGE_C R11, R12, R11, RZ ;  /* 0x0000000b0c0b723e */ /* 0x000fe400048070ff */
[----:B------:R-:W-:Y:S01]  /*4ff0*/  LOP3.LUT R59, R59, 0xff0000, R64, 0xf8, !PT ;  /* 0x00ff00003b3b7812 */ /* 0x000fe200078ef840 */
[----:B------:R-:W-:Y:S01]  /*5000*/  IMAD.MOV.U32 R64, RZ, RZ, R15 ;  /* 0x000000ffff407224 */ /* 0x000fe200078e000f */
[----:B------:R-:W-:Y:S02]  /*5010*/  LOP3.LUT R57, R62, 0xff00, R57, 0xf8, !PT ;  /* 0x0000ff003e397812 */ /* 0x000fe400078ef839 */
[----:B------:R-:W-:-:S02]  /*5020*/  SHF.L.U32 R62, R102, 0x10, RZ ;  /* 0x00000010663e7819 */ /* 0x000fc400000006ff */
[----:B------:R-:W-:Y:S02]  /*5030*/  F2FP.F16.E4M3.UNPACK_B R15, R64 ;  /* 0x00000040ff0f723e */ /* 0x000fe400020006ff */
[----:B------:R-:W-:Y:S02]  /*5040*/  LOP3.LUT R57, R57, 0xff0000, R62, 0xf8, !PT ;  /* 0x00ff000039397812 */ /* 0x000fe400078ef83e */
[----:B------:R-:W-:Y:S01]  /*5050*/  F2FP.F16.E4M3.UNPACK_B R105, R59.H1 ;  /* 0x0000003bff69723e */ /* 0x000fe200030006ff */
[--C-:B------:R-:W-:Y:S01]  /*5060*/  HADD2.F32 R67, -RZ, R15.reuse.H1_H1 ;  /* 0x3000000fff437230 */ /* 0x100fe20000004100 */
[----:B------:R-:W-:Y:S01]  /*5070*/  F2FP.F16.E4M3.UNPACK_B R66, R57.H1 ;  /* 0x00000039ff42723e */ /* 0x000fe200030006ff */
[----:B------:R-:W-:Y:S01]  /*5080*/  HADD2.F32 R15, -RZ, R15.H0_H0 ;  /* 0x2000000fff0f7230 */ /* 0x000fe20000004100 */
[----:B------:R-:W-:Y:S01]  /*5090*/  F2FP.SATFINITE.E4M3.F32.PACK_AB_MERGE_C R12, R13, R56, R11 ;  /* 0x000000380d0c723e */ /* 0x000fe2000480700b */
[----:B------:R-:W-:Y:S02]  /*50a0*/  HADD2.F32 R62, -RZ, R105.H0_H0 ;  /* 0x20000069ff3e7230 */ /* 0x000fe40000004100 */
[----:B------:R-:W-:-:S02]  /*50b0*/  HADD2.F32 R102, -RZ, R66.H0_H0 ;  /* 0x20000042ff667230 */ /* 0x000fc40000004100 */
[----:B------:R-:W-:Y:S02]  /*50c0*/  HADD2.F32 R105, -RZ, R105.H1_H1 ;  /* 0x30000069ff697230 */ /* 0x000fe40000004100 */
[-C--:B------:R-:W-:Y:S01]  /*50d0*/  FMUL.FTZ R110, R67, R62.reuse ;  /* 0x0000003e436e7220 */ /* 0x080fe20000410000 */
[C---:B------:R-:W-:Y:S01]  /*50e0*/  FMUL.FTZ R112, R15.reuse, R62 ;  /* 0x0000003e0f707220 */ /* 0x040fe20000410000 */
[----:B------:R-:W-:Y:S02]  /*50f0*/  HADD2.F32 R66, -RZ, R66.H1_H1 ;  /* 0x30000042ff427230 */ /* 0x000fe40000004100 */
[-C--:B------:R-:W-:Y:S01]  /*5100*/  FFMA.FTZ R62, R15, R102.reuse, -R110 ;  /* 0x000000660f3e7223 */ /* 0x080fe2000001086e */
[----:B------:R-:W-:Y:S01]  /*5110*/  FFMA.FTZ R15, R67, R102, R112 ;  /* 0x00000066430f7223 */ /* 0x000fe20000010070 */
[----:B------:R-:W-:Y:S01]  /*5120*/  F2FP.F16.E4M3.UNPACK_B R67, R64.H1 ;  /* 0x00000040ff43723e */ /* 0x000fe200030006ff */
[----:B------:R-:W-:Y:S01]  /*5130*/  IMAD.MOV.U32 R64, RZ, RZ, R14 ;  /* 0x000000ffff407224 */ /* 0x000fe200078e000e */
[----:B------:R-:W-:Y:S01]  /*5140*/  F2FP.F16.E4M3.UNPACK_B R110, R59 ;  /* 0x0000003bff6e723e */ /* 0x000fe200020006ff */
[----:B------:R-:W-:Y:S01]  /*5150*/  IMAD.MOV.U32 R13, RZ, RZ, R58 ;  /* 0x000000ffff0d7224 */ /* 0x000fe200078e003a */
[----:B------:R-:W-:Y:S01]  /*5160*/  F2FP.F16.E4M3.UNPACK_B R59, R57 ;  /* 0x00000039ff3b723e */ /* 0x000fe200020006ff */
[----:B------:R-:W-:-:S02]  /*5170*/  HADD2.F32 R102, -RZ, R67.H1_H1 ;  /* 0x30000043ff667230 */ /* 0x000fc40000004100 */
[----:B------:R-:W-:Y:S02]  /*5180*/  HADD2.F32 R67, -RZ, R67.H0_H0 ;  /* 0x20000043ff437230 */ /* 0x000fe40000004100 */
        /* <DEDUP_REMOVED lines=10> */
[--C-:B------:R-:W-:Y:S02]  /*5230*/  HADD2.F32 R102, -RZ, R66.reuse.H1_H1 ;  /* 0x30000042ff667230 */ /* 0x100fe40000004100 */
[----:B------:R-:W-:Y:S01]  /*5240*/  HADD2.F32 R66, -RZ, R66.H0_H0 ;  /* 0x20000042ff427230 */ /* 0x000fe20000004100 */
[----:B------:R-:W-:-:S02]  /*5250*/  F2FP.SATFINITE.E4M3.F32.PACK_AB_MERGE_C R15, R15, R62, R67 ;  /* 0x0000003e0f0f723e */ /* 0x000fc40004807043 */
[-C--:B------:R-:W-:Y:S02]  /*5260*/  FMUL.FTZ R111, R102, R57.reuse ;  /* 0x00000039666f7220 */ /* 0x080fe40000410000 */
[C---:B------:R-:W-:Y:S02]  /*5270*/  FMUL.FTZ R113, R66.reuse, R57 ;  /* 0x0000003942717220 */ /* 0x040fe40000410000 */
[-C--:B------:R-:W-:Y:S02]  /*5280*/  FFMA.FTZ R57, R66, R105.reuse, -R111 ;  /* 0x0000006942397223 */ /* 0x080fe4000001086f */
[----:B------:R-:W-:Y:S01]  /*5290*/  FFMA.FTZ R66, R102, R105, R113 ;  /* 0x0000006966427223 */ /* 0x000fe20000010071 */
[----:B------:R-:W-:Y:S02]  /*52a0*/  HADD2.F32 R105, -RZ, R110.H0_H0 ;  /* 0x2000006eff697230 */ /* 0x000fe40000004100 */
[--C-:B------:R-:W-:Y:S02]  /*52b0*/  HADD2.F32 R102, -RZ, R64.reuse.H1_H1 ;  /* 0x30000040ff667230 */ /* 0x100fe40000004100 */
[----:B------:R-:W-:Y:S01]  /*52c0*/  HADD2.F32 R64, -RZ, R64.H0_H0 ;  /* 0x20000040ff407230 */ /* 0x000fe20000004100 */
[----:B------:R-:W-:-:S02]  /*52d0*/  F2FP.SATFINITE.E4M3.F32.PACK_AB_MERGE_C R57, R66, R57, RZ ;  /* 0x000000394239723e */ /* 0x000fc400048070ff */
[-C--:B------:R-:W-:Y:S02]  /*52e0*/  FMUL.FTZ R111, R102, R105.reuse ;  /* 0x00000069666f7220 */ /* 0x080fe40000410000 */
[C---:B------:R-:W-:Y:S02]  /*52f0*/  FMUL.FTZ R105, R64.reuse, R105 ;  /* 0x0000006940697220 */ /* 0x040fe40000410000 */
[-C--:B------:R-:W-:Y:S02]  /*5300*/  FFMA.FTZ R111, R64, R59.reuse, -R111 ;  /* 0x0000003b406f7223 */ /* 0x080fe4000001086f */
[----:B------:R-:W-:-:S05]  /*5310*/  FFMA.FTZ R102, R102, R59, R105 ;  /* 0x0000003b66667223 */ /* 0x000fca0000010069 */
[----:B------:R-:W-:-:S07]  /*5320*/  F2FP.SATFINITE.E4M3.F32.PACK_AB_MERGE_C R14, R102, R111, R57 ;  /* 0x0000006f660e723e */ /* 0x000fce0004807039 */
.L_x_3097:
[----:B------:R-:W-:Y:S05]  /*5330*/  BSYNC B3 ;  /* 0x0000000000037941 */ /* 0x000fea0003800000 */
.L_x_3096:
[----:B--2---:R0:W-:Y:S02]  /*5340*/  ST.E.128 desc[UR42][R60.64], R12 ;  /* 0x0000000c3c007985 */ /* 0x0041e4000c101d2a */
.L_x_3095:
[----:B------:R-:W-:Y:S05]  /*5350*/  BSYNC B2 ;  /* 0x0000000000027941 */ /* 0x000fea0003800000 */
.L_x_3094:
[----:B------:R-:W-:-:S13]  /*5360*/  LOP3.LUT P2, RZ, R23, 0x2, RZ, 0xc0, !PT ;  /* 0x0000000217ff7812 */ /* 0x000fda000784c0ff */
[----:B------:R-:W-:Y:S05]  /*5370*/  @P2 BRA `(.L_x_3093) ;  /* 0x0000000400c42947 */ /* 0x000fea0003800000 */
[----:B0-----:R0:W0:Y:S01]  /*5380*/  LDS.128 R12, [R89+0x2d400] ;  /* 0x02d40000590c7984 */ /* 0x0010220000000c00 */
[----:B------:R-:W-:Y:S01]  /*5390*/  IADD3 R56, P2, R22, R65, RZ ;  /* 0x0000004116387210 */ /* 0x000fe20007f5e0ff */
[----:B------:R-:W-:Y:S04]  /*53a0*/  BSSY B2, `(.L_x_3098) ;  /* 0x000006d000027945 */ /* 0x000fe80003800000 */
[----:B-1----:R-:W-:Y:S01]  /*53b0*/  IMAD.X R57, R63, 0x1, R218, P2 ;  /* 0x000000013f397824 */ /* 0x002fe200010e06da */
[----:B------:R-:W-:-:S13]  /*53c0*/  ISETP.GE.AND P2, PT, R219, R101, PT ;  /* 0x00000065db00720c */ /* 0x000fda0003f46270 */
[----:B------:R-:W-:Y:S05]  /*53d0*/  @P2 BRA `(.L_x_3099) ;  /* 0x0000000400a42947 */ /* 0x000fea0003800000 */
[----:B0---4-:R-:W-:Y:S02]  /*53e0*/  F2FP.F16.E4M3.UNPACK_B R11, R13 ;  /* 0x0000000dff0b723e */ /* 0x011fe400020006ff */
[----:B------:R-:W-:Y:S02]  /*53f0*/  F2FP.F16.E4M3.UNPACK_B R60, R109.H1 ;  /* 0x0000006dff3c723e */ /* 0x000fe400030006ff */
[----:B------:R-:W-:Y:S01]  /*5400*/  F2FP.F16.E4M3.UNPACK_B R59, R108.H1 ;  /* 0x0000006cff3b723e */ /* 0x000fe200030006ff */
[--C-:B------:R-:W-:Y:S01]  /*5410*/  HADD2.F32 R52, -RZ, R11.reuse.H1_H1 ;  /* 0x3000000bff347230 */ /* 0x100fe20000004100 */
[----:B------:R-:W-:Y:S01]  /*5420*/  F2FP.F16.E4M3.UNPACK_B R13, R13.H1 ;  /* 0x0000000dff0d723e */ /* 0x000fe200030006ff */
[----:B------:R-:W-:Y:S02]  /*5430*/  HADD2.F32 R58, -RZ, R60.H0_H0 ;  /* 0x2000003cff3a7230 */ /* 0x000fe40000004100 */
[----:B------:R-:W-:Y:S02]  /*5440*/  HADD2.F32 R11, -RZ, R11.H0_H0 ;  /* 0x2000000bff0b7230 */ /* 0x000fe40000004100 */
[----:B------:R-:W-:-:S02]  /*5450*/  HADD2.F32 R54, -RZ, R59.H0_H0 ;  /* 0x2000003bff367230 */ /* 0x000fc40000004100 */
[CC--:B------:R-:W-:Y:S01]  /*5460*/  FMUL.FTZ R62, R52.reuse, R58.reuse ;  /* 0x0000003a343e7220 */ /* 0x0c0fe20000410000 */
[----:B------:R-:W-:Y:S02]  /*5470*/  HADD2.F32 R60, -RZ, R60.H1_H1 ;  /* 0x3000003cff3c7230 */ /* 0x000fe40000004100 */
[C---:B------:R-:W-:Y:S01]  /*5480*/  FMUL.FTZ R61, R11.reuse, R58 ;  /* 0x0000003a0b3d7220 */ /* 0x040fe20000410000 */
[----:B------:R-:W-:Y:S02]  /*5490*/  IMAD.MOV.U32 R58, RZ, RZ, R12 ;  /* 0x000000ffff3a7224 */ /* 0x000fe400078e000c */
[-C--:B------:R-:W-:Y:S01]  /*54a0*/  FFMA.FTZ R11, R11, R54.reuse, -R62 ;  /* 0x000000360b0b7223 */ /* 0x080fe2000001083e */
[----:B------:R-:W-:Y:S02]  /*54b0*/  HADD2.F32 R59, -RZ, R59.H1_H1 ;  /* 0x3000003bff3b7230 */ /* 0x000fe40000004100 */
[----:B------:R-:W-:Y:S01]  /*54c0*/  FFMA.FTZ R52, R52, R54, R61 ;  /* 0x0000003634347223 */ /* 0x000fe2000001003d */
[--C-:B------:R-:W-:Y:S01]  /*54d0*/  HADD2.F32 R54, -RZ, R13.reuse.H1_H1 ;  /* 0x3000000dff367230 */ /* 0x100fe20000004100 */
[----:B------:R-:W-:Y:S01]  /*54e0*/  F2FP.F16.E4M3.UNPACK_B R62, R109 ;  /* 0x0000006dff3e723e */ /* 0x000fe200020006ff */
[----:B------:R-:W-:-:S03]  /*54f0*/  HADD2.F32 R13, -RZ, R13.H0_H0 ;  /* 0x2000000dff0d7230 */ /* 0x000fc60000004100 */
[CC--:B------:R-:W-:Y:S01]  /*5500*/  FMUL.FTZ R12, R54.reuse, R60.reuse ;  /* 0x0000003c360c7220 */ /* 0x0c0fe20000410000 */
[--C-:B------:R-:W-:Y:S02]  /*5510*/  HADD2.F32 R63, -RZ, R62.reuse.H1_H1 ;  /* 0x3000003eff3f7230 */ /* 0x100fe40000004100 */
[C---:B------:R-:W-:Y:S01]  /*5520*/  FMUL.FTZ R61, R13.reuse, R60 ;  /* 0x0000003c0d3d7220 */ /* 0x040fe20000410000 */
[----:B------:R-:W-:Y:S01]  /*5530*/  F2FP.F16.E4M3.UNPACK_B R60, R108 ;  /* 0x0000006cff3c723e */ /* 0x000fe200020006ff */
[-C--:B------:R-:W-:Y:S01]  /*5540*/  FFMA.FTZ R12, R13, R59.reuse, -R12 ;  /* 0x0000003b0d0c7223 */ /* 0x080fe2000001080c */
[----:B------:R-:W-:Y:S02]  /*5550*/  HADD2.F32 R62, -RZ, R62.H0_H0 ;  /* 0x2000003eff3e7230 */ /* 0x000fe40000004100 */
[----:B------:R-:W-:Y:S01]  /*5560*/  FFMA.FTZ R13, R54, R59, R61 ;  /* 0x0000003b360d7223 */ /* 0x000fe2000001003d */
[-C--:B------:R-:W-:Y:S01]  /*5570*/  F2FP.F16.E4M3.UNPACK_B R54, R58.reuse.H1 ;  /* 0x0000003aff36723e */ /* 0x080fe200030006ff */
[--C-:B------:R-:W-:Y:S01]  /*5580*/  HADD2.F32 R61, -RZ, R60.reuse.H1_H1 ;  /* 0x3000003cff3d7230 */ /* 0x100fe20000004100 */
[----:B------:R-:W-:Y:S01]  /*5590*/  F2FP.F16.E4M3.UNPACK_B R58, R58 ;  /* 0x0000003aff3a723e */ /* 0x000fe200020006ff */
[----:B------:R-:W-:Y:S01]  /*55a0*/  HADD2.F32 R60, -RZ, R60.H0_H0 ;  /* 0x2000003cff3c7230 */ /* 0x000fe20000004100 */
[----:B------:R-:W-:Y:S01]  /*55b0*/  F2FP.SATFINITE.E4M3.F32.PACK_AB_MERGE_C R12, R13, R12, RZ ;  /* 0x0000000c0d0c723e */ /* 0x000fe200048070ff */
[----:B------:R-:W-:-:S02]  /*55c0*/  HADD2.F32 R59, -RZ, R54.H1_H1 ;  /* 0x30000036ff3b7230 */ /* 0x000fc40000004100 */
[----:B------:R-:W-:Y:S01]  /*55d0*/  HADD2.F32 R54, -RZ, R54.H0_H0 ;  /* 0x20000036ff367230 */ /* 0x000fe20000004100 */
[----:B------:R-:W-:Y:S02]  /*55e0*/  F2FP.SATFINITE.E4M3.F32.PACK_AB_MERGE_C R13, R52, R11, R12 ;  /* 0x0000000b340d723e */ /* 0x000fe4000480700c */
[CC--:B------:R-:W-:Y:S02]  /*55f0*/  FMUL.FTZ R65, R59.reuse, R63.reuse ;  /* 0x0000003f3b417220 */ /* 0x0c0fe40000410000 */
[C---:B------:R-:W-:Y:S02]  /*5600*/  FMUL.FTZ R64, R54.reuse, R63 ;  /* 0x0000003f36407220 */ /* 0x040fe40000410000 */
[-C--:B------:R-:W-:Y:S01]  /*5610*/  FFMA.FTZ R54, R54, R61.reuse, -R65 ;  /* 0x0000003d36367223 */ /* 0x080fe20000010841 */
[--C-:B------:R-:W-:Y:S01]  /*5620*/  SHF.R.U32.HI R65, RZ, 0x10, R53.reuse ;  /* 0x00000010ff417819 */ /* 0x100fe20000011635 */
[----:B------:R-:W-:Y:S01]  /*5630*/  FFMA.FTZ R59, R59, R61, R64 ;  /* 0x0000003d3b3b7223 */ /* 0x000fe20000010040 */
[--C-:B------:R-:W-:Y:S01]  /*5640*/  HADD2.F32 R61, -RZ, R58.reuse.H1_H1 ;  /* 0x3000003aff3d7230 */ /* 0x100fe20000004100 */
[----:B------:R-:W-:Y:S01]  /*5650*/  SHF.R.U32.HI R64, RZ, 0x8, R53 ;  /* 0x00000008ff407819 */ /* 0x000fe20000011635 */
[----:B------:R-:W-:-:S02]  /*5660*/  HADD2.F32 R58, -RZ, R58.H0_H0 ;  /* 0x2000003aff3a7230 */ /* 0x000fc40000004100 */
[----:B------:R-:W-:Y:S01]  /*5670*/  F2FP.SATFINITE.E4M3.F32.PACK_AB_MERGE_C R54, R59, R54, RZ ;  /* 0x000000363b36723e */ /* 0x000fe200048070ff */
[CC--:B------:R-:W-:Y:S02]  /*5680*/  FMUL.FTZ R63, R61.reuse, R62.reuse ;  /* 0x0000003e3d3f7220 */ /* 0x0c0fe40000410000 */
[C---:B------:R-:W-:Y:S02]  /*5690*/  FMUL.FTZ R62, R58.reuse, R62 ;  /* 0x0000003e3a3e7220 */ /* 0x040fe40000410000 */
[-C--:B------:R-:W-:Y:S01]  /*56a0*/  FFMA.FTZ R58, R58, R60.reuse, -R63 ;  /* 0x0000003c3a3a7223 */ /* 0x080fe2000001083f */
[--C-:B------:R-:W-:Y:S01]  /*56b0*/  SHF.R.U32.HI R63, RZ, 0x10, R55.reuse ;  /* 0x00000010ff3f7819 */ /* 0x100fe20000011637 */
[----:B------:R-:W-:Y:S01]  /*56c0*/  FFMA.FTZ R61, R61, R60, R62 ;  /* 0x0000003c3d3d7223 */ /* 0x000fe2000001003e */
[----:B------:R-:W-:Y:S02]  /*56d0*/  SHF.R.U32.HI R60, RZ, 0x8, R55 ;  /* 0x00000008ff3c7819 */ /* 0x000fe40000011637 */
[----:B------:R-:W-:-:S02]  /*56e0*/  LOP3.LUT R62, R55, 0xff0000ff, RZ, 0xc0, !PT ;  /* 0xff0000ff373e7812 */ /* 0x000fc400078ec0ff */
[----:B------:R-:W-:Y:S01]  /*56f0*/  F2FP.SATFINITE.E4M3.F32.PACK_AB_MERGE_C R12, R61, R58, R54 ;  /* 0x0000003a3d0c723e */ /* 0x000fe20004807036 */
[----:B------:R-:W-:Y:S01]  /*5700*/  IMAD.SHL.U32 R55, R60, 0x100, RZ ;  /* 0x000001003c377824 */ /* 0x000fe200078e00ff */
[----:B------:R-:W-:Y:S02]  /*5710*/  LOP3.LUT R60, R53, 0xff0000ff, RZ, 0xc0, !PT ;  /* 0xff0000ff353c7812 */ /* 0x000fe400078ec0ff */
[----:B------:R-:W-:Y:S02]  /*5720*/  SHF.L.U32 R53, R64, 0x8, RZ ;  /* 0x0000000840357819 */ /* 0x000fe400000006ff */
[----:B------:R-:W-:Y:S01]  /*5730*/  LOP3.LUT R62, R62, 0xff00, R55, 0xf8, !PT ;  /* 0x0000ff003e3e7812 */ /* 0x000fe200078ef837 */
[----:B------:R-:W-:Y:S01]  /*5740*/  IMAD.U32 R55, R63, 0x10000, RZ ;  /* 0x000100003f377824 */ /* 0x000fe200078e00ff */
[----:B------:R-:W-:Y:S01]  /*5750*/  LOP3.LUT R60, R60, 0xff00, R53, 0xf8, !PT ;  /* 0x0000ff003c3c7812 */ /* 0x000fe200078ef835 */
[----:B------:R-:W-:-:S03]  /*5760*/  IMAD.U32 R53, R65, 0x10000, RZ ;  /* 0x0001000041357824 */ /* 0x000fc600078e00ff */
[----:B------:R-:W-:Y:S01]  /*5770*/  LOP3.LUT R55, R62, 0xff0000, R55, 0xf8, !PT ;  /* 0x00ff00003e377812 */ /* 0x000fe200078ef837 */
[----:B------:R-:W-:Y:S01]  /*5780*/  IMAD.MOV.U32 R62, RZ, RZ, R15 ;  /* 0x000000ffff3e7224 */ /* 0x000fe200078e000f */
[----:B------:R-:W-:Y:S02]  /*5790*/  LOP3.LUT R53, R60, 0xff0000, R53, 0xf8, !PT ;  /* 0x00ff00003c357812 */ /* 0x000fe400078ef835 */
[----:B------:R-:W-:Y:S02]  /*57a0*/  F2FP.F16.E4M3.UNPACK_B R64, R55.H1 ;  /* 0x00000037ff40723e */ /* 0x000fe400030006ff */
[----:B------:R-:W-:Y:S02]  /*57b0*/  F2FP.F16.E4M3.UNPACK_B R15, R62 ;  /* 0x0000003eff0f723e */ /* 0x000fe400020006ff */
[----:B------:R-:W-:Y:S01]  /*57c0*/  F2FP.F16.E4M3.UNPACK_B R65, R53.H1 ;  /* 0x00000035ff41723e */ /* 0x000fe200030006ff */
[----:B------:R-:W-:Y:S02]  /*57d0*/  HADD2.F32 R66, -RZ, R64.H0_H0 ;  /* 0x20000040ff427230 */ /* 0x000fe40000004100 */
[----:B------:R-:W-:-:S02]  /*57e0*/  HADD2.F32 R60, -RZ, R15.H1_H1 ;  /* 0x3000000fff3c7230 */ /* 0x000fc40000004100 */
[----:B------:R-:W-:Y:S02]  /*57f0*/  HADD2.F32 R15, -RZ, R15.H0_H0 ;  /* 0x2000000fff0f7230 */ /* 0x000fe40000004100 */
[--C-:B------:R-:W-:Y:S02]  /*5800*/  HADD2.F32 R63, -RZ, R65.reuse.H0_H0 ;  /* 0x20000041ff3f7230 */ /* 0x100fe40000004100 */
[-C--:B------:R-:W-:Y:S01]  /*5810*/  FMUL.FTZ R102, R60, R66.reuse ;  /* 0x000000423c667220 */ /* 0x080fe20000410000 */
[----:B------:R-:W-:Y:S02]  /*5820*/  HADD2.F32 R65, -RZ, R65.H1_H1 ;  /* 0x30000041ff417230 */ /* 0x000fe40000004100 */
[C---:B------:R-:W-:Y:S01]  /*5830*/  FMUL.FTZ R67, R15.reuse, R66 ;  /* 0x000000420f437220 */ /* 0x040fe20000410000 */
[----:B------:R-:W-:-:S03]  /*5840*/  FFMA.FTZ R15, R15, R63, -R102 ;  /* 0x0000003f0f0f7223 */ /* 0x000fc60000010866 */
        /* <DEDUP_REMOVED lines=8> */
[-C--:B------:R-:W-:Y:S02]  /*58d0*/  FFMA.FTZ R14, R63, R65.reuse, -R66 ;  /* 0x000000413f0e7223 */ /* 0x080fe40000010842 */
[----:B------:R-:W-:Y:S01]  /*58e0*/  FFMA.FTZ R63, R64, R65, R67 ;  /* 0x00000041403f7223 */ /* 0x000fe20000010043 */
[----:B------:R-:W-:Y:S02]  /*58f0*/  F2FP.F16.E4M3.UNPACK_B R65, R55 ;  /* 0x00000037ff41723e */ /* 0x000fe400020006ff */
[-C--:B------:R-:W-:Y:S02]  /*5900*/  F2FP.F16.E4M3.UNPACK_B R55, R62.reuse.H1 ;  /* 0x0000003eff37723e */ /* 0x080fe400030006ff */
[----:B------:R-:W-:Y:S01]  /*5910*/  F2FP.F16.E4M3.UNPACK_B R64, R53 ;  /* 0x00000035ff40723e */ /* 0x000fe200020006ff */
[----:B------:R-:W-:Y:S01]  /*5920*/  HADD2.F32 R102, -RZ, R65.H1_H1 ;  /* 0x30000041ff667230 */ /* 0x000fe20000004100 */
[----:B------:R-:W-:Y:S01]  /*5930*/  F2FP.F16.E4M3.UNPACK_B R62, R62 ;  /* 0x0000003eff3e723e */ /* 0x000fe200020006ff */
[--C-:B------:R-:W-:Y:S01]  /*5940*/  HADD2.F32 R53, -RZ, R55.reuse.H1_H1 ;  /* 0x30000037ff357230 */ /* 0x100fe20000004100 */
[----:B------:R-:W-:Y:S01]  /*5950*/  F2FP.SATFINITE.E4M3.F32.PACK_AB_MERGE_C R63, R63, R14, RZ ;  /* 0x0000000e3f3f723e */ /* 0x000fe200048070ff */
[----:B------:R-:W-:-:S02]  /*5960*/  HADD2.F32 R55, -RZ, R55.H0_H0 ;  /* 0x20000037ff377230 */ /* 0x000fc40000004100 */
[--C-:B------:R-:W-:Y:S02]  /*5970*/  HADD2.F32 R66, -RZ, R64.reuse.H1_H1 ;  /* 0x30000040ff427230 */ /* 0x100fe40000004100 */
[-C--:B------:R-:W-:Y:S01]  /*5980*/  FMUL.FTZ R108, R53, R102.reuse ;  /* 0x00000066356c7220 */ /* 0x080fe20000410000 */
[----:B------:R-:W-:Y:S02]  /*5990*/  HADD2.F32 R65, -RZ, R65.H0_H0 ;  /* 0x20000041ff417230 */ /* 0x000fe40000004100 */
[C---:B------:R-:W-:Y:S01]  /*59a0*/  FMUL.FTZ R102, R55.reuse, R102 ;  /* 0x0000006637667220 */ /* 0x040fe20000410000 */
[----:B------:R-:W-:Y:S02]  /*59b0*/  HADD2.F32 R64, -RZ, R64.H0_H0 ;  /* 0x20000040ff407230 */ /* 0x000fe40000004100 */
[-C--:B------:R-:W-:Y:S01]  /*59c0*/  FFMA.FTZ R108, R55, R66.reuse, -R108 ;  /* 0x00000042376c7223 */ /* 0x080fe2000001086c */
[----:B------:R-:W-:Y:S01]  /*59d0*/  F2FP.SATFINITE.E4M3.F32.PACK_AB_MERGE_C R15, R60, R15, R63 ;  /* 0x0000000f3c0f723e */ /* 0x000fe2000480703f */
[----:B------:R-:W-:Y:S01]  /*59e0*/  FFMA.FTZ R67, R53, R66, R102 ;  /* 0x0000004235437223 */ /* 0x000fe20000010066 */
[----:B------:R-:W-:-:S02]  /*59f0*/  HADD2.F32 R53, -RZ, R62.H1_H1 ;  /* 0x3000003eff357230 */ /* 0x000fc40000004100 */
[----:B------:R-:W-:Y:S02]  /*5a00*/  HADD2.F32 R62, -RZ, R62.H0_H0 ;  /* 0x2000003eff3e7230 */ /* 0x000fe40000004100 */
[----:B------:R-:W-:Y:S01]  /*5a10*/  F2FP.SATFINITE.E4M3.F32.PACK_AB_MERGE_C R67, R67, R108, RZ ;  /* 0x0000006c4343723e */ /* 0x000fe200048070ff */
[CC--:B------:R-:W-:Y:S02]  /*5a20*/  FMUL.FTZ R55, R53.reuse, R65.reuse ;  /* 0x0000004135377220 */ /* 0x0c0fe40000410000 */
[C---:B------:R-:W-:Y:S02]  /*5a30*/  FMUL.FTZ R66, R62.reuse, R65 ;  /* 0x000000413e427220 */ /* 0x040fe40000410000 */
[-C--:B------:R-:W-:Y:S02]  /*5a40*/  FFMA.FTZ R55, R62, R64.reuse, -R55 ;  /* 0x000000403e377223 */ /* 0x080fe40000010837 */
[----:B------:R-:W-:-:S05]  /*5a50*/  FFMA.FTZ R66, R53, R64, R66 ;  /* 0x0000004035427223 */ /* 0x000fca0000010042 */
[----:B------:R-:W-:-:S07]  /*5a60*/  F2FP.SATFINITE.E4M3.F32.PACK_AB_MERGE_C R14, R66, R55, R67 ;  /* 0x00000037420e723e */ /* 0x000fce0004807043 */
.L_x_3099:
[----:B------:R-:W-:Y:S05]  /*5a70*/  BSYNC B2 ;  /* 0x0000000000027941 */ /* 0x000fea0003800000 */
.L_x_3098:
[----:B0-----:R0:W-:Y:S02]  /*5a80*/  ST.E.128 desc[UR42][R56.64], R12 ;  /* 0x0000000c38007985 */ /* 0x0011e4000c101d2a */
.L_x_3093:
[----:B------:R-:W-:Y:S05]  /*5a90*/  BSYNC B1 ;  /* 0x0000000000017941 */ /* 0x000fea0003800000 */
.L_x_3092:
[----:B------:R-:W-:-:S03]  /*5aa0*/  UMOV UR4, 0xffffffff ;  /* 0xffffffff00047882 */ /* 0x000fc60000000000 */
[----:B------:R-:W-:Y:S05]  /*5ab0*/  BRA.DIV UR4, `(.L_x_3100) ;  /* 0x000002aa04187947 */ /* 0x000fea000b800000 */
[----:B------:R1:W1:Y:S04]  /*5ac0*/  SHFL.IDX PT, R55, R100, 0x2, 0x181f ;  /* 0x00581f0064377f89 */ /* 0x00026800000e0000 */
[----:B0-----:R0:W0:Y:S02]  /*5ad0*/  SHFL.IDX PT, R57, R99, 0x2, 0x181f ;  /* 0x00581f0063397f89 */ /* 0x00102400000e0000 */
.L_x_3448:
        /* <DEDUP_REMOVED lines=10> */
[----:B----4-:R-:W-:Y:S02]  /*5b80*/  SHF.R.U32.HI R11, RZ, 0x8, R49 ;  /* 0x00000008ff0b7819 */ /* 0x010fe40000011631 */
[----:B------:R-:W-:Y:S02]  /*5b90*/  SHF.R.U32.HI R54, RZ, 0x8, R51 ;  /* 0x00000008ff367819 */ /* 0x000fe40000011633 */
[----:B------:R-:W-:Y:S02]  /*5ba0*/  SHF.R.U32.HI R56, RZ, 0x10, R49 ;  /* 0x00000010ff387819 */ /* 0x000fe40000011631 */
[----:B------:R-:W-:Y:S01]  /*5bb0*/  LOP3.LUT R48, R49, 0xff0000ff, RZ, 0xc0, !PT ;  /* 0xff0000ff31307812 */ /* 0x000fe200078ec0ff */
[----:B--2---:R-:W-:Y:S01]  /*5bc0*/  IMAD.MOV.U32 R49, RZ, RZ, R15 ;  /* 0x000000ffff317224 */ /* 0x004fe200078e000f */
[----:B------:R-:W-:Y:S01]  /*5bd0*/  SHF.R.U32.HI R59, RZ, 0x10, R51 ;  /* 0x00000010ff3b7819 */ /* 0x000fe20000011633 */
[----:B------:R-:W-:Y:S01]  /*5be0*/  IMAD.SHL.U32 R15, R11, 0x100, RZ ;  /* 0x000001000b0f7824 */ /* 0x000fe200078e00ff */
[----:B------:R-:W-:Y:S01]  /*5bf0*/  MOV R11, R13 ;  /* 0x0000000d000b7202 */ /* 0x000fe20000000f00 */
[----:B------:R-:W-:Y:S01]  /*5c00*/  IMAD.SHL.U32 R13, R54, 0x100, RZ ;  /* 0x00000100360d7824 */ /* 0x000fe200078e00ff */
[----:B------:R-:W-:Y:S01]  /*5c10*/  LOP3.LUT R50, R51, 0xff0000ff, RZ, 0xc0, !PT ;  /* 0xff0000ff33327812 */ /* 0x000fe200078ec0ff */
[----:B------:R-:W-:Y:S01]  /*5c20*/  IMAD.MOV.U32 R51, RZ, RZ, R12 ;  /* 0x000000ffff337224 */ /* 0x000fe200078e000c */
[----:B------:R-:W-:Y:S01]  /*5c30*/  LOP3.LUT R15, R48, 0xff00, R15, 0xf8, !PT ;  /* 0x0000ff00300f7812 */ /* 0x000fe200078ef80f */
[----:B------:R-:W-:Y:S01]  /*5c40*/  IMAD.U32 R12, R56, 0x10000, RZ ;  /* 0x00010000380c7824 */ /* 0x000fe200078e00ff */
[----:B------:R-:W-:-:S02]  /*5c50*/  LOP3.LUT R58, R50, 0xff00, R13, 0xf8, !PT ;  /* 0x0000ff00323a7812 */ /* 0x000fc400078ef80d */
[----:B------:R-:W-:Y:S02]  /*5c60*/  F2FP.F16.E4M3.UNPACK_B R54, R107.H1 ;  /* 0x0000006bff36723e */ /* 0x000fe400030006ff */
[----:B------:R-:W-:Y:S02]  /*5c70*/  F2FP.F16.E4M3.UNPACK_B R13, R11 ;  /* 0x0000000bff0d723e */ /* 0x000fe400020006ff */
[----:B------:R-:W-:Y:S01]  /*5c80*/  LOP3.LUT R12, R15, 0xff0000, R12, 0xf8, !PT ;  /* 0x00ff00000f0c7812 */ /* 0x000fe200078ef80c */
[----:B------:R-:W-:Y:S01]  /*5c90*/  IMAD.U32 R15, R59, 0x10000, RZ ;  /* 0x000100003b0f7824 */ /* 0x000fe200078e00ff */
[-C--:B------:R-:W-:Y:S01]  /*5ca0*/  F2FP.F16.E4M3.UNPACK_B R56, R106.reuse.H1 ;  /* 0x0000006aff38723e */ /* 0x080fe200030006ff */
[----:B------:R-:W-:Y:S01]  /*5cb0*/  HADD2.F32 R61, -RZ, R54.H0_H0 ;  /* 0x20000036ff3d7230 */ /* 0x000fe20000004100 */
[----:B------:R-:W-:Y:S01]  /*5cc0*/  F2FP.F16.E4M3.UNPACK_B R107, R107 ;  /* 0x0000006bff6b723e */ /* 0x000fe200020006ff */
[--C-:B------:R-:W-:Y:S01]  /*5cd0*/  HADD2.F32 R50, -RZ, R13.reuse.H1_H1 ;  /* 0x3000000dff327230 */ /* 0x100fe20000004100 */
[----:B------:R-:W-:Y:S01]  /*5ce0*/  F2FP.F16.E4M3.UNPACK_B R106, R106 ;  /* 0x0000006aff6a723e */ /* 0x000fe200020006ff */
[----:B------:R-:W-:Y:S01]  /*5cf0*/  HADD2.F32 R48, -RZ, R13.H0_H0 ;  /* 0x2000000dff307230 */ /* 0x000fe20000004100 */
[----:B------:R-:W-:Y:S01]  /*5d00*/  LOP3.LUT R13, R58, 0xff0000, R15, 0xf8, !PT ;  /* 0x00ff00003a0d7812 */ /* 0x000fe200078ef80f */
[----:B------:R-:W-:Y:S01]  /*5d10*/  HADD2.F32 R59, -RZ, R56.H0_H0 ;  /* 0x20000038ff3b7230 */ /* 0x000fe20000004100 */
[----:B------:R-:W-:Y:S01]  /*5d20*/  F2FP.F16.E4M3.UNPACK_B R15, R11.H1 ;  /* 0x0000000bff0f723e */ /* 0x000fe200030006ff */
[-C--:B------:R-:W-:Y:S01]  /*5d30*/  FMUL.FTZ R11, R50, R61.reuse ;  /* 0x0000003d320b7220 */ /* 0x080fe20000410000 */
[C---:B------:R-:W-:Y:S01]  /*5d40*/  FMUL.FTZ R61, R48.reuse, R61 ;  /* 0x0000003d303d7220 */ /* 0x040fe20000410000 */
[----:B------:R-:W-:Y:S01]  /*5d50*/  HADD2.F32 R58, -RZ, R54.H1_H1 ;  /* 0x30000036ff3a7230 */ /* 0x000fe20000004100 */
[----:B------:R-:W-:Y:S01]  /*5d60*/  F2FP.F16.E4M3.UNPACK_B R62, R13.H1 ;  /* 0x0000000dff3e723e */ /* 0x000fe200030006ff */
[----:B------:R-:W-:Y:S01]  /*5d70*/  FFMA.FTZ R11, R48, R59, -R11 ;  /* 0x0000003b300b7223 */ /* 0x000fe2000001080b */
[----:B------:R-:W-:-:S02]  /*5d80*/  HADD2.F32 R54, -RZ, R15.H1_H1 ;  /* 0x3000000fff367230 */ /* 0x000fc40000004100 */
[----:B------:R-:W-:Y:S01]  /*5d90*/  FFMA.FTZ R48, R50, R59, R61 ;  /* 0x0000003b32307223 */ /* 0x000fe2000001003d */
[----:B------:R-:W-:Y:S02]  /*5da0*/  HADD2.F32 R15, -RZ, R15.H0_H0 ;  /* 0x2000000fff0f7230 */ /* 0x000fe40000004100 */
[----:B------:R-:W-:Y:S01]  /*5db0*/  HADD2.F32 R50, -RZ, R56.H1_H1 ;  /* 0x30000038ff327230 */ /* 0x000fe20000004100 */
[-C--:B------:R-:W-:Y:S01]  /*5dc0*/  F2FP.F16.E4M3.UNPACK_B R56, R51.reuse.H1 ;  /* 0x00000033ff38723e */ /* 0x080fe200030006ff */
[CC--:B------:R-:W-:Y:S01]  /*5dd0*/  FMUL.FTZ R60, R54.reuse, R58.reuse ;  /* 0x0000003a363c7220 */ /* 0x0c0fe20000410000 */
[C---:B------:R-:W-:Y:S01]  /*5de0*/  FMUL.FTZ R59, R15.reuse, R58 ;  /* 0x0000003a0f3b7220 */ /* 0x040fe20000410000 */
[----:B------:R-:W-:Y:S02]  /*5df0*/  HADD2.F32 R63, -RZ, R107.H1_H1 ;  /* 0x3000006bff3f7230 */ /* 0x000fe40000004100 */
[--C-:B------:R-:W-:Y:S02]  /*5e00*/  HADD2.F32 R58, -RZ, R56.reuse.H1_H1 ;  /* 0x30000038ff3a7230 */ /* 0x100fe40000004100 */
[-C--:B------:R-:W-:Y:S01]  /*5e10*/  FFMA.FTZ R15, R15, R50.reuse, -R60 ;  /* 0x000000320f0f7223 */ /* 0x080fe2000001083c */
[----:B------:R-:W-:Y:S01]  /*5e20*/  FFMA.FTZ R50, R54, R50, R59 ;  /* 0x0000003236327223 */ /* 0x000fe2000001003b */
[----:B------:R-:W-:Y:S01]  /*5e30*/  F2FP.F16.E4M3.UNPACK_B R54, R51 ;  /* 0x00000033ff36723e */ /* 0x000fe200020006ff */
[----:B------:R-:W-:-:S02]  /*5e40*/  HADD2.F32 R56, -RZ, R56.H0_H0 ;  /* 0x20000038ff387230 */ /* 0x000fc40000004100 */
[----:B------:R-:W-:Y:S01]  /*5e50*/  FMUL.FTZ R51, R58, R63 ;  /* 0x0000003f3a337220 */ /* 0x000fe20000410000 */
[----:B------:R-:W-:Y:S01]  /*5e60*/  HADD2.F32 R61, -RZ, R106.H1_H1 ;  /* 0x3000006aff3d7230 */ /* 0x000fe20000004100 */
[----:B------:R-:W-:Y:S01]  /*5e70*/  F2FP.F16.E4M3.UNPACK_B R60, R49 ;  /* 0x00000031ff3c723e */ /* 0x000fe200020006ff */
[----:B------:R-:W-:Y:S02]  /*5e80*/  HADD2.F32 R107, -RZ, R107.H0_H0 ;  /* 0x2000006bff6b7230 */ /* 0x000fe40000004100 */
[C---:B------:R-:W-:Y:S01]  /*5e90*/  FMUL.FTZ R65, R56.reuse, R63 ;  /* 0x0000003f38417220 */ /* 0x040fe20000410000 */
[--C-:B------:R-:W-:Y:S02]  /*5ea0*/  HADD2.F32 R59, -RZ, R54.reuse.H1_H1 ;  /* 0x30000036ff3b7230 */ /* 0x100fe40000004100 */
[-C--:B------:R-:W-:Y:S01]  /*5eb0*/  FFMA.FTZ R51, R56, R61.reuse, -R51 ;  /* 0x0000003d38337223 */ /* 0x080fe20000010833 */
[----:B------:R-:W-:Y:S02]  /*5ec0*/  HADD2.F32 R56, -RZ, R54.H0_H0 ;  /* 0x20000036ff387230 */ /* 0x000fe40000004100 */
[----:B------:R-:W-:Y:S01]  /*5ed0*/  FFMA.FTZ R54, R58, R61, R65 ;  /* 0x0000003d3a367223 */ /* 0x000fe20000010041 */
[----:B------:R-:W-:-:S02]  /*5ee0*/  HADD2.F32 R106, -RZ, R106.H0_H0 ;  /* 0x2000006aff6a7230 */ /* 0x000fc40000004100 */
[CC--:B------:R-:W-:Y:S01]  /*5ef0*/  FMUL.FTZ R63, R59.reuse, R107.reuse ;  /* 0x0000006b3b3f7220 */ /* 0x0c0fe20000410000 */
[----:B------:R-:W-:Y:S02]  /*5f00*/  HADD2.F32 R61, -RZ, R60.H1_H1 ;  /* 0x3000003cff3d7230 */ /* 0x000fe40000004100 */
[C---:B------:R-:W-:Y:S01]  /*5f10*/  FMUL.FTZ R58, R56.reuse, R107 ;  /* 0x0000006b383a7220 */ /* 0x040fe20000410000 */
[----:B------:R-:W-:Y:S02]  /*5f20*/  HADD2.F32 R65, -RZ, R62.H0_H0 ;  /* 0x2000003eff417230 */ /* 0x000fe40000004100 */
[----:B------:R-:W-:Y:S01]  /*5f30*/  FFMA.FTZ R56, R56, R106, -R63 ;  /* 0x0000006a38387223 */ /* 0x000fe2000001083f */
[----:B------:R-:W-:Y:S01]  /*5f40*/  F2FP.F16.E4M3.UNPACK_B R63, R12.H1 ;  /* 0x0000000cff3f723e */ /* 0x000fe200030006ff */
[----:B------:R-:W-:Y:S01]  /*5f50*/  FFMA.FTZ R59, R59, R106, R58 ;  /* 0x0000006a3b3b7223 */ /* 0x000fe2000001003a */
[----:B------:R-:W-:Y:S01]  /*5f60*/  HADD2.F32 R58, -RZ, R60.H0_H0 ;  /* 0x2000003cff3a7230 */ /* 0x000fe20000004100 */
[----:B------:R-:W-:Y:S01]  /*5f70*/  F2FP.F16.E4M3.UNPACK_B R60, R49.H1 ;  /* 0x00000031ff3c723e */ /* 0x000fe200030006ff */
[----:B------:R-:W-:Y:S01]  /*5f80*/  FMUL.FTZ R67, R61, R65 ;  /* 0x000000413d437220 */ /* 0x000fe20000410000 */
[----:B------:R-:W-:Y:S01]  /*5f90*/  HADD2.F32 R64, -RZ, R63.H0_H0 ;  /* 0x2000003fff407230 */ /* 0x000fe20000004100 */
[----:B------:R-:W-:Y:S01]  /*5fa0*/  F2FP.SATFINITE.E4M3.F32.PACK_AB_MERGE_C R50, R50, R15, RZ ;  /* 0x0000000f3232723e */ /* 0x000fe200048070ff */
[----:B------:R-:W-:Y:S01]  /*5fb0*/  FMUL.FTZ R66, R58, R65 ;  /* 0x000000413a427220 */ /* 0x000fe20000410000 */
[----:B------:R-:W-:Y:S01]  /*5fc0*/  HADD2.F32 R65, -RZ, R62.H1_H1 ;  /* 0x3000003eff417230 */ /* 0x000fe20000004100 */
[----:B------:R-:W-:Y:S01]  /*5fd0*/  F2FP.SATFINITE.E4M3.F32.PACK_AB_MERGE_C R51, R54, R51, RZ ;  /* 0x000000333633723e */ /* 0x000fe200048070ff */
[----:B------:R-:W-:-:S02]  /*5fe0*/  HADD2.F32 R62, -RZ, R60.H1_H1 ;  /* 0x3000003cff3e7230 */ /* 0x000fc40000004100 */
[-C--:B------:R-:W-:Y:S01]  /*5ff0*/  FFMA.FTZ R49, R58, R64.reuse, -R67 ;  /* 0x000000403a317223 */ /* 0x080fe20000010843 */
[----:B------:R-:W-:Y:S02]  /*6000*/  HADD2.F32 R60, -RZ, R60.H0_H0 ;  /* 0x2000003cff3c7230 */ /* 0x000fe40000004100 */
[----:B------:R-:W-:Y:S01]  /*6010*/  FFMA.FTZ R58, R61, R64, R66 ;  /* 0x000000403d3a7223 */ /* 0x000fe20000010042 */
[----:B------:R-:W-:Y:S02]  /*6020*/  HADD2.F32 R63, -RZ, R63.H1_H1 ;  /* 0x3000003fff3f7230 */ /* 0x000fe40000004100 */
[----:B------:R-:W-:Y:S01]  /*6030*/  FMUL.FTZ R61, R62, R65 ;  /* 0x000000413e3d7220 */ /* 0x000fe20000410000 */
[----:B------:R-:W-:Y:S01]  /*6040*/  F2FP.F16.E4M3.UNPACK_B R64, R13 ;  /* 0x0000000dff40723e */ /* 0x000fe200020006ff */
[C---:B------:R-:W-:Y:S01]  /*6050*/  FMUL.FTZ R65, R60.reuse, R65 ;  /* 0x000000413c417220 */ /* 0x040fe20000410000 */
[----:B------:R-:W-:Y:S01]  /*6060*/  F2FP.SATFINITE.E4M3.F32.PACK_AB_MERGE_C R51, R59, R56, R51 ;  /* 0x000000383b33723e */ /* 0x000fe20004807033 */
[-C--:B------:R-:W-:Y:S01]  /*6070*/  FFMA.FTZ R60, R60, R63.reuse, -R61 ;  /* 0x0000003f3c3c7223 */ /* 0x080fe2000001083d */
[----:B------:R-:W-:Y:S01]  /*6080*/  F2FP.F16.E4M3.UNPACK_B R61, R14.H1 ;  /* 0x0000000eff3d723e */ /* 0x000fe200030006ff */
[----:B------:R-:W-:Y:S01]  /*6090*/  FFMA.FTZ R13, R62, R63, R65 ;  /* 0x0000003f3e0d7223 */ /* 0x000fe20000010041 */
[----:B------:R-:W-:Y:S01]  /*60a0*/  F2FP.F16.E4M3.UNPACK_B R63, R12 ;  /* 0x0000000cff3f723e */ /* 0x000fe200020006ff */
[----:B------:R-:W-:Y:S01]  /*60b0*/  HADD2.F32 R65, -RZ, R64.H1_H1 ;  /* 0x30000040ff417230 */ /* 0x000fe20000004100 */
[----:B------:R-:W-:Y:S01]  /*60c0*/  F2FP.F16.E4M3.UNPACK_B R14, R14 ;  /* 0x0000000eff0e723e */ /* 0x000fe200020006ff */
[--C-:B------:R-:W-:Y:S01]  /*60d0*/  HADD2.F32 R62, -RZ, R61.reuse.H1_H1 ;  /* 0x3000003dff3e7230 */ /* 0x100fe20000004100 */
[----:B------:R-:W-:Y:S01]  /*60e0*/  F2FP.SATFINITE.E4M3.F32.PACK_AB_MERGE_C R60, R13, R60, RZ ;  /* 0x0000003c0d3c723e */ /* 0x000fe200048070ff */
[----:B------:R-:W-:Y:S01]  /*60f0*/  HADD2.F32 R61, -RZ, R61.H0_H0 ;  /* 0x2000003dff3d7230 */ /* 0x000fe20000004100 */
[----:B------:R-:W-:Y:S01]  /*6100*/  F2FP.SATFINITE.E4M3.F32.PACK_AB_MERGE_C R13, R48, R11, R50 ;  /* 0x0000000b300d723e */ /* 0x000fe20004807032 */
[----:B------:R-:W-:-:S02]  /*6110*/  HADD2.F32 R12, -RZ, R63.H1_H1 ;  /* 0x3000003fff0c7230 */ /* 0x000fc40000004100 */
[CC--:B------:R-:W-:Y:S01]  /*6120*/  FMUL.FTZ R66, R62.reuse, R65.reuse ;  /* 0x000000413e427220 */ /* 0x0c0fe20000410000 */
[----:B------:R-:W-:Y:S02]  /*6130*/  HADD2.F32 R63, -RZ, R63.H0_H0 ;  /* 0x2000003fff3f7230 */ /* 0x000fe40000004100 */
[C---:B------:R-:W-:Y:S01]  /*6140*/  FMUL.FTZ R65, R61.reuse, R65 ;  /* 0x000000413d417220 */ /* 0x040fe20000410000 */
[-C--:B------:R-:W-:Y:S01]  /*6150*/  FFMA.FTZ R66, R61, R12.reuse, -R66 ;  /* 0x0000000c3d427223 */ /* 0x080fe20000010842 */
[----:B------:R-:W-:Y:S02]  /*6160*/  HADD2.F32 R61, -RZ, R64.H0_H0 ;  /* 0x20000040ff3d7230 */ /* 0x000fe40000004100 */
[----:B------:R-:W-:Y:S01]  /*6170*/  FFMA.FTZ R65, R62, R12, R65 ;  /* 0x0000000c3e417223 */ /* 0x000fe20000010041 */
[--C-:B------:R-:W-:Y:S02]  /*6180*/  HADD2.F32 R12, -RZ, R14.reuse.H1_H1 ;  /* 0x3000000eff0c7230 */ /* 0x100fe40000004100 */
[----:B------:R-:W-:-:S02]  /*6190*/  HADD2.F32 R14, -RZ, R14.H0_H0 ;  /* 0x2000000eff0e7230 */ /* 0x000fc40000004100 */
[----:B------:R-:W-:Y:S01]  /*61a0*/  F2FP.SATFINITE.E4M3.F32.PACK_AB_MERGE_C R65, R65, R66, RZ ;  /* 0x000000424141723e */ /* 0x000fe200048070ff */
[-C--:B------:R-:W-:Y:S02]  /*61b0*/  FMUL.FTZ R15, R12, R61.reuse ;  /* 0x0000003d0c0f7220 */ /* 0x080fe40000410000 */
[C---:B------:R-:W-:Y:S02]  /*61c0*/  FMUL.FTZ R61, R14.reuse, R61 ;  /* 0x0000003d0e3d7220 */ /* 0x040fe40000410000 */
[-C--:B------:R-:W-:Y:S02]  /*61d0*/  FFMA.FTZ R15, R14, R63.reuse, -R15 ;  /* 0x0000003f0e0f7223 */ /* 0x080fe4000001080f */
[----:B------:R-:W-:-:S05]  /*61e0*/  FFMA.FTZ R12, R12, R63, R61 ;  /* 0x0000003f0c0c7223 */ /* 0x000fca000001003d */
[----:B------:R-:W-:Y:S01]  /*61f0*/  F2FP.SATFINITE.E4M3.F32.PACK_AB_MERGE_C R14, R12, R15, R65 ;  /* 0x0000000f0c0e723e */ /* 0x000fe20004807041 */
[----:B------:R-:W-:Y:S01]  /*6200*/  IMAD.MOV.U32 R12, RZ, RZ, R51 ;  /* 0x000000ffff0c7224 */ /* 0x000fe200078e0033 */
[----:B------:R-:W-:-:S07]  /*6210*/  F2FP.SATFINITE.E4M3.F32.PACK_AB_MERGE_C R15, R58, R49, R60 ;  /* 0x000000313a0f723e */ /* 0x000fce000480703c */
.L_x_3106:
[----:B------:R-:W-:Y:S05]  /*6220*/  BSYNC B3 ;  /* 0x0000000000037941 */ /* 0x000fea0003800000 */
.L_x_3105:
[----:B--2---:R0:W-:Y:S02]  /*6230*/  ST.E.128 desc[UR42][R52.64], R12 ;  /* 0x0000000c34007985 */ /* 0x0041e4000c101d2a */
.L_x_3104:
[----:B------:R-:W-:Y:S05]  /*6240*/  BSYNC B2 ;  /* 0x0000000000027941 */ /* 0x000fea0003800000 */
.L_x_3103:
        /* <DEDUP_REMOVED lines=8> */
[----:B----4-:R-:W-:Y:S02]  /*62d0*/  SHF.R.U32.HI R11, RZ, 0x8, R45 ;  /* 0x00000008ff0b7819 */ /* 0x010fe4000001162d */
[--C-:B------:R-:W-:Y:S02]  /*62e0*/  SHF.R.U32.HI R51, RZ, 0x8, R47.reuse ;  /* 0x00000008ff337819 */ /* 0x100fe4000001162f */
[----:B------:R-:W-:Y:S02]  /*62f0*/  LOP3.LUT R46, R47, 0xff0000ff, RZ, 0xc0, !PT ;  /* 0xff0000ff2f2e7812 */ /* 0x000fe400078ec0ff */
[----:B------:R-:W-:Y:S01]  /*6300*/  SHF.R.U32.HI R50, RZ, 0x10, R47 ;  /* 0x00000010ff327819 */ /* 0x000fe2000001162f */
[----:B------:R-:W-:Y:S01]  /*6310*/  IMAD.SHL.U32 R47, R11, 0x100, RZ ;  /* 0x000001000b2f7824 */ /* 0x000fe200078e00ff */
[----:B------:R-:W-:Y:S01]  /*6320*/  LOP3.LUT R44, R45, 0xff0000ff, RZ, 0xc0, !PT ;  /* 0xff0000ff2d2c7812 */ /* 0x000fe200078ec0ff */
[----:B0-----:R-:W-:Y:S01]  /*6330*/  IMAD.MOV.U32 R11, RZ, RZ, R13 ;  /* 0x000000ffff0b7224 */ /* 0x001fe200078e000d */
        /* <DEDUP_REMOVED lines=26> */
[-C--:B------:R-:W-:Y:S01]  /*64e0*/  FMUL.FTZ R54, R50, R52.reuse ;  /* 0x0000003432367220 */ /* 0x080fe20000410000 */
[----:B------:R-:W-:Y:S01]  /*64f0*/  FMUL.FTZ R57, R47, R52 ;  /* 0x000000342f397220 */ /* 0x000fe20000410000 */
[----:B------:R-:W-:Y:S01]  /*6500*/  F2FP.F16.E4M3.UNPACK_B R46, R45.H1 ;  /* 0x0000002dff2e723e */ /* 0x000fe200030006ff */
[----:B------:R-:W-:-:S02]  /*6510*/  HADD2.F32 R52, -RZ, R104.H1_H1 ;  /* 0x30000068ff347230 */ /* 0x000fc40000004100 */
[-C--:B------:R-:W-:Y:S01]  /*6520*/  FFMA.FTZ R54, R47, R51.reuse, -R54 ;  /* 0x000000332f367223 */ /* 0x080fe20000010836 */
[----:B------:R-:W-:Y:S01]  /*6530*/  FFMA.FTZ R57, R50, R51, R57 ;  /* 0x0000003332397223 */ /* 0x000fe20000010039 */
[----:B------:R-:W-:Y:S01]  /*6540*/  F2FP.F16.E4M3.UNPACK_B R45, R45 ;  /* 0x0000002dff2d723e */ /* 0x000fe200020006ff */
[--C-:B------:R-:W-:Y:S01]  /*6550*/  HADD2.F32 R51, -RZ, R46.reuse.H1_H1 ;  /* 0x3000002eff337230 */ /* 0x100fe20000004100 */
[----:B------:R-:W-:Y:S01]  /*6560*/  F2FP.F16.E4M3.UNPACK_B R103, R103 ;  /* 0x00000067ff67723e */ /* 0x000fe200020006ff */
[----:B------:R-:W-:Y:S01]  /*6570*/  HADD2.F32 R50, -RZ, R46.H0_H0 ;  /* 0x2000002eff327230 */ /* 0x000fe20000004100 */
[----:B------:R-:W-:Y:S01]  /*6580*/  F2FP.F16.E4M3.UNPACK_B R58, R44.H1 ;  /* 0x0000002cff3a723e */ /* 0x000fe200030006ff */
[--C-:B------:R-:W-:Y:S02]  /*6590*/  HADD2.F32 R46, -RZ, R45.reuse.H0_H0 ;  /* 0x2000002dff2e7230 */ /* 0x100fe40000004100 */
[----:B------:R-:W-:Y:S01]  /*65a0*/  FMUL.FTZ R55, R51, R52 ;  /* 0x0000003433377220 */ /* 0x000fe20000410000 */
[----:B------:R-:W-:-:S02]  /*65b0*/  HADD2.F32 R47, -RZ, R45.H1_H1 ;  /* 0x3000002dff2f7230 */ /* 0x000fc40000004100 */
[----:B------:R-:W-:Y:S01]  /*65c0*/  FMUL.FTZ R52, R50, R52 ;  /* 0x0000003432347220 */ /* 0x000fe20000410000 */
[----:B------:R-:W-:Y:S02]  /*65d0*/  HADD2.F32 R104, -RZ, R104.H0_H0 ;  /* 0x20000068ff687230 */ /* 0x000fe40000004100 */
[--C-:B------:R-:W-:Y:S02]  /*65e0*/  HADD2.F32 R45, -RZ, R103.reuse.H1_H1 ;  /* 0x30000067ff2d7230 */ /* 0x100fe40000004100 */
[----:B------:R-:W-:Y:S02]  /*65f0*/  HADD2.F32 R103, -RZ, R103.H0_H0 ;  /* 0x20000067ff677230 */ /* 0x000fe40000004100 */
[-C--:B------:R-:W-:Y:S01]  /*6600*/  FMUL.FTZ R53, R47, R104.reuse ;  /* 0x000000682f357220 */ /* 0x080fe20000410000 */
[----:B------:R-:W-:Y:S01]  /*6610*/  FMUL.FTZ R104, R46, R104 ;  /* 0x000000682e687220 */ /* 0x000fe20000410000 */
[-C--:B------:R-:W-:Y:S01]  /*6620*/  FFMA.FTZ R51, R51, R45.reuse, R52 ;  /* 0x0000002d33337223 */ /* 0x080fe20000010034 */
[----:B------:R-:W-:Y:S01]  /*6630*/  FFMA.FTZ R50, R50, R45, -R55 ;  /* 0x0000002d32327223 */ /* 0x000fe20000010837 */
[----:B------:R-:W-:Y:S01]  /*6640*/  F2FP.F16.E4M3.UNPACK_B R52, R15.H1 ;  /* 0x0000000fff34723e */ /* 0x000fe200030006ff */
[-C--:B------:R-:W-:Y:S01]  /*6650*/  FFMA.FTZ R45, R46, R103.reuse, -R53 ;  /* 0x000000672e2d7223 */ /* 0x080fe20000010835 */
[----:B------:R-:W-:Y:S01]  /*6660*/  FFMA.FTZ R46, R47, R103, R104 ;  /* 0x000000672f2e7223 */ /* 0x000fe20000010068 */
[----:B------:R-:W-:Y:S01]  /*6670*/  F2FP.SATFINITE.E4M3.F32.PACK_AB_MERGE_C R47, R57, R54, RZ ;  /* 0x00000036392f723e */ /* 0x000fe200048070ff */
[----:B------:R-:W-:Y:S01]  /*6680*/  HADD2.F32 R60, -RZ, R58.H1_H1 ;  /* 0x3000003aff3c7230 */ /* 0x000fe20000004100 */
[----:B------:R-:W-:Y:S01]  /*6690*/  F2FP.SATFINITE.E4M3.F32.PACK_AB_MERGE_C R50, R51, R50, RZ ;  /* 0x000000323332723e */ /* 0x000fe200048070ff */
[--C-:B------:R-:W-:Y:S01]  /*66a0*/  HADD2.F32 R53, -RZ, R52.reuse.H0_H0 ;  /* 0x20000034ff357230 */ /* 0x100fe20000004100 */
[-C--:B------:R-:W-:Y:S01]  /*66b0*/  F2FP.F16.E4M3.UNPACK_B R55, R13.reuse.H1 ;  /* 0x0000000dff37723e */ /* 0x080fe200030006ff */
[----:B------:R-:W-:Y:S01]  /*66c0*/  HADD2.F32 R52, -RZ, R52.H1_H1 ;  /* 0x30000034ff347230 */ /* 0x000fe20000004100 */
[----:B------:R-:W-:Y:S01]  /*66d0*/  F2FP.F16.E4M3.UNPACK_B R51, R14.H1 ;  /* 0x0000000eff33723e */ /* 0x000fe200030006ff */
[----:B------:R-:W-:Y:S01]  /*66e0*/  HADD2.F32 R58, -RZ, R58.H0_H0 ;  /* 0x2000003aff3a7230 */ /* 0x000fe20000004100 */
[----:B------:R-:W-:Y:S01]  /*66f0*/  F2FP.F16.E4M3.UNPACK_B R57, R44 ;  /* 0x0000002cff39723e */ /* 0x000fe200020006ff */
        /* <DEDUP_REMOVED lines=13> */
[----:B------:R-:W-:Y:S01]  /*67d0*/  FFMA.FTZ R60, R51, R53, -R60 ;  /* 0x00000035333c7223 */ /* 0x000fe2000001083c */
[----:B------:R-:W-:-:S02]  /*67e0*/  HADD2.F32 R57, -RZ, R57.H0_H0 ;  /* 0x20000039ff397230 */ /* 0x000fc40000004100 */
[----:B------:R-:W-:Y:S01]  /*67f0*/  FFMA.FTZ R59, R44, R53, R59 ;  /* 0x000000352c3b7223 */ /* 0x000fe2000001003b */
[--C-:B------:R-:W-:Y:S02]  /*6800*/  HADD2.F32 R44, -RZ, R15.reuse.H0_H0 ;  /* 0x2000000fff2c7230 */ /* 0x100fe40000004100 */
[----:B------:R-:W-:Y:S01]  /*6810*/  FFMA.FTZ R56, R52, R56, R61 ;  /* 0x0000003834387223 */ /* 0x000fe2000001003d */
[----:B------:R-:W-:Y:S02]  /*6820*/  HADD2.F32 R51, -RZ, R15.H1_H1 ;  /* 0x3000000fff337230 */ /* 0x000fe40000004100 */
[--C-:B------:R-:W-:Y:S01]  /*6830*/  HADD2.F32 R15, -RZ, R14.reuse.H0_H0 ;  /* 0x2000000eff0f7230 */ /* 0x100fe20000004100 */
[----:B------:R-:W-:Y:S01]  /*6840*/  F2FP.SATFINITE.E4M3.F32.PACK_AB_MERGE_C R59, R59, R60, RZ ;  /* 0x0000003c3b3b723e */ /* 0x000fe200048070ff */
[----:B------:R-:W-:Y:S02]  /*6850*/  HADD2.F32 R14, -RZ, R14.H1_H1 ;  /* 0x3000000eff0e7230 */ /* 0x000fe40000004100 */
[----:B------:R-:W-:Y:S01]  /*6860*/  FMUL.FTZ R53, R51, R58 ;  /* 0x0000003a33357220 */ /* 0x000fe20000410000 */
[----:B------:R-:W-:-:S02]  /*6870*/  HADD2.F32 R55, -RZ, R55.H0_H0 ;  /* 0x20000037ff377230 */ /* 0x000fc40000004100 */
        /* <DEDUP_REMOVED lines=8> */
[----:B------:R-:W-:Y:S02]  /*6900*/  F2FP.SATFINITE.E4M3.F32.PACK_AB_MERGE_C R56, R56, R13, RZ ;  /* 0x0000000d3838723e */ /* 0x000fe400048070ff */
[----:B------:R-:W-:-:S02]  /*6910*/  F2FP.SATFINITE.E4M3.F32.PACK_AB_MERGE_C R13, R12, R11, R47 ;  /* 0x0000000b0c0d723e */ /* 0x000fc4000480702f */
[----:B------:R-:W-:Y:S02]  /*6920*/  F2FP.SATFINITE.E4M3.F32.PACK_AB_MERGE_C R12, R46, R45, R50 ;  /* 0x0000002d2e0c723e */ /* 0x000fe40004807032 */
[----:B------:R-:W-:Y:S02]  /*6930*/  F2FP.SATFINITE.E4M3.F32.PACK_AB_MERGE_C R14, R57, R52, R59 ;  /* 0x00000034390e723e */ /* 0x000fe4000480703b */
[----:B------:R-:W-:-:S07]  /*6940*/  F2FP.SATFINITE.E4M3.F32.PACK_AB_MERGE_C R15, R58, R53, R56 ;  /* 0x000000353a0f723e */ /* 0x000fce0004807038 */
.L_x_3108:
[----:B------:R-:W-:Y:S05]  /*6950*/  BSYNC B2 ;  /* 0x0000000000027941 */ /* 0x000fea0003800000 */
.L_x_3107:
[----:B0-----:R0:W-:Y:S02]  /*6960*/  ST.E.128 desc[UR42][R48.64], R12 ;  /* 0x0000000c30007985 */ /* 0x0011e4000c101d2a */
.L_x_3102:
[----:B------:R-:W-:Y:S05]  /*6970*/  BSYNC B1 ;  /* 0x0000000000017941 */ /* 0x000fea0003800000 */
.L_x_3101:
[----:B------:R-:W-:-:S03]  /*6980*/  UMOV UR4, 0xffffffff ;  /* 0xffffffff00047882 */ /* 0x000fc60000000000 */
[----:B------:R-:W-:Y:S05]  /*6990*/  BRA.DIV UR4, `(.L_x_3109) ;  /* 0x0000029a04ac7947 */ /* 0x000fea000b800000 */
[----:B------:R1:W1:Y:S04]  /*69a0*/  SHFL.IDX PT, R47, R100, 0x3, 0x181f ;  /* 0x00781f00642f7f89 */ /* 0x00026800000e0000 */
[----:B0-2---:R-:W0:Y:S02]  /*69b0*/  SHFL.IDX PT, R99, R99, 0x3, 0x181f ;  /* 0x00781f0063637f89 */ /* 0x005e2400000e0000 */
.L_x_3452:
        /* <DEDUP_REMOVED lines=15> */
[----:B------:R-:W-:Y:S01]  /*6ab0*/  IMAD.SHL.U32 R49, R49, 0x100, RZ ;  /* 0x0000010031317824 */ /* 0x000fe200078e00ff */
[----:B------:R-:W-:Y:S01]  /*6ac0*/  SHF.R.U32.HI R48, RZ, 0x10, R41 ;  /* 0x00000010ff307819 */ /* 0x000fe20000011629 */
[----:B--2---:R-:W-:Y:S01]  /*6ad0*/  IMAD.MOV.U32 R41, RZ, RZ, R12 ;  /* 0x000000ffff297224 */ /* 0x004fe200078e000c */
[----:B------:R-:W-:-:S02]  /*6ae0*/  MOV R11, R13 ;  /* 0x0000000d000b7202 */ /* 0x000fc40000000f00 */
        /* <DEDUP_REMOVED lines=32> */
[----:B------:R-:W-:Y:S01]  /*6cf0*/  F2FP.F16.E4M3.UNPACK_B R54, R40 ;  /* 0x00000028ff36723e */ /* 0x000fe200020006ff */
        /* <DEDUP_REMOVED lines=18> */
[----:B------:R-:W-:Y:S01]  /*6e20*/  F2FP.F16.E4M3.UNPACK_B R55, R40.H1 ;  /* 0x00000028ff37723e */ /* 0x000fe200030006ff */
[--C-:B------:R-:W-:Y:S01]  /*6e30*/  HADD2.F32 R50, -RZ, R49.reuse.H0_H0 ;  /* 0x20000031ff327230 */ /* 0x100fe20000004100 */
[-C--:B------:R-:W-:Y:S01]  /*6e40*/  F2FP.F16.E4M3.UNPACK_B R52, R13.reuse.H1 ;  /* 0x0000000dff34723e */ /* 0x080fe200030006ff */
[----:B------:R-:W-:Y:S01]  /*6e50*/  HADD2.F32 R49, -RZ, R49.H1_H1 ;  /* 0x30000031ff317230 */ /* 0x000fe20000004100 */
[----:B------:R-:W-:Y:S01]  /*6e60*/  F2FP.F16.E4M3.UNPACK_B R48, R14.H1 ;  /* 0x0000000eff30723e */ /* 0x000fe200030006ff */
[----:B------:R-:W-:Y:S01]  /*6e70*/  HADD2.F32 R56, -RZ, R55.H1_H1 ;  /* 0x30000037ff387230 */ /* 0x000fe20000004100 */
[----:B------:R-:W-:Y:S01]  /*6e80*/  F2FP.SATFINITE.E4M3.F32.PACK_AB_MERGE_C R46, R53, R46, RZ ;  /* 0x0000002e352e723e */ /* 0x000fe200048070ff */
[----:B------:R-:W-:Y:S01]  /*6e90*/  HADD2.F32 R53, -RZ, R52.H1_H1 ;  /* 0x30000034ff357230 */ /* 0x000fe20000004100 */
[----:B------:R-:W-:Y:S01]  /*6ea0*/  F2FP.F16.E4M3.UNPACK_B R51, R13 ;  /* 0x0000000dff33723e */ /* 0x000fe200020006ff */
[----:B------:R-:W-:-:S02]  /*6eb0*/  HADD2.F32 R40, -RZ, R48.H1_H1 ;  /* 0x30000030ff287230 */ /* 0x000fc40000004100 */
[-C--:B------:R-:W-:Y:S01]  /*6ec0*/  FMUL.FTZ R13, R49, R56.reuse ;  /* 0x00000038310d7220 */ /* 0x080fe20000410000 */
[----:B------:R-:W-:Y:S01]  /*6ed0*/  HADD2.F32 R48, -RZ, R48.H0_H0 ;  /* 0x20000030ff307230 */ /* 0x000fe20000004100 */
[----:B------:R-:W-:Y:S01]  /*6ee0*/  F2FP.F16.E4M3.UNPACK_B R15, R15 ;  /* 0x0000000fff0f723e */ /* 0x000fe200020006ff */
[C---:B------:R-:W-:Y:S01]  /*6ef0*/  FMUL.FTZ R56, R50.reuse, R56 ;  /* 0x0000003832387220 */ /* 0x040fe20000410000 */
[----:B------:R-:W-:Y:S01]  /*6f00*/  FFMA.FTZ R58, R50, R53, -R13 ;  /* 0x00000035323a7223 */ /* 0x000fe2000001080d */
[----:B------:R-:W-:Y:S02]  /*6f10*/  HADD2.F32 R13, -RZ, R51.H1_H1 ;  /* 0x30000033ff0d7230 */ /* 0x000fe40000004100 */
[-C--:B------:R-:W-:Y:S01]  /*6f20*/  FMUL.FTZ R59, R40, R57.reuse ;  /* 0x00000039283b7220 */ /* 0x080fe20000410000 */
[----:B------:R-:W-:Y:S01]  /*6f30*/  FMUL.FTZ R57, R48, R57 ;  /* 0x0000003930397220 */ /* 0x000fe20000410000 */
[----:B------:R-:W-:Y:S01]  /*6f40*/  F2FP.F16.E4M3.UNPACK_B R14, R14 ;  /* 0x0000000eff0e723e */ /* 0x000fe200020006ff */
[----:B------:R-:W-:-:S02]  /*6f50*/  HADD2.F32 R55, -RZ, R55.H0_H0 ;  /* 0x20000037ff377230 */ /* 0x000fc40000004100 */
[-C--:B------:R-:W-:Y:S01]  /*6f60*/  FFMA.FTZ R59, R48, R13.reuse, -R59 ;  /* 0x0000000d303b7223 */ /* 0x080fe2000001083b */
[----:B------:R-:W-:Y:S01]  /*6f70*/  FFMA.FTZ R50, R40, R13, R57 ;  /* 0x0000000d28327223 */ /* 0x000fe20000010039 */
[--C-:B------:R-:W-:Y:S02]  /*6f80*/  HADD2.F32 R40, -RZ, R15.reuse.H0_H0 ;  /* 0x2000000fff287230 */ /* 0x100fe40000004100 */
[----:B------:R-:W-:Y:S01]  /*6f90*/  FFMA.FTZ R61, R49, R53, R56 ;  /* 0x00000035313d7223 */ /* 0x000fe20000010038 */
[--C-:B------:R-:W-:Y:S02]  /*6fa0*/  HADD2.F32 R13, -RZ, R14.reuse.H0_H0 ;  /* 0x2000000eff0d7230 */ /* 0x100fe40000004100 */
[----:B------:R-:W-:Y:S02]  /*6fb0*/  HADD2.F32 R15, -RZ, R15.H1_H1 ;  /* 0x3000000fff0f7230 */ /* 0x000fe40000004100 */
[----:B------:R-:W-:Y:S01]  /*6fc0*/  FMUL.FTZ R56, R40, R55 ;  /* 0x0000003728387220 */ /* 0x000fe20000410000 */
[----:B------:R-:W-:-:S02]  /*6fd0*/  HADD2.F32 R14, -RZ, R14.H1_H1 ;  /* 0x3000000eff0e7230 */ /* 0x000fc40000004100 */
[-C--:B------:R-:W-:Y:S01]  /*6fe0*/  FMUL.FTZ R49, R13, R54.reuse ;  /* 0x000000360d317220 */ /* 0x080fe20000410000 */
[----:B------:R-:W-:Y:S02]  /*6ff0*/  HADD2.F32 R52, -RZ, R52.H0_H0 ;  /* 0x20000034ff347230 */ /* 0x000fe40000004100 */
[C---:B------:R-:W-:Y:S01]  /*7000*/  FMUL.FTZ R53, R15.reuse, R55 ;  /* 0x000000370f357220 */ /* 0x040fe20000410000 */
[----:B------:R-:W-:Y:S02]  /*7010*/  HADD2.F32 R51, -RZ, R51.H0_H0 ;  /* 0x20000033ff337230 */ /* 0x000fe40000004100 */
[----:B------:R-:W-:Y:S01]  /*7020*/  FMUL.FTZ R48, R14, R54 ;  /* 0x000000360e307220 */ /* 0x000fe20000410000 */
[----:B------:R-:W-:Y:S01]  /*7030*/  F2FP.SATFINITE.E4M3.F32.PACK_AB_MERGE_C R50, R50, R59, RZ ;  /* 0x0000003b3232723e */ /* 0x000fe200048070ff */
        /* <DEDUP_REMOVED lines=9> */
.L_x_3114:
[----:B------:R-:W-:Y:S05]  /*70d0*/  BSYNC B2 ;  /* 0x0000000000027941 */ /* 0x000fea0003800000 */
.L_x_3113:
[----:B--2---:R2:W-:Y:S02]  /*70e0*/  ST.E.128 desc[UR42][R44.64], R12 ;  /* 0x0000000c2c007985 */ /* 0x0045e4000c101d2a */
.L_x_3112:
[----:B------:R-:W-:Y:S05]  /*70f0*/  BSYNC B1 ;  /* 0x0000000000017941 */ /* 0x000fea0003800000 */
.L_x_3111:
[----:B------:R-:W-:-:S13]  /*7100*/  LOP3.LUT P2, RZ, R23, 0x2, RZ, 0xc0, !PT ;  /* 0x0000000217ff7812 */ /* 0x000fda000784c0ff */
[----:B------:R-:W-:Y:S05]  /*7110*/  @P2 BRA `(.L_x_3110) ;  /* 0x00000054000c2947 */ /* 0x000fea0003800000 */
[----:B--2---:R2:W2:Y:S01]  /*7120*/  LDS.128 R12, [R89+0x2f400] ;  /* 0x02f40000590c7984 */ /* 0x0044a20000000c00 */
[----:B0-----:R-:W-:Y:S01]  /*7130*/  IADD3 R40, P2, R22, R99, RZ ;  /* 0x0000006316287210 */ /* 0x001fe20007f5e0ff */
[----:B------:R-:W-:Y:S04]  /*7140*/  BSSY B1, `(.L_x_3115) ;  /* 0x000006c000017945 */ /* 0x000fe80003800000 */
[----:B-1----:R-:W-:Y:S01]  /*7150*/  IMAD.X R41, R47, 0x1, R218, P2 ;  /* 0x000000012f297824 */ /* 0x002fe200010e06da */
[----:B------:R-:W-:-:S13]  /*7160*/  ISETP.GE.AND P2, PT, R219, R101, PT ;  /* 0x00000065db00720c */ /* 0x000fda0003f46270 */
[----:B------:R-:W-:Y:S05]  /*7170*/  @P2 BRA `(.L_x_3116) ;  /* 0x0000000400a02947 */ /* 0x000fea0003800000 */
[----:B----4-:R-:W-:Y:S02]  /*7180*/  SHF.R.U32.HI R11, RZ, 0x8, R37 ;  /* 0x00000008ff0b7819 */ /* 0x010fe40000011625 */
[--C-:B------:R-:W-:Y:S02]  /*7190*/  SHF.R.U32.HI R38, RZ, 0x8, R39.reuse ;  /* 0x00000008ff267819 */ /* 0x100fe40000011627 */
[----:B------:R-:W-:Y:S01]  /*71a0*/  LOP3.LUT R36, R37, 0xff0000ff, RZ, 0xc0, !PT ;  /* 0xff0000ff25247812 */ /* 0x000fe200078ec0ff */
[----:B------:R-:W-:Y:S01]  /*71b0*/  IMAD.SHL.U32 R11, R11, 0x100, RZ ;  /* 0x000001000b0b7824 */ /* 0x000fe200078e00ff */
[----:B------:R-:W-:Y:S01]  /*71c0*/  SHF.R.U32.HI R42, RZ, 0x10, R39 ;  /* 0x00000010ff2a7819 */ /* 0x000fe20000011627 */
[----:B------:R-:W-:Y:S01]  /*71d0*/  IMAD.SHL.U32 R38, R38, 0x100, RZ ;  /* 0x0000010026267824 */ /* 0x000fe200078e00ff */
[----:B------:R-:W-:Y:S01]  /*71e0*/  SHF.R.U32.HI R44, RZ, 0x10, R37 ;  /* 0x00000010ff2c7819 */ /* 0x000fe20000011625 */
[----:B--2---:R-:W-:Y:S01]  /*71f0*/  IMAD.MOV.U32 R37, RZ, RZ, R12 ;  /* 0x000000ffff257224 */ /* 0x004fe200078e000c */
[----:B------:R-:W-:-:S02]  /*7200*/  LOP3.LUT R43, R39, 0xff0000ff, RZ, 0xc0, !PT ;  /* 0xff0000ff272b7812 */ /* 0x000fc400078ec0ff */
[----:B------:R-:W-:Y:S01]  /*7210*/  LOP3.LUT R39, R36, 0xff00, R11, 0xf8, !PT ;  /* 0x0000ff0024277812 */ /* 0x000fe200078ef80b */
[----:B------:R-:W-:Y:S01]  /*7220*/  IMAD.U32 R36, R42, 0x10000, RZ ;  /* 0x000100002a247824 */ /* 0x000fe200078e00ff */
[----:B------:R-:W-:Y:S02]  /*7230*/  LOP3.LUT R43, R43, 0xff00, R38, 0xf8, !PT ;  /* 0x0000ff002b2b7812 */ /* 0x000fe400078ef826 */
[----:B------:R-:W-:Y:S02]  /*7240*/  SHF.L.U32 R12, R44, 0x10, RZ ;  /* 0x000000102c0c7819 */ /* 0x000fe400000006ff */
[----:B------:R-:W-:Y:S02]  /*7250*/  F2FP.F16.E4M3.UNPACK_B R38, R73.H1 ;  /* 0x00000049ff26723e */ /* 0x000fe400030006ff */
[-C--:B------:R-:W-:Y:S02]  /*7260*/  F2FP.F16.E4M3.UNPACK_B R11, R13.reuse ;  /* 0x0000000dff0b723e */ /* 0x080fe400020006ff */
[----:B------:R-:W-:Y:S01]  /*7270*/  LOP3.LUT R12, R39, 0xff0000, R12, 0xf8, !PT ;  /* 0x00ff0000270c7812 */ /* 0x000fe200078ef80c */
[--C-:B------:R-:W-:Y:S01]  /*7280*/  HADD2.F32 R44, -RZ, R38.reuse.H1_H1 ;  /* 0x30000026ff2c7230 */ /* 0x100fe20000004100 */
[----:B------:R-:W-:Y:S01]  /*7290*/  LOP3.LUT R45, R43, 0xff0000, R36, 0xf8, !PT ;  /* 0x00ff00002b2d7812 */ /* 0x000fe200078ef824 */
[----:B------:R-:W-:Y:S01]  /*72a0*/  HADD2.F32 R43, -RZ, R38.H0_H0 ;  /* 0x20000026ff2b7230 */ /* 0x000fe20000004100 */
[----:B------:R-:W-:Y:S01]  /*72b0*/  F2FP.F16.E4M3.UNPACK_B R39, R72.H1 ;  /* 0x00000048ff27723e */ /* 0x000fe200030006ff */
[--C-:B------:R-:W-:Y:S01]  /*72c0*/  HADD2.F32 R36, -RZ, R11.reuse.H1_H1 ;  /* 0x3000000bff247230 */ /* 0x100fe20000004100 */
[----:B------:R-:W-:Y:S01]  /*72d0*/  F2FP.F16.E4M3.UNPACK_B R13, R13.H1 ;  /* 0x0000000dff0d723e */ /* 0x000fe200030006ff */
[----:B------:R-:W-:Y:S01]  /*72e0*/  HADD2.F32 R11, -RZ, R11.H0_H0 ;  /* 0x2000000bff0b7230 */ /* 0x000fe20000004100 */
[----:B------:R-:W-:Y:S01]  /*72f0*/  F2FP.F16.E4M3.UNPACK_B R73, R73 ;  /* 0x00000049ff49723e */ /* 0x000fe200020006ff */
[----:B------:R-:W-:-:S02]  /*7300*/  HADD2.F32 R42, -RZ, R39.H0_H0 ;  /* 0x20000027ff2a7230 */ /* 0x000fc40000004100 */
[-C--:B------:R-:W-:Y:S01]  /*7310*/  FMUL.FTZ R46, R36, R43.reuse ;  /* 0x0000002b242e7220 */ /* 0x080fe20000410000 */
[--C-:B------:R-:W-:Y:S02]  /*7320*/  HADD2.F32 R38, -RZ, R13.reuse.H1_H1 ;  /* 0x3000000dff267230 */ /* 0x100fe40000004100 */
[C---:B------:R-:W-:Y:S01]  /*7330*/  FMUL.FTZ R43, R11.reuse, R43 ;  /* 0x0000002b0b2b7220 */ /* 0x040fe20000410000 */
[----:B------:R-:W-:Y:S02]  /*7340*/  HADD2.F32 R13, -RZ, R13.H0_H0 ;  /* 0x2000000dff0d7230 */ /* 0x000fe40000004100 */
[----:B------:R-:W-:Y:S01]  /*7350*/  FFMA.FTZ R11, R11, R42, -R46 ;  /* 0x0000002a0b0b7223 */ /* 0x000fe2000001082e */
[----:B------:R-:W-:Y:S02]  /*7360*/  HADD2.F32 R39, -RZ, R39.H1_H1 ;  /* 0x30000027ff277230 */ /* 0x000fe40000004100 */
[----:B------:R-:W-:Y:S01]  /*7370*/  FMUL.FTZ R46, R38, R44 ;  /* 0x0000002c262e7220 */ /* 0x000fe20000410000 */
[----:B------:R-:W-:Y:S01]  /*7380*/  FFMA.FTZ R36, R36, R42, R43 ;  /* 0x0000002a24247223 */ /* 0x000fe2000001002b */
[C---:B------:R-:W-:Y:S01]  /*7390*/  FMUL.FTZ R47, R13.reuse, R44 ;  /* 0x0000002c0d2f7220 */ /* 0x040fe20000410000 */
[----:B------:R-:W-:Y:S01]  /*73a0*/  F2FP.F16.E4M3.UNPACK_B R72, R72 ;  /* 0x00000048ff48723e */ /* 0x000fe200020006ff */
[----:B------:R-:W-:Y:S01]  /*73b0*/  FFMA.FTZ R49, R13, R39, -R46 ;  /* 0x000000270d317223 */ /* 0x000fe2000001082e */
[----:B------:R-:W-:Y:S01]  /*73c0*/  F2FP.F16.E4M3.UNPACK_B R13, R37.H1 ;  /* 0x00000025ff0d723e */ /* 0x000fe200030006ff */
[----:B------:R-:W-:Y:S01]  /*73d0*/  FFMA.FTZ R50, R38, R39, R47 ;  /* 0x0000002726327223 */ /* 0x000fe2000001002f */
[----:B------:R-:W-:Y:S01]  /*73e0*/  HADD2.F32 R43, -RZ, R73.H1_H1 ;  /* 0x30000049ff2b7230 */ /* 0x000fe20000004100 */
[----:B------:R-:W-:Y:S01]  /*73f0*/  F2FP.F16.E4M3.UNPACK_B R37, R37 ;  /* 0x00000025ff25723e */ /* 0x000fe200020006ff */
[----:B------:R-:W-:-:S02]  /*7400*/  HADD2.F32 R42, -RZ, R72.H1_H1 ;  /* 0x30000048ff2a7230 */ /* 0x000fc40000004100 */
[--C-:B------:R-:W-:Y:S01]  /*7410*/  HADD2.F32 R38, -RZ, R13.reuse.H0_H0 ;  /* 0x2000000dff267230 */ /* 0x100fe20000004100 */
[----:B------:R-:W-:Y:S01]  /*7420*/  F2FP.SATFINITE.E4M3.F32.PACK_AB_MERGE_C R53, R50, R49, RZ ;  /* 0x000000313235723e */ /* 0x000fe200048070ff */
[----:B------:R-:W-:Y:S02]  /*7430*/  HADD2.F32 R39, -RZ, R13.H1_H1 ;  /* 0x3000000dff277230 */ /* 0x000fe40000004100 */
[----:B------:R-:W-:Y:S02]  /*7440*/  HADD2.F32 R13, -RZ, R37.H0_H0 ;  /* 0x20000025ff0d7230 */ /* 0x000fe40000004100 */
[-C--:B------:R-:W-:Y:S01]  /*7450*/  FMUL.FTZ R48, R38, R43.reuse ;  /* 0x0000002b26307220 */ /* 0x080fe20000410000 */
[----:B------:R-:W-:Y:S02]  /*7460*/  HADD2.F32 R44, -RZ, R73.H0_H0 ;  /* 0x20000049ff2c7230 */ /* 0x000fe40000004100 */
[----:B------:R-:W-:Y:S01]  /*7470*/  FMUL.FTZ R47, R39, R43 ;  /* 0x0000002b272f7220 */ /* 0x000fe20000410000 */
[----:B------:R-:W-:-:S02]  /*7480*/  HADD2.F32 R37, -RZ, R37.H1_H1 ;  /* 0x30000025ff257230 */ /* 0x000fc40000004100 */
[-C--:B------:R-:W-:Y:S01]  /*7490*/  FFMA.FTZ R48, R39, R42.reuse, R48 ;  /* 0x0000002a27307223 */ /* 0x080fe20000010030 */
[----:B------:R-:W-:Y:S02]  /*74a0*/  HADD2.F32 R72, -RZ, R72.H0_H0 ;  /* 0x20000048ff487230 */ /* 0x000fe40000004100 */
[----:B------:R-:W-:Y:S01]  /*74b0*/  FFMA.FTZ R47, R38, R42, -R47 ;  /* 0x0000002a262f7223 */ /* 0x000fe2000001082f */
[----:B------:R-:W-:Y:S01]  /*74c0*/  F2FP.F16.E4M3.UNPACK_B R38, R15.H1 ;  /* 0x0000000fff26723e */ /* 0x000fe200030006ff */
[-C--:B------:R-:W-:Y:S01]  /*74d0*/  FMUL.FTZ R46, R37, R44.reuse ;  /* 0x0000002c252e7220 */ /* 0x080fe20000410000 */
[C---:B------:R-:W-:Y:S01]  /*74e0*/  FMUL.FTZ R44, R13.reuse, R44 ;  /* 0x0000002c0d2c7220 */ /* 0x040fe20000410000 */
[----:B------:R-:W-:Y:S02]  /*74f0*/  F2FP.F16.E4M3.UNPACK_B R43, R12 ;  /* 0x0000000cff2b723e */ /* 0x000fe400020006ff */
[----:B------:R-:W-:Y:S01]  /*7500*/  F2FP.SATFINITE.E4M3.F32.PACK_AB_MERGE_C R52, R48, R47, RZ ;  /* 0x0000002f3034723e */ /* 0x000fe200048070ff */
[-C--:B------:R-:W-:Y:S01]  /*7510*/  FFMA.FTZ R13, R13, R72.reuse, -R46 ;  /* 0x000000480d0d7223 */ /* 0x080fe2000001082e */
[-C--:B------:R-:W-:Y:S01]  /*7520*/  F2FP.F16.E4M3.UNPACK_B R47, R45.reuse.H1 ;  /* 0x0000002dff2f723e */ /* 0x080fe200030006ff */
[----:B------:R-:W-:Y:S01]  /*7530*/  FFMA.FTZ R72, R37, R72, R44 ;  /* 0x0000004825487223 */ /* 0x000fe2000001002c */
[----:B------:R-:W-:Y:S01]  /*7540*/  F2FP.F16.E4M3.UNPACK_B R44, R12.H1 ;  /* 0x0000000cff2c723e */ /* 0x000fe200030006ff */
[--C-:B------:R-:W-:Y:S01]  /*7550*/  HADD2.F32 R42, -RZ, R38.reuse.H1_H1 ;  /* 0x30000026ff2a7230 */ /* 0x100fe20000004100 */
[----:B------:R-:W-:Y:S01]  /*7560*/  F2FP.F16.E4M3.UNPACK_B R37, R14.H1 ;  /* 0x0000000eff25723e */ /* 0x000fe200030006ff */
        /* <DEDUP_REMOVED lines=8> */
[----:B------:R-:W-:Y:S02]  /*75f0*/  HADD2.F32 R48, -RZ, R46.H1_H1 ;  /* 0x3000002eff307230 */ /* 0x000fe40000004100 */
[----:B------:R-:W-:Y:S01]  /*7600*/  FFMA.FTZ R51, R39, R45, -R12 ;  /* 0x0000002d27337223 */ /* 0x000fe2000001080c */
[----:B------:R-:W-:Y:S01]  /*7610*/  HADD2.F32 R37, -RZ, R37.H0_H0 ;  /* 0x20000025ff257230 */ /* 0x000fe20000004100 */
[----:B------:R-:W-:Y:S01]  /*7620*/  F2FP.F16.E4M3.UNPACK_B R14, R14 ;  /* 0x0000000eff0e723e */ /* 0x000fe200020006ff */
[----:B------:R-:W-:Y:S02]  /*7630*/  HADD2.F32 R12, -RZ, R43.H1_H1 ;  /* 0x3000002bff0c7230 */ /* 0x000fe40000004100 */
[----:B------:R-:W-:Y:S01]  /*7640*/  FMUL.FTZ R50, R38, R48 ;  /* 0x0000003026327220 */ /* 0x000fe20000410000 */
[----:B------:R-:W-:-:S02]  /*7650*/  HADD2.F32 R44, -RZ, R44.H0_H0 ;  /* 0x2000002cff2c7230 */ /* 0x000fc40000004100 */
[C---:B------:R-:W-:Y:S01]  /*7660*/  FMUL.FTZ R39, R37.reuse, R48 ;  /* 0x0000003025277220 */ /* 0x040fe20000410000 */
[----:B------:R-:W-:Y:S01]  /*7670*/  FFMA.FTZ R48, R42, R45, R49 ;  /* 0x0000002d2a307223 */ /* 0x000fe20000010031 */
[-C--:B------:R-:W-:Y:S01]  /*7680*/  FFMA.FTZ R50, R37, R12.reuse, -R50 ;  /* 0x0000000c25327223 */ /* 0x080fe20000010832 */
[--C-:B------:R-:W-:Y:S02]  /*7690*/  HADD2.F32 R37, -RZ, R15.reuse.H0_H0 ;  /* 0x2000000fff257230 */ /* 0x100fe40000004100 */
[----:B------:R-:W-:Y:S01]  /*76a0*/  FFMA.FTZ R49, R38, R12, R39 ;  /* 0x0000000c26317223 */ /* 0x000fe20000010027 */
[--C-:B------:R-:W-:Y:S01]  /*76b0*/  HADD2.F32 R12, -RZ, R14.reuse.H0_H0 ;  /* 0x2000000eff0c7230 */ /* 0x100fe20000004100 */
[----:B------:R-:W-:Y:S01]  /*76c0*/  F2FP.SATFINITE.E4M3.F32.PACK_AB_MERGE_C R11, R36, R11, R53 ;  /* 0x0000000b240b723e */ /* 0x000fe20004807035 */
[----:B------:R-:W-:Y:S01]  /*76d0*/  HADD2.F32 R15, -RZ, R15.H1_H1 ;  /* 0x3000000fff0f7230 */ /* 0x000fe20000004100 */
[----:B------:R-:W-:Y:S01]  /*76e0*/  F2FP.SATFINITE.E4M3.F32.PACK_AB_MERGE_C R48, R48, R51, RZ ;  /* 0x000000333030723e */ /* 0x000fe200048070ff */
[----:B------:R-:W-:Y:S01]  /*76f0*/  HADD2.F32 R38, -RZ, R47.H0_H0 ;  /* 0x2000002fff267230 */ /* 0x000fe20000004100 */
[----:B------:R-:W-:Y:S01]  /*7700*/  F2FP.SATFINITE.E4M3.F32.PACK_AB_MERGE_C R49, R49, R50, RZ ;  /* 0x000000323131723e */ /* 0x000fe200048070ff */
[----:B------:R-:W-:-:S02]  /*7710*/  HADD2.F32 R14, -RZ, R14.H1_H1 ;  /* 0x3000000eff0e7230 */ /* 0x000fc40000004100 */
[----:B------:R-:W-:Y:S02]  /*7720*/  HADD2.F32 R39, -RZ, R46.H0_H0 ;  /* 0x2000002eff277230 */ /* 0x000fe40000004100 */
[-C--:B------:R-:W-:Y:S01]  /*7730*/  FMUL.FTZ R42, R15, R38.reuse ;  /* 0x000000260f2a7220 */ /* 0x080fe20000410000 */
[----:B------:R-:W-:Y:S02]  /*7740*/  HADD2.F32 R43, -RZ, R43.H0_H0 ;  /* 0x2000002bff2b7230 */ /* 0x000fe40000004100 */
[C---:B------:R-:W-:Y:S01]  /*7750*/  FMUL.FTZ R38, R37.reuse, R38 ;  /* 0x0000002625267220 */ /* 0x040fe20000410000 */
[-C--:B------:R-:W-:Y:S01]  /*7760*/  FMUL.FTZ R45, R14, R39.reuse ;  /* 0x000000270e2d7220 */ /* 0x080fe20000410000 */
[C---:B------:R-:W-:Y:S01]  /*7770*/  FMUL.FTZ R39, R12.reuse, R39 ;  /* 0x000000270c277220 */ /* 0x040fe20000410000 */
[-C--:B------:R-:W-:Y:S01]  /*7780*/  FFMA.FTZ R42, R37, R44.reuse, -R42 ;  /* 0x0000002c252a7223 */ /* 0x080fe2000001082a */
[----:B------:R-:W-:Y:S01]  /*7790*/  FFMA.FTZ R15, R15, R44, R38 ;  /* 0x0000002c0f0f7223 */ /* 0x000fe20000010026 */
[-C--:B------:R-:W-:Y:S01]  /*77a0*/  FFMA.FTZ R45, R12, R43.reuse, -R45 ;  /* 0x0000002b0c2d7223 */ /* 0x080fe2000001082d */
[----:B------:R-:W-:Y:S01]  /*77b0*/  FFMA.FTZ R14, R14, R43, R39 ;  /* 0x0000002b0e0e7223 */ /* 0x000fe20000010027 */
[----:B------:R-:W-:Y:S01]  /*77c0*/  F2FP.SATFINITE.E4M3.F32.PACK_AB_MERGE_C R12, R72, R13, R52 ;  /* 0x0000000d480c723e */ /* 0x000fe20004807034 */
[----:B------:R-:W-:Y:S01]  /*77d0*/  IMAD.MOV.U32 R13, RZ, RZ, R11 ;  /* 0x000000ffff0d7224 */ /* 0x000fe200078e000b */
[----:B------:R-:W-:-:S02]  /*77e0*/  F2FP.SATFINITE.E4M3.F32.PACK_AB_MERGE_C R15, R15, R42, R48 ;  /* 0x0000002a0f0f723e */ /* 0x000fc40004807030 */
[----:B------:R-:W-:-:S07]  /*77f0*/  F2FP.SATFINITE.E4M3.F32.PACK_AB_MERGE_C R14, R14, R45, R49 ;  /* 0x0000002d0e0e723e */ /* 0x000fce0004807031 */
.L_x_3116:
[----:B------:R-:W-:Y:S05]  /*7800*/  BSYNC B1 ;  /* 0x0000000000017941 */ /* 0x000fea0003800000 */
.L_x_3115:
[----:B--2---:R0:W-:Y:S01]  /*7810*/  ST.E.128 desc[UR42][R40.64], R12 ;  /* 0x0000000c28007985 */ /* 0x0041e2000c101d2a */
[----:B------:R-:W-:Y:S05]  /*7820*/  BRA `(.L_x_3110) ;  /* 0x0000004c00487947 */ /* 0x000fea0003800000 */
.L_x_3070:
[C---:B------:R-:W-:Y:S01]  /*7830*/  ISETP.GE.AND P5, PT, R220.reuse, R97, PT ;  /* 0x00000061dc00720c */ /* 0x040fe20003fa6270 */
[C---:B------:R-:W-:Y:S01]  /*7840*/  VIADD R36, R220.reuse, 0x60 ;  /* 0x00000060dc247836 */ /* 0x040fe20000000000 */
[----:B------:R-:W-:Y:S02]  /*7850*/  IADD3 R41, R220, 0x20, RZ ;  /* 0x00000020dc297810 */ /* 0x000fe40007ffe0ff */
[----:B------:R-:W-:Y:S02]  /*7860*/  CS2R R42, SRZ ;  /* 0x00000000002a7805 */ /* 0x000fe4000001ff00 */
[----:B------:R-:W-:Y:S02]  /*7870*/  ISETP.GE.OR P5, PT, R16, R101, P5 ;  /* 0x000000651000720c */ /* 0x000fe40002fa6670 */
[----:B------:R-:W-:-:S11]  /*7880*/  P2R R40, PR, RZ, 0x1 ;  /* 0x00000001ff287803 */ /* 0x000fd60000000000 */
[----:B------:R-:W0:Y:S08]  /*7890*/  @!P5 LDC.64 R44, c[0x0][0x3e8] ;  /* 0x0000fa00ff2cdb82 */ /* 0x000e300000000a00 */
[----:B------:R-:W1:Y:S01]  /*78a0*/  @!P5 LDC.64 R46, c[0x0][0x400] ;  /* 0x00010000ff2edb82 */ /* 0x000e620000000a00 */
[----:B0-----:R-:W-:-:S04]  /*78b0*/  @!P5 IADD3 R44, P2, P3, R80, R44, R12 ;  /* 0x0000002c502cd210 */ /* 0x001fc80007b5e00c */
[----:B------:R-:W-:Y:S02]  /*78c0*/  @!P5 IADD3.X R45, R69, R45, R88, P2, P3 ;  /* 0x0000002d452dd210 */ /* 0x000fe400017e6458 */
[----:B------:R-:W-:-:S04]  /*78d0*/  ISETP.GE.AND P2, PT, R36, R97, PT ;  /* 0x000000612400720c */ /* 0x000fc80003f46270 */
[----:B------:R-:W-:-:S13]  /*78e0*/  ISETP.GE.OR P2, PT, R16, R101, P2 ;  /* 0x000000651000720c */ /* 0x000fda0001746670 */
[----:B------:R-:W0:Y:S01]  /*78f0*/  @!P2 LDC.64 R36, c[0x0][0x3f8] ;  /* 0x0000fe00ff24ab82 */ /* 0x000e220000000a00 */
[----:B------:R-:W-:Y:S02]  /*7900*/  @!P2 IMAD.MOV.U32 R13, RZ, RZ, R88 ;  /* 0x000000ffff0da224 */ /* 0x000fe400078e0058 */
[----:B------:R-:W-:-:S05]  /*7910*/  @!P2 IMAD.MOV.U32 R15, RZ, RZ, R11 ;  /* 0x000000ffff0fa224 */ /* 0x000fca00078e000b */
        /* <DEDUP_REMOVED lines=15> */
[----:B------:R-:W-:Y:S01]  /*7a10*/  ISETP.GE.AND P4, PT, R41, R97, PT ;  /* 0x000000612900720c */ /* 0x000fe20003f86270 */
[----:B------:R-:W-:-:S03]  /*7a20*/  VIADD R41, R220, 0x40 ;  /* 0x00000040dc297836 */ /* 0x000fc60000000000 */
[----:B------:R-:W-:-:S13]  /*7a30*/  ISETP.GE.OR P4, PT, R16, R101, P4 ;  /* 0x000000651000720c */ /* 0x000fda0002786670 */
[----:B------:R-:W-:Y:S01]  /*7a40*/  @!P4 IADD3 R39, P3, P6, R80, R12, R20 ;  /* 0x0000000c5027c210 */ /* 0x000fe20007e7e014 */
[----:B------:R-:W0:Y:S03]  /*7a50*/  @!P4 LDC.64 R52, c[0x0][0x3e8] ;  /* 0x0000fa00ff34cb82 */ /* 0x000e260000000a00 */
[----:B------:R-:W-:Y:S02]  /*7a60*/  @!P4 IADD3.X R38, R69, R88, R8, P3, P6 ;  /* 0x000000584526c210 */ /* 0x000fe40001fec408 */
[----:B------:R-:W-:-:S03]  /*7a70*/  ISETP.GE.AND P3, PT, R41, R97, PT ;  /* 0x000000612900720c */ /* 0x000fc60003f66270 */
        /* <DEDUP_REMOVED lines=9> */
[----:B------:R-:W-:Y:S02]  /*7b10*/  ISETP.NE.AND P0, PT, R40, RZ, PT ;  /* 0x000000ff2800720c */ /* 0x000fe40003f05270 */
[----:B------:R-:W-:Y:S01]  /*7b20*/  CS2R R40, SRZ ;  /* 0x0000000000287805 */ /* 0x000fe2000001ff00 */
[----:B------:R-:W-:Y:S01]  /*7b30*/  @!P4 IMAD.X R53, R38, 0x1, R53, P6 ;  /* 0x000000012635c824 */ /* 0x000fe200030e0635 */
[----:B-1----:R-:W-:Y:S02]  /*7b40*/  @!P4 IADD3 R54, P6, R15, R54, RZ ;  /* 0x000000360f36c210 */ /* 0x002fe40007fde0ff */
[----:B------:R-:W-:Y:S01]  /*7b50*/  CS2R R38, SRZ ;  /* 0x0000000000267805 */ /* 0x000fe2000001ff00 */
[----:B------:R-:W0:Y:S01]  /*7b60*/  @!P3 LDC.64 R14, c[0x0][0x3e8] ;  /* 0x0000fa00ff0ebb82 */ /* 0x000e220000000a00 */
[----:B------:R1:W2:Y:S01]  /*7b70*/  @!P5 LDG.E.128 R40, desc[UR42][R46.64] ;  /* 0x0000002a2e28d981 */ /* 0x0002a2000c1e1d00 */
[----:B------:R-:W-:Y:S01]  /*7b80*/  @!P4 IMAD.X R55, R12, 0x1, R55, P6 ;  /* 0x000000010c37c824 */ /* 0x000fe200030e0637 */
[----:B0-----:R-:W-:-:S05]  /*7b90*/  @!P3 IADD3 R14, P6, R13, R14, RZ ;  /* 0x0000000e0d0eb210 */ /* 0x001fca0007fde0ff */
[----:B------:R-:W0:Y:S01]  /*7ba0*/  @!P3 LDC.64 R12, c[0x0][0x400] ;  /* 0x00010000ff0cbb82 */ /* 0x000e220000000a00 */
[----:B------:R-:W-:Y:S01]  /*7bb0*/  @!P3 IMAD.X R15, R88, 0x1, R15, P6 ;  /* 0x00000001580fb824 */ /* 0x000fe200030e060f */
[----:B-1----:R-:W-:Y:S02]  /*7bc0*/  CS2R R46, SRZ ;  /* 0x00000000002e7805 */ /* 0x002fe4000001ff00 */
[----:B------:R-:W-:Y:S02]  /*7bd0*/  CS2R R48, SRZ ;  /* 0x0000000000307805 */ /* 0x000fe4000001ff00 */
[----:B------:R-:W-:Y:S02]  /*7be0*/  CS2R R50, SRZ ;  /* 0x0000000000327805 */ /* 0x000fe4000001ff00 */
[----:B------:R-:W-:Y:S02]  /*7bf0*/  CS2R R56, SRZ ;  /* 0x0000000000387805 */ /* 0x000fe4000001ff00 */
[----:B------:R-:W-:-:S02]  /*7c00*/  CS2R R58, SRZ ;  /* 0x00000000003a7805 */ /* 0x000fc4000001ff00 */
        /* <DEDUP_REMOVED lines=22> */
[----:B---3--:R-:W-:Y:S02]  /*7d70*/  IMAD.MOV.U32 R114, RZ, RZ, R48 ;  /* 0x000000ffff727224 */ /* 0x008fe400078e0030 */
[----:B------:R-:W-:Y:S02]  /*7d80*/  IMAD.MOV.U32 R115, RZ, RZ, R50 ;  /* 0x000000ffff737224 */ /* 0x000fe400078e0032 */
[----:B----4-:R-:W-:-:S02]  /*7d90*/  IMAD.MOV.U32 R101, RZ, RZ, R60 ;  /* 0x000000ffff657224 */ /* 0x010fc400078e003c */
[----:B------:R-:W-:Y:S02]  /*7da0*/  IMAD.MOV.U32 R102, RZ, RZ, R62 ;  /* 0x000000ffff667224 */ /* 0x000fe400078e003e */
[----:B-----5:R-:W-:Y:S02]  /*7db0*/  IMAD.MOV.U32 R103, RZ, RZ, R64 ;  /* 0x000000ffff677224 */ /* 0x020fe400078e0040 */
[----:B------:R-:W-:Y:S01]  /*7dc0*/  IMAD.MOV.U32 R104, RZ, RZ, R66 ;  /* 0x000000ffff687224 */ /* 0x000fe200078e0042 */
[----:B------:R-:W-:Y:S01]  /*7dd0*/  MOV R109, R56 ;  /* 0x00000038006d7202 */ /* 0x000fe20000000f00 */
        /* <DEDUP_REMOVED lines=9> */
.L_x_3117:
[----:B------:R-:W-:Y:S01]  /*7e70*/  IMAD R88, R217, 0x8, R216 ;  /* 0x00000008d9587824 */ /* 0x000fe200078e02d8 */
[----:B------:R-:W-:Y:S01]  /*7e80*/  SHF.L.U32 R98, R224, 0x1f, RZ ;  /* 0x0000001fe0627819 */ /* 0x000fe200000006ff */
[----:B------:R-:W0:Y:S01]  /*7e90*/  LDC R105, c[0x0][0x2f4] ;  /* 0x0000bd00ff697b82 */ /* 0x000e220000000800 */
[----:B------:R-:W-:Y:S02]  /*7ea0*/  BSSY B1, `(.L_x_3118) ;  /* 0x0000003000017945 */ /* 0x000fe40003800000 */
[----:B------:R-:W1:Y:S02]  /*7eb0*/  SYNCS.PHASECHK.TRANS64.TRYWAIT P3, [R88+URZ+0x38890], R98 ;  /* 0x03889062580075a7 */ /* 0x000e64000806017f */
[----:B-1----:R-:W-:Y:S05]  /*7ec0*/  @!P3 BRA `(.L_x_3119) ;  /* 0x0000028400acb947 */ /* 0x002fea0003800000 */
.L_x_3453:
[----:B------:R-:W-:Y:S05]  /*7ed0*/  BSYNC B1 ;  /* 0x0000000000017941 */ /* 0x000fea0003800000 */
.L_x_3118:
[----:B------:R-:W-:Y:S01]  /*7ee0*/  UMOV UR4, 0xffffffff ;  /* 0xffffffff00047882 */ /* 0x000fe20000000000 */
[----:B0-----:R-:W-:Y:S02]  /*7ef0*/  IMAD.IADD R106, R105, 0x1, -R34 ;  /* 0x00000001696a7824 */ /* 0x001fe400078e0a22 */
[----:B------:R-:W-:Y:S05]  /*7f00*/  BRA.DIV UR4, `(.L_x_3120) ;  /* 0x0000028604b07947 */ /* 0x000fea000b800000 */
[----:B------:R0:W2:Y:S04]  /*7f10*/  SHFL.IDX PT, R111, R100, RZ, 0x181f ;  /* 0x00181fff646f7589 */ /* 0x0000a800000e0000 */
[----:B------:R0:W3:Y:S02]  /*7f20*/  SHFL.IDX PT, R11, R99, RZ, 0x181f ;  /* 0x00181fff630b7589 */ /* 0x0000e400000e0000 */
.L_x_3457:
[----:B------:R-:W-:Y:S01]  /*7f30*/  ISETP.GE.OR P3, PT, R220, R97, P1 ;  /* 0x00000061dc00720c */ /* 0x000fe20000f66670 */
[----:B------:R-:W-:-:S12]  /*7f40*/  BSSY B1, `(.L_x_3121) ;  /* 0x00000f9000017945 */ /* 0x000fd80003800000 */
[----:B------:R-:W-:Y:S05]  /*7f50*/  @P3 BRA `(.L_x_3122) ;  /* 0x0000000c00dc3947 */ /* 0x000fea0003800000 */
[----:B------:R-:W4:Y:S01]  /*7f60*/  LDL R14, [R1+0x28] ;  /* 0x00002800010e7983 */ /* 0x000f220000100800 */
[----:B------:R-:W-:Y:S01]  /*7f70*/  SEL R12, R34, R106, !P0 ;  /* 0x0000006a220c7207 */ /* 0x000fe20004000000 */
[C---:B------:R-:W-:Y:S01]  /*7f80*/  IMAD.SHL.U32 R72, R220.reuse, 0x80, RZ ;  /* 0x00000080dc487824 */ /* 0x040fe200078e00ff */
[----:B------:R-:W-:Y:S01]  /*7f90*/  SHF.L.U32 R15, R220, 0x7, RZ ;  /* 0x00000007dc0f7819 */ /* 0x000fe200000006ff */
[----:B------:R-:W-:Y:S01]  /*7fa0*/  BSSY B2, `(.L_x_3123) ;  /* 0x00000eb000027945 */ /* 0x000fe20003800000 */
[----:B------:R-:W-:Y:S02]  /*7fb0*/  SHF.R.S32.HI R13, RZ, 0x1f, R12 ;  /* 0x0000001fff0d7819 */ /* 0x000fe4000001140c */
[----:B------:R-:W-:Y:S02]  /*7fc0*/  LOP3.LUT R15, R15, 0x380, RZ, 0xc0, !PT ;  /* 0x000003800f0f7812 */ /* 0x000fe400078ec0ff */
[----:B------:R-:W-:Y:S02]  /*7fd0*/  LEA.HI R12, R13, R12, RZ, 0x5 ;  /* 0x0000000c0d0c7211 */ /* 0x000fe400078f28ff */
[----:B------:R-:W-:-:S02]  /*7fe0*/  LOP3.LUT R72, R72, 0x380, RZ, 0xc0, !PT ;  /* 0x0000038048487812 */ /* 0x000fc400078ec0ff */
[----:B------:R-:W-:Y:S02]  /*7ff0*/  LEA.HI.SX32 R12, R12, R77, 0x1b ;  /* 0x0000004d0c0c7211 */ /* 0x000fe400078fdaff */
[----:B------:R-:W-:Y:S02]  /*8000*/  SHF.R.U32.HI R15, RZ, 0x3, R15 ;  /* 0x00000003ff0f7819 */ /* 0x000fe4000001160f */
[----:B------:R-:W-:Y:S01]  /*8010*/  SHF.R.S32.HI R13, RZ, 0x1f, R12 ;  /* 0x0000001fff0d7819 */ /* 0x000fe2000001140c */
[----:B------:R-:W-:-:S03]  /*8020*/  IMAD.SHL.U32 R120, R12, 0x10, RZ ;  /* 0x000000100c787824 */ /* 0x000fc600078e00ff */
[----:B------:R-:W-:Y:S02]  /*8030*/  LEA.HI R13, R13, R12, RZ, 0x3 ;  /* 0x0000000c0d0d7211 */ /* 0x000fe400078f18ff */
[----:B------:R-:W-:-:S03]  /*8040*/  LOP3.LUT R12, R72, 0x70, R120, 0xf8, !PT ;  /* 0x00000070480c7812 */ /* 0x000fc600078ef878 */
[----:B------:R-:W-:Y:S01]  /*8050*/  IMAD.SHL.U32 R13, R13, 0x800, RZ ;  /* 0x000008000d0d7824 */ /* 0x000fe200078e00ff */
[----:B------:R-:W-:-:S04]  /*8060*/  LOP3.LUT R12, R12, R15, RZ, 0x3c, !PT ;  /* 0x0000000f0c0c7212 */ /* 0x000fc800078e3cff */
[----:B------:R-:W-:-:S04]  /*8070*/  LOP3.LUT R13, R13, 0xffffc000, RZ, 0xc0, !PT ;  /* 0xffffc0000d0d7812 */ /* 0x000fc800078ec0ff */
[----:B----4-:R-:W-:Y:S01]  /*8080*/  IADD3 R12, R12, R13, R14 ;  /* 0x0000000d0c0c7210 */ /* 0x010fe20007ffe00e */
[----:B------:R-:W-:-:S04]  /*8090*/  IMAD R13, R217, 0x8000, R4 ;  /* 0x00008000d90d7824 */ /* 0x000fc800078e0204 */
[----:B------:R-:W-:Y:S02]  /*80a0*/  IMAD R15, R217, 0x8000, R12 ;  /* 0x00008000d90f7824 */ /* 0x000fe400078e020c */
[C---:B------:R-:W-:Y:S02]  /*80b0*/  IMAD.IADD R13, R216.reuse, 0x1, R13 ;  /* 0x00000001d80d7824 */ /* 0x040fe400078e020d */
[----:B------:R-:W-:-:S04]  /*80c0*/  IMAD.IADD R72, R216, 0x1, R15 ;  /* 0x00000001d8487824 */ /* 0x000fc800078e020f */
[----:B------:R-:W4:Y:S04]  /*80d0*/  LDS.128 R12, [R13+0x28400] ;  /* 0x028400000d0c7984 */ /* 0x000f280000000c00 */
[----:B------:R-:W0:Y:S01]  /*80e0*/  LDS.128 R72, [R72+0x28400] ;  /* 0x0284000048487984 */ /* 0x000e220000000c00 */
[----:B------:R-:W-:Y:S05]  /*80f0*/  @P2 BRA `(.L_x_3124) ;  /* 0x0000000c00542947 */ /* 0x000fea0003800000 */
[----:B------:R-:W-:Y:S02]  /*8100*/  SHF.R.U32.HI R123, RZ, 0x8, R41 ;  /* 0x00000008ff7b7819 */ /* 0x000fe40000011629 */
[--C-:B------:R-:W-:Y:S02]  /*8110*/  SHF.R.U32.HI R38, RZ, 0x8, R37.reuse ;  /* 0x00000008ff267819 */ /* 0x100fe40000011625 */
[----:B------:R-:W-:Y:S01]  /*8120*/  SHF.R.U32.HI R42, RZ, 0x10, R37 ;  /* 0x00000010ff2a7819 */ /* 0x000fe20000011625 */
[----:B------:R-:W-:Y:S01]  /*8130*/  IMAD.SHL.U32 R123, R123, 0x100, RZ ;  /* 0x000001007b7b7824 */ /* 0x000fe200078e00ff */
[----:B------:R-:W-:Y:S02]  /*8140*/  SHF.R.U32.HI R124, RZ, 0x10, R41 ;  /* 0x00000010ff7c7819 */ /* 0x000fe40000011629 */
[----:B------:R-:W-:Y:S01]  /*8150*/  LOP3.LUT R40, R37, 0xff0000ff, RZ, 0xc0, !PT ;  /* 0xff0000ff25287812 */ /* 0x000fe200078ec0ff */
[----:B------:R-:W-:Y:S01]  /*8160*/  IMAD.U32 R42, R42, 0x10000, RZ ;  /* 0x000100002a2a7824 */ /* 0x000fe200078e00ff */
[----:B------:R-:W-:Y:S01]  /*8170*/  SHF.R.U32.HI R122, RZ, 0x8, R39 ;  /* 0x00000008ff7a7819 */ /* 0x000fe20000011627 */
[----:B------:R-:W-:Y:S01]  /*8180*/  IMAD.U32 R124, R124, 0x10000, RZ ;  /* 0x000100007c7c7824 */ /* 0x000fe200078e00ff */
[----:B------:R-:W-:-:S02]  /*8190*/  LOP3.LUT R121, R39, 0xff0000ff, RZ, 0xc0, !PT ;  /* 0xff0000ff27797812 */ /* 0x000fc400078ec0ff */
[----:B------:R-:W-:Y:S02]  /*81a0*/  SHF.R.U32.HI R36, RZ, 0x10, R39 ;  /* 0x00000010ff247819 */ /* 0x000fe40000011627 */
[----:B------:R-:W-:Y:S02]  /*81b0*/  SHF.L.U32 R125, R38, 0x8, RZ ;  /* 0x00000008267d7819 */ /* 0x000fe400000006ff */
[----:B------:R-:W-:Y:S01]  /*81c0*/  LOP3.LUT R39, R41, 0xff0000ff, RZ, 0xc0, !PT ;  /* 0xff0000ff29277812 */ /* 0x000fe200078ec0ff */
[----:B------:R-:W-:Y:S01]  /*81d0*/  IMAD.U32 R36, R36, 0x10000, RZ ;  /* 0x0001000024247824 */ /* 0x000fe200078e00ff */
[----:B------:R-:W-:Y:S02]  /*81e0*/  LOP3.LUT R40, R40, 0xff00, R125, 0xf8, !PT ;  /* 0x0000ff0028287812 */ /* 0x000fe400078ef87d */
[----:B------:R-:W-:Y:S02]  /*81f0*/  LOP3.LUT R39, R39, 0xff00, R123, 0xf8, !PT ;  /* 0x0000ff0027277812 */ /* 0x000fe400078ef87b */
[----:B------:R-:W-:-:S02]  /*8200*/  SHF.R.U32.HI R37, RZ, 0x8, R43 ;  /* 0x00000008ff257819 */ /* 0x000fc4000001162b */
[----:B------:R-:W-:Y:S02]  /*8210*/  LOP3.LUT R38, R43, 0xff0000ff, RZ, 0xc0, !PT ;  /* 0xff0000ff2b267812 */ /* 0x000fe400078ec0ff */
[----:B------:R-:W-:Y:S01]  /*8220*/  SHF.R.U32.HI R41, RZ, 0x10, R43 ;  /* 0x00000010ff297819 */ /* 0x000fe2000001162b */
[----:B------:R-:W-:Y:S01]  /*8230*/  IMAD.SHL.U32 R43, R122, 0x100, RZ ;  /* 0x000001007a2b7824 */ /* 0x000fe200078e00ff */
[----:B------:R-:W-:Y:S01]  /*8240*/  LOP3.LUT R123, R40, 0xff0000, R42, 0xf8, !PT ;  /* 0x00ff0000287b7812 */ /* 0x000fe200078ef82a */
[----:B------:R-:W-:Y:S01]  /*8250*/  IMAD.SHL.U32 R37, R37, 0x100, RZ ;  /* 0x0000010025257824 */ /* 0x000fe200078e00ff */
[----:B------:R-:W-:Y:S01]  /*8260*/  LOP3.LUT R42, R39, 0xff0000, R124, 0xf8, !PT ;  /* 0x00ff0000272a7812 */ /* 0x000fe200078ef87c */
[----:B------:R-:W-:Y:S01]  /*8270*/  IMAD.U32 R41, R41, 0x10000, RZ ;  /* 0x0001000029297824 */ /* 0x000fe200078e00ff */
        /* <DEDUP_REMOVED lines=19> */
[----:B------:R-:W-:Y:S02]  /*83b0*/  LOP3.LUT R38, R38, 0xff00, R37, 0xf8, !PT ;  /* 0x0000ff0026267812 */ /* 0x000fe400078ef825 */
[----:B------:R-:W-:-:S02]  /*83c0*/  LOP3.LUT R43, R43, 0xff0000, R36, 0xf8, !PT ;  /* 0x00ff00002b2b7812 */ /* 0x000fc400078ef824 */
[CC--:B------:R-:W-:Y:S01]  /*83d0*/  FMUL.FTZ R121, R126.reuse, R124.reuse ;  /* 0x0000007c7e797220 */ /* 0x0c0fe20000410000 */
[C---:B------:R-:W-:Y:S01]  /*83e0*/  FMUL.FTZ R124, R39.reuse, R124 ;  /* 0x0000007c277c7220 */ /* 0x040fe20000410000 */
[----:B------:R-:W-:Y:S01]  /*83f0*/  MOV R37, R75 ;  /* 0x0000004b00257202 */ /* 0x000fe20000000f00 */
        /* <DEDUP_REMOVED lines=57> */
[----:B------:R-:W-:-:S02]  /*8790*/  HADD2.F32 R75, -RZ, R37.H0_H0 ;  /* 0x20000025ff4b7230 */ /* 0x000fc40000004100 */
[----:B------:R-:W-:Y:S02]  /*87a0*/  HADD2.F32 R37, -RZ, R37.H1_H1 ;  /* 0x30000025ff257230 */ /* 0x000fe40000004100 */
[--C-:B------:R-:W-:Y:S02]  /*87b0*/  HADD2.F32 R125, -RZ, R41.reuse.H0_H0 ;  /* 0x20000029ff7d7230 */ /* 0x100fe40000004100 */
[-C--:B------:R-:W-:Y:S01]  /*87c0*/  FMUL.FTZ R128, R75, R127.reuse ;  /* 0x0000007f4b807220 */ /* 0x080fe20000410000 */
[----:B------:R-:W-:Y:S02]  /*87d0*/  HADD2.F32 R41, -RZ, R41.H1_H1 ;  /* 0x30000029ff297230 */ /* 0x000fe40000004100 */
[--C-:B------:R-:W-:Y:S02]  /*87e0*/  HADD2.F32 R123, -RZ, R73.reuse.H0_H0 ;  /* 0x20000049ff7b7230 */ /* 0x100fe40000004100 */
[C---:B------:R-:W-:Y:S01]  /*87f0*/  FFMA.FTZ R128, R125.reuse, R124, -R128 ;  /* 0x0000007c7d807223 */ /* 0x040fe20000010880 */
[----:B------:R-:W-:Y:S01]  /*8800*/  FMUL.FTZ R125, R125, R127 ;  /* 0x0000007f7d7d7220 */ /* 0x000fe20000410000 */
[----:B------:R-:W-:-:S03]  /*8810*/  HADD2.F32 R73, -RZ, R73.H1_H1 ;  /* 0x30000049ff497230 */ /* 0x000fc60000004100 */
        /* <DEDUP_REMOVED lines=19> */
[-C--:B------:R-:W-:Y:S02]  /*8950*/  FFMA.FTZ R124, R122, R123.reuse, -R124 ;  /* 0x0000007b7a7c7223 */ /* 0x080fe4000001087c */
        /* <DEDUP_REMOVED lines=45> */
[----:B------:R-:W-:-:S03]  /*8c30*/  FFMA.FTZ R124, R116, R117, -R124 ;  /* 0x00000075747c7223 */ /* 0x000fc6000001087c */
[----:B------:R-:W-:Y:S01]  /*8c40*/  FFMA.FTZ R128, R72, R117, R128 ;  /* 0x0000007548807223 */ /* 0x000fe20000010080 */
[CC--:B------:R-:W-:Y:S01]  /*8c50*/  FMUL.FTZ R72, R43.reuse, R14.reuse ;  /* 0x0000000e2b487220 */ /* 0x0c0fe20000410000 */
[C---:B------:R-:W-:Y:S01]  /*8c60*/  FMUL.FTZ R14, R42.reuse, R14 ;  /* 0x0000000e2a0e7220 */ /* 0x040fe20000410000 */
[----:B------:R-:W-:Y:S02]  /*8c70*/  HADD2.F32 R117, -RZ, R118.H0_H0 ;  /* 0x20000076ff757230 */ /* 0x000fe40000004100 */
[-C--:B------:R-:W-:Y:S01]  /*8c80*/  FFMA.FTZ R42, R42, R73.reuse, -R72 ;  /* 0x000000492a2a7223 */ /* 0x080fe20000010848 */
[----:B------:R-:W-:Y:S01]  /*8c90*/  FFMA.FTZ R14, R43, R73, R14 ;  /* 0x000000492b0e7223 */ /* 0x000fe2000001000e */
[----:B------:R-:W-:Y:S02]  /*8ca0*/  HADD2.F32 R43, -RZ, R74.H0_H0 ;  /* 0x2000004aff2b7230 */ /* 0x000fe40000004100 */
        /* <DEDUP_REMOVED lines=11> */
[----:B------:R-:W-:Y:S01]  /*8d60*/  FMUL.FTZ R43, R74, R118 ;  /* 0x000000764a2b7220 */ /* 0x000fe20000410000 */
[----:B------:R-:W-:Y:S01]  /*8d70*/  F2FP.SATFINITE.E4M3.F32.PACK_AB_MERGE_C R14, R14, R128, RZ ;  /* 0x000000800e0e723e */ /* 0x000fe200048070ff */
[----:B------:R-:W-:Y:S01]  /*8d80*/  FMUL.FTZ R118, R41, R118 ;  /* 0x0000007629767220 */ /* 0x000fe20000410000 */
[----:B------:R-:W-:Y:S01]  /*8d90*/  F2FP.SATFINITE.E4M3.F32.PACK_AB_MERGE_C R73, R39, R40, R13 ;  /* 0x000000282749723e */ /* 0x000fe2000480700d */
[-C--:B------:R-:W-:Y:S01]  /*8da0*/  FFMA.FTZ R43, R41, R119.reuse, -R43 ;  /* 0x00000077292b7223 */ /* 0x080fe2000001082b */
[----:B------:R-:W-:Y:S02]  /*8db0*/  IMAD.MOV.U32 R13, RZ, RZ, R121 ;  /* 0x000000ffff0d7224 */ /* 0x000fe400078e0079 */
[----:B------:R-:W-:Y:S01]  /*8dc0*/  FFMA.FTZ R118, R74, R119, R118 ;  /* 0x000000774a767223 */ /* 0x000fe20000010076 */
[----:B------:R-:W-:Y:S01]  /*8dd0*/  IMAD.MOV.U32 R72, RZ, RZ, R36 ;  /* 0x000000ffff487224 */ /* 0x000fe200078e0024 */
[----:B------:R-:W-:Y:S02]  /*8de0*/  F2FP.SATFINITE.E4M3.F32.PACK_AB_MERGE_C R42, R43, R116, R42 ;  /* 0x000000742b2a723e */ /* 0x000fe4000480702a */
[----:B------:R-:W-:-:S02]  /*8df0*/  F2FP.SATFINITE.E4M3.F32.PACK_AB_MERGE_C R43, R38, R129, R75 ;  /* 0x00000081262b723e */ /* 0x000fc4000480704b */
[----:B------:R-:W-:Y:S01]  /*8e00*/  F2FP.SATFINITE.E4M3.F32.PACK_AB_MERGE_C R117, R118, R117, R14 ;  /* 0x000000757675723e */ /* 0x000fe2000480700e */
[----:B------:R-:W-:Y:S01]  /*8e10*/  IMAD.MOV.U32 R14, RZ, RZ, R42 ;  /* 0x000000ffff0e7224 */ /* 0x000fe200078e002a */
[----:B------:R-:W-:Y:S01]  /*8e20*/  F2FP.SATFINITE.E4M3.F32.PACK_AB_MERGE_C R75, R15, R126, R37 ;  /* 0x0000007e0f4b723e */ /* 0x000fe20004807025 */
[----:B------:R-:W-:Y:S01]  /*8e30*/  IMAD.MOV.U32 R15, RZ, RZ, R43 ;  /* 0x000000ffff0f7224 */ /* 0x000fe200078e002b */
[----:B------:R-:W-:-:S07]  /*8e40*/  MOV R74, R117 ;  /* 0x00000075004a7202 */ /* 0x000fce0000000f00 */
.L_x_3124:
[----:B------:R-:W-:Y:S05]  /*8e50*/  BSYNC B2 ;  /* 0x0000000000027941 */ /* 0x000fea0003800000 */
.L_x_3123:
[----:B------:R-:W-:-:S13]  /*8e60*/  ISETP.GE.AND P3, PT, R120, R105, PT ;  /* 0x000000697800720c */ /* 0x000fda0003f66270 */
[----:B---3--:R-:W-:-:S04]  /*8e70*/  @!P3 IADD3 R36, P4, R11, R120, RZ ;  /* 0x000000780b24b210 */ /* 0x008fc80007f9e0ff */
[----:B--2---:R-:W-:Y:S02]  /*8e80*/  @!P3 LEA.HI.X.SX32 R37, R120, R111, 0x1, P4 ;  /* 0x0000006f7825b211 */ /* 0x004fe400020f0eff */
[----:B------:R-:W-:-:S05]  /*8e90*/  IADD3 R38, P4, R71, R11, RZ ;  /* 0x0000000b47267210 */ /* 0x000fca0007f9e0ff */
[----:B------:R-:W-:-:S05]  /*8ea0*/  IMAD.X R39, R111, 0x1, R87, P4 ;  /* 0x000000016f277824 */ /* 0x000fca00020e0657 */
[----:B----4-:R4:W-:Y:S04]  /*8eb0*/  ST.E.128 desc[UR42][R38.64], R12 ;  /* 0x0000000c26007985 */ /* 0x0109e8000c101d2a */
[----:B0-----:R4:W-:Y:S02]  /*8ec0*/  @!P3 ST.E.128 desc[UR42][R36.64], R72 ;  /* 0x000000482400b985 */ /* 0x0019e4000c101d2a */
.L_x_3122:
[----:B------:R-:W-:Y:S05]  /*8ed0*/  BSYNC B1 ;  /* 0x0000000000017941 */ /* 0x000fea0003800000 */
.L_x_3121:
[----:B------:R-:W-:-:S03]  /*8ee0*/  UMOV UR4, 0xffffffff ;  /* 0xffffffff00047882 */ /* 0x000fc60000000000 */
[----:B------:R-:W-:Y:S05]  /*8ef0*/  BRA.DIV UR4, `(.L_x_3125) ;  /* 0x0000027a04007947 */ /* 0x000fea000b800000 */
[----:B------:R0:W0:Y:S04]  /*8f00*/  SHFL.IDX PT, R43, R100, 0x1, 0x181f ;  /* 0x00381f00642b7f89 */ /* 0x00002800000e0000 */
[----:B------:R0:W0:Y:S02]  /*8f10*/  SHFL.IDX PT, R42, R99, 0x1, 0x181f ;  /* 0x00381f00632a7f89 */ /* 0x00002400000e0000 */
.L_x_3461:
[----:B---3--:R-:W-:Y:S01]  /*8f20*/  VIADD R11, R220, 0x20 ;  /* 0x00000020dc0b7836 */ /* 0x008fe20000000000 */
[----:B------:R-:W-:Y:S04]  /*8f30*/  BSSY B1, `(.L_x_3126) ;  /* 0x00000f7000017945 */ /* 0x000fe80003800000 */
[----:B------:R-:W-:-:S13]  /*8f40*/  ISETP.GE.OR P3, PT, R11, R97, P1 ;  /* 0x000000610b00720c */ /* 0x000fda0000f66670 */
[----:B------:R-:W-:Y:S05]  /*8f50*/  @P3 BRA `(.L_x_3127) ;  /* 0x0000000c00d03947 */ /* 0x000fea0003800000 */
[----:B----4-:R-:W3:Y:S01]  /*8f60*/  LDL R14, [R1+0x50] ;  /* 0x00005000010e7983 */ /* 0x010ee20000100800 */
[----:B------:R-:W-:Y:S01]  /*8f70*/  SEL R11, R34, R106, !P0 ;  /* 0x0000006a220b7207 */ /* 0x000fe20004000000 */
[C---:B------:R-:W-:Y:S01]  /*8f80*/  VIADD R15, R220.reuse, 0x20 ;  /* 0x00000020dc0f7836 */ /* 0x040fe20000000000 */
[----:B------:R-:W-:Y:S01]  /*8f90*/  BSSY B2, `(.L_x_3128) ;  /* 0x00000e9000027945 */ /* 0x000fe20003800000 */
[----:B------:R-:W-:Y:S01]  /*8fa0*/  VIADD R36, R220, 0x20 ;  /* 0x00000020dc247836 */ /* 0x000fe20000000000 */
        /* <DEDUP_REMOVED lines=25> */
[----:B------:R-:W-:Y:S02]  /*9140*/  SHF.R.U32.HI R75, RZ, 0x8, R45 ;  /* 0x00000008ff4b7819 */ /* 0x000fe4000001162d */
[----:B------:R-:W-:Y:S02]  /*9150*/  LOP3.LUT R44, R45, 0xff0000ff, RZ, 0xc0, !PT ;  /* 0xff0000ff2d2c7812 */ /* 0x000fe400078ec0ff */
[--C-:B------:R-:W-:Y:S01]  /*9160*/  SHF.R.U32.HI R40, RZ, 0x10, R47.reuse ;  /* 0x00000010ff287819 */ /* 0x100fe2000001162f */
[----:B------:R-:W-:Y:S01]  /*9170*/  IMAD.SHL.U32 R75, R75, 0x100, RZ ;  /* 0x000001004b4b7824 */ /* 0x000fe200078e00ff */
[----:B------:R-:W-:-:S02]  /*9180*/  SHF.R.U32.HI R48, RZ, 0x8, R47 ;  /* 0x00000008ff307819 */ /* 0x000fc4000001162f */
[----:B------:R-:W-:Y:S01]  /*9190*/  LOP3.LUT R73, R47, 0xff0000ff, RZ, 0xc0, !PT ;  /* 0xff0000ff2f497812 */ /* 0x000fe200078ec0ff */
[----:B------:R-:W-:Y:S01]  /*91a0*/  IMAD.U32 R40, R40, 0x10000, RZ ;  /* 0x0001000028287824 */ /* 0x000fe200078e00ff */
[----:B------:R-:W-:Y:S01]  /*91b0*/  SHF.R.U32.HI R46, RZ, 0x10, R49 ;  /* 0x00000010ff2e7819 */ /* 0x000fe20000011631 */
[----:B------:R-:W-:Y:S01]  /*91c0*/  IMAD.SHL.U32 R48, R48, 0x100, RZ ;  /* 0x0000010030307824 */ /* 0x000fe200078e00ff */
[----:B------:R-:W-:Y:S02]  /*91d0*/  LOP3.LUT R72, R49, 0xff0000ff, RZ, 0xc0, !PT ;  /* 0xff0000ff31487812 */ /* 0x000fe400078ec0ff */
[--C-:B------:R-:W-:Y:S01]  /*91e0*/  SHF.R.U32.HI R45, RZ, 0x10, R51.reuse ;  /* 0x00000010ff2d7819 */ /* 0x100fe20000011633 */
[----:B------:R-:W-:Y:S01]  /*91f0*/  IMAD.U32 R46, R46, 0x10000, RZ ;  /* 0x000100002e2e7824 */ /* 0x000fe200078e00ff */
[----:B------:R-:W-:Y:S02]  /*9200*/  SHF.R.U32.HI R47, RZ, 0x8, R51 ;  /* 0x00000008ff2f7819 */ /* 0x000fe40000011633 */
[----:B------:R-:W-:Y:S01]  /*9210*/  LOP3.LUT R49, R51, 0xff0000ff, RZ, 0xc0, !PT ;  /* 0xff0000ff33317812 */ /* 0x000fe200078ec0ff */
[----:B------:R-:W-:Y:S01]  /*9220*/  IMAD.SHL.U32 R51, R50, 0x100, RZ ;  /* 0x0000010032337824 */ /* 0x000fe200078e00ff */
[----:B------:R-:W-:-:S02]  /*9230*/  LOP3.LUT R44, R44, 0xff00, R75, 0xf8, !PT ;  /* 0x0000ff002c2c7812 */ /* 0x000fc400078ef84b */
[----:B------:R-:W-:Y:S02]  /*9240*/  SHF.L.U32 R41, R41, 0x10, RZ ;  /* 0x0000001029297819 */ /* 0x000fe400000006ff */
[----:B------:R-:W-:Y:S02]  /*9250*/  LOP3.LUT R51, R72, 0xff00, R51, 0xf8, !PT ;  /* 0x0000ff0048337812 */ /* 0x000fe400078ef833 */
[----:B------:R-:W-:Y:S02]  /*9260*/  LOP3.LUT R73, R73, 0xff00, R48, 0xf8, !PT ;  /* 0x0000ff0049497812 */ /* 0x000fe400078ef830 */
[----:B------:R-:W-:Y:S02]  /*9270*/  LOP3.LUT R46, R51, 0xff0000, R46, 0xf8, !PT ;  /* 0x00ff0000332e7812 */ /* 0x000fe400078ef82e */
[----:B------:R-:W-:Y:S02]  /*9280*/  LOP3.LUT R48, R44, 0xff0000, R41, 0xf8, !PT ;  /* 0x00ff00002c307812 */ /* 0x000fe400078ef829 */
[----:B----4-:R-:W-:-:S02]  /*9290*/  F2FP.F16.E4M3.UNPACK_B R50, R37 ;  /* 0x00000025ff32723e */ /* 0x010fc400020006ff */
[----:B------:R-:W-:Y:S02]  /*92a0*/  F2FP.F16.E4M3.UNPACK_B R72, R46 ;  /* 0x0000002eff48723e */ /* 0x000fe400020006ff */
[----:B---3--:R-:W-:Y:S01]  /*92b0*/  F2FP.F16.E4M3.UNPACK_B R41, R13 ;  /* 0x0000000dff29723e */ /* 0x008fe200020006ff */
[----:B------:R-:W-:Y:S01]  /*92c0*/  HADD2.F32 R44, -RZ, R50.H0_H0 ;  /* 0x20000032ff2c7230 */ /* 0x000fe20000004100 */
[-C--:B------:R-:W-:Y:S01]  /*92d0*/  F2FP.F16.E4M3.UNPACK_B R74, R48.reuse ;  /* 0x00000030ff4a723e */ /* 0x080fe200020006ff */
[----:B--2---:R-:W-:Y:S01]  /*92e0*/  HADD2.F32 R111, -RZ, R72.H0_H0 ;  /* 0x20000048ff6f7230 */ /* 0x004fe20000004100 */
        /* <DEDUP_REMOVED lines=28> */
[----:B------:R-:W-:Y:S01]  /*94b0*/  FFMA.FTZ R13, R13, R75, R111 ;  /* 0x0000004b0d0d7223 */ /* 0x000fe2000001006f */
[----:B------:R-:W-:Y:S02]  /*94c0*/  HADD2.F32 R75, -RZ, R74.H1_H1 ;  /* 0x3000004aff4b7230 */ /* 0x000fe40000004100 */
[----:B------:R-:W-:-:S03]  /*94d0*/  FMUL.FTZ R74, R37, R72 ;  /* 0x00000048254a7220 */ /* 0x000fc60000410000 */
[C---:B------:R-:W-:Y:S01]  /*94e0*/  FMUL.FTZ R116, R75.reuse, R72 ;  /* 0x000000484b747220 */ /* 0x040fe20000410000 */
[-C--:B------:R-:W-:Y:S01]  /*94f0*/  FFMA.FTZ R72, R75, R48.reuse, -R74 ;  /* 0x000000304b487223 */ /* 0x080fe2000001084a */
[----:B------:R-:W-:Y:S01]  /*9500*/  IMAD.SHL.U32 R74, R47, 0x100, RZ ;  /* 0x000001002f4a7824 */ /* 0x000fe200078e00ff */
[----:B------:R-:W-:Y:S01]  /*9510*/  LOP3.LUT R47, R73, 0xff0000, R40, 0xf8, !PT ;  /* 0x00ff0000492f7812 */ /* 0x000fe200078ef828 */
[----:B------:R-:W-:Y:S01]  /*9520*/  FFMA.FTZ R48, R37, R48, R116 ;  /* 0x0000003025307223 */ /* 0x000fe20000010074 */
[----:B------:R-:W-:Y:S01]  /*9530*/  IMAD.U32 R37, R45, 0x10000, RZ ;  /* 0x000100002d257824 */ /* 0x000fe200078e00ff */
[-C--:B------:R-:W-:Y:S02]  /*9540*/  F2FP.F16.E4M3.UNPACK_B R40, R39.reuse ;  /* 0x00000027ff28723e */ /* 0x080fe400020006ff */
[----:B------:R-:W-:Y:S01]  /*9550*/  LOP3.LUT R74, R49, 0xff00, R74, 0xf8, !PT ;  /* 0x0000ff00314a7812 */ /* 0x000fe200078ef84a */
[----:B------:R-:W-:Y:S01]  /*9560*/  IMAD.MOV.U32 R49, RZ, RZ, R15 ;  /* 0x000000ffff317224 */ /* 0x000fe200078e000f */
[----:B------:R-:W-:Y:S01]  /*9570*/  F2FP.F16.E4M3.UNPACK_B R39, R39.H1 ;  /* 0x00000027ff27723e */ /* 0x000fe200030006ff */
[----:B------:R-:W-:Y:S01]  /*9580*/  HADD2.F32 R75, -RZ, R40.H0_H0 ;  /* 0x20000028ff4b7230 */ /* 0x000fe20000004100 */
[----:B------:R-:W-:-:S02]  /*9590*/  LOP3.LUT R37, R74, 0xff0000, R37, 0xf8, !PT ;  /* 0x00ff00004a257812 */ /* 0x000fc400078ef825 */
[----:B------:R-:W-:Y:S02]  /*95a0*/  F2FP.F16.E4M3.UNPACK_B R15, R49 ;  /* 0x00000031ff0f723e */ /* 0x000fe400020006ff */
[----:B------:R-:W-:Y:S02]  /*95b0*/  F2FP.F16.E4M3.UNPACK_B R73, R37 ;  /* 0x00000025ff49723e */ /* 0x000fe400020006ff */
[----:B------:R-:W-:Y:S01]  /*95c0*/  F2FP.F16.E4M3.UNPACK_B R74, R47 ;  /* 0x0000002fff4a723e */ /* 0x000fe200020006ff */
[----:B------:R-:W-:Y:S01]  /*95d0*/  HADD2.F32 R116, -RZ, R15.H0_H0 ;  /* 0x2000000fff747230 */ /* 0x000fe20000004100 */
[----:B------:R-:W-:Y:S01]  /*95e0*/  F2FP.F16.E4M3.UNPACK_B R37, R37.H1 ;  /* 0x00000025ff25723e */ /* 0x000fe200030006ff */
[--C-:B------:R-:W-:Y:S01]  /*95f0*/  HADD2.F32 R45, -RZ, R73.reuse.H0_H0 ;  /* 0x20000049ff2d7230 */ /* 0x100fe20000004100 */
[----:B------:R-:W-:Y:S01]  /*9600*/  F2FP.F16.E4M3.UNPACK_B R47, R47.H1 ;  /* 0x0000002fff2f723e */ /* 0x000fe200030006ff */
[----:B------:R-:W-:Y:S01]  /*9610*/  HADD2.F32 R111, -RZ, R74.H0_H0 ;  /* 0x2000004aff6f7230 */ /* 0x000fe20000004100 */
[----:B------:R-:W-:Y:S01]  /*9620*/  F2FP.SATFINITE.E4M3.F32.PACK_AB_MERGE_C R46, R72, R46, RZ ;  /* 0x0000002e482e723e */ /* 0x000fe200048070ff */
[----:B------:R-:W-:-:S02]  /*9630*/  HADD2.F32 R73, -RZ, R73.H1_H1 ;  /* 0x30000049ff497230 */ /* 0x000fc40000004100 */
[CC--:B------:R-:W-:Y:S01]  /*9640*/  FMUL.FTZ R117, R75.reuse, R45.reuse ;  /* 0x0000002d4b757220 */ /* 0x0c0fe20000410000 */
[----:B------:R-:W-:Y:S01]  /*9650*/  FMUL.FTZ R45, R116, R45 ;  /* 0x0000002d742d7220 */ /* 0x000fe20000410000 */
[----:B------:R-:W-:Y:S01]  /*9660*/  HADD2.F32 R15, -RZ, R15.H1_H1 ;  /* 0x3000000fff0f7230 */ /* 0x000fe20000004100 */
[----:B------:R-:W-:Y:S01]  /*9670*/  F2FP.SATFINITE.E4M3.F32.PACK_AB_MERGE_C R50, R50, R51, R46 ;  /* 0x000000333232723e */ /* 0x000fe2000480702e */
[----:B------:R-:W-:Y:S02]  /*9680*/  HADD2.F32 R74, -RZ, R74.H1_H1 ;  /* 0x3000004aff4a7230 */ /* 0x000fe40000004100 */
[-C--:B------:R-:W-:Y:S01]  /*9690*/  FFMA.FTZ R75, R75, R111.reuse, R45 ;  /* 0x0000006f4b4b7223 */ /* 0x080fe2000001002d */
[----:B------:R-:W-:Y:S02]  /*96a0*/  HADD2.F32 R45, -RZ, R40.H1_H1 ;  /* 0x30000028ff2d7230 */ /* 0x000fe40000004100 */
[----:B------:R-:W-:Y:S01]  /*96b0*/  FFMA.FTZ R117, R116, R111, -R117 ;  /* 0x0000006f74757223 */ /* 0x000fe20000010875 */
[--C-:B------:R-:W-:Y:S01]  /*96c0*/  HADD2.F32 R111, -RZ, R37.reuse.H0_H0 ;  /* 0x20000025ff6f7230 */ /* 0x100fe20000004100 */
[----:B------:R-:W-:Y:S01]  /*96d0*/  F2FP.F16.E4M3.UNPACK_B R46, R36.H1 ;  /* 0x00000024ff2e723e */ /* 0x000fe200030006ff */
[----:B------:R-:W-:-:S02]  /*96e0*/  HADD2.F32 R37, -RZ, R37.H1_H1 ;  /* 0x30000025ff257230 */ /* 0x000fc40000004100 */
[----:B------:R-:W-:Y:S01]  /*96f0*/  FMUL.FTZ R40, R45, R73 ;  /* 0x000000492d287220 */ /* 0x000fe20000410000 */
[----:B------:R-:W-:Y:S02]  /*9700*/  F2FP.SATFINITE.E4M3.F32.PACK_AB_MERGE_C R13, R48, R13, RZ ;  /* 0x0000000d300d723e */ /* 0x000fe400048070ff */
[----:B------:R-:W-:Y:S01]  /*9710*/  F2FP.F16.E4M3.UNPACK_B R48, R112.H1 ;  /* 0x00000070ff30723e */ /* 0x000fe200030006ff */
[C---:B------:R-:W-:Y:S01]  /*9720*/  FFMA.FTZ R40, R15.reuse, R74, -R40 ;  /* 0x0000004a0f287223 */ /* 0x040fe20000010828 */
[----:B------:R-:W-:Y:S01]  /*9730*/  FMUL.FTZ R15, R15, R73 ;  /* 0x000000490f0f7220 */ /* 0x000fe20000410000 */
[--C-:B------:R-:W-:Y:S01]  /*9740*/  HADD2.F32 R73, -RZ, R47.reuse.H0_H0 ;  /* 0x2000002fff497230 */ /* 0x100fe20000004100 */
[----:B------:R-:W-:Y:S01]  /*9750*/  F2FP.F16.E4M3.UNPACK_B R36, R36 ;  /* 0x00000024ff24723e */ /* 0x000fe200020006ff */
[----:B------:R-:W-:Y:S02]  /*9760*/  HADD2.F32 R47, -RZ, R47.H1_H1 ;  /* 0x3000002fff2f7230 */ /* 0x000fe40000004100 */
[----:B------:R-:W-:Y:S01]  /*9770*/  FFMA.FTZ R15, R45, R74, R15 ;  /* 0x0000004a2d0f7223 */ /* 0x000fe2000001000f */
[----:B------:R-:W-:Y:S01]  /*9780*/  F2FP.F16.E4M3.UNPACK_B R45, R49.H1 ;  /* 0x00000031ff2d723e */ /* 0x000fe200030006ff */
[--C-:B------:R-:W-:Y:S01]  /*9790*/  HADD2.F32 R49, -RZ, R39.reuse.H0_H0 ;  /* 0x20000027ff317230 */ /* 0x100fe20000004100 */
[----:B------:R-:W-:Y:S01]  /*97a0*/  F2FP.F16.E4M3.UNPACK_B R112, R112 ;  /* 0x00000070ff70723e */ /* 0x000fe200020006ff */
[----:B------:R-:W-:-:S02]  /*97b0*/  HADD2.F32 R39, -RZ, R39.H1_H1 ;  /* 0x30000027ff277230 */ /* 0x000fc40000004100 */
[--C-:B------:R-:W-:Y:S02]  /*97c0*/  HADD2.F32 R74, -RZ, R45.reuse.H0_H0 ;  /* 0x2000002dff4a7230 */ /* 0x100fe40000004100 */
[----:B------:R-:W-:Y:S01]  /*97d0*/  FMUL.FTZ R116, R49, R111 ;  /* 0x0000006f31747220 */ /* 0x000fe20000410000 */
[----:B------:R-:W-:Y:S02]  /*97e0*/  HADD2.F32 R45, -RZ, R45.H1_H1 ;  /* 0x3000002dff2d7230 */ /* 0x000fe40000004100 */
[----:B------:R-:W-:Y:S02]  /*97f0*/  HADD2.F32 R72, -RZ, R48.H0_H0 ;  /* 0x20000030ff487230 */ /* 0x000fe40000004100 */
[C---:B------:R-:W-:Y:S01]  /*9800*/  FFMA.FTZ R116, R74.reuse, R73, -R116 ;  /* 0x000000494a747223 */ /* 0x040fe20000010874 */
[----:B------:R-:W-:-:S04]  /*9810*/  FMUL.FTZ R74, R74, R111 ;  /* 0x0000006f4a4a7220 */ /* 0x000fc80000410000 */
        /* <DEDUP_REMOVED lines=22> */
[----:B------:R-:W-:Y:S02]  /*9980*/  HADD2.F32 R72, -RZ, R45.H1_H1 ;  /* 0x3000002dff487230 */ /* 0x000fe40000004100 */
[----:B------:R-:W-:Y:S01]  /*9990*/  FMUL.FTZ R45, R46, R37 ;  /* 0x000000252e2d7220 */ /* 0x000fe20000410000 */
[----:B------:R-:W-:Y:S01]  /*99a0*/  HADD2.F32 R47, -RZ, R48.H1_H1 ;  /* 0x30000030ff2f7230 */ /* 0x000fe20000004100 */
[----:B------:R-:W-:Y:S01]  /*99b0*/  F2FP.SATFINITE.E4M3.F32.PACK_AB_MERGE_C R39, R15, R75, R74 ;  /* 0x0000004b0f27723e */ /* 0x000fe2000480704a */
[----:B------:R-:W-:-:S02]  /*99c0*/  HADD2.F32 R48, -RZ, R12.H0_H0 ;  /* 0x2000000cff307230 */ /* 0x000fc40000004100 */
[C---:B------:R-:W-:Y:S01]  /*99d0*/  FMUL.FTZ R37, R72.reuse, R37 ;  /* 0x0000002548257220 */ /* 0x040fe20000410000 */
[----:B------:R-:W-:Y:S01]  /*99e0*/  MOV R15, R49 ;  /* 0x00000031000f7202 */ /* 0x000fe20000000f00 */
[-C--:B------:R-:W-:Y:S01]  /*99f0*/  FFMA.FTZ R45, R72, R47.reuse, -R45 ;  /* 0x0000002f482d7223 */ /* 0x080fe2000001082d */
[----:B------:R-:W-:Y:S02]  /*9a00*/  HADD2.F32 R72, -RZ, R114.H0_H0 ;  /* 0x20000072ff487230 */ /* 0x000fe40000004100 */
[----:B------:R-:W-:Y:S01]  /*9a10*/  FFMA.FTZ R37, R46, R47, R37 ;  /* 0x0000002f2e257223 */ /* 0x000fe20000010025 */
[----:B------:R-:W-:Y:S02]  /*9a20*/  HADD2.F32 R46, -RZ, R36.H0_H0 ;  /* 0x20000024ff2e7230 */ /* 0x000fe40000004100 */
[----:B------:R-:W-:Y:S01]  /*9a30*/  HADD2.F32 R47, -RZ, R112.H0_H0 ;  /* 0x20000070ff2f7230 */ /* 0x000fe20000004100 */
[----:B------:R-:W-:Y:S01]  /*9a40*/  F2FP.SATFINITE.E4M3.F32.PACK_AB_MERGE_C R73, R45, R73, RZ ;  /* 0x000000492d49723e */ /* 0x000fe200048070ff */
[----:B------:R-:W-:-:S02]  /*9a50*/  HADD2.F32 R114, -RZ, R114.H1_H1 ;  /* 0x30000072ff727230 */ /* 0x000fc40000004100 */
[-C--:B------:R-:W-:Y:S01]  /*9a60*/  FMUL.FTZ R51, R46, R72.reuse ;  /* 0x000000482e337220 */ /* 0x080fe20000410000 */
[C---:B------:R-:W-:Y:S01]  /*9a70*/  FMUL.FTZ R72, R48.reuse, R72 ;  /* 0x0000004830487220 */ /* 0x040fe20000410000 */
[----:B------:R-:W-:Y:S01]  /*9a80*/  HADD2.F32 R112, -RZ, R112.H1_H1 ;  /* 0x30000070ff707230 */ /* 0x000fe20000004100 */
[----:B------:R-:W-:Y:S01]  /*9a90*/  F2FP.SATFINITE.E4M3.F32.PACK_AB_MERGE_C R37, R37, R111, RZ ;  /* 0x0000006f2525723e */ /* 0x000fe200048070ff */
[-C--:B------:R-:W-:Y:S01]  /*9aa0*/  FFMA.FTZ R51, R48, R47.reuse, -R51 ;  /* 0x0000002f30337223 */ /* 0x080fe20000010833 */
[----:B------:R-:W-:Y:S01]  /*9ab0*/  FFMA.FTZ R72, R46, R47, R72 ;  /* 0x0000002f2e487223 */ /* 0x000fe20000010048 */
[----:B------:R-:W-:Y:S01]  /*9ac0*/  HADD2.F32 R47, -RZ, R36.H1_H1 ;  /* 0x30000024ff2f7230 */ /* 0x000fe20000004100 */
[-C--:B------:R-:W-:Y:S01]  /*9ad0*/  F2FP.F16.E4M3.UNPACK_B R48, R38.reuse.H1 ;  /* 0x00000026ff30723e */ /* 0x080fe200030006ff */
[----:B------:R-:W-:Y:S01]  /*9ae0*/  IMAD.MOV.U32 R46, RZ, RZ, R14 ;  /* 0x000000ffff2e7224 */ /* 0x000fe200078e000e */
[----:B------:R-:W-:Y:S02]  /*9af0*/  F2FP.F16.E4M3.UNPACK_B R38, R38 ;  /* 0x00000026ff26723e */ /* 0x000fe400020006ff */
[-C--:B------:R-:W-:Y:S01]  /*9b00*/  FMUL.FTZ R12, R47, R114.reuse ;  /* 0x000000722f0c7220 */ /* 0x080fe20000410000 */
[----:B------:R-:W-:Y:S01]  /*9b10*/  FMUL.FTZ R114, R119, R114 ;  /* 0x0000007277727220 */ /* 0x000fe20000410000 */
[----:B------:R-:W-:-:S02]  /*9b20*/  HADD2.F32 R36, -RZ, R48.H0_H0 ;  /* 0x20000030ff247230 */ /* 0x000fc40000004100 */
[-C--:B------:R-:W-:Y:S01]  /*9b30*/  FFMA.FTZ R12, R119, R112.reuse, -R12 ;  /* 0x00000070770c7223 */ /* 0x080fe2000001080c */
[----:B------:R-:W-:Y:S01]  /*9b40*/  FFMA.FTZ R45, R47, R112, R114 ;  /* 0x000000702f2d7223 */ /* 0x000fe20000010072 */
[-C--:B------:R-:W-:Y:S01]  /*9b50*/  F2FP.F16.E4M3.UNPACK_B R47, R115.reuse.H1 ;  /* 0x00000073ff2f723e */ /* 0x080fe200030006ff */
[----:B------:R-:W-:Y:S01]  /*9b60*/  HADD2.F32 R48, -RZ, R48.H1_H1 ;  /* 0x30000030ff307230 */ /* 0x000fe20000004100 */
[----:B------:R-:W-:Y:S02]  /*9b70*/  F2FP.F16.E4M3.UNPACK_B R115, R115 ;  /* 0x00000073ff73723e */ /* 0x000fe400020006ff */
[----:B------:R-:W-:Y:S01]  /*9b80*/  F2FP.SATFINITE.E4M3.F32.PACK_AB_MERGE_C R12, R12, R51, R73 ;  /* 0x000000330c0c723e */ /* 0x000fe20004807049 */
[--C-:B------:R-:W-:Y:S01]  /*9b90*/  HADD2.F32 R121, -RZ, R47.reuse.H0_H0 ;  /* 0x2000002fff797230 */ /* 0x100fe20000004100 */
[----:B------:R-:W-:Y:S01]  /*9ba0*/  F2FP.F16.E4M3.UNPACK_B R51, R46.H1 ;  /* 0x0000002eff33723e */ /* 0x000fe200030006ff */
[----:B------:R-:W-:Y:S01]  /*9bb0*/  HADD2.F32 R47, -RZ, R47.H1_H1 ;  /* 0x3000002fff2f7230 */ /* 0x000fe20000004100 */
[----:B------:R-:W-:-:S02]  /*9bc0*/  F2FP.F16.E4M3.UNPACK_B R73, R113.H1 ;  /* 0x00000071ff49723e */ /* 0x000fc400030006ff */
[----:B------:R-:W-:Y:S01]  /*9bd0*/  FMUL.FTZ R123, R36, R121 ;  /* 0x00000079247b7220 */ /* 0x000fe20000410000 */
[--C-:B------:R-:W-:Y:S01]  /*9be0*/  HADD2.F32 R14, -RZ, R51.reuse.H0_H0 ;  /* 0x20000033ff0e7230 */ /* 0x100fe20000004100 */
[----:B------:R-:W-:Y:S01]  /*9bf0*/  F2FP.F16.E4M3.UNPACK_B R46, R46 ;  /* 0x0000002eff2e723e */ /* 0x000fe200020006ff */
[----:B------:R-:W-:Y:S02]  /*9c00*/  HADD2.F32 R112, -RZ, R51.H1_H1 ;  /* 0x30000033ff707230 */ /* 0x000fe40000004100 */
[----:B------:R-:W-:Y:S01]  /*9c10*/  FMUL.FTZ R51, R48, R47 ;  /* 0x0000002f30337220 */ /* 0x000fe20000410000 */
[--C-:B------:R-:W-:Y:S02]  /*9c20*/  HADD2.F32 R119, -RZ, R73.reuse.H0_H0 ;  /* 0x20000049ff777230 */ /* 0x100fe40000004100 */
[----:B------:R-:W-:Y:S01]  /*9c30*/  FMUL.FTZ R121, R14, R121 ;  /* 0x000000790e797220 */ /* 0x000fe20000410000 */
[----:B------:R-:W-:Y:S02]  /*9c40*/  HADD2.F32 R73, -RZ, R73.H1_H1 ;  /* 0x30000049ff497230 */ /* 0x000fe40000004100 */
[----:B------:R-:W-:Y:S01]  /*9c50*/  FMUL.FTZ R47, R112, R47 ;  /* 0x0000002f702f7220 */ /* 0x000fe20000410000 */
[----:B------:R-:W-:Y:S01]  /*9c60*/  F2FP.F16.E4M3.UNPACK_B R113, R113 ;  /* 0x00000071ff71723e */ /* 0x000fe200020006ff */
[-C--:B------:R-:W-:Y:S01]  /*9c70*/  FFMA.FTZ R14, R14, R119.reuse, -R123 ;  /* 0x000000770e0e7223 */ /* 0x080fe2000001087b */
[----:B------:R-:W-:Y:S01]  /*9c80*/  FFMA.FTZ R36, R36, R119, R121 ;  /* 0x0000007724247223 */ /* 0x000fe20000010079 */
[-C--:B------:R-:W-:Y:S01]  /*9c90*/  FFMA.FTZ R47, R48, R73.reuse, R47 ;  /* 0x00000049302f7223 */ /* 0x080fe2000001002f */
[----:B------:R-:W-:Y:S01]  /*9ca0*/  FFMA.FTZ R51, R112, R73, -R51 ;  /* 0x0000004970337223 */ /* 0x000fe20000010833 */
[----:B------:R-:W-:-:S02]  /*9cb0*/  HADD2.F32 R119, -RZ, R115.H0_H0 ;  /* 0x20000073ff777230 */ /* 0x000fc40000004100 */
[----:B------:R-:W-:Y:S01]  /*9cc0*/  HADD2.F32 R48, -RZ, R38.H0_H0 ;  /* 0x20000026ff307230 */ /* 0x000fe20000004100 */
[----:B------:R-:W-:Y:S01]  /*9cd0*/  F2FP.SATFINITE.E4M3.F32.PACK_AB_MERGE_C R47, R47, R36, RZ ;  /* 0x000000242f2f723e */ /* 0x000fe200048070ff */
        /* <DEDUP_REMOVED lines=12> */
[----:B------:R-:W-:Y:S01]  /*9da0*/  F2FP.SATFINITE.E4M3.F32.PACK_AB_MERGE_C R36, R45, R72, R37 ;  /* 0x000000482d24723e */ /* 0x000fe20004807025 */
[C---:B------:R-:W-:Y:S01]  /*9db0*/  FMUL.FTZ R115, R46.reuse, R115 ;  /* 0x000000732e737220 */ /* 0x040fe20000410000 */
[----:B------:R-:W-:Y:S01]  /*9dc0*/  F2FP.SATFINITE.E4M3.F32.PACK_AB_MERGE_C R37, R41, R44, R13 ;  /* 0x0000002c2925723e */ /* 0x000fe2000480700d */
[----:B------:R-:W-:Y:S01]  /*9dd0*/  FFMA.FTZ R73, R46, R113, -R73 ;  /* 0x000000712e497223 */ /* 0x000fe20000010849 */
[----:B------:R-:W-:-:S02]  /*9de0*/  IMAD.MOV.U32 R13, RZ, RZ, R50 ;  /* 0x000000ffff0d7224 */ /* 0x000fc400078e0032 */
[----:B------:R-:W-:Y:S02]  /*9df0*/  FFMA.FTZ R38, R38, R113, R115 ;  /* 0x0000007126267223 */ /* 0x000fe40000010073 */
[----:B------:R-:W-:-:S03]  /*9e00*/  F2FP.SATFINITE.E4M3.F32.PACK_AB_MERGE_C R14, R73, R112, R14 ;  /* 0x00000070490e723e */ /* 0x000fc6000480700e */
[----:B------:R-:W-:-:S07]  /*9e10*/  F2FP.SATFINITE.E4M3.F32.PACK_AB_MERGE_C R38, R38, R119, R47 ;  /* 0x000000772626723e */ /* 0x000fce000480702f */
.L_x_3129:
[----:B------:R-:W-:Y:S05]  /*9e20*/  BSYNC B2 ;  /* 0x0000000000027941 */ /* 0x000fea0003800000 */
.L_x_3128:
[----:B0-----:R-:W-:-:S05]  /*9e30*/  IADD3 R40, P3, R71, R42, RZ ;  /* 0x0000002a47287210 */ /* 0x001fca0007f7e0ff */
[----:B------:R-:W-:Y:S01]  /*9e40*/  IMAD.X R41, R43, 0x1, R87, P3 ;  /* 0x000000012b297824 */ /* 0x000fe200018e0657 */
[----:B------:R-:W-:-:S04]  /*9e50*/  ISETP.GE.AND P3, PT, R11, R105, PT ;  /* 0x000000690b00720c */ /* 0x000fc80003f66270 */
[----:B---3--:R3:W-:Y:S09]  /*9e60*/  ST.E.128 desc[UR42][R40.64], R12 ;  /* 0x0000000c28007985 */ /* 0x0087f2000c101d2a */
[----:B------:R-:W-:-:S04]  /*9e70*/  @!P3 IADD3 R42, P4, R11, R42, RZ ;  /* 0x0000002a0b2ab210 */ /* 0x000fc80007f9e0ff */
[----:B------:R-:W-:-:S05]  /*9e80*/  @!P3 LEA.HI.X.SX32 R43, R11, R43, 0x1, P4 ;  /* 0x0000002b0b2bb211 */ /* 0x000fca00020f0eff */
[----:B----4-:R3:W-:Y:S04]  /*9e90*/  @!P3 ST.E.128 desc[UR42][R42.64], R36 ;  /* 0x000000242a00b985 */ /* 0x0107e8000c101d2a */
.L_x_3127:
[----:B------:R-:W-:Y:S05]  /*9ea0*/  BSYNC B1 ;  /* 0x0000000000017941 */ /* 0x000fea0003800000 */
.L_x_3126:
[----:B------:R-:W-:-:S03]  /*9eb0*/  UMOV UR4, 0xffffffff ;  /* 0xffffffff00047882 */ /* 0x000fc60000000000 */
[----:B------:R-:W-:Y:S05]  /*9ec0*/  BRA.DIV UR4, `(.L_x_3130) ;  /* 0x0000026a04587947 */ /* 0x000fea000b800000 */
[----:B------:R1:W1:Y:S04]  /*9ed0*/  SHFL.IDX PT, R44, R100, 0x2, 0x181f ;  /* 0x00581f00642c7f89 */ /* 0x00026800000e0000 */
[----:B0--3--:R0:W3:Y:S02]  /*9ee0*/  SHFL.IDX PT, R42, R99, 0x2, 0x181f ;  /* 0x00581f00632a7f89 */ /* 0x0090e400000e0000 */
.L_x_3465:
[----:B------:R-:W-:Y:S01]  /*9ef0*/  VIADD R11, R220, 0x40 ;  /* 0x00000040dc0b7836 */ /* 0x000fe20000000000 */
[----:B------:R-:W-:Y:S04]  /*9f00*/  BSSY B1, `(.L_x_3131) ;  /* 0x00000f9000017945 */ /* 0x000fe80003800000 */
[----:B------:R-:W-:-:S13]  /*9f10*/  ISETP.GE.OR P3, PT, R11, R97, P1 ;  /* 0x000000610b00720c */ /* 0x000fda0000f66670 */
[----:B------:R-:W-:Y:S05]  /*9f20*/  @P3 BRA `(.L_x_3132) ;  /* 0x0000000c00d83947 */ /* 0x000fea0003800000 */
[----:B----4-:R-:W4:Y:S01]  /*9f30*/  LDL R14, [R1+0x4c] ;  /* 0x00004c00010e7983 */ /* 0x010f220000100800 */
[----:B------:R-:W-:Y:S01]  /*9f40*/  SEL R11, R34, R106, !P0 ;  /* 0x0000006a220b7207 */ /* 0x000fe20004000000 */
[C---:B------:R-:W-:Y:S01]  /*9f50*/  VIADD R15, R220.reuse, 0x40 ;  /* 0x00000040dc0f7836 */ /* 0x040fe20000000000 */
[----:B---3--:R-:W-:Y:S01]  /*9f60*/  IADD3 R40, P3, R71, R42, RZ ;  /* 0x0000002a47287210 */ /* 0x008fe20007f7e0ff */
[----:B------:R-:W-:Y:S01]  /*9f70*/  VIADD R36, R220, 0x40 ;  /* 0x00000040dc247836 */ /* 0x000fe20000000000 */
[----:B------:R-:W-:Y:S01]  /*9f80*/  SHF.R.S32.HI R12, RZ, 0x1f, R11 ;  /* 0x0000001fff0c7819 */ /* 0x000fe2000001140b */
[----:B------:R-:W-:Y:S01]  /*9f90*/  IMAD.SHL.U32 R15, R15, 0x80, RZ ;  /* 0x000000800f0f7824 */ /* 0x000fe200078e00ff */
[----:B------:R-:W-:Y:S01]  /*9fa0*/  BSSY B2, `(.L_x_3133) ;  /* 0x00000e9000027945 */ /* 0x000fe20003800000 */
[----:B-1----:R-:W-:Y:S01]  /*9fb0*/  IMAD.X R41, R44, 0x1, R87, P3 ;  /* 0x000000012c297824 */ /* 0x002fe200018e0657 */
[----:B------:R-:W-:Y:S02]  /*9fc0*/  LEA.HI R12, R12, R11, RZ, 0x5 ;  /* 0x0000000b0c0c7211 */ /* 0x000fe400078f28ff */
[----:B------:R-:W-:-:S02]  /*9fd0*/  SHF.L.U32 R36, R36, 0x7, RZ ;  /* 0x0000000724247819 */ /* 0x000fc400000006ff */
[----:B------:R-:W-:Y:S02]  /*9fe0*/  LEA.HI.SX32 R12, R12, R77, 0x1b ;  /* 0x0000004d0c0c7211 */ /* 0x000fe400078fdaff */
[----:B------:R-:W-:Y:S02]  /*9ff0*/  LOP3.LUT R36, R36, 0x380, RZ, 0xc0, !PT ;  /* 0x0000038024247812 */ /* 0x000fe400078ec0ff */
[----:B------:R-:W-:Y:S01]  /*a000*/  SHF.R.S32.HI R13, RZ, 0x1f, R12 ;  /* 0x0000001fff0d7819 */ /* 0x000fe2000001140c */
[----:B------:R-:W-:Y:S01]  /*a010*/  IMAD.SHL.U32 R11, R12, 0x10, RZ ;  /* 0x000000100c0b7824 */ /* 0x000fe200078e00ff */
[----:B------:R-:W-:Y:S02]  /*a020*/  LOP3.LUT R15, R15, 0x380, RZ, 0xc0, !PT ;  /* 0x000003800f0f7812 */ /* 0x000fe400078ec0ff */
[----:B------:R-:W-:Y:S02]  /*a030*/  LEA.HI R13, R13, R12, RZ, 0x3 ;  /* 0x0000000c0d0d7211 */ /* 0x000fe400078f18ff */
[----:B------:R-:W-:-:S02]  /*a040*/  SHF.R.U32.HI R15, RZ, 0x3, R15 ;  /* 0x00000003ff0f7819 */ /* 0x000fc4000001160f */
[----:B------:R-:W-:Y:S01]  /*a050*/  LOP3.LUT R12, R36, 0x70, R11, 0xf8, !PT ;  /* 0x00000070240c7812 */ /* 0x000fe200078ef80b */
[----:B------:R-:W-:-:S03]  /*a060*/  IMAD.SHL.U32 R13, R13, 0x800, RZ ;  /* 0x000008000d0d7824 */ /* 0x000fc600078e00ff */
[----:B------:R-:W-:Y:S02]  /*a070*/  LOP3.LUT R12, R12, R15, RZ, 0x3c, !PT ;  /* 0x0000000f0c0c7212 */ /* 0x000fe400078e3cff */
[----:B------:R-:W-:-:S04]  /*a080*/  LOP3.LUT R13, R13, 0xffffc000, RZ, 0xc0, !PT ;  /* 0xffffc0000d0d7812 */ /* 0x000fc800078ec0ff */
[----:B----4-:R-:W-:Y:S01]  /*a090*/  IADD3 R12, R12, R13, R14 ;  /* 0x0000000d0c0c7210 */ /* 0x010fe20007ffe00e */
[----:B------:R-:W-:-:S04]  /*a0a0*/  IMAD R13, R217, 0x8000, R6 ;  /* 0x00008000d90d7824 */ /* 0x000fc800078e0206 */
[----:B------:R-:W-:Y:S02]  /*a0b0*/  IMAD R15, R217, 0x8000, R12 ;  /* 0x00008000d90f7824 */ /* 0x000fe400078e020c */
[C---:B------:R-:W-:Y:S02]  /*a0c0*/  IMAD.IADD R13, R216.reuse, 0x1, R13 ;  /* 0x00000001d80d7824 */ /* 0x040fe400078e020d */
[----:B------:R-:W-:-:S04]  /*a0d0*/  IMAD.IADD R36, R216, 0x1, R15 ;  /* 0x00000001d8247824 */ /* 0x000fc800078e020f */
[----:B------:R-:W1:Y:S04]  /*a0e0*/  LDS.128 R12, [R13+0x28400] ;  /* 0x028400000d0c7984 */ /* 0x000e680000000c00 */
[----:B------:R-:W3:Y:S01]  /*a0f0*/  LDS.128 R36, [R36+0x28400] ;  /* 0x0284000024247984 */ /* 0x000ee20000000c00 */
[----:B------:R-:W-:Y:S05]  /*a100*/  @P2 BRA `(.L_x_3134) ;  /* 0x0000000c00482947 */ /* 0x000fea0003800000 */
[----:B---3--:R-:W-:Y:S01]  /*a110*/  IMAD.MOV.U32 R58, RZ, RZ, R36 ;  /* 0x000000ffff3a7224 */ /* 0x008fe200078e0024 */
[--C-:B------:R-:W-:Y:S01]  /*a120*/  SHF.R.U32.HI R43, RZ, 0x8, R53.reuse ;  /* 0x00000008ff2b7819 */ /* 0x100fe20000011635 */
[----:B-1----:R-:W-:Y:S01]  /*a130*/  IMAD.MOV.U32 R56, RZ, RZ, R12 ;  /* 0x000000ffff387224 */ /* 0x002fe200078e000c */
[----:B------:R-:W-:Y:S02]  /*a140*/  LOP3.LUT R45, R53, 0xff0000ff, RZ, 0xc0, !PT ;  /* 0xff0000ff352d7812 */ /* 0x000fe400078ec0ff */
[----:B------:R-:W-:Y:S02]  /*a150*/  SHF.R.U32.HI R48, RZ, 0x10, R53 ;  /* 0x00000010ff307819 */ /* 0x000fe40000011635 */
[--C-:B------:R-:W-:Y:S02]  /*a160*/  SHF.R.U32.HI R47, RZ, 0x8, R55.reuse ;  /* 0x00000008ff2f7819 */ /* 0x100fe40000011637 */
[----:B------:R-:W-:Y:S01]  /*a170*/  LOP3.LUT R46, R55, 0xff0000ff, RZ, 0xc0, !PT ;  /* 0xff0000ff372e7812 */ /* 0x000fe200078ec0ff */
[----:B------:R-:W-:Y:S01]  /*a180*/  IMAD.U32 R48, R48, 0x10000, RZ ;  /* 0x0001000030307824 */ /* 0x000fe200078e00ff */
[----:B------:R-:W-:Y:S01]  /*a190*/  SHF.R.U32.HI R49, RZ, 0x10, R55 ;  /* 0x00000010ff317819 */ /* 0x000fe20000011637 */
[----:B------:R-:W-:Y:S01]  /*a1a0*/  IMAD.SHL.U32 R47, R47, 0x100, RZ ;  /* 0x000001002f2f7824 */ /* 0x000fe200078e00ff */
[----:B------:R-:W-:-:S02]  /*a1b0*/  SHF.R.U32.HI R53, RZ, 0x8, R59 ;  /* 0x00000008ff357819 */ /* 0x000fc4000001163b */
[----:B------:R-:W-:Y:S02]  /*a1c0*/  LOP3.LUT R54, R59, 0xff0000ff, RZ, 0xc0, !PT ;  /* 0xff0000ff3b367812 */ /* 0x000fe400078ec0ff */
[----:B------:R-:W-:Y:S01]  /*a1d0*/  SHF.R.U32.HI R55, RZ, 0x10, R59 ;  /* 0x00000010ff377819 */ /* 0x000fe2000001163b */
[----:B------:R-:W-:Y:S01]  /*a1e0*/  IMAD.SHL.U32 R53, R53, 0x100, RZ ;  /* 0x0000010035357824 */ /* 0x000fe200078e00ff */
[----:B------:R-:W-:Y:S02]  /*a1f0*/  F2FP.F16.E4M3.UNPACK_B R74, R109.H1 ;  /* 0x0000006dff4a723e */ /* 0x000fe400030006ff */
[----:B------:R-:W-:Y:S01]  /*a200*/  F2FP.F16.E4M3.UNPACK_B R72, R58.H1 ;  /* 0x0000003aff48723e */ /* 0x000fe200030006ff */
[----:B------:R-:W-:Y:S01]  /*a210*/  IMAD.U32 R55, R55, 0x10000, RZ ;  /* 0x0001000037377824 */ /* 0x000fe200078e00ff */
[----:B------:R-:W-:Y:S01]  /*a220*/  F2FP.F16.E4M3.UNPACK_B R59, R56.H1 ;  /* 0x00000038ff3b723e */ /* 0x000fe200030006ff */
[----:B------:R-:W-:Y:S01]  /*a230*/  HADD2.F32 R75, -RZ, R74.H0_H0 ;  /* 0x2000004aff4b7230 */ /* 0x000fe20000004100 */
[--C-:B------:R-:W-:Y:S01]  /*a240*/  SHF.R.U32.HI R50, RZ, 0x8, R57.reuse ;  /* 0x00000008ff327819 */ /* 0x100fe20000011639 */
[----:B------:R-:W-:Y:S01]  /*a250*/  HADD2.F32 R36, -RZ, R72.H0_H0 ;  /* 0x20000048ff247230 */ /* 0x000fe20000004100 */
[----:B------:R-:W-:Y:S01]  /*a260*/  LOP3.LUT R51, R57, 0xff0000ff, RZ, 0xc0, !PT ;  /* 0xff0000ff39337812 */ /* 0x000fe200078ec0ff */
[----:B------:R-:W-:Y:S01]  /*a270*/  HADD2.F32 R12, -RZ, R59.H0_H0 ;  /* 0x2000003bff0c7230 */ /* 0x000fe20000004100 */
[----:B------:R-:W-:Y:S01]  /*a280*/  SHF.R.U32.HI R52, RZ, 0x10, R57 ;  /* 0x00000010ff347819 */ /* 0x000fe20000011639 */
[----:B------:R-:W-:Y:S01]  /*a290*/  HADD2.F32 R74, -RZ, R74.H1_H1 ;  /* 0x3000004aff4a7230 */ /* 0x000fe20000004100 */
[----:B------:R-:W-:Y:S01]  /*a2a0*/  F2FP.F16.E4M3.UNPACK_B R57, R107.H1 ;  /* 0x0000006bff39723e */ /* 0x000fe200030006ff */
[----:B--2---:R-:W-:Y:S01]  /*a2b0*/  FMUL.FTZ R111, R36, R75 ;  /* 0x0000004b246f7220 */ /* 0x004fe20000410000 */
[----:B------:R-:W-:-:S02]  /*a2c0*/  HADD2.F32 R72, -RZ, R72.H1_H1 ;  /* 0x30000048ff487230 */ /* 0x000fc40000004100 */
[----:B------:R-:W-:Y:S01]  /*a2d0*/  FMUL.FTZ R75, R12, R75 ;  /* 0x0000004b0c4b7220 */ /* 0x000fe20000410000 */
[----:B------:R-:W-:Y:S01]  /*a2e0*/  HADD2.F32 R59, -RZ, R59.H1_H1 ;  /* 0x3000003bff3b7230 */ /* 0x000fe20000004100 */
[----:B------:R-:W-:Y:S01]  /*a2f0*/  F2FP.F16.E4M3.UNPACK_B R109, R109 ;  /* 0x0000006dff6d723e */ /* 0x000fe200020006ff */
[--C-:B------:R-:W-:Y:S02]  /*a300*/  HADD2.F32 R73, -RZ, R57.reuse.H0_H0 ;  /* 0x20000039ff497230 */ /* 0x100fe40000004100 */
[----:B------:R-:W-:Y:S01]  /*a310*/  FMUL.FTZ R112, R72, R74 ;  /* 0x0000004a48707220 */ /* 0x000fe20000410000 */
[----:B------:R-:W-:Y:S01]  /*a320*/  HADD2.F32 R57, -RZ, R57.H1_H1 ;  /* 0x30000039ff397230 */ /* 0x000fe20000004100 */
[----:B------:R-:W-:Y:S01]  /*a330*/  F2FP.F16.E4M3.UNPACK_B R58, R58 ;  /* 0x0000003aff3a723e */ /* 0x000fe200020006ff */
[----:B------:R-:W-:Y:S02]  /*a340*/  IMAD.SHL.U32 R50, R50, 0x100, RZ ;  /* 0x0000010032327824 */ /* 0x000fe400078e00ff */
        /* <DEDUP_REMOVED lines=8> */
[----:B------:R-:W-:Y:S01]  /*a3d0*/  LOP3.LUT R50, R51, 0xff00, R50, 0xf8, !PT ;  /* 0x0000ff0033327812 */ /* 0x000fe200078ef832 */
[----:B------:R-:W-:Y:S01]  /*a3e0*/  HADD2.F32 R73, -RZ, R58.H0_H0 ;  /* 0x2000003aff497230 */ /* 0x000fe20000004100 */
[----:B------:R-:W-:Y:S01]  /*a3f0*/  F2FP.F16.E4M3.UNPACK_B R51, R37 ;  /* 0x00000025ff33723e */ /* 0x000fe200020006ff */
        /* <DEDUP_REMOVED lines=10> */
[----:B------:R-:W-:Y:S01]  /*a4a0*/  HADD2.F32 R72, -RZ, R58.H1_H1 ;  /* 0x3000003aff487230 */ /* 0x000fe20000004100 */
[----:B------:R-:W-:-:S02]  /*a4b0*/  MOV R74, R38 ;  /* 0x00000026004a7202 */ /* 0x000fc40000000f00 */
[-C--:B------:R-:W-:Y:S02]  /*a4c0*/  F2FP.F16.E4M3.UNPACK_B R112, R108.reuse.H1 ;  /* 0x0000006cff70723e */ /* 0x080fe400030006ff */
[-C--:B------:R-:W-:Y:S01]  /*a4d0*/  FMUL.FTZ R111, R72, R109.reuse ;  /* 0x0000006d486f7220 */ /* 0x080fe20000410000 */
[C---:B------:R-:W-:Y:S01]  /*a4e0*/  FMUL.FTZ R109, R56.reuse, R109 ;  /* 0x0000006d386d7220 */ /* 0x040fe20000410000 */
[----:B------:R-:W-:Y:S01]  /*a4f0*/  F2FP.F16.E4M3.UNPACK_B R108, R108 ;  /* 0x0000006cff6c723e */ /* 0x000fe200020006ff */
[--C-:B------:R-:W-:Y:S02]  /*a500*/  HADD2.F32 R113, -RZ, R112.reuse.H0_H0 ;  /* 0x20000070ff717230 */ /* 0x100fe40000004100 */
[-C--:B------:R-:W-:Y:S01]  /*a510*/  FFMA.FTZ R58, R56, R107.reuse, -R111 ;  /* 0x0000006b383a7223 */ /* 0x080fe2000001086f */
[----:B------:R-:W-:Y:S01]  /*a520*/  FFMA.FTZ R56, R72, R107, R109 ;  /* 0x0000006b48387223 */ /* 0x000fe2000001006d */
[----:B------:R-:W-:Y:S01]  /*a530*/  IMAD.MOV.U32 R72, RZ, RZ, R14 ;  /* 0x000000ffff487224 */ /* 0x000fe200078e000e */
[----:B------:R-:W-:Y:S01]  /*a540*/  F2FP.F16.E4M3.UNPACK_B R107, R110.H1 ;  /* 0x0000006eff6b723e */ /* 0x000fe200030006ff */
[----:B------:R-:W-:Y:S01]  /*a550*/  HADD2.F32 R112, -RZ, R112.H1_H1 ;  /* 0x30000070ff707230 */ /* 0x000fe20000004100 */
[----:B------:R-:W-:-:S02]  /*a560*/  F2FP.F16.E4M3.UNPACK_B R109, R74.H1 ;  /* 0x0000004aff6d723e */ /* 0x000fc400030006ff */
[----:B------:R-:W-:Y:S01]  /*a570*/  F2FP.F16.E4M3.UNPACK_B R111, R72.H1 ;  /* 0x00000048ff6f723e */ /* 0x000fe200030006ff */
[--C-:B------:R-:W-:Y:S01]  /*a580*/  HADD2.F32 R115, -RZ, R107.reuse.H0_H0 ;  /* 0x2000006bff737230 */ /* 0x100fe20000004100 */
[----:B------:R-:W-:Y:S01]  /*a590*/  F2FP.F16.E4M3.UNPACK_B R110, R110 ;  /* 0x0000006eff6e723e */ /* 0x000fe200020006ff */
[----:B------:R-:W-:Y:S01]  /*a5a0*/  HADD2.F32 R114, -RZ, R107.H1_H1 ;  /* 0x3000006bff727230 */ /* 0x000fe20000004100 */
[----:B------:R-:W-:Y:S01]  /*a5b0*/  F2FP.SATFINITE.E4M3.F32.PACK_AB_MERGE_C R36, R56, R73, R36 ;  /* 0x000000493824723e */ /* 0x000fe20004807024 */
[----:B------:R-:W-:Y:S01]  /*a5c0*/  HADD2.F32 R14, -RZ, R111.H0_H0 ;  /* 0x2000006fff0e7230 */ /* 0x000fe20000004100 */
[----:B------:R-:W-:Y:S01]  /*a5d0*/  F2FP.SATFINITE.E4M3.F32.PACK_AB_MERGE_C R12, R59, R12, RZ ;  /* 0x0000000c3b0c723e */ /* 0x000fe200048070ff */
[----:B------:R-:W-:Y:S01]  /*a5e0*/  HADD2.F32 R107, -RZ, R109.H1_H1 ;  /* 0x3000006dff6b7230 */ /* 0x000fe20000004100 */
[----:B------:R-:W-:Y:S01]  /*a5f0*/  LOP3.LUT R54, R54, 0xff00, R53, 0xf8, !PT ;  /* 0x0000ff0036367812 */ /* 0x000fe200078ef835 */
[----:B------:R-:W-:Y:S01]  /*a600*/  HADD2.F32 R111, -RZ, R111.H1_H1 ;  /* 0x3000006fff6f7230 */ /* 0x000fe20000004100 */
[----:B------:R-:W-:Y:S01]  /*a610*/  F2FP.SATFINITE.E4M3.F32.PACK_AB_MERGE_C R12, R58, R75, R12 ;  /* 0x0000004b3a0c723e */ /* 0x000fe2000480700c */
[----:B------:R-:W-:-:S02]  /*a620*/  HADD2.F32 R38, -RZ, R109.H0_H0 ;  /* 0x2000006dff267230 */ /* 0x000fc40000004100 */
[-C--:B------:R-:W-:Y:S01]  /*a630*/  FMUL.FTZ R116, R107, R114.reuse ;  /* 0x000000726b747220 */ /* 0x080fe20000410000 */
[C---:B------:R-:W-:Y:S02]  /*a640*/  FMUL.FTZ R114, R111.reuse, R114 ;  /* 0x000000726f727220 */ /* 0x040fe40000410000 */
[-C--:B------:R-:W-:Y:S01]  /*a650*/  FMUL.FTZ R117, R38, R115.reuse ;  /* 0x0000007326757220 */ /* 0x080fe20000410000 */
[-C--:B------:R-:W-:Y:S01]  /*a660*/  FFMA.FTZ R109, R111, R112.reuse, -R116 ;  /* 0x000000706f6d7223 */ /* 0x080fe20000010874 */
[C---:B------:R-:W-:Y:S01]  /*a670*/  FMUL.FTZ R115, R14.reuse, R115 ;  /* 0x000000730e737220 */ /* 0x040fe20000410000 */
[----:B------:R-:W-:Y:S01]  /*a680*/  FFMA.FTZ R107, R107, R112, R114 ;  /* 0x000000706b6b7223 */ /* 0x000fe20000010072 */
[----:B------:R-:W-:Y:S01]  /*a690*/  F2FP.F16.E4M3.UNPACK_B R111, R74 ;  /* 0x0000004aff6f723e */ /* 0x000fe200020006ff */
[-C--:B------:R-:W-:Y:S01]  /*a6a0*/  FFMA.FTZ R14, R14, R113.reuse, -R117 ;  /* 0x000000710e0e7223 */ /* 0x080fe20000010875 */
[----:B------:R-:W-:Y:S01]  /*a6b0*/  F2FP.F16.E4M3.UNPACK_B R112, R72 ;  /* 0x00000048ff70723e */ /* 0x000fe200020006ff */
[----:B------:R-:W-:Y:S01]  /*a6c0*/  FFMA.FTZ R38, R38, R113, R115 ;  /* 0x0000007126267223 */ /* 0x000fe20000010073 */
[----:B------:R-:W-:-:S02]  /*a6d0*/  HADD2.F32 R115, -RZ, R110.H0_H0 ;  /* 0x2000006eff737230 */ /* 0x000fc40000004100 */
[--C-:B------:R-:W-:Y:S01]  /*a6e0*/  HADD2.F32 R74, -RZ, R111.reuse.H0_H0 ;  /* 0x2000006fff4a7230 */ /* 0x100fe20000004100 */
        /* <DEDUP_REMOVED lines=12> */
[----:B------:R-:W-:-:S03]  /*a7b0*/  FMUL.FTZ R112, R111, R110 ;  /* 0x0000006e6f707220 */ /* 0x000fc60000410000 */
[C---:B------:R-:W-:Y:S01]  /*a7c0*/  FMUL.FTZ R110, R113.reuse, R110 ;  /* 0x0000006e716e7220 */ /* 0x040fe20000410000 */
[----:B------:R-:W-:-:S03]  /*a7d0*/  FFMA.FTZ R113, R113, R108, -R112 ;  /* 0x0000006c71717223 */ /* 0x000fc60000010870 */
[----:B------:R-:W-:Y:S01]  /*a7e0*/  FFMA.FTZ R111, R111, R108, R110 ;  /* 0x0000006c6f6f7223 */ /* 0x000fe2000001006e */
[----:B------:R-:W-:Y:S01]  /*a7f0*/  IMAD.SHL.U32 R108, R43, 0x100, RZ ;  /* 0x000001002b6c7824 */ /* 0x000fe200078e00ff */
[----:B------:R-:W-:Y:S01]  /*a800*/  LOP3.LUT R43, R46, 0xff00, R47, 0xf8, !PT ;  /* 0x0000ff002e2b7812 */ /* 0x000fe200078ef82f */
[----:B------:R-:W-:Y:S01]  /*a810*/  IMAD.U32 R46, R49, 0x10000, RZ ;  /* 0x00010000312e7824 */ /* 0x000fe200078e00ff */
[----:B------:R-:W-:Y:S02]  /*a820*/  SHF.L.U32 R49, R52, 0x10, RZ ;  /* 0x0000001034317819 */ /* 0x000fe400000006ff */
[----:B------:R-:W-:Y:S02]  /*a830*/  LOP3.LUT R45, R45, 0xff00, R108, 0xf8, !PT ;  /* 0x0000ff002d2d7812 */ /* 0x000fe400078ef86c */
[----:B------:R-:W-:Y:S02]  /*a840*/  LOP3.LUT R49, R50, 0xff0000, R49, 0xf8, !PT ;  /* 0x00ff000032317812 */ /* 0x000fe400078ef831 */
[----:B------:R-:W-:Y:S01]  /*a850*/  LOP3.LUT R47, R45, 0xff0000, R48, 0xf8, !PT ;  /* 0x00ff00002d2f7812 */ /* 0x000fe200078ef830 */
[----:B------:R-:W-:Y:S01]  /*a860*/  HADD2.F32 R45, -RZ, R51.H0_H0 ;  /* 0x20000033ff2d7230 */ /* 0x000fe20000004100 */
[----:B------:R-:W-:-:S02]  /*a870*/  F2FP.F16.E4M3.UNPACK_B R57, R49 ;  /* 0x00000031ff39723e */ /* 0x000fc400020006ff */
[----:B------:R-:W-:Y:S02]  /*a880*/  F2FP.F16.E4M3.UNPACK_B R50, R13 ;  /* 0x0000000dff32723e */ /* 0x000fe400020006ff */
[----:B------:R-:W-:Y:S01]  /*a890*/  F2FP.F16.E4M3.UNPACK_B R56, R47 ;  /* 0x0000002fff38723e */ /* 0x000fe200020006ff */
[--C-:B------:R-:W-:Y:S01]  /*a8a0*/  HADD2.F32 R48, -RZ, R57.reuse.H0_H0 ;  /* 0x20000039ff307230 */ /* 0x100fe20000004100 */
[----:B------:R-:W-:Y:S01]  /*a8b0*/  LOP3.LUT R43, R43, 0xff0000, R46, 0xf8, !PT ;  /* 0x00ff00002b2b7812 */ /* 0x000fe200078ef82e */
[----:B------:R-:W-:Y:S01]  /*a8c0*/  HADD2.F32 R46, -RZ, R50.H0_H0 ;  /* 0x20000032ff2e7230 */ /* 0x000fe20000004100 */
[----:B------:R-:W-:Y:S01]  /*a8d0*/  F2FP.SATFINITE.E4M3.F32.PACK_AB_MERGE_C R14, R113, R72, R14 ;  /* 0x00000048710e723e */ /* 0x000fe2000480700e */
[----:B------:R-:W-:Y:S02]  /*a8e0*/  HADD2.F32 R52, -RZ, R56.H0_H0 ;  /* 0x20000038ff347230 */ /* 0x000fe40000004100 */
[----:B------:R-:W-:Y:S01]  /*a8f0*/  FMUL.FTZ R53, R45, R48 ;  /* 0x000000302d357220 */ /* 0x000fe20000410000 */
[----:B------:R-:W-:-:S02]  /*a900*/  HADD2.F32 R57, -RZ, R57.H1_H1 ;  /* 0x30000039ff397230 */ /* 0x000fc40000004100 */
[C---:B------:R-:W-:Y:S01]  /*a910*/  FMUL.FTZ R58, R46.reuse, R48 ;  /* 0x000000302e3a7220 */ /* 0x040fe20000410000 */
[----:B------:R-:W-:Y:S02]  /*a920*/  HADD2.F32 R50, -RZ, R50.H1_H1 ;  /* 0x30000032ff327230 */ /* 0x000fe40000004100 */
[-C--:B------:R-:W-:Y:S01]  /*a930*/  FFMA.FTZ R46, R46, R52.reuse, -R53 ;  /* 0x000000342e2e7223 */ /* 0x080fe20000010835 */
[----:B------:R-:W-:Y:S01]  /*a940*/  HADD2.F32 R53, -RZ, R51.H1_H1 ;  /* 0x30000033ff357230 */ /* 0x000fe20000004100 */
[----:B------:R-:W-:Y:S01]  /*a950*/  LOP3.LUT R48, R54, 0xff0000, R55, 0xf8, !PT ;  /* 0x00ff000036307812 */ /* 0x000fe200078ef837 */
[----:B------:R-:W-:Y:S01]  /*a960*/  FFMA.FTZ R45, R45, R52, R58 ;  /* 0x000000342d2d7223 */ /* 0x000fe2000001003a */
[----:B------:R-:W-:Y:S01]  /*a970*/  F2FP.F16.E4M3.UNPACK_B R52, R37.H1 ;  /* 0x00000025ff34723e */ /* 0x000fe200030006ff */
[----:B------:R-:W-:Y:S01]  /*a980*/  HADD2.F32 R56, -RZ, R56.H1_H1 ;  /* 0x30000038ff387230 */ /* 0x000fe20000004100 */
[----:B------:R-:W-:Y:S01]  /*a990*/  F2FP.F16.E4M3.UNPACK_B R55, R49.H1 ;  /* 0x00000031ff37723e */ /* 0x000fe200030006ff */
[----:B------:R-:W-:Y:S01]  /*a9a0*/  FMUL.FTZ R58, R50, R57 ;  /* 0x00000039323a7220 */ /* 0x000fe20000410000 */
[----:B------:R-:W-:Y:S01]  /*a9b0*/  F2FP.F16.E4M3.UNPACK_B R51, R13.H1 ;  /* 0x0000000dff33723e */ /* 0x000fe200030006ff */
[----:B------:R-:W-:Y:S01]  /*a9c0*/  FMUL.FTZ R13, R53, R57 ;  /* 0x00000039350d7220 */ /* 0x000fe20000410000 */
[----:B------:R-:W-:Y:S01]  /*a9d0*/  HADD2.F32 R49, -RZ, R52.H0_H0 ;  /* 0x20000034ff317230 */ /* 0x000fe20000004100 */
[----:B------:R-:W-:Y:S01]  /*a9e0*/  F2FP.F16.E4M3.UNPACK_B R54, R47.H1 ;  /* 0x0000002fff36723e */ /* 0x000fe200030006ff */
[----:B------:R-:W-:-:S02]  /*a9f0*/  HADD2.F32 R72, -RZ, R55.H0_H0 ;  /* 0x20000037ff487230 */ /* 0x000fc40000004100 */
[-C--:B------:R-:W-:Y:S01]  /*aa00*/  FFMA.FTZ R13, R50, R56.reuse, -R13 ;  /* 0x00000038320d7223 */ /* 0x080fe2000001080d */
[----:B------:R-:W-:Y:S02]  /*aa10*/  HADD2.F32 R37, -RZ, R51.H0_H0 ;  /* 0x20000033ff257230 */ /* 0x000fe40000004100 */
[----:B------:R-:W-:Y:S01]  /*aa20*/  FFMA.FTZ R50, R53, R56, R58 ;  /* 0x0000003835327223 */ /* 0x000fe2000001003a */
[----:B------:R-:W-:Y:S01]  /*aa30*/  HADD2.F32 R56, -RZ, R52.H1_H1 ;  /* 0x30000034ff387230 */ /* 0x000fe20000004100 */
[----:B------:R-:W-:Y:S01]  /*aa40*/  F2FP.SATFINITE.E4M3.F32.PACK_AB_MERGE_C R38, R111, R74, R38 ;  /* 0x0000004a6f26723e */ /* 0x000fe20004807026 */
[----:B------:R-:W-:Y:S02]  /*aa50*/  HADD2.F32 R52, -RZ, R55.H1_H1 ;  /* 0x30000037ff347230 */ /* 0x000fe40000004100 */
[-C--:B------:R-:W-:Y:S01]  /*aa60*/  FMUL.FTZ R74, R49, R72.reuse ;  /* 0x00000048314a7220 */ /* 0x080fe20000410000 */
[--C-:B------:R-:W-:Y:S02]  /*aa70*/  HADD2.F32 R58, -RZ, R54.reuse.H0_H0 ;  /* 0x20000036ff3a7230 */ /* 0x100fe40000004100 */
[----:B------:R-:W-:Y:S01]  /*aa80*/  FMUL.FTZ R72, R37, R72 ;  /* 0x0000004825487220 */ /* 0x000fe20000410000 */
[----:B------:R-:W-:Y:S01]  /*aa90*/  HADD2.F32 R51, -RZ, R51.H1_H1 ;  /* 0x30000033ff337230 */ /* 0x000fe20000004100 */
[----:B------:R-:W-:Y:S01]  /*aaa0*/  F2FP.F16.E4M3.UNPACK_B R53, R39 ;  /* 0x00000027ff35723e */ /* 0x000fe200020006ff */
[----:B------:R-:W-:-:S02]  /*aab0*/  HADD2.F32 R55, -RZ, R54.H1_H1 ;  /* 0x30000036ff377230 */ /* 0x000fc40000004100 */
[C---:B------:R-:W-:Y:S01]  /*aac0*/  FMUL.FTZ R54, R56.reuse, R52 ;  /* 0x0000003438367220 */ /* 0x040fe20000410000 */
[----:B------:R-:W-:Y:S01]  /*aad0*/  FFMA.FTZ R47, R49, R58, R72 ;  /* 0x0000003a312f7223 */ /* 0x000fe20000010048 */
[----:B------:R-:W-:Y:S01]  /*aae0*/  F2FP.F16.E4M3.UNPACK_B R49, R48 ;  /* 0x00000030ff31723e */ /* 0x000fe200020006ff */
[C---:B------:R-:W-:Y:S01]  /*aaf0*/  FMUL.FTZ R59, R51.reuse, R52 ;  /* 0x00000034333b7220 */ /* 0x040fe20000410000 */
[----:B------:R-:W-:Y:S01]  /*ab00*/  FFMA.FTZ R52, R51, R55, -R54 ;  /* 0x0000003733347223 */ /* 0x000fe20000010836 */
[----:B------:R-:W-:Y:S01]  /*ab10*/  F2FP.F16.E4M3.UNPACK_B R54, R15 ;  /* 0x0000000fff36723e */ /* 0x000fe200020006ff */
[----:B------:R-:W-:Y:S01]  /*ab20*/  FFMA.FTZ R37, R37, R58, -R74 ;  /* 0x0000003a25257223 */ /* 0x000fe2000001084a */
[----:B------:R-:W-:Y:S01]  /*ab30*/  F2FP.F16.E4M3.UNPACK_B R51, R43 ;  /* 0x0000002bff33723e */ /* 0x000fe200020006ff */
[----:B------:R-:W-:Y:S02]  /*ab40*/  HADD2.F32 R58, -RZ, R53.H0_H0 ;  /* 0x20000035ff3a7230 */ /* 0x000fe40000004100 */
[----:B------:R-:W-:Y:S01]  /*ab50*/  FFMA.FTZ R56, R56, R55, R59 ;  /* 0x0000003738387223 */ /* 0x000fe2000001003b */
[----:B------:R-:W-:Y:S01]  /*ab60*/  HADD2.F32 R57, -RZ, R49.H0_H0 ;  /* 0x20000031ff397230 */ /* 0x000fe20000004100 */
[----:B------:R-:W-:Y:S01]  /*ab70*/  F2FP.SATFINITE.E4M3.F32.PACK_AB_MERGE_C R37, R52, R37, RZ ;  /* 0x000000253425723e */ /* 0x000fe200048070ff */
[----:B------:R-:W-:-:S02]  /*ab80*/  HADD2.F32 R55, -RZ, R54.H0_H0 ;  /* 0x20000036ff377230 */ /* 0x000fc40000004100 */
[----:B------:R-:W-:Y:S02]  /*ab90*/  HADD2.F32 R59, -RZ, R51.H0_H0 ;  /* 0x20000033ff3b7230 */ /* 0x000fe40000004100 */
[CC--:B------:R-:W-:Y:S01]  /*aba0*/  FMUL.FTZ R72, R58.reuse, R57.reuse ;  /* 0x000000393a487220 */ /* 0x0c0fe20000410000 */
[----:B------:R-:W-:Y:S02]  /*abb0*/  HADD2.F32 R53, -RZ, R53.H1_H1 ;  /* 0x30000035ff357230 */ /* 0x000fe40000004100 */
[C---:B------:R-:W-:Y:S01]  /*abc0*/  FMUL.FTZ R73, R55.reuse, R57 ;  /* 0x0000003937497220 */ /* 0x040fe20000410000 */
[----:B------:R-:W-:Y:S01]  /*abd0*/  F2FP.F16.E4M3.UNPACK_B R57, R39.H1 ;  /* 0x00000027ff39723e */ /* 0x000fe200030006ff */
[----:B------:R-:W-:Y:S01]  /*abe0*/  FFMA.FTZ R55, R55, R59, -R72 ;  /* 0x0000003b37377223 */ /* 0x000fe20000010848 */
[----:B------:R-:W-:Y:S01]  /*abf0*/  F2FP.F16.E4M3.UNPACK_B R72, R48.H1 ;  /* 0x00000030ff48723e */ /* 0x000fe200030006ff */
[----:B------:R-:W-:Y:S01]  /*ac00*/  HADD2.F32 R49, -RZ, R49.H1_H1 ;  /* 0x30000031ff317230 */ /* 0x000fe20000004100 */
[----:B------:R-:W-:Y:S01]  /*ac10*/  F2FP.F16.E4M3.UNPACK_B R48, R15.H1 ;  /* 0x0000000fff30723e */ /* 0x000fe200030006ff */
[----:B------:R-:W-:Y:S01]  /*ac20*/  FFMA.FTZ R15, R58, R59, R73 ;  /* 0x0000003b3a0f7223 */ /* 0x000fe20000010049 */
[----:B------:R-:W-:Y:S01]  /*ac30*/  F2FP.F16.E4M3.UNPACK_B R59, R43.H1 ;  /* 0x0000002bff3b723e */ /* 0x000fe200030006ff */
[----:B------:R-:W-:Y:S01]  /*ac40*/  HADD2.F32 R58, -RZ, R57.H0_H0 ;  /* 0x20000039ff3a7230 */ /* 0x000fe20000004100 */
[----:B------:R-:W-:Y:S01]  /*ac50*/  F2FP.SATFINITE.E4M3.F32.PACK_AB_MERGE_C R47, R56, R47, RZ ;  /* 0x0000002f382f723e */ /* 0x000fe200048070ff */
[----:B------:R-:W-:Y:S01]  /*ac60*/  HADD2.F32 R73, -RZ, R72.H0_H0 ;  /* 0x20000048ff497230 */ /* 0x000fe20000004100 */
[----:B------:R-:W-:Y:S01]  /*ac70*/  F2FP.SATFINITE.E4M3.F32.PACK_AB_MERGE_C R13, R13, R46, R37 ;  /* 0x0000002e0d0d723e */ /* 0x000fe20004807025 */
[----:B------:R-:W-:Y:S01]  /*ac80*/  HADD2.F32 R39, -RZ, R48.H0_H0 ;  /* 0x20000030ff277230 */ /* 0x000fe20000004100 */
[----:B------:R-:W-:Y:S01]  /*ac90*/  F2FP.SATFINITE.E4M3.F32.PACK_AB_MERGE_C R37, R50, R45, R47 ;  /* 0x0000002d3225723e */ /* 0x000fe2000480702f */
        /* <DEDUP_REMOVED lines=9> */
[CC--:B------:R-:W-:Y:S01]  /*ad30*/  FMUL.FTZ R73, R57.reuse, R72.reuse ;  /* 0x0000004839497220 */ /* 0x0c0fe20000410000 */
[----:B------:R-:W-:Y:S02]  /*ad40*/  HADD2.F32 R54, -RZ, R54.H1_H1 ;  /* 0x30000036ff367230 */ /* 0x000fe40000004100 */
[C---:B------:R-:W-:Y:S01]  /*ad50*/  FMUL.FTZ R72, R48.reuse, R72 ;  /* 0x0000004830487220 */ /* 0x040fe20000410000 */
[----:B------:R-:W-:Y:S02]  /*ad60*/  HADD2.F32 R51, -RZ, R51.H1_H1 ;  /* 0x30000033ff337230 */ /* 0x000fe40000004100 */
[-C--:B------:R-:W-:Y:S01]  /*ad70*/  FFMA.FTZ R58, R48, R59.reuse, -R73 ;  /* 0x0000003b303a7223 */ /* 0x080fe20000010849 */
[----:B------:R-:W-:Y:S01]  /*ad80*/  FFMA.FTZ R72, R57, R59, R72 ;  /* 0x0000003b39487223 */ /* 0x000fe20000010048 */
[CC--:B------:R-:W-:Y:S01]  /*ad90*/  FMUL.FTZ R57, R53.reuse, R49.reuse ;  /* 0x0000003135397220 */ /* 0x0c0fe20000410000 */
[----:B------:R-:W-:Y:S02]  /*ada0*/  FMUL.FTZ R48, R54, R49 ;  /* 0x0000003136307220 */ /* 0x000fe40000410000 */
[----:B------:R-:W-:Y:S01]  /*adb0*/  F2FP.SATFINITE.E4M3.F32.PACK_AB_MERGE_C R39, R58, R39, RZ ;  /* 0x000000273a27723e */ /* 0x000fe200048070ff */
[-C--:B------:R-:W-:Y:S01]  /*adc0*/  FFMA.FTZ R54, R54, R51.reuse, -R57 ;  /* 0x0000003336367223 */ /* 0x080fe20000010839 */
[----:B------:R-:W-:Y:S01]  /*add0*/  FFMA.FTZ R48, R53, R51, R48 ;  /* 0x0000003335307223 */ /* 0x000fe20000010030 */
[----:B------:R-:W-:-:S03]  /*ade0*/  F2FP.SATFINITE.E4M3.F32.PACK_AB_MERGE_C R43, R72, R43, RZ ;  /* 0x0000002b482b723e */ /* 0x000fc600048070ff */
[----:B------:R-:W-:Y:S02]  /*adf0*/  F2FP.SATFINITE.E4M3.F32.PACK_AB_MERGE_C R39, R54, R55, R39 ;  /* 0x000000373627723e */ /* 0x000fe40004807027 */
[----:B------:R-:W-:-:S03]  /*ae00*/  F2FP.SATFINITE.E4M3.F32.PACK_AB_MERGE_C R43, R48, R15, R43 ;  /* 0x0000000f302b723e */ /* 0x000fc6000480702b */
[----:B------:R-:W-:Y:S02]  /*ae10*/  IMAD.MOV.U32 R15, RZ, RZ, R39 ;  /* 0x000000ffff0f7224 */ /* 0x000fe400078e0027 */
[----:B------:R-:W-:-:S07]  /*ae20*/  IMAD.MOV.U32 R39, RZ, RZ, R43 ;  /* 0x000000ffff277224 */ /* 0x000fce00078e002b */
.L_x_3134:
[----:B------:R-:W-:Y:S05]  /*ae30*/  BSYNC B2 ;  /* 0x0000000000027941 */ /* 0x000fea0003800000 */
.L_x_3133:
[----:B------:R-:W-:Y:S01]  /*ae40*/  ISETP.GE.AND P3, PT, R11, R105, PT ;  /* 0x000000690b00720c */ /* 0x000fe20003f66270 */
[----:B-1----:R1:W-:-:S12]  /*ae50*/  ST.E.128 desc[UR42][R40.64], R12 ;  /* 0x0000000c28007985 */ /* 0x0023d8000c101d2a */
[----:B------:R-:W-:-:S04]  /*ae60*/  @!P3 IADD3 R42, P4, R11, R42, RZ ;  /* 0x0000002a0b2ab210 */ /* 0x000fc80007f9e0ff */
[----:B------:R-:W-:-:S05]  /*ae70*/  @!P3 LEA.HI.X.SX32 R43, R11, R44, 0x1, P4 ;  /* 0x0000002c0b2bb211 */ /* 0x000fca00020f0eff */
[----:B---3--:R1:W-:Y:S04]  /*ae80*/  @!P3 ST.E.128 desc[UR42][R42.64], R36 ;  /* 0x000000242a00b985 */ /* 0x0083e8000c101d2a */
.L_x_3132:
[----:B------:R-:W-:Y:S05]  /*ae90*/  BSYNC B1 ;  /* 0x0000000000017941 */ /* 0x000fea0003800000 */
.L_x_3131:
[----:B------:R-:W-:-:S03]  /*aea0*/  UMOV UR4, 0xffffffff ;  /* 0xffffffff00047882 */ /* 0x000fc60000000000 */
[----:B------:R-:W-:Y:S05]  /*aeb0*/  BRA.DIV UR4, `(.L_x_3135) ;  /* 0x0000025a04a87947 */ /* 0x000fea000b800000 */
[----:B-1----:R-:W1:Y:S04]  /*aec0*/  SHFL.IDX PT, R100, R100, 0x3, 0x181f ;  /* 0x00781f0064647f89 */ /* 0x002e6800000e0000 */
[----:B---3--:R3:W0:Y:S02]  /*aed0*/  SHFL.IDX PT, R42, R99, 0x3, 0x181f ;  /* 0x00781f00632a7f89 */ /* 0x00862400000e0000 */
.L_x_3469:
[----:B------:R-:W-:-:S05]  /*aee0*/  VIADD R11, R220, 0x60 ;  /* 0x00000060dc0b7836 */ /* 0x000fca0000000000 */
[----:B------:R-:W-:-:S13]  /*aef0*/  ISETP.GE.OR P3, PT, R11, R97, P1 ;  /* 0x000000610b00720c */ /* 0x000fda0000f66670 */
[----:B------:R-:W-:Y:S05]  /*af00*/  @P3 BRA `(.L_x_3110) ;  /* 0x0000001400903947 */ /* 0x000fea0003800000 */
[----:B----4-:R-:W4:Y:S01]  /*af10*/  LDL R14, [R1+0x48] ;  /* 0x00004800010e7983 */ /* 0x010f220000100800 */
[----:B------:R-:W-:Y:S01]  /*af20*/  SEL R106, R34, R106, !P0 ;  /* 0x0000006a226a7207 */ /* 0x000fe20004000000 */
[C---:B------:R-:W-:Y:S01]  /*af30*/  VIADD R15, R220.reuse, 0x60 ;  /* 0x00000060dc0f7836 */ /* 0x040fe20000000000 */
[----:B0-----:R-:W-:Y:S01]  /*af40*/  IADD3 R40, P3, R71, R42, RZ ;  /* 0x0000002a47287210 */ /* 0x001fe20007f7e0ff */
[----:B------:R-:W-:Y:S01]  /*af50*/  VIADD R12, R220, 0x60 ;  /* 0x00000060dc0c7836 */ /* 0x000fe20000000000 */
[----:B------:R-:W-:Y:S01]  /*af60*/  SHF.R.S32.HI R11, RZ, 0x1f, R106 ;  /* 0x0000001fff0b7819 */ /* 0x000fe2000001146a */
[----:B------:R-:W-:Y:S01]  /*af70*/  BSSY B1, `(.L_x_3136) ;  /* 0x00000ed000017945 */ /* 0x000fe20003800000 */
[----:B------:R-:W-:Y:S01]  /*af80*/  SHF.L.U32 R15, R15, 0x7, RZ ;  /* 0x000000070f0f7819 */ /* 0x000fe200000006ff */
[----:B------:R-:W-:Y:S01]  /*af90*/  IMAD.SHL.U32 R12, R12, 0x80, RZ ;  /* 0x000000800c0c7824 */ /* 0x000fe200078e00ff */
[----:B------:R-:W-:Y:S01]  /*afa0*/  LEA.HI R106, R11, R106, RZ, 0x5 ;  /* 0x0000006a0b6a7211 */ /* 0x000fe200078f28ff */
[----:B-1----:R-:W-:Y:S01]  /*afb0*/  IMAD.X R41, R100, 0x1, R87, P3 ;  /* 0x0000000164297824 */ /* 0x002fe200018e0657 */
[----:B------:R-:W-:-:S02]  /*afc0*/  LOP3.LUT R15, R15, 0x380, RZ, 0xc0, !PT ;  /* 0x000003800f0f7812 */ /* 0x000fc400078ec0ff */
[----:B------:R-:W-:Y:S02]  /*afd0*/  LEA.HI.SX32 R106, R106, R77, 0x1b ;  /* 0x0000004d6a6a7211 */ /* 0x000fe400078fdaff */
[----:B------:R-:W-:Y:S02]  /*afe0*/  LOP3.LUT R12, R12, 0x380, RZ, 0xc0, !PT ;  /* 0x000003800c0c7812 */ /* 0x000fe400078ec0ff */
[----:B------:R-:W-:Y:S01]  /*aff0*/  SHF.R.S32.HI R13, RZ, 0x1f, R106 ;  /* 0x0000001fff0d7819 */ /* 0x000fe2000001146a */
[----:B------:R-:W-:Y:S01]  /*b000*/  IMAD.SHL.U32 R11, R106, 0x10, RZ ;  /* 0x000000106a0b7824 */ /* 0x000fe200078e00ff */
[----:B------:R-:W-:Y:S02]  /*b010*/  SHF.R.U32.HI R15, RZ, 0x3, R15 ;  /* 0x00000003ff0f7819 */ /* 0x000fe4000001160f */
        /* <DEDUP_REMOVED lines=10> */
[----:B------:R-:W0:Y:S04]  /*b0c0*/  LDS.128 R12, [R13+0x28400] ;  /* 0x028400000d0c7984 */ /* 0x000e280000000c00 */
[----:B------:R-:W1:Y:S01]  /*b0d0*/  LDS.128 R36, [R36+0x28400] ;  /* 0x0284000024247984 */ /* 0x000e620000000c00 */
[----:B------:R-:W-:Y:S05]  /*b0e0*/  @P2 BRA `(.L_x_3137) ;  /* 0x0000000c00542947 */ /* 0x000fea0003800000 */
[----:B------:R-:W-:Y:S01]  /*b0f0*/  SHF.R.U32.HI R43, RZ, 0x8, R61 ;  /* 0x00000008ff2b7819 */ /* 0x000fe2000001163d */
[----:B-1----:R-:W-:Y:S01]  /*b100*/  IMAD.MOV.U32 R48, RZ, RZ, R36 ;  /* 0x000000ffff307224 */ /* 0x002fe200078e0024 */
[----:B0-----:R-:W-:Y:S01]  /*b110*/  MOV R47, R12 ;  /* 0x0000000c002f7202 */ /* 0x001fe20000000f00 */
[----:B------:R-:W-:Y:S01]  /*b120*/  IMAD.MOV.U32 R44, RZ, RZ, R38 ;  /* 0x000000ffff2c7224 */ /* 0x000fe200078e0026 */
[----:B------:R-:W-:Y:S01]  /*b130*/  LOP3.LUT R49, R61, 0xff0000ff, RZ, 0xc0, !PT ;  /* 0xff0000ff3d317812 */ /* 0x000fe200078ec0ff */
[----:B------:R-:W-:Y:S01]  /*b140*/  IMAD.SHL.U32 R12, R43, 0x100, RZ ;  /* 0x000001002b0c7824 */ /* 0x000fe200078e00ff */
[----:B------:R-:W-:Y:S01]  /*b150*/  SHF.R.U32.HI R52, RZ, 0x8, R63 ;  /* 0x00000008ff347819 */ /* 0x000fe2000001163f */
[----:B------:R-:W-:Y:S01]  /*b160*/  IMAD.MOV.U32 R43, RZ, RZ, R14 ;  /* 0x000000ffff2b7224 */ /* 0x000fe200078e000e */
[----:B------:R-:W-:Y:S02]  /*b170*/  SHF.R.U32.HI R53, RZ, 0x10, R61 ;  /* 0x00000010ff357819 */ /* 0x000fe4000001163d */
[----:B------:R-:W-:Y:S01]  /*b180*/  LOP3.LUT R49, R49, 0xff00, R12, 0xf8, !PT ;  /* 0x0000ff0031317812 */ /* 0x000fe200078ef80c */
[----:B------:R-:W-:Y:S01]  /*b190*/  IMAD.SHL.U32 R12, R52, 0x100, RZ ;  /* 0x00000100340c7824 */ /* 0x000fe200078e00ff */
[----:B------:R-:W-:-:S02]  /*b1a0*/  SHF.R.U32.HI R54, RZ, 0x10, R63 ;  /* 0x00000010ff367819 */ /* 0x000fc4000001163f */
[----:B------:R-:W-:Y:S02]  /*b1b0*/  LOP3.LUT R51, R63, 0xff0000ff, RZ, 0xc0, !PT ;  /* 0xff0000ff3f337812 */ /* 0x000fe400078ec0ff */
[----:B------:R-:W-:Y:S02]  /*b1c0*/  SHF.R.U32.HI R50, RZ, 0x8, R65 ;  /* 0x00000008ff327819 */ /* 0x000fe40000011641 */
[----:B------:R-:W-:Y:S02]  /*b1d0*/  SHF.L.U32 R36, R53, 0x10, RZ ;  /* 0x0000001035247819 */ /* 0x000fe400000006ff */
[----:B------:R-:W-:Y:S01]  /*b1e0*/  SHF.R.U32.HI R46, RZ, 0x8, R67 ;  /* 0x00000008ff2e7819 */ /* 0x000fe20000011643 */
[----:B------:R-:W-:Y:S01]  /*b1f0*/  IMAD.SHL.U32 R14, R50, 0x100, RZ ;  /* 0x00000100320e7824 */ /* 0x000fe200078e00ff */
[----:B------:R-:W-:Y:S01]  /*b200*/  LOP3.LUT R53, R51, 0xff00, R12, 0xf8, !PT ;  /* 0x0000ff0033357812 */ /* 0x000fe200078ef80c */
[----:B------:R-:W-:Y:S01]  /*b210*/  IMAD.U32 R12, R54, 0x10000, RZ ;  /* 0x00010000360c7824 */ /* 0x000fe200078e00ff */
[----:B------:R-:W-:Y:S01]  /*b220*/  LOP3.LUT R55, R65, 0xff0000ff, RZ, 0xc0, !PT ;  /* 0xff0000ff41377812 */ /* 0x000fe200078ec0ff */
[----:B------:R-:W-:Y:S01]  /*b230*/  IMAD.SHL.U32 R38, R46, 0x100, RZ ;  /* 0x000001002e267824 */ /* 0x000fe200078e00ff */
[----:B------:R-:W-:-:S02]  /*b240*/  LOP3.LUT R36, R49, 0xff0000, R36, 0xf8, !PT ;  /* 0x00ff000031247812 */ /* 0x000fc400078ef824 */
[----:B------:R-:W-:Y:S02]  /*b250*/  F2FP.F16.E4M3.UNPACK_B R54, R103.H1 ;  /* 0x00000067ff36723e */ /* 0x000fe400030006ff */
[----:B------:R-:W-:Y:S02]  /*b260*/  F2FP.F16.E4M3.UNPACK_B R51, R48.H1 ;  /* 0x00000030ff33723e */ /* 0x000fe400030006ff */
[----:B------:R-:W-:Y:S02]  /*b270*/  F2FP.F16.E4M3.UNPACK_B R49, R47.H1 ;  /* 0x0000002fff31723e */ /* 0x000fe400030006ff */
[----:B------:R-:W-:Y:S01]  /*b280*/  SHF.R.U32.HI R45, RZ, 0x10, R65 ;  /* 0x00000010ff2d7819 */ /* 0x000fe20000011641 */
[----:B------:R-:W-:Y:S01]  /*b290*/  HADD2.F32 R50, -RZ, R51.H0_H0 ;  /* 0x20000033ff327230 */ /* 0x000fe20000004100 */
[----:B------:R-:W-:Y:S01]  /*b2a0*/  LOP3.LUT R59, R67, 0xff0000ff, RZ, 0xc0, !PT ;  /* 0xff0000ff433b7812 */ /* 0x000fe200078ec0ff */
[----:B------:R-:W-:Y:S01]  /*b2b0*/  HADD2.F32 R46, -RZ, R49.H0_H0 ;  /* 0x20000031ff2e7230 */ /* 0x000fe20000004100 */
[----:B------:R-:W-:Y:S01]  /*b2c0*/  LOP3.LUT R57, R55, 0xff00, R14, 0xf8, !PT ;  /* 0x0000ff0037397812 */ /* 0x000fe200078ef80e */
[----:B------:R-:W-:Y:S01]  /*b2d0*/  HADD2.F32 R55, -RZ, R54.H0_H0 ;  /* 0x20000036ff377230 */ /* 0x000fe20000004100 */
[----:B------:R-:W-:-:S02]  /*b2e0*/  F2FP.F16.E4M3.UNPACK_B R52, R101.H1 ;  /* 0x00000065ff34723e */ /* 0x000fc400030006ff */
[----:B------:R-:W-:Y:S01]  /*b2f0*/  LOP3.LUT R59, R59, 0xff00, R38, 0xf8, !PT ;  /* 0x0000ff003b3b7812 */ /* 0x000fe200078ef826 */
[----:B------:R-:W-:Y:S01]  /*b300*/  IMAD.U32 R38, R45, 0x10000, RZ ;  /* 0x000100002d267824 */ /* 0x000fe200078e00ff */
[----:B------:R-:W-:Y:S01]  /*b310*/  LOP3.LUT R12, R53, 0xff0000, R12, 0xf8, !PT ;  /* 0x00ff0000350c7812 */ /* 0x000fe200078ef80c */
[----:B------:R-:W-:Y:S02]  /*b320*/  HADD2.F32 R53, -RZ, R52.H0_H0 ;  /* 0x20000034ff357230 */ /* 0x000fe40000004100 */
[-C--:B------:R-:W-:Y:S01]  /*b330*/  FMUL.FTZ R45, R50, R55.reuse ;  /* 0x00000037322d7220 */ /* 0x080fe20000410000 */
[C---:B------:R-:W-:Y:S01]  /*b340*/  FMUL.FTZ R55, R46.reuse, R55 ;  /* 0x000000372e377220 */ /* 0x040fe20000410000 */
[----:B------:R-:W-:Y:S02]  /*b350*/  SHF.R.U32.HI R56, RZ, 0x10, R67 ;  /* 0x00000010ff387819 */ /* 0x000fe40000011643 */
[-C--:B------:R-:W-:Y:S01]  /*b360*/  FFMA.FTZ R45, R46, R53.reuse, -R45 ;  /* 0x000000352e2d7223 */ /* 0x080fe2000001082d */
[----:B------:R-:W-:Y:S01]  /*b370*/  FFMA.FTZ R46, R50, R53, R55 ;  /* 0x00000035322e7223 */ /* 0x000fe20000010037 */
        /* <DEDUP_REMOVED lines=8> */
[----:B------:R-:W-:Y:S01]  /*b400*/  IMAD.U32 R14, R56, 0x10000, RZ ;  /* 0x00010000380e7824 */ /* 0x000fe200078e00ff */
[----:B------:R-:W-:Y:S01]  /*b410*/  F2FP.F16.E4M3.UNPACK_B R101, R101 ;  /* 0x00000065ff65723e */ /* 0x000fe200020006ff */
[-C--:B------:R-:W-:Y:S01]  /*b420*/  FMUL.FTZ R57, R50, R53.reuse ;  /* 0x0000003532397220 */ /* 0x080fe20000410000 */
[----:B------:R-:W-:Y:S01]  /*b430*/  FMUL.FTZ R47, R54, R53 ;  /* 0x00000035362f7220 */ /* 0x000fe20000410000 */
[----:B------:R-:W-:Y:S01]  /*b440*/  HADD2.F32 R56, -RZ, R103.H0_H0 ;  /* 0x20000067ff387230 */ /* 0x000fe20000004100 */
[----:B------:R-:W-:Y:S01]  /*b450*/  LOP3.LUT R14, R59, 0xff0000, R14, 0xf8, !PT ;  /* 0x00ff00003b0e7812 */ /* 0x000fe200078ef80e */
[----:B------:R-:W-:-:S02]  /*b460*/  HADD2.F32 R53, -RZ, R52.H0_H0 ;  /* 0x20000034ff357230 */ /* 0x000fc40000004100 */
[-C--:B------:R-:W-:Y:S01]  /*b470*/  FFMA.FTZ R48, R50, R55.reuse, -R47 ;  /* 0x0000003732307223 */ /* 0x080fe2000001082f */
[----:B------:R-:W-:Y:S02]  /*b480*/  HADD2.F32 R49, -RZ, R51.H0_H0 ;  /* 0x20000033ff317230 */ /* 0x000fe40000004100 */
[----:B------:R-:W-:Y:S01]  /*b490*/  FFMA.FTZ R47, R54, R55, R57 ;  /* 0x00000037362f7223 */ /* 0x000fe20000010039 */
[----:B------:R-:W-:Y:S02]  /*b4a0*/  HADD2.F32 R50, -RZ, R101.H0_H0 ;  /* 0x20000065ff327230 */ /* 0x000fe40000004100 */
[-C--:B------:R-:W-:Y:S01]  /*b4b0*/  FMUL.FTZ R58, R53, R56.reuse ;  /* 0x00000038353a7220 */ /* 0x080fe20000410000 */
[----:B------:R-:W-:Y:S02]  /*b4c0*/  HADD2.F32 R103, -RZ, R103.H1_H1 ;  /* 0x30000067ff677230 */ /* 0x000fe40000004100 */
[C---:B------:R-:W-:Y:S01]  /*b4d0*/  FMUL.FTZ R56, R49.reuse, R56 ;  /* 0x0000003831387220 */ /* 0x040fe20000410000 */
[----:B------:R-:W-:Y:S01]  /*b4e0*/  HADD2.F32 R54, -RZ, R52.H1_H1 ;  /* 0x30000034ff367230 */ /* 0x000fe20000004100 */
[----:B------:R-:W-:Y:S01]  /*b4f0*/  F2FP.F16.E4M3.UNPACK_B R57, R104.H1 ;  /* 0x00000068ff39723e */ /* 0x000fe200030006ff */
[----:B------:R-:W-:Y:S01]  /*b500*/  HADD2.F32 R51, -RZ, R51.H1_H1 ;  /* 0x30000033ff337230 */ /* 0x000fe20000004100 */
[----:B------:R-:W-:Y:S01]  /*b510*/  F2FP.F16.E4M3.UNPACK_B R55, R44.H1 ;  /* 0x0000002cff37723e */ /* 0x000fe200030006ff */
[----:B------:R-:W-:Y:S01]  /*b520*/  FFMA.FTZ R49, R49, R50, -R58 ;  /* 0x0000003231317223 */ /* 0x000fe2000001083a */
[----:B------:R-:W-:-:S02]  /*b530*/  HADD2.F32 R101, -RZ, R101.H1_H1 ;  /* 0x30000065ff657230 */ /* 0x000fc40000004100 */
[----:B------:R-:W-:Y:S01]  /*b540*/  FFMA.FTZ R50, R53, R50, R56 ;  /* 0x0000003235327223 */ /* 0x000fe20000010038 */
[CC--:B------:R-:W-:Y:S01]  /*b550*/  FMUL.FTZ R52, R54.reuse, R103.reuse ;  /* 0x0000006736347220 */ /* 0x0c0fe20000410000 */
[C---:B------:R-:W-:Y:S01]  /*b560*/  FMUL.FTZ R103, R51.reuse, R103 ;  /* 0x0000006733677220 */ /* 0x040fe20000410000 */
[----:B------:R-:W-:Y:S01]  /*b570*/  F2FP.F16.E4M3.UNPACK_B R58, R102.H1 ;  /* 0x00000066ff3a723e */ /* 0x000fe200030006ff */
[----:B------:R-:W-:Y:S01]  /*b580*/  HADD2.F32 R61, -RZ, R57.H0_H0 ;  /* 0x20000039ff3d7230 */ /* 0x000fe20000004100 */
[----:B------:R-:W-:Y:S01]  /*b590*/  F2FP.F16.E4M3.UNPACK_B R53, R43.H1 ;  /* 0x0000002bff35723e */ /* 0x000fe200030006ff */
[----:B------:R-:W-:Y:S02]  /*b5a0*/  HADD2.F32 R56, -RZ, R55.H0_H0 ;  /* 0x20000037ff387230 */ /* 0x000fe40000004100 */
[-C--:B------:R-:W-:Y:S01]  /*b5b0*/  FFMA.FTZ R52, R51, R101.reuse, -R52 ;  /* 0x0000006533347223 */ /* 0x080fe20000010834 */
[----:B------:R-:W-:Y:S01]  /*b5c0*/  FFMA.FTZ R51, R54, R101, R103 ;  /* 0x0000006536337223 */ /* 0x000fe20000010067 */
[----:B------:R-:W-:Y:S01]  /*b5d0*/  HADD2.F32 R60, -RZ, R57.H1_H1 ;  /* 0x30000039ff3c7230 */ /* 0x000fe20000004100 */
[----:B------:R-:W-:Y:S01]  /*b5e0*/  F2FP.F16.E4M3.UNPACK_B R104, R104 ;  /* 0x00000068ff68723e */ /* 0x000fe200020006ff */
[----:B------:R-:W-:-:S02]  /*b5f0*/  HADD2.F32 R54, -RZ, R53.H0_H0 ;  /* 0x20000035ff367230 */ /* 0x000fc40000004100 */
[----:B------:R-:W-:Y:S01]  /*b600*/  FMUL.FTZ R63, R56, R61 ;  /* 0x0000003d383f7220 */ /* 0x000fe20000410000 */
[--C-:B------:R-:W-:Y:S01]  /*b610*/  HADD2.F32 R59, -RZ, R58.reuse.H0_H0 ;  /* 0x2000003aff3b7230 */ /* 0x100fe20000004100 */
[----:B------:R-:W-:Y:S01]  /*b620*/  F2FP.F16.E4M3.UNPACK_B R43, R43 ;  /* 0x0000002bff2b723e */ /* 0x000fe200020006ff */
[----:B------:R-:W-:Y:S02]  /*b630*/  HADD2.F32 R57, -RZ, R55.H1_H1 ;  /* 0x30000037ff397230 */ /* 0x000fe40000004100 */
[C---:B------:R-:W-:Y:S01]  /*b640*/  FMUL.FTZ R61, R54.reuse, R61 ;  /* 0x0000003d363d7220 */ /* 0x040fe20000410000 */
[----:B------:R-:W-:Y:S02]  /*b650*/  HADD2.F32 R55, -RZ, R53.H1_H1 ;  /* 0x30000035ff377230 */ /* 0x000fe40000004100 */
[-C--:B------:R-:W-:Y:S01]  /*b660*/  FFMA.FTZ R53, R54, R59.reuse, -R63 ;  /* 0x0000003b36357223 */ /* 0x080fe2000001083f */
[----:B------:R-:W-:Y:S02]  /*b670*/  HADD2.F32 R58, -RZ, R58.H1_H1 ;  /* 0x3000003aff3a7230 */ /* 0x000fe40000004100 */
[----:B------:R-:W-:Y:S01]  /*b680*/  FMUL.FTZ R54, R57, R60 ;  /* 0x0000003c39367220 */ /* 0x000fe20000410000 */
[----:B------:R-:W-:Y:S01]  /*b690*/  F2FP.F16.E4M3.UNPACK_B R102, R102 ;  /* 0x00000066ff66723e */ /* 0x000fe200020006ff */
[C---:B------:R-:W-:Y:S01]  /*b6a0*/  FMUL.FTZ R60, R55.reuse, R60 ;  /* 0x0000003c373c7220 */ /* 0x040fe20000410000 */
[----:B------:R-:W-:Y:S01]  /*b6b0*/  FFMA.FTZ R61, R56, R59, R61 ;  /* 0x0000003b383d7223 */ /* 0x000fe2000001003d */
[----:B------:R-:W-:Y:S01]  /*b6c0*/  FFMA.FTZ R62, R55, R58, -R54 ;  /* 0x0000003a373e7223 */ /* 0x000fe20000010836 */
[----:B------:R-:W-:Y:S01]  /*b6d0*/  F2FP.F16.E4M3.UNPACK_B R54, R44 ;  /* 0x0000002cff36723e */ /* 0x000fe200020006ff */
[----:B------:R-:W-:Y:S01]  /*b6e0*/  FFMA.FTZ R64, R57, R58, R60 ;  /* 0x0000003a39407223 */ /* 0x000fe2000001003c */
[----:B------:R-:W-:Y:S01]  /*b6f0*/  HADD2.F32 R57, -RZ, R104.H0_H0 ;  /* 0x20000068ff397230 */ /* 0x000fe20000004100 */
[----:B------:R-:W-:Y:S01]  /*b700*/  F2FP.SATFINITE.E4M3.F32.PACK_AB_MERGE_C R45, R48, R45, RZ ;  /* 0x0000002d302d723e */ /* 0x000fe200048070ff */
[----:B------:R-:W-:Y:S01]  /*b710*/  HADD2.F32 R44, -RZ, R43.H0_H0 ;  /* 0x2000002bff2c7230 */ /* 0x000fe20000004100 */
[----:B------:R-:W-:Y:S01]  /*b720*/  F2FP.SATFINITE.E4M3.F32.PACK_AB_MERGE_C R62, R62, R53, RZ ;  /* 0x000000353e3e723e */ /* 0x000fe200048070ff */
[----:B------:R-:W-:Y:S01]  /*b730*/  HADD2.F32 R55, -RZ, R54.H0_H0 ;  /* 0x20000036ff377230 */ /* 0x000fe20000004100 */
[----:B------:R-:W-:Y:S01]  /*b740*/  F2FP.SATFINITE.E4M3.F32.PACK_AB_MERGE_C R47, R47, R46, RZ ;  /* 0x0000002e2f2f723e */ /* 0x000fe200048070ff */
[----:B------:R-:W-:-:S02]  /*b750*/  HADD2.F32 R104, -RZ, R104.H1_H1 ;  /* 0x30000068ff687230 */ /* 0x000fc40000004100 */
[CC--:B------:R-:W-:Y:S01]  /*b760*/  FMUL.FTZ R58, R44.reuse, R57.reuse ;  /* 0x000000392c3a7220 */ /* 0x0c0fe20000410000 */
[----:B------:R-:W-:Y:S02]  /*b770*/  HADD2.F32 R43, -RZ, R43.H1_H1 ;  /* 0x3000002bff2b7230 */ /* 0x000fe40000004100 */
[----:B------:R-:W-:Y:S01]  /*b780*/  FMUL.FTZ R59, R55, R57 ;  /* 0x00000039373b7220 */ /* 0x000fe20000410000 */
[----:B------:R-:W-:Y:S01]  /*b790*/  HADD2.F32 R56, -RZ, R102.H0_H0 ;  /* 0x20000066ff387230 */ /* 0x000fe20000004100 */
[----:B------:R-:W-:Y:S01]  /*b7a0*/  F2FP.F16.E4M3.UNPACK_B R53, R37 ;  /* 0x00000025ff35723e */ /* 0x000fe200020006ff */
[----:B------:R-:W-:Y:S02]  /*b7b0*/  HADD2.F32 R54, -RZ, R54.H1_H1 ;  /* 0x30000036ff367230 */ /* 0x000fe40000004100 */
[C---:B------:R-:W-:Y:S01]  /*b7c0*/  FMUL.FTZ R57, R43.reuse, R104 ;  /* 0x000000682b397220 */ /* 0x040fe20000410000 */
[----:B------:R-:W-:Y:S01]  /*b7d0*/  HADD2.F32 R102, -RZ, R102.H1_H1 ;  /* 0x30000066ff667230 */ /* 0x000fe20000004100 */
[----:B------:R-:W-:Y:S01]  /*b7e0*/  F2FP.F16.E4M3.UNPACK_B R48, R13 ;  /* 0x0000000dff30723e */ /* 0x000fe200020006ff */
[----:B------:R-:W-:Y:S01]  /*b7f0*/  FFMA.FTZ R44, R44, R56, -R59 ;  /* 0x000000382c2c7223 */ /* 0x000fe2000001083b */
[----:B------:R-:W-:Y:S01]  /*b800*/  FMUL.FTZ R60, R54, R104 ;  /* 0x00000068363c7220 */ /* 0x000fe20000410000 */
[----:B------:R-:W-:Y:S01]  /*b810*/  F2FP.SATFINITE.E4M3.F32.PACK_AB_MERGE_C R46, R52, R49, R45 ;  /* 0x00000031342e723e */ /* 0x000fe2000480702d */
[----:B------:R-:W-:Y:S01]  /*b820*/  FFMA.FTZ R57, R54, R102, R57 ;  /* 0x0000006636397223 */ /* 0x000fe20000010039 */
[----:B------:R-:W-:Y:S01]  /*b830*/  F2FP.F16.E4M3.UNPACK_B R54, R38 ;  /* 0x00000026ff36723e */ /* 0x000fe200020006ff */
[----:B------:R-:W-:Y:S01]  /*b840*/  FFMA.FTZ R43, R43, R102, -R60 ;  /* 0x000000662b2b7223 */ /* 0x000fe2000001083c */
[----:B------:R-:W-:Y:S01]  /*b850*/  FFMA.FTZ R58, R55, R56, R58 ;  /* 0x00000038373a7223 */ /* 0x000fe2000001003a */
[----:B------:R-:W-:Y:S01]  /*b860*/  F2FP.SATFINITE.E4M3.F32.PACK_AB_MERGE_C R45, R51, R50, R47 ;  /* 0x00000032332d723e */ /* 0x000fe2000480702f */
[--C-:B------:R-:W-:Y:S01]  /*b870*/  HADD2.F32 R49, -RZ, R53.reuse.H0_H0 ;  /* 0x20000035ff317230 */ /* 0x100fe20000004100 */
[----:B------:R-:W-:Y:S01]  /*b880*/  F2FP.SATFINITE.E4M3.F32.PACK_AB_MERGE_C R61, R64, R61, RZ ;  /* 0x0000003d403d723e */ /* 0x000fe200048070ff */
[----:B------:R-:W-:Y:S01]  /*b890*/  HADD2.F32 R50, -RZ, R54.H0_H0 ;  /* 0x20000036ff327230 */ /* 0x000fe20000004100 */
[----:B------:R-:W-:Y:S01]  /*b8a0*/  F2FP.F16.E4M3.UNPACK_B R51, R36 ;  /* 0x00000024ff33723e */ /* 0x000fe200020006ff */
[----:B------:R-:W-:Y:S01]  /*b8b0*/  HADD2.F32 R47, -RZ, R48.H0_H0 ;  /* 0x20000030ff2f7230 */ /* 0x000fe20000004100 */
[----:B------:R-:W-:Y:S01]  /*b8c0*/  F2FP.SATFINITE.E4M3.F32.PACK_AB_MERGE_C R44, R43, R44, R62 ;  /* 0x0000002c2b2c723e */ /* 0x000fe2000480703e */
[----:B------:R-:W-:Y:S01]  /*b8d0*/  HADD2.F32 R53, -RZ, R53.H1_H1 ;  /* 0x30000035ff357230 */ /* 0x000fe20000004100 */
[----:B------:R-:W-:Y:S01]  /*b8e0*/  F2FP.SATFINITE.E4M3.F32.PACK_AB_MERGE_C R43, R57, R58, R61 ;  /* 0x0000003a392b723e */ /* 0x000fe2000480703d */
[----:B------:R-:W-:-:S02]  /*b8f0*/  HADD2.F32 R52, -RZ, R51.H0_H0 ;  /* 0x20000033ff347230 */ /* 0x000fc40000004100 */
[-C--:B------:R-:W-:Y:S01]  /*b900*/  FMUL.FTZ R56, R49, R50.reuse ;  /* 0x0000003231387220 */ /* 0x080fe20000410000 */
[C---:B------:R-:W-:Y:S01]  /*b910*/  FMUL.FTZ R58, R47.reuse, R50 ;  /* 0x000000322f3a7220 */ /* 0x040fe20000410000 */
[----:B------:R-:W-:Y:S01]  /*b920*/  HADD2.F32 R54, -RZ, R54.H1_H1 ;  /* 0x30000036ff367230 */ /* 0x000fe20000004100 */
[----:B------:R-:W-:Y:S01]  /*b930*/  F2FP.F16.E4M3.UNPACK_B R36, R36.H1 ;  /* 0x00000024ff24723e */ /* 0x000fe200030006ff */
        /* <DEDUP_REMOVED lines=8> */
[-C--:B------:R-:W-:Y:S01]  /*b9c0*/  FFMA.FTZ R50, R50, R52.reuse, -R55 ;  /* 0x0000003432327223 */ /* 0x080fe20000010837 */
[----:B------:R-:W-:Y:S01]  /*b9d0*/  F2FP.F16.E4M3.UNPACK_B R49, R13.H1 ;  /* 0x0000000dff31723e */ /* 0x000fe200030006ff */
[----:B------:R-:W-:Y:S01]  /*b9e0*/  FFMA.FTZ R13, R53, R52, R56 ;  /* 0x00000034350d7223 */ /* 0x000fe20000010038 */
[----:B------:R-:W-:Y:S01]  /*b9f0*/  HADD2.F32 R38, -RZ, R51.H0_H0 ;  /* 0x20000033ff267230 */ /* 0x000fe20000004100 */
[-C--:B------:R-:W-:Y:S01]  /*ba00*/  F2FP.F16.E4M3.UNPACK_B R60, R14.reuse.H1 ;  /* 0x0000000eff3c723e */ /* 0x080fe200030006ff */
[----:B------:R-:W-:Y:S01]  /*ba10*/  HADD2.F32 R53, -RZ, R54.H0_H0 ;  /* 0x20000036ff357230 */ /* 0x000fe20000004100 */
[----:B------:R-:W-:Y:S01]  /*ba20*/  F2FP.F16.E4M3.UNPACK_B R59, R14 ;  /* 0x0000000eff3b723e */ /* 0x000fe200020006ff */
[----:B------:R-:W-:Y:S01]  /*ba30*/  HADD2.F32 R37, -RZ, R49.H0_H0 ;  /* 0x20000031ff257230 */ /* 0x000fe20000004100 */
[----:B------:R-:W-:Y:S01]  /*ba40*/  F2FP.F16.E4M3.UNPACK_B R14, R12 ;  /* 0x0000000cff0e723e */ /* 0x000fe200020006ff */
[----:B------:R-:W-:-:S02]  /*ba50*/  HADD2.F32 R52, -RZ, R51.H1_H1 ;  /* 0x30000033ff347230 */ /* 0x000fc40000004100 */
[-C--:B------:R-:W-:Y:S01]  /*ba60*/  FMUL.FTZ R56, R38, R53.reuse ;  /* 0x0000003526387220 */ /* 0x080fe20000410000 */
[----:B------:R-:W-:Y:S02]  /*ba70*/  HADD2.F32 R55, -RZ, R54.H1_H1 ;  /* 0x30000036ff377230 */ /* 0x000fe40000004100 */
[----:B------:R-:W-:Y:S01]  /*ba80*/  FMUL.FTZ R53, R37, R53 ;  /* 0x0000003525357220 */ /* 0x000fe20000410000 */
[----:B------:R-:W-:Y:S02]  /*ba90*/  HADD2.F32 R49, -RZ, R49.H1_H1 ;  /* 0x30000031ff317230 */ /* 0x000fe40000004100 */
[--C-:B------:R-:W-:Y:S02]  /*baa0*/  HADD2.F32 R51, -RZ, R36.reuse.H0_H0 ;  /* 0x20000024ff337230 */ /* 0x100fe40000004100 */
[-C--:B------:R-:W-:Y:S01]  /*bab0*/  FMUL.FTZ R58, R52, R55.reuse ;  /* 0x00000037343a7220 */ /* 0x080fe20000410000 */
[----:B------:R-:W-:Y:S02]  /*bac0*/  HADD2.F32 R54, -RZ, R36.H1_H1 ;  /* 0x30000024ff367230 */ /* 0x000fe40000004100 */
[----:B------:R-:W-:Y:S01]  /*bad0*/  FMUL.FTZ R55, R49, R55 ;  /* 0x0000003731377220 */ /* 0x000fe20000410000 */
[----:B------:R-:W-:-:S02]  /*bae0*/  HADD2.F32 R61, -RZ, R60.H0_H0 ;  /* 0x2000003cff3d7230 */ /* 0x000fc40000004100 */
[-C--:B------:R-:W-:Y:S01]  /*baf0*/  FFMA.FTZ R36, R37, R51.reuse, -R56 ;  /* 0x0000003325247223 */ /* 0x080fe20000010838 */
[----:B------:R-:W-:Y:S01]  /*bb00*/  FFMA.FTZ R37, R38, R51, R53 ;  /* 0x0000003326257223 */ /* 0x000fe20000010035 */
[-C--:B------:R-:W-:Y:S01]  /*bb10*/  FFMA.FTZ R49, R49, R54.reuse, -R58 ;  /* 0x0000003631317223 */ /* 0x080fe2000001083a */
[----:B------:R-:W-:Y:S01]  /*bb20*/  FFMA.FTZ R38, R52, R54, R55 ;  /* 0x0000003634267223 */ /* 0x000fe20000010037 */
[----:B------:R-:W-:Y:S01]  /*bb30*/  F2FP.F16.E4M3.UNPACK_B R51, R15 ;  /* 0x0000000fff33723e */ /* 0x000fe200020006ff */
[----:B------:R-:W-:Y:S01]  /*bb40*/  HADD2.F32 R62, -RZ, R59.H0_H0 ;  /* 0x2000003bff3e7230 */ /* 0x000fe20000004100 */
[----:B------:R-:W-:Y:S01]  /*bb50*/  F2FP.F16.E4M3.UNPACK_B R54, R39.H1 ;  /* 0x00000027ff36723e */ /* 0x000fe200030006ff */
[----:B------:R-:W-:Y:S01]  /*bb60*/  HADD2.F32 R58, -RZ, R14.H0_H0 ;  /* 0x2000000eff3a7230 */ /* 0x000fe20000004100 */
[----:B------:R-:W-:Y:S01]  /*bb70*/  F2FP.F16.E4M3.UNPACK_B R15, R15.H1 ;  /* 0x0000000fff0f723e */ /* 0x000fe200030006ff */
[----:B------:R-:W-:Y:S01]  /*bb80*/  HADD2.F32 R60, -RZ, R60.H1_H1 ;  /* 0x3000003cff3c7230 */ /* 0x000fe20000004100 */
[----:B------:R-:W-:Y:S01]  /*bb90*/  F2FP.F16.E4M3.UNPACK_B R53, R39 ;  /* 0x00000027ff35723e */ /* 0x000fe200020006ff */
        /* <DEDUP_REMOVED lines=10> */
[----:B------:R-:W-:Y:S02]  /*bc40*/  HADD2.F32 R54, -RZ, R54.H1_H1 ;  /* 0x30000036ff367230 */ /* 0x000fe40000004100 */
[-C--:B------:R-:W-:Y:S01]  /*bc50*/  FMUL.FTZ R64, R55, R62.reuse ;  /* 0x0000003e37407220 */ /* 0x080fe20000410000 */
[----:B------:R-:W-:Y:S01]  /*bc60*/  FMUL.FTZ R62, R39, R62 ;  /* 0x0000003e273e7220 */ /* 0x000fe20000410000 */
[----:B------:R-:W-:Y:S02]  /*bc70*/  HADD2.F32 R15, -RZ, R15.H1_H1 ;  /* 0x3000000fff0f7230 */ /* 0x000fe40000004100 */
[----:B------:R-:W-:Y:S01]  /*bc80*/  FFMA.FTZ R61, R12, R57, R61 ;  /* 0x000000390c3d7223 */ /* 0x000fe2000001003d */
[----:B------:R-:W-:-:S02]  /*bc90*/  HADD2.F32 R53, -RZ, R53.H1_H1 ;  /* 0x30000035ff357230 */ /* 0x000fc40000004100 */
[-C--:B------:R-:W-:Y:S01]  /*bca0*/  FFMA.FTZ R64, R39, R58.reuse, -R64 ;  /* 0x0000003a27407223 */ /* 0x080fe20000010840 */
[----:B------:R-:W-:Y:S02]  /*bcb0*/  HADD2.F32 R12, -RZ, R59.H1_H1 ;  /* 0x3000003bff0c7230 */ /* 0x000fe40000004100 */
[----:B------:R-:W-:Y:S01]  /*bcc0*/  FFMA.FTZ R62, R55, R58, R62 ;  /* 0x0000003a373e7223 */ /* 0x000fe2000001003e */
[----:B------:R-:W-:Y:S02]  /*bcd0*/  HADD2.F32 R51, -RZ, R51.H1_H1 ;  /* 0x30000033ff337230 */ /* 0x000fe40000004100 */
[-C--:B------:R-:W-:Y:S01]  /*bce0*/  FMUL.FTZ R58, R54, R60.reuse ;  /* 0x0000003c363a7220 */ /* 0x080fe20000410000 */
[----:B------:R-:W-:Y:S02]  /*bcf0*/  HADD2.F32 R56, -RZ, R56.H1_H1 ;  /* 0x30000038ff387230 */ /* 0x000fe40000004100 */
[----:B------:R-:W-:Y:S01]  /*bd00*/  FMUL.FTZ R39, R15, R60 ;  /* 0x0000003c0f277220 */ /* 0x000fe20000410000 */
[----:B------:R-:W-:Y:S01]  /*bd10*/  FFMA.FTZ R63, R52, R57, -R63 ;  /* 0x00000039343f7223 */ /* 0x000fe2000001083f */
[----:B------:R-:W-:-:S02]  /*bd20*/  HADD2.F32 R14, -RZ, R14.H1_H1 ;  /* 0x3000000eff0e7230 */ /* 0x000fc40000004100 */
[-C--:B------:R-:W-:Y:S01]  /*bd30*/  FMUL.FTZ R52, R53, R12.reuse ;  /* 0x0000000c35347220 */ /* 0x080fe20000410000 */
[----:B------:R-:W-:Y:S01]  /*bd40*/  FMUL.FTZ R12, R51, R12 ;  /* 0x0000000c330c7220 */ /* 0x000fe20000410000 */
[-C--:B------:R-:W-:Y:S01]  /*bd50*/  FFMA.FTZ R58, R15, R56.reuse, -R58 ;  /* 0x000000380f3a7223 */ /* 0x080fe2000001083a */
[----:B------:R-:W-:Y:S01]  /*bd60*/  FFMA.FTZ R54, R54, R56, R39 ;  /* 0x0000003836367223 */ /* 0x000fe20000010027 */
[-C--:B------:R-:W-:Y:S01]  /*bd70*/  FFMA.FTZ R51, R51, R14.reuse, -R52 ;  /* 0x0000000e33337223 */ /* 0x080fe20000010834 */
[----:B------:R-:W-:Y:S01]  /*bd80*/  FFMA.FTZ R53, R53, R14, R12 ;  /* 0x0000000e35357223 */ /* 0x000fe2000001000c */
[----:B------:R-:W-:Y:S01]  /*bd90*/  F2FP.SATFINITE.E4M3.F32.PACK_AB_MERGE_C R47, R50, R47, R36 ;  /* 0x0000002f322f723e */ /* 0x000fe20004807024 */
[----:B------:R-:W-:Y:S01]  /*bda0*/  IMAD.MOV.U32 R12, RZ, RZ, R46 ;  /* 0x000000ffff0c7224 */ /* 0x000fe200078e002e */
[----:B------:R-:W-:Y:S01]  /*bdb0*/  F2FP.SATFINITE.E4M3.F32.PACK_AB_MERGE_C R58, R58, R63, RZ ;  /* 0x0000003f3a3a723e */ /* 0x000fe200048070ff */
[----:B------:R-:W-:Y:S01]  /*bdc0*/  IMAD.MOV.U32 R36, RZ, RZ, R45 ;  /* 0x000000ffff247224 */ /* 0x000fe200078e002d */
[----:B------:R-:W-:Y:S01]  /*bdd0*/  F2FP.SATFINITE.E4M3.F32.PACK_AB_MERGE_C R54, R54, R61, RZ ;  /* 0x0000003d3636723e */ /* 0x000fe200048070ff */
[----:B------:R-:W-:Y:S01]  /*bde0*/  IMAD.MOV.U32 R14, RZ, RZ, R44 ;  /* 0x000000ffff0e7224 */ /* 0x000fe200078e002c */
[----:B------:R-:W-:Y:S01]  /*bdf0*/  F2FP.SATFINITE.E4M3.F32.PACK_AB_MERGE_C R37, R13, R48, R37 ;  /* 0x000000300d25723e */ /* 0x000fe20004807025 */
[----:B------:R-:W-:Y:S01]  /*be00*/  IMAD.MOV.U32 R13, RZ, RZ, R47 ;  /* 0x000000ffff0d7224 */ /* 0x000fe200078e002f */
[----:B------:R-:W-:-:S02]  /*be10*/  F2FP.SATFINITE.E4M3.F32.PACK_AB_MERGE_C R15, R51, R64, R58 ;  /* 0x00000040330f723e */ /* 0x000fc4000480703a */
[----:B------:R-:W-:Y:S02]  /*be20*/  F2FP.SATFINITE.E4M3.F32.PACK_AB_MERGE_C R39, R53, R62, R54 ;  /* 0x0000003e3527723e */ /* 0x000fe40004807036 */
[----:B------:R-:W-:-:S07]  /*be30*/  MOV R38, R43 ;  /* 0x0000002b00267202 */ /* 0x000fce0000000f00 */
.L_x_3137:
[----:B------:R-:W-:Y:S05]  /*be40*/  BSYNC B1 ;  /* 0x0000000000017941 */ /* 0x000fea0003800000 */
.L_x_3136:
[----:B0-----:R0:W-:Y:S01]  /*be50*/  ST.E.128 desc[UR42][R40.64], R12 ;  /* 0x0000000c28007985 */ /* 0x0011e2000c101d2a */
[----:B------:R-:W-:-:S13]  /*be60*/  ISETP.GE.AND P2, PT, R11, R105, PT ;  /* 0x000000690b00720c */ /* 0x000fda0003f46270 */
[----:B------:R-:W-:Y:S05]  /*be70*/  @P2 BRA `(.L_x_3110) ;  /* 0x0000000400b42947 */ /* 0x000fea0003800000 */
[----:B0-----:R-:W-:-:S04]  /*be80*/  IADD3 R12, P2, R11, R42, RZ ;  /* 0x0000002a0b0c7210 */ /* 0x001fc80007f5e0ff */
[----:B------:R-:W-:-:S05]  /*be90*/  LEA.HI.X.SX32 R13, R11, R100, 0x1, P2 ;  /* 0x000000640b0d7211 */ /* 0x000fca00010f0eff */
[----:B-1----:R0:W-:Y:S01]  /*bea0*/  ST.E.128 desc[UR42][R12.64], R36 ;  /* 0x000000240c007985 */ /* 0x0021e2000c101d2a */
[----:B------:R-:W-:Y:S05]  /*beb0*/  BRA `(.L_x_3110) ;  /* 0x0000000400a47947 */ /* 0x000fea0003800000 */
.L_x_3069:
[----:B------:R-:W-:-:S06]  /*bec0*/  UISETP.NE.AND UP0, UPT, UR38, 0x3, UPT ;  /* 0x000000032600788c */ /* 0x000fcc000bf05270 */
[----:B------:R-:W-:-:S13]  /*bed0*/  PLOP3.LUT P5, PT, PT, PT, UP0, 0x80, 0x0 ;  /* 0x000000000000781c */ /* 0x000fda0003faf008 */
[----:B------:R-:W-:Y:S05]  /*bee0*/  @!P5 BRA `(.L_x_3138) ;  /* 0x000000000004d947 */ /* 0x000fea0003800000 */
[----:B------:R-:W-:Y:S01]  /*bef0*/  BPT.TRAP 0x1 ;  /* 0x000000040000795c */ /* 0x000fe20000300000 */
.L_x_3138:
[----:B------:R-:W-:Y:S01]  /*bf00*/  IMAD R88, R217, 0x8, R216 ;  /* 0x00000008d9587824 */ /* 0x000fe200078e02d8 */
[----:B------:R-:W-:Y:S01]  /*bf10*/  SHF.L.U32 R98, R224, 0x1f, RZ ;  /* 0x0000001fe0627819 */ /* 0x000fe200000006ff */
[----:B------:R-:W-:Y:S01]  /*bf20*/  BSSY B1, `(.L_x_3139) ;  /* 0x0000004000017945 */ /* 0x000fe20003800000 */
[----:B------:R-:W-:Y:S02]  /*bf30*/  SHF.R.S32.HI R95, RZ, 0x1f, R94 ;  /* 0x0000001fff5f7819 */ /* 0x000fe4000001145e */
[----:B------:R-:W0:Y:S02]  /*bf40*/  SYNCS.PHASECHK.TRANS64.TRYWAIT P2, [R88+URZ+0x38890], R98 ;  /* 0x03889062580075a7 */ /* 0x000e24000804017f */
[----:B0-----:R-:W-:Y:S05]  /*bf50*/  @!P2 BRA `(.L_x_3140) ;  /* 0x0000024800cca947 */ /* 0x001fea0003800000 */
.L_x_3470:
[----:B------:R-:W-:Y:S05]  /*bf60*/  BSYNC B1 ;  /* 0x0000000000017941 */ /* 0x000fea0003800000 */
.L_x_3139:
        /* <DEDUP_REMOVED lines=25> */
.L_x_3474:
        /* <DEDUP_REMOVED lines=8> */
[----:B------:R-:W2:Y:S03]  /*c180*/  @!P2 LDS.128 R12, [R89+0x28400] ;  /* 0x02840000590ca984 */ /* 0x000ea60000000c00 */
[----:B------:R-:W-:Y:S01]  /*c190*/  @!P3 IMAD.X R37, R37, 0x1, R218, P4 ;  /* 0x000000012525b824 */ /* 0x000fe200020e06da */
[----:B--2---:R-:W-:Y:S04]  /*c1a0*/  @!P2 ST.E.128 desc[UR42][R38.64], R12 ;  /* 0x0000000c2600a985 */ /* 0x004fe8000c101d2a */
[----:B------:R-:W2:Y:S04]  /*c1b0*/  @!P3 LDS.128 R12, [R89+0x2c400] ;  /* 0x02c40000590cb984 */ /* 0x000ea80000000c00 */
[----:B--2---:R4:W-:Y:S02]  /*c1c0*/  @!P3 ST.E.128 desc[UR42][R36.64], R12 ;  /* 0x0000000c2400b985 */ /* 0x0049e4000c101d2a */
.L_x_3143:
[----:B------:R-:W-:Y:S05]  /*c1d0*/  BSYNC B1 ;  /* 0x0000000000017941 */ /* 0x000fea0003800000 */
.L_x_3142:
[----:B------:R-:W-:-:S03]  /*c1e0*/  UMOV UR4, 0xffffffff ;  /* 0xffffffff00047882 */ /* 0x000fc60000000000 */
[----:B------:R-:W-:Y:S05]  /*c1f0*/  BRA.DIV UR4, `(.L_x_3144) ;  /* 0x0000024a04807947 */ /* 0x000fea000b800000 */
[----:B--2-4-:R2:W4:Y:S04]  /*c200*/  SHFL.IDX PT, R37, R41, 0x1, 0x181f ;  /* 0x00381f0029257f89 */ /* 0x01452800000e0000 */
[----:B---3--:R2:W3:Y:S02]  /*c210*/  SHFL.IDX PT, R14, R40, 0x1, 0x181f ;  /* 0x00381f00280e7f89 */ /* 0x0084e400000e0000 */
.L_x_3478:
        /* <DEDUP_REMOVED lines=9> */
[----:B------:R-:W3:Y:S02]  /*c2b0*/  @!P2 LDS.128 R12, [R89+0x29400] ;  /* 0x02940000590ca984 */ /* 0x000ee40000000c00 */
[----:B------:R-:W-:Y:S02]  /*c2c0*/  @!P3 IADD3.X R37, R37, R218, RZ, P4, !PT ;  /* 0x000000da2525b210 */ /* 0x000fe400027fe4ff */
[----:B---3--:R-:W-:Y:S04]  /*c2d0*/  @!P2 ST.E.128 desc[UR42][R38.64], R12 ;  /* 0x0000000c2600a985 */ /* 0x008fe8000c101d2a */
[----:B------:R-:W3:Y:S04]  /*c2e0*/  @!P3 LDS.128 R12, [R89+0x2d400] ;  /* 0x02d40000590cb984 */ /* 0x000ee80000000c00 */
[----:B---3--:R3:W-:Y:S02]  /*c2f0*/  @!P3 ST.E.128 desc[UR42][R36.64], R12 ;  /* 0x0000000c2400b985 */ /* 0x0087e4000c101d2a */
.L_x_3146:
[----:B------:R-:W-:Y:S05]  /*c300*/  BSYNC B1 ;  /* 0x0000000000017941 */ /* 0x000fea0003800000 */
.L_x_3145:
[----:B------:R-:W-:-:S03]  /*c310*/  UMOV UR4, 0xffffffff ;  /* 0xffffffff00047882 */ /* 0x000fc60000000000 */
[----:B------:R-:W-:Y:S05]  /*c320*/  BRA.DIV UR4, `(.L_x_3147) ;  /* 0x0000024a047c7947 */ /* 0x000fea000b800000 */
[----:B---34-:R3:W4:Y:S04]  /*c330*/  SHFL.IDX PT, R37, R41, 0x2, 0x181f ;  /* 0x00581f0029257f89 */ /* 0x01872800000e0000 */
[----:B------:R3:W0:Y:S02]  /*c340*/  SHFL.IDX PT, R14, R40, 0x2, 0x181f ;  /* 0x00581f00280e7f89 */ /* 0x00062400000e0000 */
.L_x_3482:
        /* <DEDUP_REMOVED lines=14> */
.L_x_3149:
[----:B------:R-:W-:Y:S05]  /*c430*/  BSYNC B1 ;  /* 0x0000000000017941 */ /* 0x000fea0003800000 */
.L_x_3148:
[----:B------:R-:W-:-:S03]  /*c440*/  UMOV UR4, 0xffffffff ;  /* 0xffffffff00047882 */ /* 0x000fc60000000000 */
[----:B------:R-:W-:Y:S05]  /*c450*/  BRA.DIV UR4, `(.L_x_3150) ;  /* 0x0000024a04787947 */ /* 0x000fea000b800000 */
[----:B0---4-:R0:W4:Y:S04]  /*c460*/  SHFL.IDX PT, R37, R41, 0x3, 0x181f ;  /* 0x00781f0029257f89 */ /* 0x01112800000e0000 */
[----:B------:R0:W0:Y:S02]  /*c470*/  SHFL.IDX PT, R14, R40, 0x3, 0x181f ;  /* 0x00781f00280e7f89 */ /* 0x00002400000e0000 */
.L_x_3486:
[----:B------:R-:W-:-:S13]  /*c480*/  ISETP.GE.AND P2, PT, R42, 0x61, PT ;  /* 0x000000612a00780c */ /* 0x000fda0003f46270 */
        /* <DEDUP_REMOVED lines=12> */
.L_x_3110:
[----:B------:R-:W-:Y:S05]  /*c550*/  BSYNC B0 ;  /* 0x0000000000007941 */ /* 0x000fea0003800000 */
.L_x_3068:
[----:B----4-:R-:W4:Y:S01]  /*c560*/  S2R R11, SR_TID.X ;  /* 0x00000000000b7919 */ /* 0x010f220000002100 */
[----:B------:R-:W-:Y:S01]  /*c570*/  @!PT LDS RZ, [RZ] ;  /* 0x00000000fffff984 */ /* 0x000fe20000000800 */
[----:B------:R-:W-:Y:S01]  /*c580*/  @!PT LDS RZ, [RZ] ;  /* 0x00000000fffff984 */ /* 0x000fe20000000800 */
[----:B------:R-:W-:Y:S01]  /*c590*/  @!PT LDS RZ, [RZ] ;  /* 0x00000000fffff984 */ /* 0x000fe20000000800 */
[----:B------:R-:W-:Y:S01]  /*c5a0*/  @!PT LDS RZ, [RZ] ;  /* 0x00000000fffff984 */ /* 0x000fe20000000800 */
[----:B------:R5:W-:Y:S06]  /*c5b0*/  MEMBAR.ALL.CTA ;  /* 0x0000000000007992 */ /* 0x000bec0000008000 */
[----:B-----5:R-:W5:Y:S01]  /*c5c0*/  FENCE.VIEW.ASYNC.S ;  /* 0x00000000000073c6 */ /* 0x020f620000000000 */
[----:B------:R-:W-:Y:S05]  /*c5d0*/  WARPSYNC.ALL ;  /* 0x0000000000007948 */ /* 0x000fea0003800000 */
[----:B------:R-:W-:Y:S01]  /*c5e0*/  BSSY B0, `(.L_x_3151) ;  /* 0x0000008000007945 */ /* 0x000fe20003800000 */
[----:B-----5:R0:W-:Y:S01]  /*c5f0*/  BAR.SYNC.DEFER_BLOCKING R90, 0x80 ;  /* 0x0002005a0000751d */ /* 0x0201e20000010000 */
[----:B----4-:R-:W-:-:S13]  /*c600*/  LOP3.LUT P2, RZ, R11, 0x7f, RZ, 0xc0, !PT ;  /* 0x0000007f0bff7812 */ /* 0x010fda000784c0ff */
[----:B------:R-:W-:-:S05]  /*c610*/  @!P2 VIADD R11, R88, 0x388a0 ;  /* 0x000388a0580ba836 */ /* 0x000fca0000000000 */
[----:B------:R-:W-:-:S04]  /*c620*/  @!P2 PRMT R11, RZ, 0x654, R11 ;  /* 0x00000654ff0ba816 */ /* 0x000fc8000000000b */
[----:B------:R4:W-:Y:S01]  /*c630*/  @!P2 SYNCS.ARRIVE.TRANS64.RED.A1T0 RZ, [R11+URZ], RZ ;  /* 0x000000ff0bffa9a7 */ /* 0x0009e2000810043f */
[----:B0-----:R-:W-:Y:S05]  /*c640*/  @!P5 BRA `(.L_x_3152) ;  /* 0x000000000004d947 */ /* 0x001fea0003800000 */
[----:B------:R-:W-:Y:S01]  /*c650*/  BPT.TRAP 0x1 ;  /* 0x000000040000795c */ /* 0x000fe20000300000 */
.L_x_3152:
[----:B------:R-:W-:Y:S05]  /*c660*/  BSYNC B0 ;  /* 0x0000000000007941 */ /* 0x000fea0003800000 */
.L_x_3151:
[----:B------:R-:W0:Y:S01]  /*c670*/  SYNCS.PHASECHK.TRANS64.TRYWAIT P3, [R88+URZ+0x388b0], R98 ;  /* 0x0388b062580075a7 */ /* 0x000e22000806017f */
[----:B------:R-:W-:Y:S01]  /*c680*/  ULDC UR39, c[0x0][0x2f4] ;  /* 0x0000bd0000277ab9 */ /* 0x000fe20000000800 */
[----:B------:R-:W-:Y:S04]  /*c690*/  BSSY B0, `(.L_x_3153) ;  /* 0x0000002000007945 */ /* 0x000fe80003800000 */
[----:B0-----:R-:W-:Y:S05]  /*c6a0*/  @!P3 BRA `(.L_x_3154) ;  /* 0x00000248002cb947 */ /* 0x001fea0003800000 */
.L_x_3487:
[----:B------:R-:W-:Y:S05]  /*c6b0*/  BSYNC B0 ;  /* 0x0000000000007941 */ /* 0x000fea0003800000 */
.L_x_3153:
[----:B------:R-:W-:Y:S01]  /*c6c0*/  ULDC.64 UR4, c[0x0][0x328] ;  /* 0x0000ca0000047ab9 */ /* 0x000fe20000000a00 */
[----:B------:R-:W-:Y:S01]  /*c6d0*/  ULDC.64 UR6, c[0x0][0x318] ;  /* 0x0000c60000067ab9 */ /* 0x000fe20000000a00 */
[----:B------:R-:W-:Y:S01]  /*c6e0*/  IMAD R95, R95, UR4, RZ ;  /* 0x000000045f5f7c24 */ /* 0x000fe2000f8e02ff */
[----:B------:R-:W-:Y:S01]  /*c6f0*/  IADD3 R97, -R220, R97, RZ ;  /* 0x00000061dc617210 */ /* 0x000fe20007ffe1ff */
[C---:B--2---:R-:W-:Y:S01]  /*c700*/  IMAD.WIDE.U32 R12, R94.reuse, UR4, RZ ;  /* 0x000000045e0c7c25 */ /* 0x044fe2000f8e00ff */
[----:B------:R-:W-:Y:S03]  /*c710*/  BSSY B0, `(.L_x_3155) ;  /* 0x000001b000007945 */ /* 0x000fe60003800000 */
[----:B------:R-:W-:Y:S01]  /*c720*/  IMAD R95, R94, UR5, R95 ;  /* 0x000000055e5f7c24 */ /* 0x000fe2000f8e025f */
[----:B------:R-:W-:Y:S02]  /*c730*/  ULDC.64 UR4, c[0x0][0x338] ;  /* 0x0000ce0000047ab9 */ /* 0x000fe40000000a00 */
[----:B------:R-:W-:-:S02]  /*c740*/  IMAD R96, R96, UR4, RZ ;  /* 0x0000000460607c24 */ /* 0x000fc4000f8e02ff */
[----:B------:R-:W-:Y:S02]  /*c750*/  IMAD.IADD R13, R13, 0x1, R95 ;  /* 0x000000010d0d7824 */ /* 0x000fe400078e025f */
[C---:B----4-:R-:W-:Y:S02]  /*c760*/  IMAD R11, R93.reuse, UR5, R96 ;  /* 0x000000055d0b7c24 */ /* 0x050fe4000f8e0260 */
[----:B------:R-:W-:Y:S01]  /*c770*/  IMAD.WIDE.U32 R12, R93, UR4, R12 ;  /* 0x000000045d0c7c25 */ /* 0x000fe2000f8e000c */
[----:B------:R-:W-:-:S03]  /*c780*/  ULDC.64 UR4, c[0x0][0x330] ;  /* 0x0000cc0000047ab9 */ /* 0x000fc60000000a00 */
[----:B------:R-:W-:Y:S02]  /*c790*/  IMAD.IADD R13, R13, 0x1, R11 ;  /* 0x000000010d0d7824 */ /* 0x000fe400078e020b */
[----:B------:R-:W-:-:S04]  /*c7a0*/  IMAD.WIDE.U32 R12, R221, UR4, R12 ;  /* 0x00000004dd0c7c25 */ /* 0x000fc8000f8e000c */
[----:B------:R-:W-:Y:S01]  /*c7b0*/  IMAD R11, R221, UR5, R13 ;  /* 0x00000005dd0b7c24 */ /* 0x000fe2000f8e020d */
[----:B-1-3--:R-:W-:-:S04]  /*c7c0*/  IADD3 R40, P3, R12, UR6, RZ ;  /* 0x000000060c287c10 */ /* 0x00afc8000ff7e0ff */
[----:B------:R-:W-:Y:S01]  /*c7d0*/  IADD3.X R11, R11, UR7, RZ, P3, !PT ;  /* 0x000000070b0b7c10 */ /* 0x000fe20009ffe4ff */
[----:B------:R0:W1:Y:S01]  /*c7e0*/  SHFL.IDX PT, R37, R40, RZ, 0x181f ;  /* 0x00181fff28257589 */ /* 0x00006200000e0000 */
        /* <DEDUP_REMOVED lines=13> */
.L_x_3156:
[----:B------:R-:W-:Y:S05]  /*c8c0*/  BSYNC B0 ;  /* 0x0000000000007941 */ /* 0x000fea0003800000 */
.L_x_3155:
        /* <DEDUP_REMOVED lines=15> */
.L_x_3158:
[----:B------:R-:W-:Y:S05]  /*c9c0*/  BSYNC B0 ;  /* 0x0000000000007941 */ /* 0x000fea0003800000 */
.L_x_3157:
        /* <DEDUP_REMOVED lines=15> */
.L_x_3160:
[----:B------:R-:W-:Y:S05]  /*cac0*/  BSYNC B0 ;  /* 0x0000000000007941 */ /* 0x000fea0003800000 */
.L_x_3159:
        /* <DEDUP_REMOVED lines=10> */
[----:B------:R-:W-:-:S04]  /*cb70*/  @!P4 IADD3 R36, P5, R22, R37, RZ ;  /* 0x000000251624c210 */ /* 0x000fc80007fbe0ff */
[----:B------:R-:W-:Y:S01]  /*cb80*/  @!P4 IADD3.X R37, R11, R218, RZ, P5, !PT ;  /* 0x000000da0b25c210 */ /* 0x000fe20002ffe4ff */
[----:B0-----:R-:W-:Y:S04]  /*cb90*/  @!P3 ST.E.128 desc[UR42][R38.64], R12 ;  /* 0x0000000c2600b985 */ /* 0x001fe8000c101d2a */
[----:B------:R-:W0:Y:S04]  /*cba0*/  @!P4 LDS.128 R12, [R89+0x17400] ;  /* 0x01740000590cc984 */ /* 0x000e280000000c00 */
[----:B0-----:R0:W-:Y:S02]  /*cbb0*/  @!P4 ST.E.128 desc[UR42][R36.64], R12 ;  /* 0x0000000c2400c985 */ /* 0x0011e4000c101d2a */
.L_x_3162:
[----:B------:R-:W-:Y:S05]  /*cbc0*/  BSYNC B0 ;  /* 0x0000000000007941 */ /* 0x000fea0003800000 */
.L_x_3161:
[----:B------:R-:W-:Y:S01]  /*cbd0*/  @!PT LDS RZ, [RZ] ;  /* 0x00000000fffff984 */ /* 0x000fe20000000800 */
[----:B------:R-:W-:Y:S01]  /*cbe0*/  @!PT LDS RZ, [RZ] ;  /* 0x00000000fffff984 */ /* 0x000fe20000000800 */
[----:B------:R-:W-:Y:S01]  /*cbf0*/  @!PT LDS RZ, [RZ] ;  /* 0x00000000fffff984 */ /* 0x000fe20000000800 */
[----:B------:R-:W-:Y:S01]  /*cc00*/  @!PT LDS RZ, [RZ] ;  /* 0x00000000fffff984 */ /* 0x000fe20000000800 */
[----:B------:R4:W-:Y:S06]  /*cc10*/  MEMBAR.ALL.CTA ;  /* 0x0000000000007992 */ /* 0x0009ec0000008000 */
[----:B----4-:R-:W4:Y:S01]  /*cc20*/  FENCE.VIEW.ASYNC.S ;  /* 0x00000000000073c6 */ /* 0x010f220000000000 */
[----:B------:R-:W-:Y:S01]  /*cc30*/  @!P2 VIADD R88, R88, 0x388c0 ;  /* 0x000388c05858a836 */ /* 0x000fe20000000000 */
[----:B----4-:R4:W-:Y:S01]  /*cc40*/  BAR.SYNC.DEFER_BLOCKING R90, 0x80 ;  /* 0x0002005a0000751d */ /* 0x0109e20000010000 */
[----:B------:R-:W-:Y:S01]  /*cc50*/  LOP3.LUT P3, RZ, R23, 0x4, RZ, 0xc0, !PT ;  /* 0x0000000417ff7812 */ /* 0x000fe2000786c0ff */
[----:B------:R-:W-:-:S02]  /*cc60*/  VIADD R217, R217, 0x1 ;  /* 0x00000001d9d97836 */ /* 0x000fc40000000000 */
[----:B------:R-:W-:-:S04]  /*cc70*/  @!P2 PRMT R88, RZ, 0x654, R88 ;  /* 0x00000654ff58a816 */ /* 0x000fc80000000058 */
[----:B------:R4:W-:Y:S01]  /*cc80*/  @!P2 SYNCS.ARRIVE.TRANS64.RED.A1T0 RZ, [R88+URZ], RZ ;  /* 0x000000ff58ffa9a7 */ /* 0x0009e2000810043f */
[----:B------:R-:W-:-:S04]  /*cc90*/  ISETP.NE.AND P2, PT, R217, 0x2, PT ;  /* 0x00000002d900780c */ /* 0x000fc80003f45270 */
[----:B---3--:R-:W-:Y:S02]  /*cca0*/  SEL R11, RZ, 0x1, P2 ;  /* 0x00000001ff0b7807 */ /* 0x008fe40001000000 */
[----:B------:R-:W-:Y:S02]  /*ccb0*/  SEL R217, R217, RZ, P2 ;  /* 0x000000ffd9d97207 */ /* 0x000fe40001000000 */
[----:B------:R-:W-:Y:S01]  /*ccc0*/  LOP3.LUT R224, R224, R11, RZ, 0x3c, !PT ;  /* 0x0000000be0e07212 */ /* 0x000fe200078e3cff */
[----:B------:R-:W-:Y:S06]  /*ccd0*/  @P3 BRA `(.L_x_3163) ;  /* 0xffffff60007c3947 */ /* 0x000fec000383ffff */
[----:B0-----:R-:W0:Y:S01]  /*cce0*/  S2R R12, SR_TID.X ;  /* 0x00000000000c7919 */ /* 0x001e220000002100 */
[----:B------:R-:W-:Y:S02]  /*ccf0*/  PLOP3.LUT P0, PT, PT, PT, PT, 0x8, 0x0 ;  /* 0x000000000000781c */ /* 0x000fe40003f0e170 */
[----:B0-----:R-:W-:-:S04]  /*cd00*/  SHF.R.U32.HI R12, RZ, 0x7, R12 ;  /* 0x00000007ff0c7819 */ /* 0x001fc8000001160c */
[----:B------:R-:W-:-:S13]  /*cd10*/  ISETP.NE.AND P3, PT, R12, 0x1, PT ;  /* 0x000000010c00780c */ /* 0x000fda0003f65270 */
[----:B------:R-:W-:Y:S06]  /*cd20*/  @!P3 BAR.ARV 0x9, 0x100 ;  /* 0x024400000000bb1d */ /* 0x000fec0000002000 */
.L_x_3063:
[----:B------:R-:W-:Y:S05]  /*cd30*/  @P0 BRA `(.L_x_3164) ;  /* 0x00000000000c0947 */ /* 0x000fea0003800000 */
[----:B------:R-:W0:Y:S01]  /*cd40*/  FENCE.VIEW.ASYNC.G ;  /* 0x00000000000073c6 */ /* 0x000e220000000100 */
[----:B------:R-:W-:Y:S05]  /*cd50*/  WARPSYNC.ALL ;  /* 0x0000000000007948 */ /* 0x000fea0003800000 */
[----:B0-----:R-:W-:Y:S06]  /*cd60*/  BAR.ARV 0xc, 0x180 ;  /* 0x0306000000007b1d */ /* 0x001fec0000002000 */
.L_x_3164:
[----:B------:R-:W3:Y:S01]  /*cd70*/  LDL R0, [R1+0x70] ;  /* 0x0000700001007983 */ /* 0x000ee20000100800 */
[----:B------:R-:W-:Y:S01]  /*cd80*/  ULDC.64 UR6, c[0x0][0x998] ;  /* 0x0002660000067ab9 */ /* 0x000fe20000000a00 */
[----:B------:R-:W-:Y:S02]  /*cd90*/  ULDC.64 UR4, c[0x0][0x990] ;  /* 0x0002640000047ab9 */ /* 0x000fe40000000a00 */
[----:B------:R-:W2:Y:S01]  /*cda0*/  LDL R14, [R1+0x5c] ;  /* 0x00005c00010e7983 */ /* 0x000ea20000100800 */
[----:B------:R-:W-:Y:S02]  /*cdb0*/  ISETP.NE.U32.AND P1, PT, RZ, UR6, PT ;  /* 0x00000006ff007c0c */ /* 0x000fe4000bf25070 */
[----:B------:R-:W-:Y:S01]  /*cdc0*/  ISETP.NE.U32.AND P0, PT, RZ, UR4, PT ;  /* 0x00000004ff007c0c */ /* 0x000fe2000bf05070 */
[----:B------:R-:W4:Y:S01]  /*cdd0*/  LDL R12, [R1+0x2c] ;  /* 0x00002c00010c7983 */ /* 0x000f220000100800 */
[----:B------:R-:W-:Y:S02]  /*cde0*/  ISETP.NE.AND.EX P1, PT, RZ, UR7, PT, P1 ;  /* 0x00000007ff007c0c */ /* 0x000fe4000bf25310 */
[----:B------:R-:W-:-:S11]  /*cdf0*/  ISETP.NE.AND.EX P0, PT, RZ, UR5, PT, P0 ;  /* 0x00000005ff007c0c */ /* 0x000fd6000bf05300 */
[----:B------:R-:W3:Y:S08]  /*ce00*/  @P1 LDC.64 R6, c[0x0][0x9b8] ;  /* 0x00026e00ff061b82 */ /* 0x000ef00000000a00 */
[----:B------:R-:W0:Y:S08]  /*ce10*/  @P0 LDC.64 R8, c[0x0][0x9a8] ;  /* 0x00026a00ff080b82 */ /* 0x000e300000000a00 */
[----:B------:R-:W1:Y:S08]  /*ce20*/  @P1 LDC.64 R4, c[0x0][0x9c0] ;  /* 0x00027000ff041b82 */ /* 0x000e700000000a00 */
[----:B------:R-:W1:Y:S01]  /*ce30*/  @P0 LDC.64 R2, c[0x0][0x9b0] ;  /* 0x00026c00ff020b82 */ /* 0x000e620000000a00 */
[----:B---3--:R-:W-:-:S02]  /*ce40*/  @P1 IMAD R10, R0, R6, RZ ;  /* 0x00000006000a1224 */ /* 0x008fc400078e02ff */
[----:B0-----:R-:W-:Y:S02]  /*ce50*/  @P0 IMAD R0, R0, R8, RZ ;  /* 0x0000000800000224 */ /* 0x001fe400078e02ff */
[C---:B--2---:R-:W-:Y:S02]  /*ce60*/  @P1 IMAD R13, R14.reuse, R7, R10 ;  /* 0x000000070e0d1224 */ /* 0x044fe400078e020a */
[C---:B------:R-:W-:Y:S02]  /*ce70*/  @P0 IMAD R11, R14.reuse, R9, R0 ;  /* 0x000000090e0b0224 */ /* 0x040fe400078e0200 */
[----:B------:R-:W-:-:S04]  /*ce80*/  @P1 IMAD.WIDE.U32 R6, R14, R6, RZ ;  /* 0x000000060e061225 */ /* 0x000fc800078e00ff */
[----:B------:R-:W-:-:S04]  /*ce90*/  @P0 IMAD.WIDE.U32 R8, R14, R8, RZ ;  /* 0x000000080e080225 */ /* 0x000fc800078e00ff */
[----:B------:R-:W-:Y:S02]  /*cea0*/  @P1 IMAD.IADD R7, R7, 0x1, R13 ;  /* 0x0000000107071824 */ /* 0x000fe400078e020d */
[----:B------:R-:W-:Y:S02]  /*ceb0*/  @P0 IMAD.IADD R9, R9, 0x1, R11 ;  /* 0x0000000109090824 */ /* 0x000fe400078e020b */
[----:B-1----:R-:W-:-:S04]  /*cec0*/  @P1 IMAD.WIDE.U32 R6, R221, R4, R6 ;  /* 0x00000004dd061225 */ /* 0x002fc800078e0006 */
[----:B------:R-:W-:Y:S01]  /*ced0*/  @P0 IMAD.WIDE.U32 R8, R221, R2, R8 ;  /* 0x00000002dd080225 */ /* 0x000fe200078e0008 */
[----:B------:R-:W-:-:S03]  /*cee0*/  @P1 LEA R2, P3, R6, UR6, 0x2 ;  /* 0x0000000606021c11 */ /* 0x000fc6000f8610ff */
[C---:B------:R-:W-:Y:S01]  /*cef0*/  @P1 IMAD R5, R221.reuse, R5, R7 ;  /* 0x00000005dd051224 */ /* 0x040fe200078e0207 */
        /* <DEDUP_REMOVED lines=8> */
[----:B------:R1:W2:Y:S04]  /*cf80*/  @P1 LDG.E R0, desc[UR42][R2.64] ;  /* 0x0000002a02001981 */ /* 0x0002a8000c1e1900 */
[----:B------:R-:W2:Y:S01]  /*cf90*/  @P0 LDG.E R7, desc[UR42][R4.64] ;  /* 0x0000002a04070981 */ /* 0x000ea2000c1e1900 */
[----:B------:R-:W-:Y:S01]  /*cfa0*/  BSSY B0, `(.L_x_3165) ;  /* 0x000002f000007945 */ /* 0x000fe20003800000 */
[----:B------:R-:W-:Y:S01]  /*cfb0*/  IMAD.MOV.U32 R168, RZ, RZ, RZ ;  /* 0x000000ffffa87224 */ /* 0x000fe200078e00ff */
[----:B0-----:R-:W-:Y:S01]  /*cfc0*/  ISETP.NE.AND P0, PT, R6, 0x1, PT ;  /* 0x000000010600780c */ /* 0x001fe20003f05270 */
[----:B----4-:R-:W-:-:S12]  /*cfd0*/  VIADD R6, R12, 0x7f ;  /* 0x0000007f0c067836 */ /* 0x010fd80000000000 */
[----:B------:R-:W0:Y:S08]  /*cfe0*/  @P0 LDC R9, c[0x0][0x44c] ;  /* 0x00011300ff090b82 */ /* 0x000e300000000800 */
[----:B------:R-:W3:Y:S01]  /*cff0*/  @P0 LDC R8, c[0x0][0x450] ;  /* 0x00011400ff080b82 */ /* 0x000ee20000000800 */
[----:B0-----:R-:W-:-:S05]  /*d000*/  @P0 IMAD.HI.U32 R9, R6, R9, RZ ;  /* 0x0000000906090227 */ /* 0x001fca00078e00ff */
[----:B---3--:R-:W-:-:S04]  /*d010*/  @P0 SHF.R.U32.HI R6, RZ, R8, R9 ;  /* 0x00000008ff060219 */ /* 0x008fc80000011609 */
[----:B------:R-:W-:-:S04]  /*d020*/  IADD3 R6, R91, R6, RZ ;  /* 0x000000065b067210 */ /* 0x000fc80007ffe0ff */
[----:B-1----:R-:W-:-:S04]  /*d030*/  SHF.R.S32.HI R3, RZ, 0x1f, R6 ;  /* 0x0000001fff037819 */ /* 0x002fc80000011406 */
[----:B------:R-:W-:-:S04]  /*d040*/  LEA.HI R3, R3, R6, RZ, 0x7 ;  /* 0x0000000603037211 */ /* 0x000fc800078f38ff */
[----:B------:R-:W-:-:S04]  /*d050*/  SHF.R.S32.HI R3, RZ, 0x7, R3 ;  /* 0x00000007ff037819 */ /* 0x000fc80000011403 */
[----:B------:R-:W-:-:S04]  /*d060*/  VIMNMX R9, R92, R3, PT ;  /* 0x000000035c097248 */ /* 0x000fc80003fe0100 */
[----:B------:R-:W-:Y:S01]  /*d070*/  ISETP.GE.AND P0, PT, R9, 0x1, PT ;  /* 0x000000010900780c */ /* 0x000fe20003f06270 */
[----:B--2---:R-:W-:-:S04]  /*d080*/  FMUL.FTZ R0, R7, R0 ;  /* 0x0000000007007220 */ /* 0x004fc80000410000 */
[----:B------:R-:W-:-:S08]  /*d090*/  FMUL.FTZ R2, R0, UR4 ;  /* 0x0000000400027c20 */ /* 0x000fd00008410000 */
[----:B------:R-:W-:Y:S05]  /*d0a0*/  @!P0 BRA `(.L_x_3166) ;  /* 0x0000000000788947 */ /* 0x000fea0003800000 */
[----:B------:R-:W2:Y:S01]  /*d0b0*/  LDL R10, [R1+0x64] ;  /* 0x00006400010a7983 */ /* 0x000ea20000100800 */
[----:B------:R-:W-:Y:S01]  /*d0c0*/  ULDC UR4, c[0x0][0x9f0] ;  /* 0x00027c0000047ab9 */ /* 0x000fe20000000800 */
[----:B--2---:R-:W-:-:S04]  /*d0d0*/  ISETP.NE.AND P0, PT, R10, RZ, PT ;  /* 0x000000ff0a00720c */ /* 0x004fc80003f05270 */
[----:B------:R-:W-:-:S04]  /*d0e0*/  SEL R10, R10, UR4, P0 ;  /* 0x000000040a0a7c07 */ /* 0x000fc80008000000 */
[-C--:B------:R-:W-:Y:S02]  /*d0f0*/  IABS R6, R10.reuse ;  /* 0x0000000a00067213 */ /* 0x080fe40000000000 */
[----:B------:R-:W-:Y:S02]  /*d100*/  IADD3 R0, R10, -0x1, R9 ;  /* 0xffffffff0a007810 */ /* 0x000fe40007ffe009 */
[----:B------:R-:W0:Y:S01]  /*d110*/  I2F.RP R3, R6 ;  /* 0x0000000600037306 */ /* 0x000e220000209400 */
[----:B------:R-:W-:Y:S02]  /*d120*/  IABS R11, R10 ;  /* 0x0000000a000b7213 */ /* 0x000fe40000000000 */
        /* <DEDUP_REMOVED lines=14> */
[----:B------:R-:W-:Y:S02]  /*d210*/  @!P1 IMAD.IADD R3, R3, 0x1, -R6 ;  /* 0x0000000103039824 */ /* 0x000fe400078e0a06 */
[----:B------:R-:W-:Y:S01]  /*d220*/  @!P1 VIADD R5, R5, 0x1 ;  /* 0x0000000105059836 */ /* 0x000fe20000000000 */
[----:B------:R-:W-:Y:S02]  /*d230*/  ISETP.NE.AND P1, PT, R10, RZ, PT ;  /* 0x000000ff0a00720c */ /* 0x000fe40003f25270 */
[----:B------:R-:W-:-:S13]  /*d240*/  ISETP.GE.U32.AND P0, PT, R3, R6, PT ;  /* 0x000000060300720c */ /* 0x000fda0003f06070 */
[----:B------:R-:W-:-:S05]  /*d250*/  @P0 IADD3 R5, R5, 0x1, RZ ;  /* 0x0000000105050810 */ /* 0x000fca0007ffe0ff */
[----:B------:R-:W-:Y:S01]  /*d260*/  @!P2 IMAD.MOV R5, RZ, RZ, -R5 ;  /* 0x000000ffff05a224 */ /* 0x000fe200078e0a05 */
[----:B------:R-:W-:-:S05]  /*d270*/  @!P1 LOP3.LUT R5, RZ, R10, RZ, 0x33, !PT ;  /* 0x0000000aff059212 */ /* 0x000fca00078e33ff */
[----:B------:R-:W-:-:S07]  /*d280*/  IMAD.MOV.U32 R168, RZ, RZ, R5 ;  /* 0x000000ffffa87224 */ /* 0x000fce00078e0005 */
.L_x_3166:
[----:B------:R-:W-:Y:S05]  /*d290*/  BSYNC B0 ;  /* 0x0000000000007941 */ /* 0x000fea0003800000 */
.L_x_3165:
[----:B------:R-:W2:Y:S01]  /*d2a0*/  LDL R0, [R1+0x80] ;  /* 0x0000800001007983 */ /* 0x000ea20000100800 */
[----:B------:R-:W-:Y:S02]  /*d2b0*/  PLOP3.LUT P0, PT, PT, PT, PT, 0x80, 0x0 ;  /* 0x000000000000781c */ /* 0x000fe40003f0f070 */
[----:B------:R-:W-:Y:S01]  /*d2c0*/  CS2R R166, SRZ ;  /* 0x0000000000a67805 */ /* 0x000fe2000001ff00 */
[----:B------:R-:W-:Y:S01]  /*d2d0*/  IMAD.MOV.U32 R5, RZ, RZ, RZ ;  /* 0x000000ffff057224 */ /* 0x000fe200078e00ff */
[----:B------:R-:W-:Y:S02]  /*d2e0*/  CS2R R146, SRZ ;  /* 0x0000000000927805 */ /* 0x000fe4000001ff00 */
[----:B------:R-:W-:Y:S02]  /*d2f0*/  CS2R R64, SRZ ;  /* 0x0000000000407805 */ /* 0x000fe4000001ff00 */
[----:B------:R-:W-:Y:S01]  /*d300*/  CS2R R28, SRZ ;  /* 0x00000000001c7805 */ /* 0x000fe2000001ff00 */
[----:B------:R-:W-:Y:S01]  /*d310*/  IMAD.MOV.U32 R25, RZ, RZ, RZ ;  /* 0x000000ffff197224 */ /* 0x000fe200078e00ff */
[----:B------:R-:W-:-:S02]  /*d320*/  CS2R R152, SRZ ;  /* 0x0000000000987805 */ /* 0x000fc4000001ff00 */
[----:B------:R-:W-:Y:S02]  /*d330*/  CS2R R158, SRZ ;  /* 0x00000000009e7805 */ /* 0x000fe4000001ff00 */
[----:B------:R-:W-:Y:S02]  /*d340*/  CS2R R36, SRZ ;  /* 0x0000000000247805 */ /* 0x000fe4000001ff00 */
[----:B------:R-:W-:Y:S02]  /*d350*/  CS2R R6, SRZ ;  /* 0x0000000000067805 */ /* 0x000fe4000001ff00 */
[----:B------:R-:W-:Y:S01]  /*d360*/  CS2R R160, SRZ ;  /* 0x0000000000a07805 */ /* 0x000fe2000001ff00 */
        /* <DEDUP_REMOVED lines=55> */
[----:B--2---:R-:W-:Y:S02]  /*d6e0*/  IMAD R3, R0, R168, RZ ;  /* 0x000000a800037224 */ /* 0x004fe400078e02ff */
[----:B------:R-:W-:-:S03]  /*d6f0*/  IMAD.MOV.U32 R0, RZ, RZ, RZ ;  /* 0x000000ffff007224 */ /* 0x000fc600078e00ff */
[----:B------:R0:W-:Y:S01]  /*d700*/  STL [R1+0x38], R3 ;  /* 0x0000380301007387 */ /* 0x0001e20000100800 */
[----:B------:R-:W-:-:S04]  /*d710*/  VIADDMNMX R168, R3, R168, R9, PT ;  /* 0x000000a803a87246 */ /* 0x000fc80003800109 */
[----:B------:R-:W-:-:S13]  /*d720*/  ISETP.GT.AND P1, PT, R168, R3, PT ;  /* 0x00000003a800720c */ /* 0x000fda0003f24270 */
[----:B0-----:R-:W-:Y:S05]  /*d730*/  @!P1 BRA `(.L_x_3167) ;  /* 0x0000012400209947 */ /* 0x001fea0003800000 */
[----:B------:R-:W0:Y:S01]  /*d740*/  S2R R3, SR_TID.X ;  /* 0x0000000000037919 */ /* 0x000e220000002100 */
[----:B------:R-:W-:Y:S01]  /*d750*/  UMOV UR4, 0xffffffff ;  /* 0xffffffff00047882 */ /* 0x000fe20000000000 */
[----:B------:R-:W-:Y:S01]  /*d760*/  IADD3 R0, R216, 0x20400, RZ ;  /* 0x00020400d8007810 */ /* 0x000fe20007ffe0ff */
[----:B0-----:R-:W-:-:S05]  /*d770*/  VIADD R28, R3, 0xffffff80 ;  /* 0xffffff80031c7836 */ /* 0x001fca0000000000 */
[----:B------:R-:W-:-:S04]  /*d780*/  SHF.R.S32.HI R33, RZ, 0x1f, R28 ;  /* 0x0000001fff217819 */ /* 0x000fc8000001141c */
[----:B------:R-:W-:-:S04]  /*d790*/  LEA.HI R13, R33, R28, RZ, 0x7 ;  /* 0x0000001c210d7211 */ /* 0x000fc800078f38ff */
[----:B------:R-:W-:Y:S01]  /*d7a0*/  SHF.R.S32.HI R13, RZ, 0x7, R13 ;  /* 0x00000007ff0d7819 */ /* 0x000fe2000001140d */
[----:B------:R-:W-:Y:S06]  /*d7b0*/  BRA.DIV UR4, `(.L_x_3168) ;  /* 0x0000023604fc7947 */ /* 0x000fec000b800000 */
[----:B------:R0:W1:Y:S02]  /*d7c0*/  SHFL.IDX PT, R14, R13, RZ, 0x1f ;  /* 0x00001fff0d0e7589 */ /* 0x00006400000e0000 */
.L_x_3490:
[----:B-1----:R-:W-:Y:S01]  /*d7d0*/  LEA.HI R3, R14, R14, RZ, 0x1 ;  /* 0x0000000e0e037211 */ /* 0x002fe200078f08ff */
[----:B------:R-:W-:Y:S01]  /*d7e0*/  BSSY B6, `(.L_x_3169) ;  /* 0x0000019000067945 */ /* 0x000fe20003800000 */
[----:B------:R-:W-:Y:S02]  /*d7f0*/  LOP3.LUT P0, RZ, R0, 0x3ff, RZ, 0xc0, !PT ;  /* 0x000003ff00ff7812 */ /* 0x000fe4000780c0ff */
[----:B------:R-:W-:Y:S02]  /*d800*/  LOP3.LUT R3, R3, 0x1e, RZ, 0xc0, !PT ;  /* 0x0000001e03037812 */ /* 0x000fe400078ec0ff */
[----:B------:R-:W-:-:S03]  /*d810*/  P2R R25, PR, RZ, 0x1 ;  /* 0x00000001ff197803 */ /* 0x000fc60000000000 */
[----:B------:R-:W-:-:S04]  /*d820*/  IMAD.IADD R3, R14, 0x1, -R3 ;  /* 0x000000010e037824 */ /* 0x000fc800078e0a03 */
[----:B------:R-:W-:-:S05]  /*d830*/  IMAD R3, R3, 0x2000, R0 ;  /* 0x0000200003037824 */ /* 0x000fca00078e0200 */
[----:B------:R-:W-:-:S04]  /*d840*/  SHF.R.U32.HI R3, RZ, 0x4, R3 ;  /* 0x00000004ff037819 */ /* 0x000fc80000011603 */
[----:B------:R-:W-:Y:S01]  /*d850*/  LOP3.LUT R36, R3, 0x3fff, RZ, 0xc0, !PT ;  /* 0x00003fff03247812 */ /* 0x000fe200078ec0ff */
        /* <DEDUP_REMOVED lines=16> */
[----:B-1---5:R-:W-:Y:S05]  /*d960*/  CALL.ABS.NOINC R14 ;  /* 0x000000000e007343 */ /* 0x022fea0003c00000 */
.L_x_3170:
[----:B------:R-:W-:Y:S05]  /*d970*/  BSYNC B6 ;  /* 0x0000000000067941 */ /* 0x000fea0003800000 */
.L_x_3169:
        /* <DEDUP_REMOVED lines=13> */
.L_x_3174:
[----:B--2---:R2:W3:Y:S02]  /*da50*/  SYNCS.PHASECHK.TRANS64.TRYWAIT P0, [R216+URZ+0x38800], R3 ;  /* 0x03880003d80075a7 */ /* 0x0044e4000800017f */
[----:B---3--:R-:W-:Y:S05]  /*da60*/  @!P0 NANOSLEEP.SYNCS 0x989680 ;  /* 0x009896800000895d */ /* 0x008fea0003900000 */
[----:B------:R-:W3:Y:S02]  /*da70*/  @!P0 SYNCS.PHASECHK.TRANS64 P0, [R216+URZ+0x38800], R3 ;  /* 0x03880003d80085a7 */ /* 0x000ee4000800007f */
[----:B---3--:R-:W-:Y:S05]  /*da80*/  @!P0 BRA `(.L_x_3174) ;  /* 0xfffffffc00f08947 */ /* 0x008fea000383ffff */
.L_x_3173:
[----:B------:R-:W-:Y:S05]  /*da90*/  BSYNC B0 ;  /* 0x0000000000007941 */ /* 0x000fea0003800000 */
.L_x_3172:
[----:B------:R-:W-:Y:S05]  /*daa0*/  BRA `(.L_x_3175) ;  /* 0x0000009400d47947 */ /* 0x000fea0003800000 */
.L_x_3171:
[----:B------:R-:W-:Y:S01]  /*dab0*/  ISETP.NE.AND P0, PT, R25, RZ, PT ;  /* 0x000000ff1900720c */ /* 0x000fe20003f05270 */
[----:B------:R-:W-:Y:S01]  /*dac0*/  ULDC.64 UR4, c[0x0][0x3f8] ;  /* 0x0000fe0000047ab9 */ /* 0x000fe20000000a00 */
[----:B-----5:R-:W-:Y:S01]  /*dad0*/  SHF.R.S32.HI R0, RZ, 0x1f, R24 ;  /* 0x0000001fff007819 */ /* 0x020fe20000011418 */
[----:B------:R-:W-:Y:S01]  /*dae0*/  ULDC.64 UR6, c[0x0][0x408] ;  /* 0x0001020000067ab9 */ /* 0x000fe20000000a00 */
[----:B------:R-:W-:Y:S01]  /*daf0*/  IMAD.WIDE.U32 R26, R24, UR4, RZ ;  /* 0x00000004181a7c25 */ /* 0x000fe2000f8e00ff */
[----:B------:R-:W-:Y:S03]  /*db00*/  BSSY B6, `(.L_x_3176) ;  /* 0x0000019000067945 */ /* 0x000fe60003800000 */
[C---:B------:R-:W-:Y:S02]  /*db10*/  IMAD R3, R0.reuse, UR4, RZ ;  /* 0x0000000400037c24 */ /* 0x040fe4000f8e02ff */
[----:B------:R-:W-:-:S02]  /*db20*/  IMAD R5, R0, UR6, RZ ;  /* 0x0000000600057c24 */ /* 0x000fc4000f8e02ff */
[C---:B------:R-:W-:Y:S02]  /*db30*/  IMAD R3, R24.reuse, UR5, R3 ;  /* 0x0000000518037c24 */ /* 0x040fe4000f8e0203 */
        /* <DEDUP_REMOVED lines=21> */
.L_x_3177:
[----:B------:R-:W-:Y:S05]  /*dc90*/  BSYNC B6 ;  /* 0x0000000000067941 */ /* 0x000fea0003800000 */
.L_x_3176:
[----:B------:R-:W2:Y:S01]  /*dca0*/  LDL R52, [R1+0x2c] ;  /* 0x00002c0001347983 */ /* 0x000ea20000100800 */
[----:B------:R-:W-:Y:S01]  /*dcb0*/  ULDC.U8 UR4, c[0x0][0x410] ;  /* 0x0001040000047ab9 */ /* 0x000fe20000000000 */
[----:B------:R-:W-:Y:S01]  /*dcc0*/  LEA.HI R33, R33, R28, RZ, 0x3 ;  /* 0x0000001c21217211 */ /* 0x000fe200078f18ff */
[----:B------:R-:W-:Y:S01]  /*dcd0*/  BSSY B0, `(.L_x_3178) ;  /* 0x000094a000007945 */ /* 0x000fe20003800000 */
[----:B------:R-:W-:Y:S02]  /*dce0*/  ISETP.NE.AND P0, PT, RZ, UR4, PT ;  /* 0x00000004ff007c0c */ /* 0x000fe4000bf05270 */
[----:B------:R-:W-:-:S05]  /*dcf0*/  LOP3.LUT R33, R33, 0xfffffff8, RZ, 0xc0, !PT ;  /* 0xfffffff821217812 */ /* 0x000fca00078ec0ff */
[----:B------:R-:W-:Y:S01]  /*dd00*/  IMAD.IADD R0, R28, 0x1, -R33 ;  /* 0x000000011c007824 */ /* 0x000fe200078e0a21 */
[----:B--2---:R-:W-:-:S05]  /*dd10*/  IADD3 R10, R220, R52, RZ ;  /* 0x00000034dc0a7210 */ /* 0x004fca0007ffe0ff */
[----:B------:R-:W-:Y:S01]  /*dd20*/  IMAD R3, R0, 0x20, R10 ;  /* 0x0000002000037824 */ /* 0x000fe200078e020a */
[----:B------:R-:W-:Y:S06]  /*dd30*/  @!P0 BRA `(.L_x_3179) ;  /* 0x0000004800808947 */ /* 0x000fec0003800000 */
        /* <DEDUP_REMOVED lines=29> */
.L_x_3496:
[----:B------:R-:W5:Y:S01]  /*df10*/  LDL R5, [R1+0x24] ;  /* 0x0000240001057983 */ /* 0x000f620000100800 */
[----:B------:R-:W-:Y:S01]  /*df20*/  BSSY B1, `(.L_x_3181) ;  /* 0x000001c000017945 */ /* 0x000fe20003800000 */
[----:B------:R-:W-:Y:S02]  /*df30*/  CS2R R40, SRZ ;  /* 0x0000000000287805 */ /* 0x000fe4000001ff00 */
[----:B------:R-:W-:Y:S02]  /*df40*/  CS2R R44, SRZ ;  /* 0x00000000002c7805 */ /* 0x000fe4000001ff00 */
[----:B------:R-:W-:Y:S02]  /*df50*/  CS2R R42, SRZ ;  /* 0x00000000002a7805 */ /* 0x000fe4000001ff00 */
[----:B------:R-:W-:Y:S01]  /*df60*/  CS2R R46, SRZ ;  /* 0x00000000002e7805 */ /* 0x000fe2000001ff00 */
[----:B-----5:R-:W-:-:S05]  /*df70*/  IMAD R50, R5, R50, RZ ;  /* 0x0000003205327224 */ /* 0x020fca00078e02ff */
[----:B------:R-:W-:-:S13]  /*df80*/  ISETP.GE.AND P0, PT, R10, R50, PT ;  /* 0x000000320a00720c */ /* 0x000fda0003f06270 */
[----:B------:R-:W-:Y:S05]  /*df90*/  @P0 BRA `(.L_x_3182) ;  /* 0x0000000000500947 */ /* 0x000fea0003800000 */
[----:B------:R-:W2:Y:S01]  /*dfa0*/  LDL R11, [R1+0x60] ;  /* 0x00006000010b7983 */ /* 0x000ea20000100800 */
[----:B------:R-:W-:Y:S01]  /*dfb0*/  ULDC UR4, c[0x0][0x3f4] ;  /* 0x0000fd0000047ab9 */ /* 0x000fe20000000800 */
[----:B------:R-:W-:Y:S02]  /*dfc0*/  CS2R R40, SRZ ;  /* 0x0000000000287805 */ /* 0x000fe4000001ff00 */
[----:B------:R-:W-:Y:S02]  /*dfd0*/  ISETP.GE.AND P4, PT, R219, UR4, PT ;  /* 0x00000004db007c0c */ /* 0x000fe4000bf86270 */
[----:B------:R-:W-:Y:S02]  /*dfe0*/  CS2R R44, SRZ ;  /* 0x00000000002c7805 */ /* 0x000fe4000001ff00 */
[----:B------:R-:W-:-:S09]  /*dff0*/  ISETP.GE.AND P3, PT, R18, UR4, PT ;  /* 0x0000000412007c0c */ /* 0x000fd2000bf66270 */
[C---:B---3--:R-:W-:Y:S02]  /*e000*/  @!P4 IADD3 R6, P0, R219.reuse, R4, RZ ;  /* 0x00000004db06c210 */ /* 0x048fe40007f1e0ff */
[----:B0-----:R-:W-:Y:S02]  /*e010*/  @!P4 IADD3 R8, P2, R219, R14, RZ ;  /* 0x0000000edb08c210 */ /* 0x001fe40007f5e0ff */
[----:B------:R-:W-:Y:S02]  /*e020*/  CS2R R46, SRZ ;  /* 0x00000000002e7805 */ /* 0x000fe4000001ff00 */
[----:B------:R-:W-:Y:S01]  /*e030*/  CS2R R42, SRZ ;  /* 0x00000000002a7805 */ /* 0x000fe2000001ff00 */
[----:B--2---:R-:W-:Y:S01]  /*e040*/  @!P4 IMAD.X R7, R3, 0x1, R11, P0 ;  /* 0x000000010307c824 */ /* 0x004fe200000e060b */
[----:B------:R-:W-:-:S04]  /*e050*/  @!P3 IADD3 R4, P0, R18, R4, RZ ;  /* 0x000000041204b210 */ /* 0x000fc80007f1e0ff */
[----:B------:R0:W5:Y:S01]  /*e060*/  @!P4 LD.E.64 R40, desc[UR42][R6.64] ;  /* 0x0000002a0628c980 */ /* 0x000162000c101b00 */
[----:B------:R-:W-:-:S05]  /*e070*/  @!P3 IMAD.X R5, R3, 0x1, R19, P0 ;  /* 0x000000010305b824 */ /* 0x000fca00000e0613 */
[----:B------:R2:W5:Y:S01]  /*e080*/  @!P3 LD.E.64 R44, desc[UR42][R4.64] ;  /* 0x0000002a042cb980 */ /* 0x000562000c101b00 */
[----:B0-----:R-:W-:-:S05]  /*e090*/  @!P3 IADD3 R6, P1, R18, R14, RZ ;  /* 0x0000000e1206b210 */ /* 0x001fca0007f3e0ff */
[C---:B----4-:R-:W-:Y:S01]  /*e0a0*/  @!P3 IMAD.X R7, R9.reuse, 0x1, R19, P1 ;  /* 0x000000010907b824 */ /* 0x050fe200008e0613 */
[----:B------:R-:W-:-:S04]  /*e0b0*/  @!P4 IADD3.X R9, R9, R11, RZ, P2, !PT ;  /* 0x0000000b0909c210 */ /* 0x000fc800017fe4ff */
[----:B------:R2:W5:Y:S04]  /*e0c0*/  @!P3 LD.E.64 R46, desc[UR42][R6.64] ;  /* 0x0000002a062eb980 */ /* 0x000568000c101b00 */
[----:B------:R2:W5:Y:S02]  /*e0d0*/  @!P4 LD.E.64 R42, desc[UR42][R8.64] ;  /* 0x0000002a082ac980 */ /* 0x000564000c101b00 */
.L_x_3182:
[----:B------:R-:W-:Y:S05]  /*e0e0*/  BSYNC B1 ;  /* 0x0000000000017941 */ /* 0x000fea0003800000 */
.L_x_3181:
[----:B------:R-:W-:Y:S01]  /*e0f0*/  UMOV UR4, 0xffffffff ;  /* 0xffffffff00047882 */ /* 0x000fe20000000000 */
[----:B------:R-:W-:Y:S02]  /*e100*/  CS2R R30, SRZ ;  /* 0x00000000001e7805 */ /* 0x000fe4000001ff00 */
[----:B------:R-:W-:Y:S05]  /*e110*/  BRA.DIV UR4, `(.L_x_3183) ;  /* 0x0000023204387947 */ /* 0x000fea000b800000 */
[----:B--2---:R2:W1:Y:S04]  /*e120*/  SHFL.IDX PT, R3, R49, 0x1, 0x181f ;  /* 0x00381f0031037f89 */ /* 0x00446800000e0000 */
[----:B---3--:R2:W3:Y:S04]  /*e130*/  SHFL.IDX PT, R4, R0, 0x1, 0x181f ;  /* 0x00381f0000047f89 */ /* 0x0084e800000e0000 */
[----:B----4-:R2:W4:Y:S04]  /*e140*/  SHFL.IDX PT, R9, R37, 0x1, 0x181f ;  /* 0x00381f0025097f89 */ /* 0x01052800000e0000 */
[----:B0-----:R2:W0:Y:S02]  /*e150*/  SHFL.IDX PT, R14, R48, 0x1, 0x181f ;  /* 0x00381f00300e7f89 */ /* 0x00142400000e0000 */
.L_x_3502:
[----:B------:R-:W-:Y:S01]  /*e160*/  VIADD R5, R10, 0x20 ;  /* 0x000000200a057836 */ /* 0x000fe20000000000 */
[----:B------:R-:W-:Y:S01]  /*e170*/  BSSY B1, `(.L_x_3184) ;  /* 0x000001a000017945 */ /* 0x000fe20003800000 */
[----:B------:R-:W-:Y:S02]  /*e180*/  CS2R R34, SRZ ;  /* 0x0000000000227805 */ /* 0x000fe4000001ff00 */
[----:B------:R-:W-:Y:S02]  /*e190*/  CS2R R32, SRZ ;  /* 0x0000000000207805 */ /* 0x000fe4000001ff00 */
[----:B------:R-:W-:Y:S02]  /*e1a0*/  CS2R R38, SRZ ;  /* 0x0000000000267805 */ /* 0x000fe4000001ff00 */
[----:B------:R-:W-:-:S13]  /*e1b0*/  ISETP.GE.AND P0, PT, R5, R50, PT ;  /* 0x000000320500720c */ /* 0x000fda0003f06270 */
[----:B------:R-:W-:Y:S05]  /*e1c0*/  @P0 BRA `(.L_x_3185) ;  /* 0x0000000000500947 */ /* 0x000fea0003800000 */
[----:B------:R-:W1:Y:S01]  /*e1d0*/  LDL R11, [R1+0x60] ;  /* 0x00006000010b7983 */ /* 0x000e620000100800 */
        /* <DEDUP_REMOVED lines=9> */
[----:B-1----:R-:W-:Y:S01]  /*e270*/  @!P4 IMAD.X R7, R3, 0x1, R11, P0 ;  /* 0x000000010307c824 */ /* 0x002fe200000e060b */
[----:B------:R-:W-:-:S04]  /*e280*/  @!P3 IADD3 R4, P0, R18, R4, RZ ;  /* 0x000000041204b210 */ /* 0x000fc80007f1e0ff */
[----:B------:R0:W5:Y:S01]  /*e290*/  @!P4 LD.E.64 R30, desc[UR42][R6.64] ;  /* 0x0000002a061ec980 */ /* 0x000162000c101b00 */
[----:B------:R-:W-:-:S05]  /*e2a0*/  @!P3 IMAD.X R5, R3, 0x1, R19, P0 ;  /* 0x000000010305b824 */ /* 0x000fca00000e0613 */
[----:B------:R1:W5:Y:S01]  /*e2b0*/  @!P3 LD.E.64 R34, desc[UR42][R4.64] ;  /* 0x0000002a0422b980 */ /* 0x000362000c101b00 */
[----:B0-----:R-:W-:-:S05]  /*e2c0*/  @!P3 IADD3 R6, P1, R18, R14, RZ ;  /* 0x0000000e1206b210 */ /* 0x001fca0007f3e0ff */
[C---:B----4-:R-:W-:Y:S02]  /*e2d0*/  @!P3 IMAD.X R7, R9.reuse, 0x1, R19, P1 ;  /* 0x000000010907b824 */ /* 0x050fe400008e0613 */
[----:B------:R-:W-:-:S03]  /*e2e0*/  @!P4 IMAD.X R9, R9, 0x1, R11, P2 ;  /* 0x000000010909c824 */ /* 0x000fc600010e060b */
[----:B------:R1:W5:Y:S04]  /*e2f0*/  @!P3 LD.E.64 R38, desc[UR42][R6.64] ;  /* 0x0000002a0626b980 */ /* 0x000368000c101b00 */
[----:B------:R1:W5:Y:S02]  /*e300*/  @!P4 LD.E.64 R32, desc[UR42][R8.64] ;  /* 0x0000002a0820c980 */ /* 0x000364000c101b00 */
.L_x_3185:
[----:B------:R-:W-:Y:S05]  /*e310*/  BSYNC B1 ;  /* 0x0000000000017941 */ /* 0x000fea0003800000 */
.L_x_3184:
[----:B------:R-:W-:-:S03]  /*e320*/  UMOV UR4, 0xffffffff ;  /* 0xffffffff00047882 */ /* 0x000fc60000000000 */
[----:B------:R-:W-:Y:S05]  /*e330*/  BRA.DIV UR4, `(.L_x_3186) ;  /* 0x0000023204207947 */ /* 0x000fea000b800000 */
[----:B-1----:R1:W1:Y:S04]  /*e340*/  SHFL.IDX PT, R3, R49, 0x2, 0x181f ;  /* 0x00581f0031037f89 */ /* 0x00226800000e0000 */
[----:B---3--:R3:W1:Y:S04]  /*e350*/  SHFL.IDX PT, R4, R0, 0x2, 0x181f ;  /* 0x00581f0000047f89 */ /* 0x00866800000e0000 */
[----:B----4-:R3:W4:Y:S04]  /*e360*/  SHFL.IDX PT, R9, R37, 0x2, 0x181f ;  /* 0x00581f0025097f89 */ /* 0x01072800000e0000 */
[----:B0-----:R3:W0:Y:S02]  /*e370*/  SHFL.IDX PT, R14, R48, 0x2, 0x181f ;  /* 0x00581f00300e7f89 */ /* 0x00162400000e0000 */
.L_x_3508:
        /* <DEDUP_REMOVED lines=8> */
[----:B------:R-:W2:Y:S01]  /*e400*/  LDL R11, [R1+0x60] ;  /* 0x00006000010b7983 */ /* 0x000ea20000100800 */
[----:B------:R-:W-:Y:S01]  /*e410*/  ULDC UR4, c[0x0][0x3f4] ;  /* 0x0000fd0000047ab9 */ /* 0x000fe20000000800 */
[----:B------:R-:W-:Y:S02]  /*e420*/  CS2R R24, SRZ ;  /* 0x0000000000187805 */ /* 0x000fe4000001ff00 */
[----:B------:R-:W-:Y:S02]  /*e430*/  ISETP.GE.AND P4, PT, R219, UR4, PT ;  /* 0x00000004db007c0c */ /* 0x000fe4000bf86270 */
[----:B------:R-:W-:Y:S02]  /*e440*/  CS2R R26, SRZ ;  /* 0x00000000001a7805 */ /* 0x000fe4000001ff00 */
[----:B------:R-:W-:-:S09]  /*e450*/  ISETP.GE.AND P3, PT, R18, UR4, PT ;  /* 0x0000000412007c0c */ /* 0x000fd2000bf66270 */
[C---:B-1----:R-:W-:Y:S02]  /*e460*/  @!P4 IADD3 R6, P0, R219.reuse, R4, RZ ;  /* 0x00000004db06c210 */ /* 0x042fe40007f1e0ff */
[----:B0-----:R-:W-:Y:S02]  /*e470*/  @!P4 IADD3 R8, P2, R219, R14, RZ ;  /* 0x0000000edb08c210 */ /* 0x001fe40007f5e0ff */
[----:B------:R-:W-:Y:S02]  /*e480*/  CS2R R28, SRZ ;  /* 0x00000000001c7805 */ /* 0x000fe4000001ff00 */
[----:B------:R-:W-:Y:S01]  /*e490*/  CS2R R20, SRZ ;  /* 0x0000000000147805 */ /* 0x000fe2000001ff00 */
[----:B--2---:R-:W-:Y:S01]  /*e4a0*/  @!P4 IMAD.X R7, R3, 0x1, R11, P0 ;  /* 0x000000010307c824 */ /* 0x004fe200000e060b */
[----:B------:R-:W-:-:S04]  /*e4b0*/  @!P3 IADD3 R4, P0, R18, R4, RZ ;  /* 0x000000041204b210 */ /* 0x000fc80007f1e0ff */
[----:B------:R0:W5:Y:S01]  /*e4c0*/  @!P4 LD.E.64 R24, desc[UR42][R6.64] ;  /* 0x0000002a0618c980 */ /* 0x000162000c101b00 */
[----:B------:R-:W-:-:S05]  /*e4d0*/  @!P3 IADD3.X R5, R3, R19, RZ, P0, !PT ;  /* 0x000000130305b210 */ /* 0x000fca00007fe4ff */
[----:B------:R1:W5:Y:S01]  /*e4e0*/  @!P3 LD.E.64 R26, desc[UR42][R4.64] ;  /* 0x0000002a041ab980 */ /* 0x000362000c101b00 */
[----:B0-----:R-:W-:-:S05]  /*e4f0*/  @!P3 IADD3 R6, P1, R18, R14, RZ ;  /* 0x0000000e1206b210 */ /* 0x001fca0007f3e0ff */
[C---:B----4-:R-:W-:Y:S02]  /*e500*/  @!P3 IMAD.X R7, R9.reuse, 0x1, R19, P1 ;  /* 0x000000010907b824 */ /* 0x050fe400008e0613 */
[----:B------:R-:W-:-:S03]  /*e510*/  @!P4 IMAD.X R9, R9, 0x1, R11, P2 ;  /* 0x000000010909c824 */ /* 0x000fc600010e060b */
[----:B------:R1:W5:Y:S04]  /*e520*/  @!P3 LD.E.64 R28, desc[UR42][R6.64] ;  /* 0x0000002a061cb980 */ /* 0x000368000c101b00 */
[----:B------:R1:W5:Y:S02]  /*e530*/  @!P4 LD.E.64 R20, desc[UR42][R8.64] ;  /* 0x0000002a0814c980 */ /* 0x000364000c101b00 */
.L_x_3188:
[----:B------:R-:W-:Y:S05]  /*e540*/  BSYNC B1 ;  /* 0x0000000000017941 */ /* 0x000fea0003800000 */
.L_x_3187:
[----:B------:R-:W-:Y:S01]  /*e550*/  UMOV UR4, 0xffffffff ;  /* 0xffffffff00047882 */ /* 0x000fe20000000000 */
[----:B-1--4-:R-:W-:Y:S02]  /*e560*/  CS2R R8, SRZ ;  /* 0x0000000000087805 */ /* 0x012fe4000001ff00 */
[----:B------:R-:W-:Y:S05]  /*e570*/  BRA.DIV UR4, `(.L_x_3189) ;  /* 0x0000023204007947 */ /* 0x000fea000b800000 */
[----:B------:R1:W4:Y:S04]  /*e580*/  SHFL.IDX PT, R3, R49, 0x3, 0x181f ;  /* 0x00781f0031037f89 */ /* 0x00032800000e0000 */
[----:B------:R1:W0:Y:S04]  /*e590*/  SHFL.IDX PT, R4, R0, 0x3, 0x181f ;  /* 0x00781f0000047f89 */ /* 0x00022800000e0000 */
[----:B--23--:R-:W2:Y:S04]  /*e5a0*/  SHFL.IDX PT, R37, R37, 0x3, 0x181f ;  /* 0x00781f0025257f89 */ /* 0x00cea800000e0000 */
[----:B-1----:R-:W3:Y:S02]  /*e5b0*/  SHFL.IDX PT, R48, R48, 0x3, 0x181f ;  /* 0x00781f0030307f89 */ /* 0x002ee400000e0000 */
.L_x_3514:
[----:B------:R-:W4:Y:S01]  /*e5c0*/  LDL R5, [R1+0x74] ;  /* 0x0000740001057983 */ /* 0x000f220000100800 */
[----:B------:R-:W-:Y:S01]  /*e5d0*/  VIADD R10, R10, 0x60 ;  /* 0x000000600a0a7836 */ /* 0x000fe20000000000 */
[----:B------:R-:W-:Y:S01]  /*e5e0*/  BSSY B1, `(.L_x_3190) ;  /* 0x000001e000017945 */ /* 0x000fe20003800000 */
[----:B------:R-:W-:Y:S02]  /*e5f0*/  CS2R R12, SRZ ;  /* 0x00000000000c7805 */ /* 0x000fe4000001ff00 */
[----:B0-----:R-:W-:Y:S02]  /*e600*/  CS2R R14, SRZ ;  /* 0x00000000000e7805 */ /* 0x001fe4000001ff00 */
[----:B------:R-:W-:Y:S02]  /*e610*/  ISETP.GE.AND P0, PT, R10, R50, PT ;  /* 0x000000320a00720c */ /* 0x000fe40003f06270 */
[----:B------:R-:W-:Y:S02]  /*e620*/  CS2R R10, SRZ ;  /* 0x00000000000a7805 */ /* 0x000fe4000001ff00 */
[----:B----4-:R-:W-:-:S04]  /*e630*/  LEA.HI R0, R5, R5, RZ, 0x1 ;  /* 0x0000000505007211 */ /* 0x010fc800078f08ff */
[----:B------:R-:W-:-:S05]  /*e640*/  LOP3.LUT R0, R0, 0xfffffffe, RZ, 0xc0, !PT ;  /* 0xfffffffe00007812 */ /* 0x000fca00078ec0ff */
[----:B------:R-:W-:-:S05]  /*e650*/  IMAD.IADD R0, R5, 0x1, -R0 ;  /* 0x0000000105007824 */ /* 0x000fca00078e0a00 */
[----:B------:R-:W-:Y:S01]  /*e660*/  SHF.L.U32 R51, R0, 0x1f, RZ ;  /* 0x0000001f00337819 */ /* 0x000fe200000006ff */
[----:B------:R-:W-:Y:S06]  /*e670*/  @P0 BRA `(.L_x_3191) ;  /* 0x0000000000500947 */ /* 0x000fec0003800000 */
[----:B------:R-:W4:Y:S01]  /*e680*/  LDL R53, [R1+0x60] ;  /* 0x0000600001357983 */ /* 0x000f220000100800 */
[----:B------:R-:W-:Y:S01]  /*e690*/  ULDC UR4, c[0x0][0x3f4] ;  /* 0x0000fd0000047ab9 */ /* 0x000fe20000000800 */
[----:B------:R-:W-:Y:S02]  /*e6a0*/  CS2R R8, SRZ ;  /* 0x0000000000087805 */ /* 0x000fe4000001ff00 */
[----:B------:R-:W-:Y:S02]  /*e6b0*/  ISETP.GE.AND P4, PT, R219, UR4, PT ;  /* 0x00000004db007c0c */ /* 0x000fe4000bf86270 */
[----:B------:R-:W-:Y:S02]  /*e6c0*/  CS2R R12, SRZ ;  /* 0x00000000000c7805 */ /* 0x000fe4000001ff00 */
[----:B------:R-:W-:-:S09]  /*e6d0*/  ISETP.GE.AND P3, PT, R18, UR4, PT ;  /* 0x0000000412007c0c */ /* 0x000fd2000bf66270 */
[-C--:B------:R-:W-:Y:S02]  /*e6e0*/  @!P4 IADD3 R6, P0, R219, R4.reuse, RZ ;  /* 0x00000004db06c210 */ /* 0x080fe40007f1e0ff */
[----:B------:R-:W-:Y:S02]  /*e6f0*/  CS2R R14, SRZ ;  /* 0x00000000000e7805 */ /* 0x000fe4000001ff00 */
[----:B------:R-:W-:Y:S01]  /*e700*/  CS2R R10, SRZ ;  /* 0x00000000000a7805 */ /* 0x000fe2000001ff00 */
[----:B----4-:R-:W-:Y:S01]  /*e710*/  @!P4 IMAD.X R7, R3, 0x1, R53, P0 ;  /* 0x000000010307c824 */ /* 0x010fe200000e0635 */
[----:B------:R-:W-:-:S04]  /*e720*/  @!P3 IADD3 R4, P0, R18, R4, RZ ;  /* 0x000000041204b210 */ /* 0x000fc80007f1e0ff */
[----:B------:R3:W5:Y:S01]  /*e730*/  @!P4 LD.E.64 R8, desc[UR42][R6.64] ;  /* 0x0000002a0608c980 */ /* 0x000762000c101b00 */
[----:B------:R-:W-:-:S05]  /*e740*/  @!P3 IMAD.X R5, R3, 0x1, R19, P0 ;  /* 0x000000010305b824 */ /* 0x000fca00000e0613 */
[----:B------:R0:W5:Y:S01]  /*e750*/  @!P3 LD.E.64 R12, desc[UR42][R4.64] ;  /* 0x0000002a040cb980 */ /* 0x000162000c101b00 */
[-C--:B---3--:R-:W-:Y:S02]  /*e760*/  @!P3 IADD3 R6, P1, R18, R48.reuse, RZ ;  /* 0x000000301206b210 */ /* 0x088fe40007f3e0ff */
[----:B------:R-:W-:-:S03]  /*e770*/  @!P4 IADD3 R48, P2, R219, R48, RZ ;  /* 0x00000030db30c210 */ /* 0x000fc60007f5e0ff */
[C---:B--2---:R-:W-:Y:S01]  /*e780*/  @!P3 IMAD.X R7, R37.reuse, 0x1, R19, P1 ;  /* 0x000000012507b824 */ /* 0x044fe200008e0613 */
[----:B------:R-:W-:-:S04]  /*e790*/  @!P4 IADD3.X R49, R37, R53, RZ, P2, !PT ;  /* 0x000000352531c210 */ /* 0x000fc800017fe4ff */
[----:B------:R0:W5:Y:S04]  /*e7a0*/  @!P3 LD.E.64 R14, desc[UR42][R6.64] ;  /* 0x0000002a060eb980 */ /* 0x000168000c101b00 */
[----:B------:R0:W5:Y:S02]  /*e7b0*/  @!P4 LD.E.64 R10, desc[UR42][R48.64] ;  /* 0x0000002a300ac980 */ /* 0x000164000c101b00 */
.L_x_3191:
[----:B------:R-:W-:Y:S05]  /*e7c0*/  BSYNC B1 ;  /* 0x0000000000017941 */ /* 0x000fea0003800000 */
.L_x_3190:
[----:B------:R-:W1:Y:S01]  /*e7d0*/  SYNCS.PHASECHK.TRANS64.TRYWAIT P0, [R216+URZ+0x38800], R51 ;  /* 0x03880033d80075a7 */ /* 0x000e62000800017f */
[----:B------:R-:W-:Y:S01]  /*e7e0*/  VIADDMNMX R3, R50, -R52, 0x80, PT ;  /* 0x0000008032037446 */ /* 0x000fe20003800934 */
[----:B------:R-:W-:Y:S03]  /*e7f0*/  BSSY B1, `(.L_x_3192) ;  /* 0x0000003000017945 */ /* 0x000fe60003800000 */
[----:B------:R-:W-:Y:S01]  /*e800*/  ISETP.GE.AND P1, PT, R220, R3, PT ;  /* 0x00000003dc00720c */ /* 0x000fe20003f26270 */
[----:B-1----:R-:W-:-:S12]  /*e810*/  @!P0 BRA `(.L_x_3193) ;  /* 0x0000022c00cc8947 */ /* 0x002fd80003800000 */
.L_x_3515:
[----:B------:R-:W-:Y:S05]  /*e820*/  BSYNC B1 ;  /* 0x0000000000017941 */ /* 0x000fea0003800000 */
.L_x_3192:
[----:B------:R-:W-:Y:S04]  /*e830*/  BSSY B1, `(.L_x_3194) ;  /* 0x00000fa000017945 */ /* 0x000fe80003800000 */
[----:B------:R-:W-:Y:S05]  /*e840*/  @P1 BRA `(.L_x_3195) ;  /* 0x0000000c00e01947 */ /* 0x000fea0003800000 */
[----:B------:R4:W5:Y:S01]  /*e850*/  LDL R61, [R1+0x54] ;  /* 0x00005400013d7983 */ /* 0x0009620000100800 */
[----:B------:R-:W0:Y:S01]  /*e860*/  LDC R0, c[0x0][0x3f4] ;  /* 0x0000fd00ff007b82 */ /* 0x000e220000000800 */
[----:B------:R-:W-:Y:S01]  /*e870*/  BSSY B2, `(.L_x_3196) ;  /* 0x000007a000027945 */ /* 0x000fe20003800000 */
[-C--:B0-----:R-:W-:Y:S02]  /*e880*/  ISETP.GE.AND P0, PT, R18, R0.reuse, PT ;  /* 0x000000001200720c */ /* 0x081fe40003f06270 */
[----:B------:R-:W-:-:S11]  /*e890*/  ISETP.GE.AND P1, PT, R219, R0, PT ;  /* 0x00000000db00720c */ /* 0x000fd60003f26270 */
[----:B----4-:R-:W-:Y:S05]  /*e8a0*/  @P0 BRA `(.L_x_3197) ;  /* 0x0000000400d80947 */ /* 0x010fea0003800000 */
[----:B-----5:R-:W0:Y:S01]  /*e8b0*/  LDS.128 R4, [R61+0x20400] ;  /* 0x020400003d047984 */ /* 0x020e220000000c00 */
[----:B------:R-:W-:Y:S02]  /*e8c0*/  SHF.R.U32.HI R49, RZ, 0x8, R45 ;  /* 0x00000008ff317819 */ /* 0x000fe4000001162d */
[----:B---3--:R-:W-:Y:S02]  /*e8d0*/  LOP3.LUT R48, R45, 0xff, RZ, 0xc0, !PT ;  /* 0x000000ff2d307812 */ /* 0x008fe400078ec0ff */
[----:B------:R-:W-:Y:S02]  /*e8e0*/  LOP3.LUT R49, R49, 0xff, RZ, 0xc0, !PT ;  /* 0x000000ff31317812 */ /* 0x000fe400078ec0ff */
[----:B------:R-:W-:Y:S02]  /*e8f0*/  SHF.R.U32.HI R53, RZ, 0x8, R47 ;  /* 0x00000008ff357819 */ /* 0x000fe4000001162f */
[----:B--2---:R-:W-:Y:S02]  /*e900*/  SHF.R.U32.HI R37, RZ, 0x8, R44 ;  /* 0x00000008ff257819 */ /* 0x004fe4000001162c */
[----:B------:R-:W-:-:S02]  /*e910*/  PRMT R48, R49, 0x7604, R48 ;  /* 0x0000760431307816 */ /* 0x000fc40000000030 */
[----:B------:R-:W-:Y:S02]  /*e920*/  LOP3.LUT R50, R47, 0xff, RZ, 0xc0, !PT ;  /* 0x000000ff2f327812 */ /* 0x000fe400078ec0ff */
[----:B------:R-:W-:Y:S02]  /*e930*/  LOP3.LUT R53, R53, 0xff, RZ, 0xc0, !PT ;  /* 0x000000ff35357812 */ /* 0x000fe400078ec0ff */
[----:B------:R-:W-:Y:S02]  /*e940*/  SHF.R.U32.HI R52, RZ, 0x10, R47 ;  /* 0x00000010ff347819 */ /* 0x000fe4000001162f */
[----:B------:R-:W-:Y:S02]  /*e950*/  SHF.R.U32.HI R54, RZ, 0x10, R45 ;  /* 0x00000010ff367819 */ /* 0x000fe4000001162d */
[----:B------:R-:W-:Y:S02]  /*e960*/  SHF.R.U32.HI R49, RZ, 0x8, R46 ;  /* 0x00000008ff317819 */ /* 0x000fe4000001162e */
[----:B------:R-:W-:-:S02]  /*e970*/  LOP3.LUT R0, R44, 0xff, RZ, 0xc0, !PT ;  /* 0x000000ff2c007812 */ /* 0x000fc400078ec0ff */
[----:B------:R-:W-:Y:S02]  /*e980*/  LOP3.LUT R37, R37, 0xff, RZ, 0xc0, !PT ;  /* 0x000000ff25257812 */ /* 0x000fe400078ec0ff */
[----:B------:R-:W-:Y:S01]  /*e990*/  PRMT R50, R53, 0x7604, R50 ;  /* 0x0000760435327816 */ /* 0x000fe20000000032 */
[----:B------:R-:W-:Y:S01]  /*e9a0*/  IMAD.U32 R53, R52, 0x10000, RZ ;  /* 0x0001000034357824 */ /* 0x000fe200078e00ff */
[----:B-1----:R-:W-:Y:S01]  /*e9b0*/  LOP3.LUT R51, R49, 0xff, RZ, 0xc0, !PT ;  /* 0x000000ff31337812 */ /* 0x002fe200078ec0ff */
[----:B------:R-:W-:Y:S01]  /*e9c0*/  IMAD.U32 R49, R54, 0x10000, RZ ;  /* 0x0001000036317824 */ /* 0x000fe200078e00ff */
[----:B------:R-:W-:Y:S02]  /*e9d0*/  PRMT R37, R37, 0x7604, R0 ;  /* 0x0000760425257816 */ /* 0x000fe40000000000 */
[----:B------:R-:W-:Y:S02]  /*e9e0*/  LOP3.LUT R0, R46, 0xff, RZ, 0xc0, !PT ;  /* 0x000000ff2e007812 */ /* 0x000fe400078ec0ff */
[----:B------:R-:W-:-:S02]  /*e9f0*/  LOP3.LUT R53, R50, 0xff0000, R53, 0xf8, !PT ;  /* 0x00ff000032357812 */ /* 0x000fc400078ef835 */
[----:B------:R-:W-:Y:S02]  /*ea00*/  LOP3.LUT R49, R48, 0xff0000, R49, 0xf8, !PT ;  /* 0x00ff000030317812 */ /* 0x000fe400078ef831 */
[----:B------:R-:W-:Y:S02]  /*ea10*/  PRMT R51, R51, 0x7604, R0 ;  /* 0x0000760433337816 */ /* 0x000fe40000000000 */
[----:B------:R-:W-:Y:S02]  /*ea20*/  LOP3.LUT R53, R53, 0xff000000, R47, 0xf8, !PT ;  /* 0xff00000035357812 */ /* 0x000fe400078ef82f */
[----:B------:R-:W-:Y:S02]  /*ea30*/  LOP3.LUT R49, R49, 0xff000000, R45, 0xf8, !PT ;  /* 0xff00000031317812 */ /* 0x000fe400078ef82d */
[----:B0-----:R-:W-:Y:S02]  /*ea40*/  F2FP.F16.E4M3.UNPACK_B R0, R6.H1 ;  /* 0x00000006ff00723e */ /* 0x001fe400030006ff */
[----:B------:R-:W-:-:S02]  /*ea50*/  LOP3.LUT R51, R51, 0xff0000, R46, 0xf8, !PT ;  /* 0x00ff000033337812 */ /* 0x000fc400078ef82e */
[----:B------:R-:W-:Y:S02]  /*ea60*/  F2FP.F16.E4M3.UNPACK_B R54, R53 ;  /* 0x00000035ff36723e */ /* 0x000fe400020006ff */
[----:B------:R-:W-:Y:S02]  /*ea70*/  F2FP.F16.E4M3.UNPACK_B R50, R49 ;  /* 0x00000031ff32723e */ /* 0x000fe400020006ff */
[----:B------:R-:W-:Y:S01]  /*ea80*/  LOP3.LUT R52, R51, 0xff000000, R46, 0xf8, !PT ;  /* 0xff00000033347812 */ /* 0x000fe200078ef82e */
[--C-:B------:R-:W-:Y:S01]  /*ea90*/  HADD2.F32 R46, -RZ, R0.reuse.H0_H0 ;  /* 0x20000000ff2e7230 */ /* 0x100fe20000004100 */
[--C-:B------:R-:W-:Y:S01]  /*eaa0*/  LOP3.LUT R37, R37, 0xff0000, R44.reuse, 0xf8, !PT ;  /* 0x00ff000025257812 */ /* 0x100fe200078ef82c */
[----:B------:R-:W-:Y:S01]  /*eab0*/  HADD2.F32 R0, -RZ, R0.H1_H1 ;  /* 0x30000000ff007230 */ /* 0x000fe20000004100 */
[----:B------:R-:W-:Y:S01]  /*eac0*/  F2FP.F16.E4M3.UNPACK_B R45, R6 ;  /* 0x00000006ff2d723e */ /* 0x000fe200020006ff */
[----:B------:R-:W-:Y:S01]  /*ead0*/  HADD2.F32 R55, -RZ, R54.H1_H1 ;  /* 0x30000036ff377230 */ /* 0x000fe20000004100 */
[----:B------:R-:W-:Y:S01]  /*eae0*/  LOP3.LUT R48, R37, 0xff000000, R44, 0xf8, !PT ;  /* 0xff00000025307812 */ /* 0x000fe200078ef82c */
[----:B------:R-:W-:Y:S01]  /*eaf0*/  HADD2.F32 R51, -RZ, R50.H1_H1 ;  /* 0x30000032ff337230 */ /* 0x000fe20000004100 */
[----:B------:R-:W-:Y:S01]  /*eb00*/  F2FP.F16.E4M3.UNPACK_B R37, R5 ;  /* 0x00000005ff25723e */ /* 0x000fe200020006ff */
[----:B------:R-:W-:-:S02]  /*eb10*/  HADD2.F32 R54, -RZ, R54.H0_H0 ;  /* 0x20000036ff367230 */ /* 0x000fc40000004100 */
[C---:B------:R-:W-:Y:S01]  /*eb20*/  FMUL.FTZ R57, R0.reuse, R55 ;  /* 0x0000003700397220 */ /* 0x040fe20000410000 */
[----:B------:R-:W-:Y:S01]  /*eb30*/  F2FP.F16.E4M3.UNPACK_B R44, R5.H1 ;  /* 0x00000005ff2c723e */ /* 0x000fe200030006ff */
[----:B------:R-:W-:Y:S01]  /*eb40*/  FMUL.FTZ R56, R0, R51 ;  /* 0x0000003300387220 */ /* 0x000fe20000410000 */
[--C-:B------:R-:W-:Y:S01]  /*eb50*/  HADD2.F32 R5, -RZ, R45.reuse.H1_H1 ;  /* 0x3000002dff057230 */ /* 0x100fe20000004100 */
[----:B------:R-:W-:Y:S01]  /*eb60*/  F2FP.F16.E4M3.UNPACK_B R47, R7 ;  /* 0x00000007ff2f723e */ /* 0x000fe200020006ff */
[----:B------:R-:W-:Y:S01]  /*eb70*/  HADD2.F32 R50, -RZ, R50.H0_H0 ;  /* 0x20000032ff327230 */ /* 0x000fe20000004100 */
[----:B------:R-:W-:Y:S01]  /*eb80*/  F2FP.F16.E4M3.UNPACK_B R53, R53.H1 ;  /* 0x00000035ff35723e */ /* 0x000fe200030006ff */
[C---:B------:R-:W-:Y:S01]  /*eb90*/  FFMA.FTZ R0, R46.reuse, R51, -R57 ;  /* 0x000000332e007223 */ /* 0x040fe20000010839 */
[----:B------:R-:W-:Y:S01]  /*eba0*/  FFMA.FTZ R57, R46, R55, R56 ;  /* 0x000000372e397223 */ /* 0x000fe20000010038 */
[----:B------:R-:W-:Y:S01]  /*ebb0*/  HADD2.F32 R45, -RZ, R45.H0_H0 ;  /* 0x2000002dff2d7230 */ /* 0x000fe20000004100 */
[----:B------:R-:W-:Y:S01]  /*ebc0*/  F2FP.F16.E4M3.UNPACK_B R49, R49.H1 ;  /* 0x00000031ff31723e */ /* 0x000fe200030006ff */
[C---:B------:R-:W-:Y:S01]  /*ebd0*/  FMUL.FTZ R46, R5.reuse, R54 ;  /* 0x00000036052e7220 */ /* 0x040fe20000410000 */
[----:B------:R-:W-:Y:S01]  /*ebe0*/  FMUL.FTZ R51, R5, R50 ;  /* 0x0000003205337220 */ /* 0x000fe20000410000 */
[----:B------:R-:W-:Y:S01]  /*ebf0*/  HADD2.F32 R5, -RZ, R47.H1_H1 ;  /* 0x3000002fff057230 */ /* 0x000fe20000004100 */
[----:B------:R-:W-:Y:S01]  /*ec00*/  F2FP.F16.E4M3.UNPACK_B R7, R7.H1 ;  /* 0x00000007ff07723e */ /* 0x000fe200030006ff */
[----:B------:R-:W-:-:S02]  /*ec10*/  HADD2.F32 R56, -RZ, R53.H0_H0 ;  /* 0x20000035ff387230 */ /* 0x000fc40000004100 */
[C---:B------:R-:W-:Y:S01]  /*ec20*/  FFMA.FTZ R55, R45.reuse, R50, -R46 ;  /* 0x000000322d377223 */ /* 0x040fe2000001082e */
[----:B------:R-:W-:Y:S02]  /*ec30*/  HADD2.F32 R46, -RZ, R49.H0_H0 ;  /* 0x20000031ff2e7230 */ /* 0x000fe40000004100 */
[----:B------:R-:W-:Y:S01]  /*ec40*/  FFMA.FTZ R58, R45, R54, R51 ;  /* 0x000000362d3a7223 */ /* 0x000fe20000010033 */
[----:B------:R-:W-:Y:S02]  /*ec50*/  HADD2.F32 R47, -RZ, R47.H0_H0 ;  /* 0x2000002fff2f7230 */ /* 0x000fe40000004100 */
[C---:B------:R-:W-:Y:S01]  /*ec60*/  FMUL.FTZ R50, R5.reuse, R56 ;  /* 0x0000003805327220 */ /* 0x040fe20000410000 */
[----:B------:R-:W-:Y:S02]  /*ec70*/  HADD2.F32 R54, -RZ, R53.H1_H1 ;  /* 0x30000035ff367230 */ /* 0x000fe40000004100 */
[----:B------:R-:W-:Y:S01]  /*ec80*/  FMUL.FTZ R60, R5, R46 ;  /* 0x0000002e053c7220 */ /* 0x000fe20000410000 */
[----:B------:R-:W-:-:S02]  /*ec90*/  HADD2.F32 R45, -RZ, R7.H1_H1 ;  /* 0x30000007ff2d7230 */ /* 0x000fc40000004100 */
[C---:B------:R-:W-:Y:S01]  /*eca0*/  FFMA.FTZ R53, R47.reuse, R46, -R50 ;  /* 0x0000002e2f357223 */ /* 0x040fe20000010832 */
[----:B------:R-:W-:Y:S02]  /*ecb0*/  HADD2.F32 R46, -RZ, R49.H1_H1 ;  /* 0x30000031ff2e7230 */ /* 0x000fe40000004100 */
[----:B------:R-:W-:Y:S01]  /*ecc0*/  FFMA.FTZ R60, R47, R56, R60 ;  /* 0x000000382f3c7223 */ /* 0x000fe2000001003c */
[----:B------:R-:W-:Y:S01]  /*ecd0*/  F2FP.F16.E4M3.UNPACK_B R6, R4 ;  /* 0x00000004ff06723e */ /* 0x000fe200020006ff */
[----:B------:R-:W-:Y:S02]  /*ece0*/  HADD2.F32 R5, -RZ, R7.H0_H0 ;  /* 0x20000007ff057230 */ /* 0x000fe40000004100 */
[C---:B------:R-:W-:Y:S01]  /*ecf0*/  FMUL.FTZ R50, R45.reuse, R54 ;  /* 0x000000362d327220 */ /* 0x040fe20000410000 */
[----:B------:R-:W-:Y:S01]  /*ed00*/  FMUL.FTZ R56, R45, R46 ;  /* 0x0000002e2d387220 */ /* 0x000fe20000410000 */
[----:B------:R-:W-:Y:S02]  /*ed10*/  F2FP.F16.E4M3.UNPACK_B R4, R4.H1 ;  /* 0x00000004ff04723e */ /* 0x000fe400030006ff */
[----:B------:R-:W-:Y:S01]  /*ed20*/  F2FP.F16.E4M3.UNPACK_B R47, R52 ;  /* 0x00000034ff2f723e */ /* 0x000fe200020006ff */
[C---:B------:R-:W-:Y:S01]  /*ed30*/  FFMA.FTZ R59, R5.reuse, R46, -R50 ;  /* 0x0000002e053b7223 */ /* 0x040fe20000010832 */
[----:B------:R-:W-:Y:S01]  /*ed40*/  F2FP.F16.E4M3.UNPACK_B R45, R48 ;  /* 0x00000030ff2d723e */ /* 0x000fe200020006ff */
[----:B------:R-:W-:Y:S01]  /*ed50*/  FFMA.FTZ R62, R5, R54, R56 ;  /* 0x00000036053e7223 */ /* 0x000fe20000010038 */
[--C-:B------:R-:W-:Y:S01]  /*ed60*/  HADD2.F32 R7, -RZ, R4.reuse.H1_H1 ;  /* 0x30000004ff077230 */ /* 0x100fe20000004100 */
[----:B------:R-:W-:Y:S01]  /*ed70*/  F2FP.F16.E4M3.UNPACK_B R48, R48.H1 ;  /* 0x00000030ff30723e */ /* 0x000fe200030006ff */
[----:B------:R-:W-:Y:S01]  /*ed80*/  HADD2.F32 R50, -RZ, R47.H1_H1 ;  /* 0x3000002fff327230 */ /* 0x000fe20000004100 */
[----:B------:R-:W-:Y:S01]  /*ed90*/  F2FP.F16.E4M3.UNPACK_B R52, R52.H1 ;  /* 0x00000034ff34723e */ /* 0x000fe200030006ff */
[----:B------:R-:W-:Y:S01]  /*eda0*/  HADD2.F32 R46, -RZ, R45.H1_H1 ;  /* 0x3000002dff2e7230 */ /* 0x000fe20000004100 */
[----:B------:R-:W-:Y:S01]  /*edb0*/  F2FP.SATFINITE.E4M3.F32.PACK_AB_MERGE_C R0, R57, R0, RZ ;  /* 0x000000003900723e */ /* 0x000fe200048070ff */
[----:B------:R-:W-:-:S02]  /*edc0*/  HADD2.F32 R5, -RZ, R4.H0_H0 ;  /* 0x20000004ff057230 */ /* 0x000fc40000004100 */
[C---:B------:R-:W-:Y:S01]  /*edd0*/  FMUL.FTZ R54, R7.reuse, R50 ;  /* 0x0000003207367220 */ /* 0x040fe20000410000 */
[----:B------:R-:W-:Y:S02]  /*ede0*/  HADD2.F32 R47, -RZ, R47.H0_H0 ;  /* 0x2000002fff2f7230 */ /* 0x000fe40000004100 */
[-C--:B------:R-:W-:Y:S01]  /*edf0*/  FMUL.FTZ R56, R7, R46.reuse ;  /* 0x0000002e07387220 */ /* 0x080fe20000410000 */
[--C-:B------:R-:W-:Y:S02]  /*ee00*/  HADD2.F32 R4, -RZ, R6.reuse.H1_H1 ;  /* 0x30000006ff047230 */ /* 0x100fe40000004100 */
[C---:B------:R-:W-:Y:S01]  /*ee10*/  FFMA.FTZ R54, R5.reuse, R46, -R54 ;  /* 0x0000002e05367223 */ /* 0x040fe20000010836 */
[----:B------:R-:W-:Y:S02]  /*ee20*/  HADD2.F32 R45, -RZ, R45.H0_H0 ;  /* 0x2000002dff2d7230 */ /* 0x000fe40000004100 */
[----:B------:R-:W-:Y:S01]  /*ee30*/  FFMA.FTZ R49, R5, R50, R56 ;  /* 0x0000003205317223 */ /* 0x000fe20000010038 */
[----:B------:R-:W-:-:S02]  /*ee40*/  HADD2.F32 R6, -RZ, R6.H0_H0 ;  /* 0x20000006ff067230 */ /* 0x000fc40000004100 */
[C---:B------:R-:W-:Y:S01]  /*ee50*/  FMUL.FTZ R7, R4.reuse, R47 ;  /* 0x0000002f04077220 */ /* 0x040fe20000410000 */
[--C-:B------:R-:W-:Y:S02]  /*ee60*/  HADD2.F32 R5, -RZ, R44.reuse.H1_H1 ;  /* 0x3000002cff057230 */ /* 0x100fe40000004100 */
[-C--:B------:R-:W-:Y:S01]  /*ee70*/  FMUL.FTZ R4, R4, R45.reuse ;  /* 0x0000002d04047220 */ /* 0x080fe20000410000 */
[----:B------:R-:W-:Y:S02]  /*ee80*/  HADD2.F32 R44, -RZ, R44.H0_H0 ;  /* 0x2000002cff2c7230 */ /* 0x000fe40000004100 */
[C---:B------:R-:W-:Y:S01]  /*ee90*/  FFMA.FTZ R45, R6.reuse, R45, -R7 ;  /* 0x0000002d062d7223 */ /* 0x040fe20000010807 */
[----:B------:R-:W-:Y:S02]  /*eea0*/  HADD2.F32 R7, -RZ, R52.H1_H1 ;  /* 0x30000034ff077230 */ /* 0x000fe40000004100 */
[----:B------:R-:W-:Y:S01]  /*eeb0*/  FFMA.FTZ R46, R6, R47, R4 ;  /* 0x0000002f062e7223 */ /* 0x000fe20000010004 */
[----:B------:R-:W-:-:S02]  /*eec0*/  HADD2.F32 R6, -RZ, R48.H1_H1 ;  /* 0x30000030ff067230 */ /* 0x000fc40000004100 */
[----:B------:R-:W-:Y:S02]  /*eed0*/  HADD2.F32 R48, -RZ, R48.H0_H0 ;  /* 0x20000030ff307230 */ /* 0x000fe40000004100 */
[CC--:B------:R-:W-:Y:S01]  /*eee0*/  FMUL.FTZ R51, R5.reuse, R7.reuse ;  /* 0x0000000705337220 */ /* 0x0c0fe20000410000 */
[----:B------:R-:W-:Y:S02]  /*eef0*/  HADD2.F32 R52, -RZ, R52.H0_H0 ;  /* 0x20000034ff347230 */ /* 0x000fe40000004100 */
[-C--:B------:R-:W-:Y:S01]  /*ef00*/  FMUL.FTZ R56, R5, R6.reuse ;  /* 0x0000000605387220 */ /* 0x080fe20000410000 */
[--C-:B------:R-:W-:Y:S02]  /*ef10*/  HADD2.F32 R4, -RZ, R37.reuse.H1_H1 ;  /* 0x30000025ff047230 */ /* 0x100fe40000004100 */
[C---:B------:R-:W-:Y:S01]  /*ef20*/  FFMA.FTZ R51, R44.reuse, R6, -R51 ;  /* 0x000000062c337223 */ /* 0x040fe20000010833 */
[----:B------:R-:W-:Y:S02]  /*ef30*/  HADD2.F32 R37, -RZ, R37.H0_H0 ;  /* 0x20000025ff257230 */ /* 0x000fe40000004100 */
[----:B------:R-:W-:Y:S01]  /*ef40*/  FFMA.FTZ R56, R44, R7, R56 ;  /* 0x000000072c387223 */ /* 0x000fe20000010038 */
[----:B------:R-:W-:Y:S01]  /*ef50*/  F2FP.SATFINITE.E4M3.F32.PACK_AB_MERGE_C R7, R62, R59, RZ ;  /* 0x0000003b3e07723e */ /* 0x000fe200048070ff */
[C---:B------:R-:W-:Y:S01]  /*ef60*/  FMUL.FTZ R50, R4.reuse, R52 ;  /* 0x0000003404327220 */ /* 0x040fe20000410000 */
[----:B------:R-:W-:Y:S01]  /*ef70*/  FMUL.FTZ R47, R4, R48 ;  /* 0x00000030042f7220 */ /* 0x000fe20000410000 */
[----:B------:R-:W-:-:S02]  /*ef80*/  F2FP.SATFINITE.E4M3.F32.PACK_AB_MERGE_C R4, R49, R54, RZ ;  /* 0x000000363104723e */ /* 0x000fc400048070ff */
[C---:B------:R-:W-:Y:S01]  /*ef90*/  FFMA.FTZ R5, R37.reuse, R48, -R50 ;  /* 0x0000003025057223 */ /* 0x040fe20000010832 */
[----:B------:R-:W-:Y:S01]  /*efa0*/  FFMA.FTZ R52, R37, R52, R47 ;  /* 0x0000003425347223 */ /* 0x000fe2000001002f */
[----:B------:R-:W-:Y:S02]  /*efb0*/  F2FP.SATFINITE.E4M3.F32.PACK_AB_MERGE_C R51, R56, R51, RZ ;  /* 0x000000333833723e */ /* 0x000fe400048070ff */
[----:B------:R-:W-:Y:S02]  /*efc0*/  F2FP.SATFINITE.E4M3.F32.PACK_AB_MERGE_C R6, R58, R55, R0 ;  /* 0x000000373a06723e */ /* 0x000fe40004807000 */
[----:B------:R-:W-:Y:S02]  /*efd0*/  F2FP.SATFINITE.E4M3.F32.PACK_AB_MERGE_C R7, R60, R53, R7 ;  /* 0x000000353c07723e */ /* 0x000fe40004807007 */
[----:B------:R-:W-:Y:S02]  /*efe0*/  F2FP.SATFINITE.E4M3.F32.PACK_AB_MERGE_C R4, R46, R45, R4 ;  /* 0x0000002d2e04723e */ /* 0x000fe40004807004 */
[----:B------:R-:W-:-:S05]  /*eff0*/  F2FP.SATFINITE.E4M3.F32.PACK_AB_MERGE_C R5, R52, R5, R51 ;  /* 0x000000053405723e */ /* 0x000fca0004807033 */
[----:B------:R0:W-:Y:S02]  /*f000*/  STS.128 [R61+0x20400], R4 ;  /* 0x020400043d007388 */ /* 0x0001e40000000c00 */
.L_x_3197:
[----:B------:R-:W-:Y:S05]  /*f010*/  BSYNC B2 ;  /* 0x0000000000027941 */ /* 0x000fea0003800000 */
.L_x_3196:
[----:B------:R-:W-:Y:S05]  /*f020*/  @P1 BRA `(.L_x_3195) ;  /* 0x0000000400e81947 */ /* 0x000fea0003800000 */
[----:B0----5:R-:W0:Y:S01]  /*f030*/  LDS.128 R4, [R61+0x24400] ;  /* 0x024400003d047984 */ /* 0x021e220000000c00 */
[----:B------:R-:W-:Y:S02]  /*f040*/  SHF.R.U32.HI R44, RZ, 0x8, R41 ;  /* 0x00000008ff2c7819 */ /* 0x000fe40000011629 */
[----:B---3--:R-:W-:Y:S02]  /*f050*/  SHF.R.U32.HI R48, RZ, 0x8, R43 ;  /* 0x00000008ff307819 */ /* 0x008fe4000001162b */
[----:B------:R-:W-:Y:S02]  /*f060*/  LOP3.LUT R45, R41, 0xff, RZ, 0xc0, !PT ;  /* 0x000000ff292d7812 */ /* 0x000fe400078ec0ff */
[----:B------:R-:W-:Y:S02]  /*f070*/  LOP3.LUT R49, R43, 0xff, RZ, 0xc0, !PT ;  /* 0x000000ff2b317812 */ /* 0x000fe400078ec0ff */
[----:B------:R-:W-:Y:S02]  /*f080*/  LOP3.LUT R44, R44, 0xff, RZ, 0xc0, !PT ;  /* 0x000000ff2c2c7812 */ /* 0x000fe400078ec0ff */
[----:B------:R-:W-:-:S02]  /*f090*/  LOP3.LUT R48, R48, 0xff, RZ, 0xc0, !PT ;  /* 0x000000ff30307812 */ /* 0x000fc400078ec0ff */
[----:B------:R-:W-:Y:S02]  /*f0a0*/  SHF.R.U32.HI R0, RZ, 0x8, R40 ;  /* 0x00000008ff007819 */ /* 0x000fe40000011628 */
[----:B------:R-:W-:Y:S02]  /*f0b0*/  PRMT R45, R44, 0x7604, R45 ;  /* 0x000076042c2d7816 */ /* 0x000fe4000000002d */
[----:B------:R-:W-:Y:S02]  /*f0c0*/  PRMT R49, R48, 0x7604, R49 ;  /* 0x0000760430317816 */ /* 0x000fe40000000031 */
[----:B------:R-:W-:Y:S02]  /*f0d0*/  SHF.R.U32.HI R44, RZ, 0x10, R41 ;  /* 0x00000010ff2c7819 */ /* 0x000fe40000011629 */
[----:B------:R-:W-:Y:S02]  /*f0e0*/  SHF.R.U32.HI R48, RZ, 0x10, R43 ;  /* 0x00000010ff307819 */ /* 0x000fe4000001162b */
[----:B--2---:R-:W-:-:S02]  /*f0f0*/  LOP3.LUT R37, R40, 0xff, RZ, 0xc0, !PT ;  /* 0x000000ff28257812 */ /* 0x004fc400078ec0ff */
[----:B------:R-:W-:Y:S02]  /*f100*/  LOP3.LUT R0, R0, 0xff, RZ, 0xc0, !PT ;  /* 0x000000ff00007812 */ /* 0x000fe400078ec0ff */
[----:B------:R-:W-:Y:S02]  /*f110*/  SHF.R.U32.HI R46, RZ, 0x8, R42 ;  /* 0x00000008ff2e7819 */ /* 0x000fe4000001162a */
[----:B------:R-:W-:Y:S02]  /*f120*/  LOP3.LUT R44, R44, 0xff, RZ, 0xc0, !PT ;  /* 0x000000ff2c2c7812 */ /* 0x000fe400078ec0ff */
[----:B------:R-:W-:Y:S02]  /*f130*/  LOP3.LUT R48, R48, 0xff, RZ, 0xc0, !PT ;  /* 0x000000ff30307812 */ /* 0x000fe400078ec0ff */
[----:B------:R-:W-:Y:S02]  /*f140*/  PRMT R37, R0, 0x7604, R37 ;  /* 0x0000760400257816 */ /* 0x000fe40000000025 */
[----:B------:R-:W-:-:S02]  /*f150*/  LOP3.LUT R47, R42, 0xff, RZ, 0xc0, !PT ;  /* 0x000000ff2a2f7812 */ /* 0x000fc400078ec0ff */
[----:B------:R-:W-:Y:S02]  /*f160*/  LOP3.LUT R46, R46, 0xff, RZ, 0xc0, !PT ;  /* 0x000000ff2e2e7812 */ /* 0x000fe400078ec0ff */
[----:B------:R-:W-:Y:S02]  /*f170*/  SHF.R.U32.HI R0, RZ, 0x10, R40 ;  /* 0x00000010ff007819 */ /* 0x000fe40000011628 */
[----:B------:R-:W-:Y:S02]  /*f180*/  PRMT R45, R44, 0x7054, R45 ;  /* 0x000070542c2d7816 */ /* 0x000fe4000000002d */
[----:B------:R-:W-:Y:S02]  /*f190*/  PRMT R49, R48, 0x7054, R49 ;  /* 0x0000705430317816 */ /* 0x000fe40000000031 */
[----:B------:R-:W-:Y:S02]  /*f1a0*/  PRMT R47, R46, 0x7604, R47 ;  /* 0x000076042e2f7816 */ /* 0x000fe4000000002f */
[----:B------:R-:W-:-:S02]  /*f1b0*/  LOP3.LUT R0, R0, 0xff, RZ, 0xc0, !PT ;  /* 0x000000ff00007812 */ /* 0x000fc400078ec0ff */
[----:B------:R-:W-:Y:S02]  /*f1c0*/  SHF.R.U32.HI R46, RZ, 0x10, R42 ;  /* 0x00000010ff2e7819 */ /* 0x000fe4000001162a */
[----:B------:R-:W-:Y:S02]  /*f1d0*/  LOP3.LUT R49, R49, 0xff000000, R43, 0xf8, !PT ;  /* 0xff00000031317812 */ /* 0x000fe400078ef82b */
[----:B------:R-:W-:Y:S02]  /*f1e0*/  LOP3.LUT R45, R45, 0xff000000, R41, 0xf8, !PT ;  /* 0xff0000002d2d7812 */ /* 0x000fe400078ef829 */
[----:B------:R-:W-:Y:S02]  /*f1f0*/  PRMT R37, R0, 0x7054, R37 ;  /* 0x0000705400257816 */ /* 0x000fe40000000025 */
[----:B------:R-:W-:Y:S02]  /*f200*/  LOP3.LUT R46, R46, 0xff, RZ, 0xc0, !PT ;  /* 0x000000ff2e2e7812 */ /* 0x000fe400078ec0ff */
[----:B0-----:R-:W-:-:S02]  /*f210*/  F2FP.F16.E4M3.UNPACK_B R0, R6.H1 ;  /* 0x00000006ff00723e */ /* 0x001fc400030006ff */
[----:B------:R-:W-:Y:S02]  /*f220*/  F2FP.F16.E4M3.UNPACK_B R48, R49 ;  /* 0x00000031ff30723e */ /* 0x000fe400020006ff */
[----:B------:R-:W-:Y:S02]  /*f230*/  F2FP.F16.E4M3.UNPACK_B R43, R45 ;  /* 0x0000002dff2b723e */ /* 0x000fe400020006ff */
[----:B------:R-:W-:Y:S01]  /*f240*/  PRMT R47, R46, 0x7054, R47 ;  /* 0x000070542e2f7816 */ /* 0x000fe2000000002f */
[----:B------:R-:W-:Y:S01]  /*f250*/  HADD2.F32 R50, -RZ, R48.H1_H1 ;  /* 0x30000030ff327230 */ /* 0x000fe20000004100 */
[----:B------:R-:W-:Y:S01]  /*f260*/  LOP3.LUT R44, R37, 0xff000000, R40, 0xf8, !PT ;  /* 0xff000000252c7812 */ /* 0x000fe200078ef828 */
[--C-:B------:R-:W-:Y:S01]  /*f270*/  HADD2.F32 R37, -RZ, R0.reuse.H1_H1 ;  /* 0x30000000ff257230 */ /* 0x100fe20000004100 */
[----:B------:R-:W-:Y:S01]  /*f280*/  F2FP.F16.E4M3.UNPACK_B R6, R6 ;  /* 0x00000006ff06723e */ /* 0x000fe200020006ff */
[--C-:B------:R-:W-:Y:S01]  /*f290*/  HADD2.F32 R46, -RZ, R43.reuse.H1_H1 ;  /* 0x3000002bff2e7230 */ /* 0x100fe20000004100 */
[----:B------:R-:W-:Y:S01]  /*f2a0*/  LOP3.LUT R47, R47, 0xff000000, R42, 0xf8, !PT ;  /* 0xff0000002f2f7812 */ /* 0x000fe200078ef82a */
[----:B------:R-:W-:Y:S01]  /*f2b0*/  HADD2.F32 R40, -RZ, R0.H0_H0 ;  /* 0x20000000ff287230 */ /* 0x000fe20000004100 */
[-C--:B------:R-:W-:Y:S01]  /*f2c0*/  F2FP.F16.E4M3.UNPACK_B R41, R7.reuse ;  /* 0x00000007ff29723e */ /* 0x080fe200020006ff */
[C---:B-1----:R-:W-:Y:S01]  /*f2d0*/  FMUL.FTZ R51, R37.reuse, R50 ;  /* 0x0000003225337220 */ /* 0x042fe20000410000 */
        /* <DEDUP_REMOVED lines=20> */
[----:B------:R-:W-:-:S02]  /*f420*/  HADD2.F32 R49, -RZ, R49.H1_H1 ;  /* 0x30000031ff317230 */ /* 0x000fc40000004100 */
[C---:B------:R-:W-:Y:S01]  /*f430*/  FMUL.FTZ R50, R5.reuse, R46 ;  /* 0x0000002e05327220 */ /* 0x040fe20000410000 */
[--C-:B------:R-:W-:Y:S02]  /*f440*/  HADD2.F32 R6, -RZ, R42.reuse.H1_H1 ;  /* 0x3000002aff067230 */ /* 0x100fe40000004100 */
[----:B------:R-:W-:Y:S01]  /*f450*/  FMUL.FTZ R54, R5, R40 ;  /* 0x0000002805367220 */ /* 0x000fe20000410000 */
[----:B------:R-:W-:Y:S01]  /*f460*/  HADD2.F32 R41, -RZ, R41.H0_H0 ;  /* 0x20000029ff297230 */ /* 0x000fe20000004100 */
[----:B------:R-:W-:Y:S01]  /*f470*/  F2FP.F16.E4M3.UNPACK_B R5, R47 ;  /* 0x0000002fff05723e */ /* 0x000fe200020006ff */
[----:B------:R-:W-:Y:S02]  /*f480*/  HADD2.F32 R45, -RZ, R45.H1_H1 ;  /* 0x3000002dff2d7230 */ /* 0x000fe40000004100 */
[C---:B------:R-:W-:Y:S01]  /*f490*/  FMUL.FTZ R43, R6.reuse, R49 ;  /* 0x00000031062b7220 */ /* 0x040fe20000410000 */
[----:B------:R-:W-:Y:S01]  /*f4a0*/  HADD2.F32 R42, -RZ, R42.H0_H0 ;  /* 0x2000002aff2a7230 */ /* 0x000fe20000004100 */
[----:B------:R-:W-:Y:S01]  /*f4b0*/  F2FP.F16.E4M3.UNPACK_B R4, R4.H1 ;  /* 0x00000004ff04723e */ /* 0x000fe200030006ff */
[C---:B------:R-:W-:Y:S01]  /*f4c0*/  FFMA.FTZ R50, R41.reuse, R40, -R50 ;  /* 0x0000002829327223 */ /* 0x040fe20000010832 */
[----:B------:R-:W-:Y:S01]  /*f4d0*/  FFMA.FTZ R53, R41, R46, R54 ;  /* 0x0000002e29357223 */ /* 0x000fe20000010036 */
[-C--:B------:R-:W-:Y:S01]  /*f4e0*/  FMUL.FTZ R41, R6, R45.reuse ;  /* 0x0000002d06297220 */ /* 0x080fe20000410000 */
[----:B------:R-:W-:Y:S01]  /*f4f0*/  F2FP.F16.E4M3.UNPACK_B R40, R44 ;  /* 0x0000002cff28723e */ /* 0x000fe200020006ff */
[----:B------:R-:W-:Y:S01]  /*f500*/  FFMA.FTZ R54, R42, R45, -R43 ;  /* 0x0000002d2a367223 */ /* 0x000fe2000001082b */
[----:B------:R-:W-:-:S02]  /*f510*/  HADD2.F32 R45, -RZ, R5.H1_H1 ;  /* 0x30000005ff2d7230 */ /* 0x000fc40000004100 */
[----:B------:R-:W-:Y:S01]  /*f520*/  FFMA.FTZ R57, R42, R49, R41 ;  /* 0x000000312a397223 */ /* 0x000fe20000010029 */
[----:B------:R-:W-:Y:S01]  /*f530*/  HADD2.F32 R43, -RZ, R5.H0_H0 ;  /* 0x20000005ff2b7230 */ /* 0x000fe20000004100 */
[----:B------:R-:W-:Y:S01]  /*f540*/  F2FP.F16.E4M3.UNPACK_B R44, R44.H1 ;  /* 0x0000002cff2c723e */ /* 0x000fe200030006ff */
[--C-:B------:R-:W-:Y:S01]  /*f550*/  HADD2.F32 R6, -RZ, R4.reuse.H1_H1 ;  /* 0x30000004ff067230 */ /* 0x100fe20000004100 */
[----:B------:R-:W-:Y:S01]  /*f560*/  F2FP.F16.E4M3.UNPACK_B R47, R47.H1 ;  /* 0x0000002fff2f723e */ /* 0x000fe200030006ff */
[----:B------:R-:W-:Y:S02]  /*f570*/  HADD2.F32 R5, -RZ, R4.H0_H0 ;  /* 0x20000004ff057230 */ /* 0x000fe40000004100 */
[----:B------:R-:W-:Y:S02]  /*f580*/  HADD2.F32 R4, -RZ, R0.H1_H1 ;  /* 0x30000000ff047230 */ /* 0x000fe40000004100 */
[----:B------:R-:W-:Y:S01]  /*f590*/  FMUL.FTZ R46, R6, R45 ;  /* 0x0000002d062e7220 */ /* 0x000fe20000410000 */
[----:B------:R-:W-:-:S02]  /*f5a0*/  HADD2.F32 R42, -RZ, R40.H1_H1 ;  /* 0x30000028ff2a7230 */ /* 0x000fc40000004100 */
[----:B------:R-:W-:Y:S02]  /*f5b0*/  HADD2.F32 R41, -RZ, R40.H0_H0 ;  /* 0x20000028ff297230 */ /* 0x000fe40000004100 */
[----:B------:R-:W-:Y:S01]  /*f5c0*/  FMUL.FTZ R49, R4, R43 ;  /* 0x0000002b04317220 */ /* 0x000fe20000410000 */
[----:B------:R-:W-:Y:S02]  /*f5d0*/  HADD2.F32 R0, -RZ, R0.H0_H0 ;  /* 0x20000000ff007230 */ /* 0x000fe40000004100 */
[-C--:B------:R-:W-:Y:S01]  /*f5e0*/  FMUL.FTZ R6, R6, R42.reuse ;  /* 0x0000002a06067220 */ /* 0x080fe20000410000 */
[C---:B------:R-:W-:Y:S01]  /*f5f0*/  FFMA.FTZ R46, R5.reuse, R42, -R46 ;  /* 0x0000002a052e7223 */ /* 0x040fe2000001082e */
[----:B------:R-:W-:Y:S02]  /*f600*/  FMUL.FTZ R4, R4, R41 ;  /* 0x0000002904047220 */ /* 0x000fe40000410000 */
[----:B------:R-:W-:Y:S01]  /*f610*/  FFMA.FTZ R45, R5, R45, R6 ;  /* 0x0000002d052d7223 */ /* 0x000fe20000010006 */
[----:B------:R-:W-:-:S02]  /*f620*/  HADD2.F32 R5, -RZ, R44.H1_H1 ;  /* 0x3000002cff057230 */ /* 0x000fc40000004100 */
[C---:B------:R-:W-:Y:S01]  /*f630*/  FFMA.FTZ R40, R0.reuse, R43, R4 ;  /* 0x0000002b00287223 */ /* 0x040fe20000010004 */
[----:B------:R-:W-:Y:S02]  /*f640*/  HADD2.F32 R4, -RZ, R37.H1_H1 ;  /* 0x30000025ff047230 */ /* 0x000fe40000004100 */
[----:B------:R-:W-:Y:S01]  /*f650*/  FFMA.FTZ R49, R0, R41, -R49 ;  /* 0x0000002900317223 */ /* 0x000fe20000010831 */
[--C-:B------:R-:W-:Y:S02]  /*f660*/  HADD2.F32 R6, -RZ, R47.reuse.H1_H1 ;  /* 0x3000002fff067230 */ /* 0x100fe40000004100 */
[----:B------:R-:W-:Y:S02]  /*f670*/  HADD2.F32 R47, -RZ, R47.H0_H0 ;  /* 0x2000002fff2f7230 */ /* 0x000fe40000004100 */
[C---:B------:R-:W-:Y:S01]  /*f680*/  FMUL.FTZ R41, R4.reuse, R5 ;  /* 0x0000000504297220 */ /* 0x040fe20000410000 */
[----:B------:R-:W-:Y:S02]  /*f690*/  HADD2.F32 R0, -RZ, R7.H1_H1 ;  /* 0x30000007ff007230 */ /* 0x000fe40000004100 */
[----:B------:R-:W-:Y:S01]  /*f6a0*/  FMUL.FTZ R42, R4, R6 ;  /* 0x00000006042a7220 */ /* 0x000fe20000410000 */
[----:B------:R-:W-:-:S02]  /*f6b0*/  HADD2.F32 R44, -RZ, R44.H0_H0 ;  /* 0x2000002cff2c7230 */ /* 0x000fc40000004100 */
        /* <DEDUP_REMOVED lines=17> */
.L_x_3195:
[----:B------:R-:W-:Y:S05]  /*f7d0*/  BSYNC B1 ;  /* 0x0000000000017941 */ /* 0x000fea0003800000 */
.L_x_3194:
[----:B------:R-:W-:Y:S01]  /*f7e0*/  VIADD R0, R220, 0x20 ;  /* 0x00000020dc007836 */ /* 0x000fe20000000000 */
[----:B------:R-:W-:Y:S04]  /*f7f0*/  BSSY B1, `(.L_x_3198) ;  /* 0x00000fb000017945 */ /* 0x000fe80003800000 */
[----:B------:R-:W-:-:S13]  /*f800*/  ISETP.GE.AND P0, PT, R0, R3, PT ;  /* 0x000000030000720c */ /* 0x000fda0003f06270 */
[----:B------:R-:W-:Y:S05]  /*f810*/  @P0 BRA `(.L_x_3199) ;  /* 0x0000000c00e00947 */ /* 0x000fea0003800000 */
[----:B------:R0:W5:Y:S01]  /*f820*/  LDL R53, [R1+0x54] ;  /* 0x0000540001357983 */ /* 0x0001620000100800 */
[----:B------:R-:W1:Y:S01]  /*f830*/  LDC R0, c[0x0][0x3f4] ;  /* 0x0000fd00ff007b82 */ /* 0x000e620000000800 */
[----:B------:R-:W-:Y:S01]  /*f840*/  BSSY B2, `(.L_x_3200) ;  /* 0x000007e000027945 */ /* 0x000fe20003800000 */
[-C--:B-1----:R-:W-:Y:S02]  /*f850*/  ISETP.GE.AND P0, PT, R18, R0.reuse, PT ;  /* 0x000000001200720c */ /* 0x082fe40003f06270 */
[----:B------:R-:W-:-:S11]  /*f860*/  ISETP.GE.AND P1, PT, R219, R0, PT ;  /* 0x00000000db00720c */ /* 0x000fd60003f26270 */
[----:B0-----:R-:W-:Y:S05]  /*f870*/  @P0 BRA `(.L_x_3201) ;  /* 0x0000000400e80947 */ /* 0x001fea0003800000 */
[----:B----45:R-:W0:Y:S01]  /*f880*/  LDS.128 R4, [R53+0x21400] ;  /* 0x0214000035047984 */ /* 0x030e220000000c00 */
[----:B------:R-:W-:Y:S02]  /*f890*/  SHF.R.U32.HI R40, RZ, 0x8, R35 ;  /* 0x00000008ff287819 */ /* 0x000fe40000011623 */
[----:B------:R-:W-:Y:S02]  /*f8a0*/  SHF.R.U32.HI R44, RZ, 0x8, R39 ;  /* 0x00000008ff2c7819 */ /* 0x000fe40000011627 */
        /* <DEDUP_REMOVED lines=29> */
[----:B------:R-:W-:Y:S01]  /*fa80*/  F2FP.F16.E4M3.UNPACK_B R39, R41 ;  /* 0x00000029ff27723e */ /* 0x000fe200020006ff */
[----:B------:R-:W-:Y:S01]  /*fa90*/  HADD2.F32 R35, -RZ, R0.H0_H0 ;  /* 0x20000000ff237230 */ /* 0x000fe20000004100 */
[----:B------:R-:W-:Y:S01]  /*faa0*/  PRMT R43, R42, 0x7054, R43 ;  /* 0x000070542a2b7816 */ /* 0x000fe2000000002b */
[----:B------:R-:W-:Y:S01]  /*fab0*/  HADD2.F32 R46, -RZ, R44.H1_H1 ;  /* 0x3000002cff2e7230 */ /* 0x000fe20000004100 */
[----:B------:R-:W-:Y:S01]  /*fac0*/  LOP3.LUT R40, R37, 0xff000000, R34, 0xf8, !PT ;  /* 0xff00000025287812 */ /* 0x000fe200078ef822 */
[----:B------:R-:W-:Y:S01]  /*fad0*/  HADD2.F32 R34, -RZ, R0.H1_H1 ;  /* 0x30000000ff227230 */ /* 0x000fe20000004100 */
[----:B------:R-:W-:Y:S01]  /*fae0*/  F2FP.F16.E4M3.UNPACK_B R6, R6 ;  /* 0x00000006ff06723e */ /* 0x000fe200020006ff */
[--C-:B------:R-:W-:Y:S01]  /*faf0*/  HADD2.F32 R42, -RZ, R39.reuse.H1_H1 ;  /* 0x30000027ff2a7230 */ /* 0x100fe20000004100 */
[----:B------:R-:W-:Y:S01]  /*fb00*/  LOP3.LUT R43, R43, 0xff000000, R38, 0xf8, !PT ;  /* 0xff0000002b2b7812 */ /* 0x000fe200078ef826 */
[----:B------:R-:W-:Y:S01]  /*fb10*/  HADD2.F32 R44, -RZ, R44.H0_H0 ;  /* 0x2000002cff2c7230 */ /* 0x000fe20000004100 */
[-C--:B------:R-:W-:Y:S01]  /*fb20*/  F2FP.F16.E4M3.UNPACK_B R37, R7.reuse ;  /* 0x00000007ff25723e */ /* 0x080fe200020006ff */
[C---:B---3--:R-:W-:Y:S01]  /*fb30*/  FMUL.FTZ R48, R34.reuse, R46 ;  /* 0x0000002e22307220 */ /* 0x048fe20000410000 */
        /* <DEDUP_REMOVED lines=24> */
[----:B------:R-:W-:Y:S01]  /*fcc0*/  F2FP.F16.E4M3.UNPACK_B R4, R4.H1 ;  /* 0x00000004ff04723e */ /* 0x000fe200030006ff */
[----:B------:R-:W-:-:S02]  /*fcd0*/  HADD2.F32 R41, -RZ, R41.H1_H1 ;  /* 0x30000029ff297230 */ /* 0x000fc40000004100 */
[C---:B------:R-:W-:Y:S01]  /*fce0*/  FMUL.FTZ R35, R6.reuse, R45 ;  /* 0x0000002d06237220 */ /* 0x040fe20000410000 */
[----:B------:R-:W-:Y:S01]  /*fcf0*/  HADD2.F32 R38, -RZ, R38.H0_H0 ;  /* 0x20000026ff267230 */ /* 0x000fe20000004100 */
[----:B------:R-:W-:Y:S01]  /*fd00*/  F2FP.F16.E4M3.UNPACK_B R5, R43 ;  /* 0x0000002bff05723e */ /* 0x000fe200020006ff */
[C---:B------:R-:W-:Y:S01]  /*fd10*/  FFMA.FTZ R49, R37.reuse, R46, R52 ;  /* 0x0000002e25317223 */ /* 0x040fe20000010034 */
[----:B------:R-:W-:Y:S01]  /*fd20*/  FFMA.FTZ R50, R37, R42, -R50 ;  /* 0x0000002a25327223 */ /* 0x000fe20000010832 */
[-C--:B------:R-:W-:Y:S01]  /*fd30*/  FMUL.FTZ R37, R6, R41.reuse ;  /* 0x0000002906257220 */ /* 0x080fe20000410000 */
[C---:B------:R-:W-:Y:S01]  /*fd40*/  FFMA.FTZ R46, R38.reuse, R41, -R35 ;  /* 0x00000029262e7223 */ /* 0x040fe20000010823 */
[-C--:B------:R-:W-:Y:S01]  /*fd50*/  F2FP.F16.E4M3.UNPACK_B R35, R40.reuse ;  /* 0x00000028ff23723e */ /* 0x080fe200020006ff */
[----:B------:R-:W-:Y:S02]  /*fd60*/  HADD2.F32 R6, -RZ, R4.H1_H1 ;  /* 0x30000004ff067230 */ /* 0x000fe40000004100 */
[----:B------:R-:W-:Y:S01]  /*fd70*/  FFMA.FTZ R45, R38, R45, R37 ;  /* 0x0000002d262d7223 */ /* 0x000fe20000010025 */
[--C-:B------:R-:W-:Y:S01]  /*fd80*/  HADD2.F32 R41, -RZ, R5.reuse.H1_H1 ;  /* 0x30000005ff297230 */ /* 0x100fe20000004100 */
[----:B------:R-:W-:Y:S01]  /*fd90*/  F2FP.F16.E4M3.UNPACK_B R40, R40.H1 ;  /* 0x00000028ff28723e */ /* 0x000fe200030006ff */
[----:B------:R-:W-:Y:S01]  /*fda0*/  HADD2.F32 R39, -RZ, R5.H0_H0 ;  /* 0x20000005ff277230 */ /* 0x000fe20000004100 */
[----:B------:R-:W-:Y:S01]  /*fdb0*/  F2FP.F16.E4M3.UNPACK_B R43, R43.H1 ;  /* 0x0000002bff2b723e */ /* 0x000fe200030006ff */
[----:B------:R-:W-:-:S02]  /*fdc0*/  HADD2.F32 R37, -RZ, R35.H1_H1 ;  /* 0x30000023ff257230 */ /* 0x000fc40000004100 */
[C---:B------:R-:W-:Y:S01]  /*fdd0*/  FMUL.FTZ R38, R6.reuse, R41 ;  /* 0x0000002906267220 */ /* 0x040fe20000410000 */
[----:B------:R-:W-:Y:S01]  /*fde0*/  HADD2.F32 R5, -RZ, R4.H0_H0 ;  /* 0x20000004ff057230 */ /* 0x000fe20000004100 */
[----:B------:R-:W-:Y:S01]  /*fdf0*/  F2FP.SATFINITE.E4M3.F32.PACK_AB_MERGE_C R48, R51, R48, RZ ;  /* 0x000000303330723e */ /* 0x000fe200048070ff */
[--C-:B------:R-:W-:Y:S02]  /*fe00*/  HADD2.F32 R4, -RZ, R0.reuse.H1_H1 ;  /* 0x30000000ff047230 */ /* 0x100fe40000004100 */
[-C--:B------:R-:W-:Y:S01]  /*fe10*/  FMUL.FTZ R42, R6, R37.reuse ;  /* 0x00000025062a7220 */ /* 0x080fe20000410000 */
[----:B------:R-:W-:Y:S02]  /*fe20*/  HADD2.F32 R35, -RZ, R35.H0_H0 ;  /* 0x20000023ff237230 */ /* 0x000fe40000004100 */
[C---:B------:R-:W-:Y:S01]  /*fe30*/  FFMA.FTZ R6, R5.reuse, R37, -R38 ;  /* 0x0000002505067223 */ /* 0x040fe20000010826 */
[----:B------:R-:W-:Y:S02]  /*fe40*/  HADD2.F32 R0, -RZ, R0.H0_H0 ;  /* 0x20000000ff007230 */ /* 0x000fe40000004100 */
[C---:B------:R-:W-:Y:S01]  /*fe50*/  FMUL.FTZ R37, R4.reuse, R39 ;  /* 0x0000002704257220 */ /* 0x040fe20000410000 */
[----:B------:R-:W-:Y:S01]  /*fe60*/  FFMA.FTZ R41, R5, R41, R42 ;  /* 0x0000002905297223 */ /* 0x000fe2000001002a */
[----:B------:R-:W-:Y:S01]  /*fe70*/  FMUL.FTZ R4, R4, R35 ;  /* 0x0000002304047220 */ /* 0x000fe20000410000 */
[----:B------:R-:W-:-:S02]  /*fe80*/  HADD2.F32 R5, -RZ, R40.H1_H1 ;  /* 0x30000028ff057230 */ /* 0x000fc40000004100 */
[C---:B------:R-:W-:Y:S01]  /*fe90*/  FFMA.FTZ R37, R0.reuse, R35, -R37 ;  /* 0x0000002300257223 */ /* 0x040fe20000010825 */
[--C-:B------:R-:W-:Y:S02]  /*fea0*/  HADD2.F32 R35, -RZ, R43.reuse.H1_H1 ;  /* 0x3000002bff237230 */ /* 0x100fe40000004100 */
[----:B------:R-:W-:Y:S01]  /*feb0*/  FFMA.FTZ R38, R0, R39, R4 ;  /* 0x0000002700267223 */ /* 0x000fe20000010004 */
[----:B------:R-:W-:Y:S02]  /*fec0*/  HADD2.F32 R4, -RZ, R34.H1_H1 ;  /* 0x30000022ff047230 */ /* 0x000fe40000004100 */
[----:B------:R-:W-:Y:S02]  /*fed0*/  HADD2.F32 R43, -RZ, R43.H0_H0 ;  /* 0x2000002bff2b7230 */ /* 0x000fe40000004100 */
[----:B------:R-:W-:Y:S02]  /*fee0*/  HADD2.F32 R0, -RZ, R7.H1_H1 ;  /* 0x30000007ff007230 */ /* 0x000fe40000004100 */
[----:B------:R-:W-:Y:S01]  /*fef0*/  FMUL.FTZ R39, R4, R35 ;  /* 0x0000002304277220 */ /* 0x000fe20000410000 */
[----:B------:R-:W-:-:S02]  /*ff00*/  HADD2.F32 R40, -RZ, R40.H0_H0 ;  /* 0x20000028ff287230 */ /* 0x000fc40000004100 */
        /* <DEDUP_REMOVED lines=17> */
.L_x_3201:
[----:B------:R-:W-:Y:S05]  /*10020*/  BSYNC B2 ;  /* 0x0000000000027941 */ /* 0x000fea0003800000 */
.L_x_3200:
[----:B------:R-:W-:Y:S05]  /*10030*/  @P1 BRA `(.L_x_3199) ;  /* 0x0000000400d81947 */ /* 0x000fea0003800000 */
[----:B0---45:R-:W0:Y:S01]  /*10040*/  LDS.128 R4, [R53+0x25400] ;  /* 0x0254000035047984 */ /* 0x031e220000000c00 */
[----:B------:R-:W-:Y:S02]  /*10050*/  SHF.R.U32.HI R34, RZ, 0x8, R30 ;  /* 0x00000008ff227819 */ /* 0x000fe4000001161e */
[----:B------:R-:W-:Y:S02]  /*10060*/  SHF.R.U32.HI R38, RZ, 0x8, R31 ;  /* 0x00000008ff267819 */ /* 0x000fe4000001161f */
[----:B------:R-:W-:Y:S02]  /*10070*/  LOP3.LUT R35, R34, 0xff, RZ, 0xc0, !PT ;  /* 0x000000ff22237812 */ /* 0x000fe400078ec0ff */
[----:B--2---:R-:W-:Y:S02]  /*10080*/  LOP3.LUT R37, R31, 0xff, RZ, 0xc0, !PT ;  /* 0x000000ff1f257812 */ /* 0x004fe400078ec0ff */
[----:B------:R-:W-:Y:S02]  /*10090*/  LOP3.LUT R34, R38, 0xff, RZ, 0xc0, !PT ;  /* 0x000000ff26227812 */ /* 0x000fe400078ec0ff */
[----:B------:R-:W-:-:S02]  /*100a0*/  SHF.R.U32.HI R41, RZ, 0x8, R33 ;  /* 0x00000008ff297819 */ /* 0x000fc40000011621 */
[----:B------:R-:W-:Y:S02]  /*100b0*/  PRMT R34, R34, 0x7604, R37 ;  /* 0x0000760422227816 */ /* 0x000fe40000000025 */
[----:B------:R-:W-:Y:S02]  /*100c0*/  SHF.R.U32.HI R42, RZ, 0x10, R31 ;  /* 0x00000010ff2a7819 */ /* 0x000fe4000001161f */
[----:B------:R-:W-:Y:S02]  /*100d0*/  SHF.R.U32.HI R37, RZ, 0x8, R32 ;  /* 0x00000008ff257819 */ /* 0x000fe40000011620 */
[----:B------:R-:W-:Y:S02]  /*100e0*/  LOP3.LUT R38, R33, 0xff, RZ, 0xc0, !PT ;  /* 0x000000ff21267812 */ /* 0x000fe400078ec0ff */
[----:B------:R-:W-:Y:S02]  /*100f0*/  LOP3.LUT R41, R41, 0xff, RZ, 0xc0, !PT ;  /* 0x000000ff29297812 */ /* 0x000fe400078ec0ff */
[----:B------:R-:W-:-:S02]  /*10100*/  SHF.R.U32.HI R40, RZ, 0x10, R33 ;  /* 0x00000010ff287819 */ /* 0x000fc40000011621 */
[----:B------:R-:W-:Y:S01]  /*10110*/  LOP3.LUT R39, R37, 0xff, RZ, 0xc0, !PT ;  /* 0x000000ff25277812 */ /* 0x000fe200078ec0ff */
[----:B------:R-:W-:Y:S01]  /*10120*/  IMAD.U32 R37, R42, 0x10000, RZ ;  /* 0x000100002a257824 */ /* 0x000fe200078e00ff */
[----:B------:R-:W-:Y:S01]  /*10130*/  PRMT R38, R41, 0x7604, R38 ;  /* 0x0000760429267816 */ /* 0x000fe20000000026 */
[----:B------:R-:W-:Y:S01]  /*10140*/  IMAD.U32 R41, R40, 0x10000, RZ ;  /* 0x0001000028297824 */ /* 0x000fe200078e00ff */
[----:B------:R-:W-:Y:S02]  /*10150*/  LOP3.LUT R0, R30, 0xff, RZ, 0xc0, !PT ;  /* 0x000000ff1e007812 */ /* 0x000fe400078ec0ff */
[----:B------:R-:W-:Y:S02]  /*10160*/  LOP3.LUT R37, R34, 0xff0000, R37, 0xf8, !PT ;  /* 0x00ff000022257812 */ /* 0x000fe400078ef825 */
[----:B------:R-:W-:Y:S02]  /*10170*/  LOP3.LUT R41, R38, 0xff0000, R41, 0xf8, !PT ;  /* 0x00ff000026297812 */ /* 0x000fe400078ef829 */
[----:B------:R-:W-:-:S02]  /*10180*/  PRMT R35, R35, 0x7604, R0 ;  /* 0x0000760423237816 */ /* 0x000fc40000000000 */
[----:B------:R-:W-:Y:S02]  /*10190*/  LOP3.LUT R0, R32, 0xff, RZ, 0xc0, !PT ;  /* 0x000000ff20007812 */ /* 0x000fe400078ec0ff */
[----:B------:R-:W-:Y:S02]  /*101a0*/  LOP3.LUT R41, R41, 0xff000000, R33, 0xf8, !PT ;  /* 0xff00000029297812 */ /* 0x000fe400078ef821 */
[----:B------:R-:W-:Y:S02]  /*101b0*/  LOP3.LUT R37, R37, 0xff000000, R31, 0xf8, !PT ;  /* 0xff00000025257812 */ /* 0x000fe400078ef81f */
[----:B------:R-:W-:Y:S02]  /*101c0*/  PRMT R39, R39, 0x7604, R0 ;  /* 0x0000760427277816 */ /* 0x000fe40000000000 */
        /* <DEDUP_REMOVED lines=54> */
[--C-:B------:R-:W-:Y:S01]  /*10530*/  HADD2.F32 R6, -RZ, R4.reuse.H1_H1 ;  /* 0x30000004ff067230 */ /* 0x100fe20000004100 */
[----:B------:R-:W-:Y:S01]  /*10540*/  F2FP.SATFINITE.E4M3.F32.PACK_AB_MERGE_C R44, R45, R44, RZ ;  /* 0x0000002c2d2c723e */ /* 0x000fe200048070ff */
[----:B------:R-:W-:-:S02]  /*10550*/  HADD2.F32 R5, -RZ, R4.H0_H0 ;  /* 0x20000004ff057230 */ /* 0x000fc40000004100 */
[--C-:B------:R-:W-:Y:S02]  /*10560*/  HADD2.F32 R32, -RZ, R31.reuse.H1_H1 ;  /* 0x3000001fff207230 */ /* 0x100fe40000004100 */
[C---:B------:R-:W-:Y:S01]  /*10570*/  FMUL.FTZ R38, R6.reuse, R34 ;  /* 0x0000002206267220 */ /* 0x040fe20000410000 */
[--C-:B------:R-:W-:Y:S02]  /*10580*/  HADD2.F32 R4, -RZ, R0.reuse.H1_H1 ;  /* 0x30000000ff047230 */ /* 0x100fe40000004100 */
[----:B------:R-:W-:Y:S02]  /*10590*/  HADD2.F32 R31, -RZ, R31.H0_H0 ;  /* 0x2000001fff1f7230 */ /* 0x000fe40000004100 */
[-C--:B------:R-:W-:Y:S01]  /*105a0*/  FMUL.FTZ R6, R6, R32.reuse ;  /* 0x0000002006067220 */ /* 0x080fe20000410000 */
[----:B------:R-:W-:Y:S02]  /*105b0*/  HADD2.F32 R0, -RZ, R0.H0_H0 ;  /* 0x20000000ff007230 */ /* 0x000fe40000004100 */
[C---:B------:R-:W-:Y:S01]  /*105c0*/  FMUL.FTZ R37, R4.reuse, R33 ;  /* 0x0000002104257220 */ /* 0x040fe20000410000 */
[C---:B------:R-:W-:Y:S01]  /*105d0*/  FFMA.FTZ R38, R5.reuse, R32, -R38 ;  /* 0x0000002005267223 */ /* 0x040fe20000010826 */
[-C--:B------:R-:W-:Y:S01]  /*105e0*/  FMUL.FTZ R4, R4, R31.reuse ;  /* 0x0000001f04047220 */ /* 0x080fe20000410000 */
[----:B------:R-:W-:Y:S01]  /*105f0*/  FFMA.FTZ R41, R5, R34, R6 ;  /* 0x0000002205297223 */ /* 0x000fe20000010006 */
[----:B------:R-:W-:Y:S01]  /*10600*/  FFMA.FTZ R37, R0, R31, -R37 ;  /* 0x0000001f00257223 */ /* 0x000fe20000010825 */
[----:B------:R-:W-:-:S02]  /*10610*/  HADD2.F32 R5, -RZ, R35.H1_H1 ;  /* 0x30000023ff057230 */ /* 0x000fc40000004100 */
[----:B------:R-:W-:Y:S01]  /*10620*/  FFMA.FTZ R32, R0, R33, R4 ;  /* 0x0000002100207223 */ /* 0x000fe20000010004 */
[----:B------:R-:W-:Y:S02]  /*10630*/  HADD2.F32 R4, -RZ, R30.H1_H1 ;  /* 0x3000001eff047230 */ /* 0x000fe40000004100 */
        /* <DEDUP_REMOVED lines=22> */
.L_x_3199:
[----:B------:R-:W-:Y:S05]  /*107a0*/  BSYNC B1 ;  /* 0x0000000000017941 */ /* 0x000fea0003800000 */
.L_x_3198:
[----:B------:R-:W-:Y:S01]  /*107b0*/  VIADD R0, R220, 0x40 ;  /* 0x00000040dc007836 */ /* 0x000fe20000000000 */
[----:B------:R-:W-:Y:S04]  /*107c0*/  BSSY B1, `(.L_x_3202) ;  /* 0x00000fb000017945 */ /* 0x000fe80003800000 */
[----:B------:R-:W-:-:S13]  /*107d0*/  ISETP.GE.AND P0, PT, R0, R3, PT ;  /* 0x000000030000720c */ /* 0x000fda0003f06270 */
[----:B------:R-:W-:Y:S05]  /*107e0*/  @P0 BRA `(.L_x_3203) ;  /* 0x0000000c00e00947 */ /* 0x000fea0003800000 */
[----:B-----5:R0:W5:Y:S01]  /*107f0*/  LDL R44, [R1+0x54] ;  /* 0x00005400012c7983 */ /* 0x0201620000100800 */
[----:B------:R-:W1:Y:S01]  /*10800*/  LDC R0, c[0x0][0x3f4] ;  /* 0x0000fd00ff007b82 */ /* 0x000e620000000800 */
[----:B------:R-:W-:Y:S01]  /*10810*/  BSSY B2, `(.L_x_3204) ;  /* 0x000007a000027945 */ /* 0x000fe20003800000 */
[-C--:B-1----:R-:W-:Y:S02]  /*10820*/  ISETP.GE.AND P0, PT, R18, R0.reuse, PT ;  /* 0x000000001200720c */ /* 0x082fe40003f06270 */
[----:B------:R-:W-:-:S11]  /*10830*/  ISETP.GE.AND P1, PT, R219, R0, PT ;  /* 0x00000000db00720c */ /* 0x000fd60003f26270 */
[----:B0-----:R-:W-:Y:S05]  /*10840*/  @P0 BRA `(.L_x_3205) ;  /* 0x0000000400d80947 */ /* 0x001fea0003800000 */
[----:B----45:R-:W0:Y:S01]  /*10850*/  LDS.128 R4, [R44+0x22400] ;  /* 0x022400002c047984 */ /* 0x030e220000000c00 */
[----:B------:R-:W-:Y:S02]  /*10860*/  SHF.R.U32.HI R33, RZ, 0x8, R27 ;  /* 0x00000008ff217819 */ /* 0x000fe4000001161b */
[----:B------:R-:W-:Y:S02]  /*10870*/  LOP3.LUT R32, R27, 0xff, RZ, 0xc0, !PT ;  /* 0x000000ff1b207812 */ /* 0x000fe400078ec0ff */
[----:B------:R-:W-:Y:S02]  /*10880*/  LOP3.LUT R33, R33, 0xff, RZ, 0xc0, !PT ;  /* 0x000000ff21217812 */ /* 0x000fe400078ec0ff */
[----:B--2---:R-:W-:Y:S02]  /*10890*/  SHF.R.U32.HI R37, RZ, 0x8, R29 ;  /* 0x00000008ff257819 */ /* 0x004fe4000001161d */
[----:B------:R-:W-:Y:S02]  /*108a0*/  PRMT R32, R33, 0x7604, R32 ;  /* 0x0000760421207816 */ /* 0x000fe40000000020 */
[----:B------:R-:W-:-:S02]  /*108b0*/  SHF.R.U32.HI R33, RZ, 0x10, R27 ;  /* 0x00000010ff217819 */ /* 0x000fc4000001161b */
[----:B------:R-:W-:Y:S02]  /*108c0*/  LOP3.LUT R34, R29, 0xff, RZ, 0xc0, !PT ;  /* 0x000000ff1d227812 */ /* 0x000fe400078ec0ff */
[----:B------:R-:W-:Y:S01]  /*108d0*/  LOP3.LUT R37, R37, 0xff, RZ, 0xc0, !PT ;  /* 0x000000ff25257812 */ /* 0x000fe200078ec0ff */
[----:B------:R-:W-:Y:S01]  /*108e0*/  IMAD.U32 R33, R33, 0x10000, RZ ;  /* 0x0001000021217824 */ /* 0x000fe200078e00ff */
[----:B------:R-:W-:Y:S02]  /*108f0*/  SHF.R.U32.HI R38, RZ, 0x10, R29 ;  /* 0x00000010ff267819 */ /* 0x000fe4000001161d */
[----:B------:R-:W-:Y:S02]  /*10900*/  SHF.R.U32.HI R30, RZ, 0x8, R26 ;  /* 0x00000008ff1e7819 */ /* 0x000fe4000001161a */
[----:B------:R-:W-:Y:S02]  /*10910*/  PRMT R34, R37, 0x7604, R34 ;  /* 0x0000760425227816 */ /* 0x000fe40000000022 */
[----:B------:R-:W-:-:S02]  /*10920*/  SHF.L.U32 R37, R38, 0x10, RZ ;  /* 0x0000001026257819 */ /* 0x000fc400000006ff */
[----:B------:R-:W-:Y:S02]  /*10930*/  LOP3.LUT R0, R26, 0xff, RZ, 0xc0, !PT ;  /* 0x000000ff1a007812 */ /* 0x000fe400078ec0ff */
[----:B------:R-:W-:Y:S02]  /*10940*/  LOP3.LUT R31, R30, 0xff, RZ, 0xc0, !PT ;  /* 0x000000ff1e1f7812 */ /* 0x000fe400078ec0ff */
[----:B------:R-:W-:Y:S02]  /*10950*/  SHF.R.U32.HI R30, RZ, 0x8, R28 ;  /* 0x00000008ff1e7819 */ /* 0x000fe4000001161c */
[----:B------:R-:W-:Y:S02]  /*10960*/  LOP3.LUT R33, R32, 0xff0000, R33, 0xf8, !PT ;  /* 0x00ff000020217812 */ /* 0x000fe400078ef821 */
[----:B------:R-:W-:Y:S02]  /*10970*/  LOP3.LUT R37, R34, 0xff0000, R37, 0xf8, !PT ;  /* 0x00ff000022257812 */ /* 0x000fe400078ef825 */
[----:B------:R-:W-:-:S02]  /*10980*/  PRMT R31, R31, 0x7604, R0 ;  /* 0x000076041f1f7816 */ /* 0x000fc40000000000 */
[----:B------:R-:W-:Y:S02]  /*10990*/  LOP3.LUT R0, R28, 0xff, RZ, 0xc0, !PT ;  /* 0x000000ff1c007812 */ /* 0x000fe400078ec0ff */
[----:B------:R-:W-:Y:S02]  /*109a0*/  LOP3.LUT R35, R30, 0xff, RZ, 0xc0, !PT ;  /* 0x000000ff1e237812 */ /* 0x000fe400078ec0ff */
[----:B------:R-:W-:Y:S02]  /*109b0*/  LOP3.LUT R37, R37, 0xff000000, R29, 0xf8, !PT ;  /* 0xff00000025257812 */ /* 0x000fe400078ef81d */
[----:B------:R-:W-:Y:S02]  /*109c0*/  LOP3.LUT R33, R33, 0xff000000, R27, 0xf8, !PT ;  /* 0xff00000021217812 */ /* 0x000fe400078ef81b */
[----:B------:R-:W-:Y:S02]  /*109d0*/  PRMT R35, R35, 0x7604, R0 ;  /* 0x0000760423237816 */ /* 0x000fe40000000000 */
[----:B------:R-:W-:-:S02]  /*109e0*/  LOP3.LUT R31, R31, 0xff0000, R26, 0xf8, !PT ;  /* 0x00ff00001f1f7812 */ /* 0x000fc400078ef81a */
[-C--:B0-----:R-:W-:Y:S02]  /*109f0*/  F2FP.F16.E4M3.UNPACK_B R0, R6.reuse.H1 ;  /* 0x00000006ff00723e */ /* 0x081fe400030006ff */
        /* <DEDUP_REMOVED lines=91> */
.L_x_3205:
[----:B------:R-:W-:Y:S05]  /*10fb0*/  BSYNC B2 ;  /* 0x0000000000027941 */ /* 0x000fea0003800000 */
.L_x_3204:
[----:B------:R-:W-:Y:S05]  /*10fc0*/  @P1 BRA `(.L_x_3203) ;  /* 0x0000000400e81947 */ /* 0x000fea0003800000 */
[----:B0---45:R-:W0:Y:S01]  /*10fd0*/  LDS.128 R4, [R44+0x26400] ;  /* 0x026400002c047984 */ /* 0x031e220000000c00 */
[----:B------:R-:W-:Y:S02]  /*10fe0*/  SHF.R.U32.HI R26, RZ, 0x8, R25 ;  /* 0x00000008ff1a7819 */ /* 0x000fe40000011619 */
        /* <DEDUP_REMOVED lines=120> */
.L_x_3203:
[----:B------:R-:W-:Y:S05]  /*11770*/  BSYNC B1 ;  /* 0x0000000000017941 */ /* 0x000fea0003800000 */
.L_x_3202:
[----:B------:R-:W-:-:S05]  /*11780*/  VIADD R0, R220, 0x60 ;  /* 0x00000060dc007836 */ /* 0x000fca0000000000 */
        /* <DEDUP_REMOVED lines=130> */
.L_x_3208:
[----:B------:R-:W-:Y:S05]  /*11fb0*/  BSYNC B1 ;  /* 0x0000000000017941 */ /* 0x000fea0003800000 */
.L_x_3207:
[----:B------:R-:W-:Y:S05]  /*11fc0*/  @P1 BRA `(.L_x_3206) ;  /* 0x0000005000681947 */ /* 0x000fea0003800000 */
[----:B0---45:R-:W0:Y:S01]  /*11fd0*/  LDS.128 R4, [R35+0x27400] ;  /* 0x0274000023047984 */ /* 0x031e220000000c00 */
[----:B------:R-:W-:Y:S02]  /*11fe0*/  SHF.R.U32.HI R13, RZ, 0x8, R9 ;  /* 0x00000008ff0d7819 */ /* 0x000fe40000011609 */
        /* <DEDUP_REMOVED lines=117> */
.L_x_3179:
[----:B------:R-:W1:Y:S01]  /*12740*/  LDC R37, c[0x0][0x448] ;  /* 0x00011200ff257b82 */ /* 0x000e620000000800 */
[----:B------:R-:W-:Y:S01]  /*12750*/  IMAD.MOV.U32 R27, RZ, RZ, R29 ;  /* 0x000000ffff1b7224 */ /* 0x000fe200078e001d */
[----:B------:R-:W-:Y:S01]  /*12760*/  ULDC.64 UR4, c[0x0][0x3f8] ;  /* 0x0000fe0000047ab9 */ /* 0x000fe20000000a00 */
[----:B------:R-:W-:Y:S01]  /*12770*/  IMAD.MOV.U32 R25, RZ, RZ, R31 ;  /* 0x000000ffff197224 */ /* 0x000fe200078e001f */
[----:B------:R-:W-:Y:S01]  /*12780*/  ULDC.64 UR6, c[0x0][0x408] ;  /* 0x0001020000067ab9 */ /* 0x000fe20000000a00 */
        /* <DEDUP_REMOVED lines=10> */
[----:B------:R-:W-:Y:S01]  /*12830*/  IMAD R4, R4, UR6, RZ ;  /* 0x0000000604047c24 */ /* 0x000fe2000f8e02ff */
[----:B------:R-:W-:Y:S01]  /*12840*/  IADD3 R59, P1, R24, UR8, RZ ;  /* 0x00000008183b7c10 */ /* 0x000fe2000ff3e0ff */
[C---:B------:R-:W-:Y:S01]  /*12850*/  IMAD R53, R3.reuse, UR5, R6 ;  /* 0x0000000503357c24 */ /* 0x040fe2000f8e0206 */
[----:B------:R-:W-:Y:S01]  /*12860*/  ULDC.64 UR4, c[0x0][0x3e8] ;  /* 0x0000fa0000047ab9 */ /* 0x000fe20000000a00 */
[----:B------:R-:W-:Y:S01]  /*12870*/  IMAD R57, R3, UR7, R4 ;  /* 0x0000000703397c24 */ /* 0x000fe2000f8e0204 */
[----:B------:R-:W-:Y:S01]  /*12880*/  IADD3 R55, P0, R26, UR4, RZ ;  /* 0x000000041a377c10 */ /* 0x000fe2000ff1e0ff */
[----:B------:R-:W-:-:S03]  /*12890*/  UMOV UR4, 0xffffffff ;  /* 0xffffffff00047882 */ /* 0x000fc60000000000 */
[----:B------:R-:W-:Y:S02]  /*128a0*/  IADD3.X R53, R27, UR5, R53, P0, !PT ;  /* 0x000000051b357c10 */ /* 0x000fe400087fe435 */
[----:B------:R-:W-:Y:S01]  /*128b0*/  IADD3.X R57, R25, UR9, R57, P1, !PT ;  /* 0x0000000919397c10 */ /* 0x000fe20008ffe439 */
[----:B------:R-:W-:Y:S06]  /*128c0*/  BRA.DIV UR4, `(.L_x_3209) ;  /* 0x000001ee04b47947 */ /* 0x000fec000b800000 */
[----:B------:R-:W2:Y:S01]  /*128d0*/  LDL R6, [R1+0x24] ;  /* 0x0000240001067983 */ /* 0x000ea20000100800 */
[----:B------:R-:W1:Y:S03]  /*128e0*/  LDC R3, c[0x0][0x3f4] ;  /* 0x0000fd00ff037b82 */ /* 0x000e660000000800 */
[----:B------:R-:W3:Y:S04]  /*128f0*/  SHFL.IDX PT, R7, R55, RZ, 0x181f ;  /* 0x00181fff37077589 */ /* 0x000ee800000e0000 */
[----:B------:R-:W4:Y:S04]  /*12900*/  SHFL.IDX PT, R14, R59, RZ, 0x181f ;  /* 0x00181fff3b0e7589 */ /* 0x000f2800000e0000 */
[----:B------:R-:W5:Y:S04]  /*12910*/  SHFL.IDX PT, R5, R53, RZ, 0x181f ;  /* 0x00181fff35057589 */ /* 0x000f6800000e0000 */
[----:B------:R-:W0:Y:S01]  /*12920*/  SHFL.IDX PT, R9, R57, RZ, 0x181f ;  /* 0x00181fff39097589 */ /* 0x000e2200000e0000 */
[----:B-1----:R-:W-:Y:S01]  /*12930*/  ISETP.GE.AND P0, PT, R16, R3, PT ;  /* 0x000000031000720c */ /* 0x002fe20003f06270 */
[----:B--2---:R-:W-:-:S05]  /*12940*/  IMAD R37, R6, R37, RZ ;  /* 0x0000002506257224 */ /* 0x004fca00078e02ff */
[----:B------:R-:W-:-:S13]  /*12950*/  ISETP.GE.OR P1, PT, R10, R37, P0 ;  /* 0x000000250a00720c */ /* 0x000fda0000726670 */
[C---:B---3--:R-:W-:Y:S02]  /*12960*/  @!P1 IADD3 R4, P2, R16.reuse, R7, RZ ;  /* 0x0000000710049210 */ /* 0x048fe40007f5e0ff */
[----:B----4-:R-:W-:-:S03]  /*12970*/  @!P1 IADD3 R24, P3, R16, R14, RZ ;  /* 0x0000000e10189210 */ /* 0x010fc60007f7e0ff */
[--C-:B-----5:R-:W-:Y:S02]  /*12980*/  @!P1 IMAD.X R5, R5, 0x1, R17.reuse, P2 ;  /* 0x0000000105059824 */ /* 0x120fe400010e0611 */
[----:B0-----:R-:W-:-:S04]  /*12990*/  @!P1 IMAD.X R25, R9, 0x1, R17, P3 ;  /* 0x0000000109199824 */ /* 0x001fc800018e0611 */
[----:B------:R-:W2:Y:S04]  /*129a0*/  @!P1 LD.E.128 R4, desc[UR42][R4.64] ;  /* 0x0000002a04049980 */ /* 0x000ea8000c101d00 */
[----:B------:R-:W3:Y:S01]  /*129b0*/  @!P1 LD.E.128 R24, desc[UR42][R24.64] ;  /* 0x0000002a18189980 */ /* 0x000ee2000c101d00 */
[----:B------:R-:W-:Y:S02]  /*129c0*/  CS2R R44, SRZ ;  /* 0x00000000002c7805 */ /* 0x000fe4000001ff00 */
[----:B------:R-:W-:Y:S02]  /*129d0*/  CS2R R46, SRZ ;  /* 0x00000000002e7805 */ /* 0x000fe4000001ff00 */
[----:B------:R-:W-:Y:S01]  /*129e0*/  CS2R R48, SRZ ;  /* 0x0000000000307805 */ /* 0x000fe2000001ff00 */
[----:B------:R0:W1:Y:S01]  /*129f0*/  SHFL.IDX PT, R9, R53, 0x1, 0x181f ;  /* 0x00381f0035097f89 */ /* 0x00006200000e0000 */
[----:B------:R-:W-:-:S03]  /*12a00*/  CS2R R50, SRZ ;  /* 0x0000000000327805 */ /* 0x000fc6000001ff00 */
[----:B------:R0:W4:Y:S04]  /*12a10*/  SHFL.IDX PT, R21, R55, 0x1, 0x181f ;  /* 0x00381f0037157f89 */ /* 0x00012800000e0000 */
[----:B------:R0:W0:Y:S04]  /*12a20*/  SHFL.IDX PT, R33, R57, 0x1, 0x181f ;  /* 0x00381f0039217f89 */ /* 0x00002800000e0000 */
[----:B------:R0:W0:Y:S01]  /*12a30*/  SHFL.IDX PT, R14, R59, 0x1, 0x181f ;  /* 0x00381f003b0e7f89 */ /* 0x00002200000e0000 */
[----:B--2---:R-:W-:Y:S01]  /*12a40*/  @!P1 MOV R44, R4 ;  /* 0x00000004002c9202 */ /* 0x004fe20000000f00 */
[----:B------:R-:W-:Y:S01]  /*12a50*/  @!P1 IMAD.MOV.U32 R45, RZ, RZ, R5 ;  /* 0x000000ffff2d9224 */ /* 0x000fe200078e0005 */
[----:B------:R-:W-:Y:S01]  /*12a60*/  CS2R R4, SRZ ;  /* 0x0000000000047805 */ /* 0x000fe2000001ff00 */
[----:B------:R-:W-:-:S02]  /*12a70*/  @!P1 IMAD.MOV.U32 R46, RZ, RZ, R6 ;  /* 0x000000ffff2e9224 */ /* 0x000fc400078e0006 */
[----:B------:R-:W-:Y:S02]  /*12a80*/  @!P1 IMAD.MOV.U32 R47, RZ, RZ, R7 ;  /* 0x000000ffff2f9224 */ /* 0x000fe400078e0007 */
[----:B---3--:R-:W-:Y:S02]  /*12a90*/  @!P1 IMAD.MOV.U32 R48, RZ, RZ, R24 ;  /* 0x000000ffff309224 */ /* 0x008fe400078e0018 */
[----:B------:R-:W-:Y:S02]  /*12aa0*/  @!P1 IMAD.MOV.U32 R49, RZ, RZ, R25 ;  /* 0x000000ffff319224 */ /* 0x000fe400078e0019 */
[----:B------:R-:W-:Y:S02]  /*12ab0*/  @!P1 IMAD.MOV.U32 R50, RZ, RZ, R26 ;  /* 0x000000ffff329224 */ /* 0x000fe400078e001a */
[----:B01--4-:R-:W-:-:S07]  /*12ac0*/  @!P1 IMAD.MOV.U32 R51, RZ, RZ, R27 ;  /* 0x000000ffff339224 */ /* 0x013fce00078e001b */
.L_x_3525:
[----:B------:R-:W-:Y:S01]  /*12ad0*/  IADD3 R6, R10, 0x20, RZ ;  /* 0x000000200a067810 */ /* 0x000fe20007ffe0ff */
        /* <DEDUP_REMOVED lines=16> */
.L_x_3211:
[----:B------:R-:W-:Y:S05]  /*12be0*/  BSYNC B1 ;  /* 0x0000000000017941 */ /* 0x000fea0003800000 */
.L_x_3210:
        /* <DEDUP_REMOVED lines=24> */
[----:B--2---:R-:W-:Y:S02]  /*12d70*/  @!P1 IMAD.MOV.U32 R40, RZ, RZ, R32 ;  /* 0x000000ffff289224 */ /* 0x004fe400078e0020 */
[----:B------:R-:W-:Y:S02]  /*12d80*/  @!P1 IMAD.MOV.U32 R41, RZ, RZ, R33 ;  /* 0x000000ffff299224 */ /* 0x000fe400078e0021 */
[----:B---3--:R-:W-:Y:S01]  /*12d90*/  @!P1 IMAD.MOV.U32 R20, RZ, RZ, R24 ;  /* 0x000000ffff149224 */ /* 0x008fe200078e0018 */
[----:B------:R-:W-:Y:S01]  /*12da0*/  @!P1 MOV R21, R25 ;  /* 0x0000001900159202 */ /* 0x000fe20000000f00 */
[----:B------:R-:W-:-:S02]  /*12db0*/  @!P1 IMAD.MOV.U32 R38, RZ, RZ, R26 ;  /* 0x000000ffff269224 */ /* 0x000fc400078e001a */
[----:B------:R-:W-:Y:S02]  /*12dc0*/  @!P1 IMAD.MOV.U32 R39, RZ, RZ, R27 ;  /* 0x000000ffff279224 */ /* 0x000fe400078e001b */
[----:B------:R-:W-:Y:S02]  /*12dd0*/  @!P1 IMAD.MOV.U32 R42, RZ, RZ, R34 ;  /* 0x000000ffff2a9224 */ /* 0x000fe400078e0022 */
[----:B01--4-:R-:W-:-:S07]  /*12de0*/  @!P1 IMAD.MOV.U32 R43, RZ, RZ, R35 ;  /* 0x000000ffff2b9224 */ /* 0x013fce00078e0023 */
.L_x_3535:
[----:B------:R-:W2:Y:S01]  /*12df0*/  LDL R12, [R1+0x74] ;  /* 0x00007400010c7983 */ /* 0x000ea20000100800 */
[----:B------:R-:W-:Y:S01]  /*12e00*/  VIADD R10, R10, 0x60 ;  /* 0x000000600a0a7836 */ /* 0x000fe20000000000 */
[----:B------:R-:W-:Y:S01]  /*12e10*/  BSSY B1, `(.L_x_3213) ;  /* 0x0000014000017945 */ /* 0x000fe20003800000 */
[----:B------:R-:W-:-:S03]  /*12e20*/  CS2R R14, SRZ ;  /* 0x00000000000e7805 */ /* 0x000fc6000001ff00 */
[----:B------:R-:W-:Y:S02]  /*12e30*/  ISETP.GE.AND P1, PT, R10, R37, PT ;  /* 0x000000250a00720c */ /* 0x000fe40003f26270 */
[----:B--2---:R-:W-:-:S04]  /*12e40*/  LEA.HI R11, R12, R12, RZ, 0x1 ;  /* 0x0000000c0c0b7211 */ /* 0x004fc800078f08ff */
[----:B------:R-:W-:-:S04]  /*12e50*/  LOP3.LUT R11, R11, 0xfffffffe, RZ, 0xc0, !PT ;  /* 0xfffffffe0b0b7812 */ /* 0x000fc800078ec0ff */
[----:B------:R-:W-:Y:S02]  /*12e60*/  IADD3 R25, R12, -R11, RZ ;  /* 0x8000000b0c197210 */ /* 0x000fe40007ffe0ff */
[----:B------:R-:W-:Y:S02]  /*12e70*/  CS2R R10, SRZ ;  /* 0x00000000000a7805 */ /* 0x000fe4000001ff00 */
[----:B------:R-:W-:Y:S02]  /*12e80*/  CS2R R12, SRZ ;  /* 0x00000000000c7805 */ /* 0x000fe4000001ff00 */
        /* <DEDUP_REMOVED lines=12> */
.L_x_3214:
[----:B------:R-:W-:Y:S05]  /*12f50*/  BSYNC B1 ;  /* 0x0000000000017941 */ /* 0x000fea0003800000 */
.L_x_3213:
[----:B------:R-:W2:Y:S01]  /*12f60*/  LDL R24, [R1+0x2c] ;  /* 0x00002c0001187983 */ /* 0x000ea20000100800 */
[----:B------:R-:W0:Y:S01]  /*12f70*/  SYNCS.PHASECHK.TRANS64.TRYWAIT P4, [R216+URZ+0x38800], R25 ;  /* 0x03880019d80075a7 */ /* 0x000e22000808017f */
[C---:B------:R-:W-:Y:S01]  /*12f80*/  VIADD R27, R220.reuse, 0x20 ;  /* 0x00000020dc1b7836 */ /* 0x040fe20000000000 */
[----:B------:R-:W-:Y:S01]  /*12f90*/  BSSY B1, `(.L_x_3215) ;  /* 0x0000009000017945 */ /* 0x000fe20003800000 */
[C---:B------:R-:W-:Y:S01]  /*12fa0*/  VIADD R26, R220.reuse, 0x40 ;  /* 0x00000040dc1a7836 */ /* 0x040fe20000000000 */
[----:B--2---:R-:W-:Y:S01]  /*12fb0*/  VIADDMNMX R37, R37, -R24, 0x80, PT ;  /* 0x0000008025257446 */ /* 0x004fe20003800918 */
[----:B------:R-:W-:-:S03]  /*12fc0*/  VIADD R24, R220, 0x60 ;  /* 0x00000060dc187836 */ /* 0x000fc60000000000 */
[-C--:B------:R-:W-:Y:S02]  /*12fd0*/  ISETP.GE.OR P3, PT, R220, R37.reuse, P0 ;  /* 0x00000025dc00720c */ /* 0x080fe40000766670 */
[-C--:B------:R-:W-:Y:S02]  /*12fe0*/  ISETP.GE.OR P2, PT, R27, R37.reuse, P0 ;  /* 0x000000251b00720c */ /* 0x080fe40000746670 */
[-C--:B------:R-:W-:Y:S02]  /*12ff0*/  ISETP.GE.OR P1, PT, R26, R37.reuse, P0 ;  /* 0x000000251a00720c */ /* 0x080fe40000726670 */
[----:B------:R-:W-:Y:S01]  /*13000*/  ISETP.GE.OR P0, PT, R24, R37, P0 ;  /* 0x000000251800720c */ /* 0x000fe20000706670 */
[----:B0-----:R-:W-:-:S12]  /*13010*/  @!P4 BRA `(.L_x_3216) ;  /* 0x000001f0001cc947 */ /* 0x001fd80003800000 */
.L_x_3536:
[----:B------:R-:W-:Y:S05]  /*13020*/  BSYNC B1 ;  /* 0x0000000000017941 */ /* 0x000fea0003800000 */
.L_x_3215:
[----:B------:R-:W-:Y:S04]  /*13030*/  BSSY B1, `(.L_x_3217) ;  /* 0x0000107000017945 */ /* 0x000fe80003800000 */
[----:B------:R-:W-:Y:S05]  /*13040*/  @P3 BRA `(.L_x_3218) ;  /* 0x0000001000143947 */ /* 0x000fea0003800000 */
[----:B------:R-:W2:Y:S04]  /*13050*/  LDL R37, [R1+0x28] ;  /* 0x0000280001257983 */ /* 0x000ea80000100800 */
[----:B------:R-:W3:Y:S01]  /*13060*/  LDL R77, [R1+0x54] ;  /* 0x00005400014d7983 */ /* 0x000ee20000100800 */
[----:B------:R-:W-:Y:S01]  /*13070*/  SHF.R.U32.HI R24, RZ, 0x8, R44 ;  /* 0x00000008ff187819 */ /* 0x000fe2000001162c */
[----:B------:R-:W-:Y:S01]  /*13080*/  IMAD.SHL.U32 R52, R220, 0x80, RZ ;  /* 0x00000080dc347824 */ /* 0x000fe200078e00ff */
[----:B------:R-:W-:Y:S02]  /*13090*/  LOP3.LUT R26, R44, 0xff, RZ, 0xc0, !PT ;  /* 0x000000ff2c1a7812 */ /* 0x000fe400078ec0ff */
[----:B0-----:R-:W-:Y:S02]  /*130a0*/  LOP3.LUT R25, R24, 0xff, RZ, 0xc0, !PT ;  /* 0x000000ff18197812 */ /* 0x001fe400078ec0ff */
[----:B------:R-:W-:-:S02]  /*130b0*/  LEA.HI R24, R3, R0, RZ, 0x1c ;  /* 0x0000000003187211 */ /* 0x000fc400078fe0ff */
[----:B------:R-:W-:Y:S02]  /*130c0*/  PRMT R53, R25, 0x7604, R26 ;  /* 0x0000760419357816 */ /* 0x000fe4000000001a */
[----:B------:R-:W-:Y:S02]  /*130d0*/  SHF.R.S32.HI R25, RZ, 0x1f, R24 ;  /* 0x0000001fff197819 */ /* 0x000fe40000011418 */
[----:B------:R-:W-:Y:S02]  /*130e0*/  LOP3.LUT R52, R52, 0x380, RZ, 0xc0, !PT ;  /* 0x0000038034347812 */ /* 0x000fe400078ec0ff */
[----:B------:R-:W-:Y:S01]  /*130f0*/  LEA.HI R25, R25, R24, RZ, 0x3 ;  /* 0x0000001819197211 */ /* 0x000fe200078f18ff */
[----:B------:R-:W-:Y:S01]  /*13100*/  IMAD.SHL.U32 R24, R24, 0x10, RZ ;  /* 0x0000001018187824 */ /* 0x000fe200078e00ff */
[----:B------:R-:W-:Y:S02]  /*13110*/  SHF.R.U32.HI R27, RZ, 0x8, R45 ;  /* 0x00000008ff1b7819 */ /* 0x000fe4000001162d */
[----:B------:R-:W-:Y:S01]  /*13120*/  LOP3.LUT R32, R45, 0xff, RZ, 0xc0, !PT ;  /* 0x000000ff2d207812 */ /* 0x000fe200078ec0ff */
[----:B------:R-:W-:Y:S01]  /*13130*/  IMAD.SHL.U32 R25, R25, 0x800, RZ ;  /* 0x0000080019197824 */ /* 0x000fe200078e00ff */
[----:B------:R-:W-:-:S02]  /*13140*/  LOP3.LUT R24, R52, 0x70, R24, 0xf8, !PT ;  /* 0x0000007034187812 */ /* 0x000fc400078ef818 */
[----:B------:R-:W-:Y:S02]  /*13150*/  SHF.L.U32 R52, R220, 0x7, RZ ;  /* 0x00000007dc347819 */ /* 0x000fe400000006ff */
[----:B------:R-:W-:Y:S02]  /*13160*/  LOP3.LUT R27, R27, 0xff, RZ, 0xc0, !PT ;  /* 0x000000ff1b1b7812 */ /* 0x000fe400078ec0ff */
[----:B------:R-:W-:Y:S02]  /*13170*/  LOP3.LUT R52, R52, 0x380, RZ, 0xc0, !PT ;  /* 0x0000038034347812 */ /* 0x000fe400078ec0ff */
[----:B------:R-:W-:Y:S02]  /*13180*/  PRMT R55, R27, 0x7604, R32 ;  /* 0x000076041b377816 */ /* 0x000fe40000000020 */
[----:B------:R-:W-:Y:S02]  /*13190*/  SHF.R.U32.HI R32, RZ, 0x8, R47 ;  /* 0x00000008ff207819 */ /* 0x000fe4000001162f */
[----:B------:R-:W-:-:S02]  /*131a0*/  SHF.R.U32.HI R34, RZ, 0x8, R48 ;  /* 0x00000008ff227819 */ /* 0x000fc40000011630 */
[----:B------:R-:W-:Y:S02]  /*131b0*/  SHF.R.U32.HI R52, RZ, 0x3, R52 ;  /* 0x00000003ff347819 */ /* 0x000fe40000011634 */
[----:B------:R-:W-:Y:S02]  /*131c0*/  LOP3.LUT R33, R47, 0xff, RZ, 0xc0, !PT ;  /* 0x000000ff2f217812 */ /* 0x000fe400078ec0ff */
[----:B------:R-:W-:Y:S02]  /*131d0*/  LOP3.LUT R35, R48, 0xff, RZ, 0xc0, !PT ;  /* 0x000000ff30237812 */ /* 0x000fe400078ec0ff */
[----:B------:R-:W-:Y:S02]  /*131e0*/  LOP3.LUT R32, R32, 0xff, RZ, 0xc0, !PT ;  /* 0x000000ff20207812 */ /* 0x000fe400078ec0ff */
[----:B------:R-:W-:Y:S02]  /*131f0*/  LOP3.LUT R34, R34, 0xff, RZ, 0xc0, !PT ;  /* 0x000000ff22227812 */ /* 0x000fe400078ec0ff */
[----:B------:R-:W-:-:S02]  /*13200*/  LOP3.LUT R24, R24, R52, RZ, 0x3c, !PT ;  /* 0x0000003418187212 */ /* 0x000fc400078e3cff */
[----:B------:R-:W-:Y:S02]  /*13210*/  LOP3.LUT R25, R25, 0xffffc000, RZ, 0xc0, !PT ;  /* 0xffffc00019197812 */ /* 0x000fe400078ec0ff */
[----:B------:R-:W-:Y:S02]  /*13220*/  PRMT R59, R32, 0x7604, R33 ;  /* 0x00007604203b7816 */ /* 0x000fe40000000021 */
[----:B------:R-:W-:Y:S02]  /*13230*/  PRMT R61, R34, 0x7604, R35 ;  /* 0x00007604223d7816 */ /* 0x000fe40000000023 */
[----:B------:R-:W-:Y:S02]  /*13240*/  SHF.R.U32.HI R32, RZ, 0x8, R49 ;  /* 0x00000008ff207819 */ /* 0x000fe40000011631 */
        /* <DEDUP_REMOVED lines=10> */
[----:B------:R-:W-:Y:S02]  /*132f0*/  PRMT R57, R26, 0x7604, R27 ;  /* 0x000076041a397816 */ /* 0x000fe4000000001b */
[----:B------:R-:W-:Y:S02]  /*13300*/  SHF.R.U32.HI R54, RZ, 0x10, R45 ;  /* 0x00000010ff367819 */ /* 0x000fe4000001162d */
[----:B------:R-:W-:Y:S02]  /*13310*/  SHF.R.U32.HI R52, RZ, 0x8, R51 ;  /* 0x00000008ff347819 */ /* 0x000fe40000011633 */
        /* <DEDUP_REMOVED lines=9> */
[----:B------:R-:W-:Y:S02]  /*133b0*/  PRMT R69, R52, 0x7604, R67 ;  /* 0x0000760434457816 */ /* 0x000fe40000000043 */
[----:B------:R-:W-:Y:S02]  /*133c0*/  PRMT R57, R56, 0x7054, R57 ;  /* 0x0000705438397816 */ /* 0x000fe40000000039 */
[----:B------:R-:W-:Y:S02]  /*133d0*/  PRMT R59, R58, 0x7054, R59 ;  /* 0x000070543a3b7816 */ /* 0x000fe4000000003b */
[----:B------:R-:W-:-:S02]  /*133e0*/  SHF.R.U32.HI R52, RZ, 0x10, R44 ;  /* 0x00000010ff347819 */ /* 0x000fc4000001162c */
[----:B------:R-:W-:Y:S02]  /*133f0*/  SHF.R.U32.HI R56, RZ, 0x10, R50 ;  /* 0x00000010ff387819 */ /* 0x000fe40000011632 */
[----:B------:R-:W-:Y:S02]  /*13400*/  SHF.R.U32.HI R58, RZ, 0x10, R51 ;  /* 0x00000010ff3a7819 */ /* 0x000fe40000011633 */
[----:B------:R-:W-:Y:S02]  /*13410*/  LOP3.LUT R54, R54, 0xff, RZ, 0xc0, !PT ;  /* 0x000000ff36367812 */ /* 0x000fe400078ec0ff */
[----:B------:R-:W-:Y:S02]  /*13420*/  LOP3.LUT R52, R52, 0xff, RZ, 0xc0, !PT ;  /* 0x000000ff34347812 */ /* 0x000fe400078ec0ff */
[----:B------:R-:W-:Y:S02]  /*13430*/  LOP3.LUT R56, R56, 0xff, RZ, 0xc0, !PT ;  /* 0x000000ff38387812 */ /* 0x000fe400078ec0ff */
[----:B------:R-:W-:-:S02]  /*13440*/  LOP3.LUT R58, R58, 0xff, RZ, 0xc0, !PT ;  /* 0x000000ff3a3a7812 */ /* 0x000fc400078ec0ff */
[----:B------:R-:W-:Y:S02]  /*13450*/  PRMT R63, R54, 0x7054, R63 ;  /* 0x00007054363f7816 */ /* 0x000fe4000000003f */
[----:B------:R-:W-:Y:S02]  /*13460*/  PRMT R53, R52, 0x7054, R53 ;  /* 0x0000705434357816 */ /* 0x000fe40000000035 */
[----:B------:R-:W-:Y:S02]  /*13470*/  PRMT R67, R56, 0x7054, R65 ;  /* 0x0000705438437816 */ /* 0x000fe40000000041 */
[----:B------:R-:W-:Y:S02]  /*13480*/  PRMT R69, R58, 0x7054, R69 ;  /* 0x000070543a457816 */ /* 0x000fe40000000045 */
[----:B------:R-:W-:Y:S02]  /*13490*/  SHF.R.U32.HI R52, RZ, 0x10, R48 ;  /* 0x00000010ff347819 */ /* 0x000fe40000011630 */
[----:B------:R-:W-:-:S02]  /*134a0*/  LOP3.LUT R65, R63, 0xff000000, R49, 0xf8, !PT ;  /* 0xff0000003f417812 */ /* 0x000fc400078ef831 */
[----:B------:R-:W-:Y:S02]  /*134b0*/  LOP3.LUT R56, R55, 0xff000000, R45, 0xf8, !PT ;  /* 0xff00000037387812 */ /* 0x000fe400078ef82d */
[----:B------:R-:W-:Y:S02]  /*134c0*/  LOP3.LUT R69, R69, 0xff000000, R51, 0xf8, !PT ;  /* 0xff00000045457812 */ /* 0x000fe400078ef833 */
[----:B------:R-:W-:Y:S02]  /*134d0*/  LOP3.LUT R52, R52, 0xff, RZ, 0xc0, !PT ;  /* 0x000000ff34347812 */ /* 0x000fe400078ec0ff */
[----:B------:R-:W-:Y:S02]  /*134e0*/  F2FP.F16.E4M3.UNPACK_B R66, R65 ;  /* 0x00000041ff42723e */ /* 0x000fe400020006ff */
[----:B------:R-:W-:Y:S02]  /*134f0*/  F2FP.F16.E4M3.UNPACK_B R60, R56 ;  /* 0x00000038ff3c723e */ /* 0x000fe400020006ff */
[----:B------:R-:W-:-:S02]  /*13500*/  LOP3.LUT R58, R59, 0xff000000, R47, 0xf8, !PT ;  /* 0xff0000003b3a7812 */ /* 0x000fc400078ef82f */
[----:B------:R-:W-:Y:S01]  /*13510*/  LOP3.LUT R45, R67, 0xff000000, R50, 0xf8, !PT ;  /* 0xff000000432d7812 */ /* 0x000fe200078ef832 */
[----:B------:R-:W-:Y:S01]  /*13520*/  HADD2.F32 R67, -RZ, R66.H0_H0 ;  /* 0x20000042ff437230 */ /* 0x000fe20000004100 */
[----:B------:R-:W-:Y:S01]  /*13530*/  PRMT R61, R52, 0x7054, R61 ;  /* 0x00007054343d7816 */ /* 0x000fe2000000003d */
[--C-:B------:R-:W-:Y:S01]  /*13540*/  HADD2.F32 R64, -RZ, R60.reuse.H0_H0 ;  /* 0x2000003cff407230 */ /* 0x100fe20000004100 */
[----:B------:R-:W-:Y:S01]  /*13550*/  LOP3.LUT R52, R53, 0xff000000, R44, 0xf8, !PT ;  /* 0xff00000035347812 */ /* 0x000fe200078ef82c */
[----:B------:R-:W-:Y:S01]  /*13560*/  HADD2.F32 R60, -RZ, R60.H1_H1 ;  /* 0x3000003cff3c7230 */ /* 0x000fe20000004100 */
[----:B------:R-:W-:Y:S01]  /*13570*/  LOP3.LUT R53, R61, 0xff000000, R48, 0xf8, !PT ;  /* 0xff0000003d357812 */ /* 0x000fe200078ef830 */
[----:B------:R-:W-:Y:S01]  /*13580*/  HADD2.F32 R66, -RZ, R66.H1_H1 ;  /* 0x30000042ff427230 */ /* 0x000fe20000004100 */
[----:B------:R-:W-:Y:S02]  /*13590*/  LOP3.LUT R44, R57, 0xff000000, R46, 0xf8, !PT ;  /* 0xff000000392c7812 */ /* 0x000fe400078ef82e */
[----:B------:R-:W-:-:S02]  /*135a0*/  F2FP.F16.E4M3.UNPACK_B R56, R56.H1 ;  /* 0x00000038ff38723e */ /* 0x000fc400030006ff */
[----:B--2---:R-:W-:Y:S02]  /*135b0*/  IADD3 R37, R24, R25, R37 ;  /* 0x0000001918257210 */ /* 0x004fe40007ffe025 */
[----:B---3--:R-:W0:Y:S03]  /*135c0*/  LDS.128 R24, [R77+0x20400] ;  /* 0x020400004d187984 */ /* 0x008e260000000c00 */
[----:B------:R-:W-:-:S05]  /*135d0*/  IMAD.IADD R37, R216, 0x1, R37 ;  /* 0x00000001d8257824 */ /* 0x000fca00078e0225 */
[----:B------:R-:W1:Y:S01]  /*135e0*/  LDS.128 R32, [R37+0x20400] ;  /* 0x0204000025207984 */ /* 0x000e620000000c00 */
[-C--:B0-----:R-:W-:Y:S02]  /*135f0*/  F2FP.F16.E4M3.UNPACK_B R47, R25.reuse ;  /* 0x00000019ff2f723e */ /* 0x081fe400020006ff */
[----:B------:R-:W-:Y:S02]  /*13600*/  F2FP.F16.E4M3.UNPACK_B R50, R25.H1 ;  /* 0x00000019ff32723e */ /* 0x000fe400030006ff */
[----:B------:R-:W-:Y:S01]  /*13610*/  F2FP.F16.E4M3.UNPACK_B R59, R27 ;  /* 0x0000001bff3b723e */ /* 0x000fe200020006ff */
[--C-:B------:R-:W-:Y:S01]  /*13620*/  HADD2.F32 R48, -RZ, R47.reuse.H0_H0 ;  /* 0x2000002fff307230 */ /* 0x100fe20000004100 */
[-C--:B-1----:R-:W-:Y:S01]  /*13630*/  F2FP.F16.E4M3.UNPACK_B R51, R33.reuse ;  /* 0x00000021ff33723e */ /* 0x082fe200020006ff */
[----:B------:R-:W-:Y:S01]  /*13640*/  HADD2.F32 R47, -RZ, R47.H1_H1 ;  /* 0x3000002fff2f7230 */ /* 0x000fe20000004100 */
[----:B------:R-:W-:Y:S02]  /*13650*/  F2FP.F16.E4M3.UNPACK_B R54, R33.H1 ;  /* 0x00000021ff36723e */ /* 0x000fe400030006ff */
[-C--:B------:R-:W-:Y:S01]  /*13660*/  F2FP.F16.E4M3.UNPACK_B R49, R32.reuse ;  /* 0x00000020ff31723e */ /* 0x080fe200020006ff */
[----:B------:R-:W-:Y:S01]  /*13670*/  HADD2.F32 R25, -RZ, R51.H0_H0 ;  /* 0x20000033ff197230 */ /* 0x000fe20000004100 */
[----:B------:R-:W-:-:S02]  /*13680*/  F2FP.F16.E4M3.UNPACK_B R57, R32.H1 ;  /* 0x00000020ff39723e */ /* 0x000fc400030006ff */
[----:B------:R-:W-:Y:S02]  /*13690*/  F2FP.F16.E4M3.UNPACK_B R61, R35 ;  /* 0x00000023ff3d723e */ /* 0x000fe400020006ff */
[C---:B------:R-:W-:Y:S01]  /*136a0*/  FMUL.FTZ R33, R25.reuse, R67 ;  /* 0x0000004319217220 */ /* 0x040fe20000410000 */
[-C--:B------:R-:W-:Y:S01]  /*136b0*/  FMUL.FTZ R32, R25, R64.reuse ;  /* 0x0000004019207220 */ /* 0x080fe20000410000 */
[----:B------:R-:W-:Y:S01]  /*136c0*/  F2FP.F16.E4M3.UNPACK_B R63, R35.H1 ;  /* 0x00000023ff3f723e */ /* 0x000fe200030006ff */
[----:B------:R-:W-:Y:S02]  /*136d0*/  HADD2.F32 R35, -RZ, R54.H0_H0 ;  /* 0x20000036ff237230 */ /* 0x000fe40000004100 */
[C---:B------:R-:W-:Y:S01]  /*136e0*/  FFMA.FTZ R25, R48.reuse, R64, -R33 ;  /* 0x0000004030197223 */ /* 0x040fe20000010821 */
[----:B------:R-:W-:Y:S01]  /*136f0*/  FFMA.FTZ R33, R48, R67, R32 ;  /* 0x0000004330217223 */ /* 0x000fe20000010020 */
[----:B------:R-:W-:Y:S01]  /*13700*/  F2FP.F16.E4M3.UNPACK_B R67, R65.H1 ;  /* 0x00000041ff43723e */ /* 0x000fe200030006ff */
[----:B------:R-:W-:Y:S01]  /*13710*/  HADD2.F32 R32, -RZ, R51.H1_H1 ;  /* 0x30000033ff207230 */ /* 0x000fe20000004100 */
[----:B------:R-:W-:Y:S01]  /*13720*/  F2FP.F16.E4M3.UNPACK_B R62, R27.H1 ;  /* 0x0000001bff3e723e */ /* 0x000fe200030006ff */
[----:B------:R-:W-:Y:S01]  /*13730*/  HADD2.F32 R64, -RZ, R56.H0_H0 ;  /* 0x20000038ff407230 */ /* 0x000fe20000004100 */
[----:B------:R-:W-:Y:S01]  /*13740*/  F2FP.F16.E4M3.UNPACK_B R55, R24.H1 ;  /* 0x00000018ff37723e */ /* 0x000fe200030006ff */
[----:B------:R-:W-:-:S02]  /*13750*/  HADD2.F32 R68, -RZ, R67.H0_H0 ;  /* 0x20000043ff447230 */ /* 0x000fc40000004100 */
[C---:B------:R-:W-:Y:S01]  /*13760*/  FMUL.FTZ R48, R32.reuse, R66 ;  /* 0x0000004220307220 */ /* 0x040fe20000410000 */
[----:B------:R-:W-:Y:S02]  /*13770*/  HADD2.F32 R51, -RZ, R50.H0_H0 ;  /* 0x20000032ff337230 */ /* 0x000fe40000004100 */
[----:B------:R-:W-:Y:S01]  /*13780*/  FMUL.FTZ R65, R32, R60 ;  /* 0x0000003c20417220 */ /* 0x000fe20000410000 */
[C---:B------:R-:W-:Y:S01]  /*13790*/  FMUL.FTZ R71, R35.reuse, R64 ;  /* 0x0000004023477220 */ /* 0x040fe20000410000 */
[----:B------:R-:W-:Y:S01]  /*137a0*/  FMUL.FTZ R70, R35, R68 ;  /* 0x0000004423467220 */ /* 0x000fe20000410000 */
[C---:B------:R-:W-:Y:S01]  /*137b0*/  FFMA.FTZ R48, R47.reuse, R60, -R48 ;  /* 0x0000003c2f307223 */ /* 0x040fe20000010830 */
[----:B------:R-:W-:Y:S01]  /*137c0*/  FFMA.FTZ R32, R47, R66, R65 ;  /* 0x000000422f207223 */ /* 0x000fe20000010041 */
[C---:B------:R-:W-:Y:S01]  /*137d0*/  FFMA.FTZ R47, R51.reuse, R68, R71 ;  /* 0x00000044332f7223 */ /* 0x040fe20000010047 */
[----:B------:R-:W-:Y:S01]  /*137e0*/  FFMA.FTZ R35, R51, R64, -R70 ;  /* 0x0000004033237223 */ /* 0x000fe20000010846 */
[----:B------:R-:W-:Y:S01]  /*137f0*/  F2FP.F16.E4M3.UNPACK_B R64, R58 ;  /* 0x0000003aff40723e */ /* 0x000fe200020006ff */
[----:B------:R-:W-:Y:S01]  /*13800*/  HADD2.F32 R65, -RZ, R56.H1_H1 ;  /* 0x30000038ff417230 */ /* 0x000fe20000004100 */
[----:B------:R-:W-:Y:S01]  /*13810*/  F2FP.F16.E4M3.UNPACK_B R68, R69 ;  /* 0x00000045ff44723e */ /* 0x000fe200020006ff */
[----:B------:R-:W-:Y:S01]  /*13820*/  HADD2.F32 R67, -RZ, R67.H1_H1 ;  /* 0x30000043ff437230 */ /* 0x000fe20000004100 */
[----:B------:R-:W-:Y:S01]  /*13830*/  F2FP.F16.E4M3.UNPACK_B R46, R24 ;  /* 0x00000018ff2e723e */ /* 0x000fe200020006ff */
[----:B------:R-:W-:Y:S01]  /*13840*/  HADD2.F32 R54, -RZ, R54.H1_H1 ;  /* 0x30000036ff367230 */ /* 0x000fe20000004100 */
[-C--:B------:R-:W-:Y:S01]  /*13850*/  F2FP.F16.E4M3.UNPACK_B R27, R34.reuse ;  /* 0x00000022ff1b723e */ /* 0x080fe200020006ff */
[----:B------:R-:W-:Y:S01]  /*13860*/  HADD2.F32 R51, -RZ, R61.H0_H0 ;  /* 0x2000003dff337230 */ /* 0x000fe20000004100 */
[----:B------:R-:W-:Y:S01]  /*13870*/  F2FP.F16.E4M3.UNPACK_B R34, R34.H1 ;  /* 0x00000022ff22723e */ /* 0x000fe200030006ff */
        /* <DEDUP_REMOVED lines=11> */
[C---:B------:R-:W-:Y:S01]  /*13930*/  FFMA.FTZ R50, R60.reuse, R70, R75 ;  /* 0x000000463c327223 */ /* 0x040fe2000001004b */
[----:B------:R-:W-:Y:S01]  /*13940*/  F2FP.F16.E4M3.UNPACK_B R70, R69.H1 ;  /* 0x00000045ff46723e */ /* 0x000fe200030006ff */
[----:B------:R-:W-:Y:S01]  /*13950*/  HADD2.F32 R68, -RZ, R68.H1_H1 ;  /* 0x30000044ff447230 */ /* 0x000fe20000004100 */
[----:B------:R-:W-:Y:S01]  /*13960*/  F2FP.F16.E4M3.UNPACK_B R64, R58.H1 ;  /* 0x0000003aff40723e */ /* 0x000fe200030006ff */
[----:B------:R-:W-:Y:S02]  /*13970*/  HADD2.F32 R58, -RZ, R61.H1_H1 ;  /* 0x3000003dff3a7230 */ /* 0x000fe40000004100 */
[----:B------:R-:W-:Y:S01]  /*13980*/  FFMA.FTZ R51, R60, R66, -R73 ;  /* 0x000000423c337223 */ /* 0x000fe20000010849 */
[----:B------:R-:W-:Y:S01]  /*13990*/  HADD2.F32 R67, -RZ, R70.H0_H0 ;  /* 0x20000046ff437230 */ /* 0x000fe20000004100 */
[----:B------:R-:W-:Y:S01]  /*139a0*/  F2FP.F16.E4M3.UNPACK_B R24, R26 ;  /* 0x0000001aff18723e */ /* 0x000fe200020006ff */
[----:B------:R-:W-:Y:S02]  /*139b0*/  HADD2.F32 R60, -RZ, R63.H0_H0 ;  /* 0x2000003fff3c7230 */ /* 0x000fe40000004100 */
[----:B------:R-:W-:Y:S01]  /*139c0*/  FMUL.FTZ R72, R58, R68 ;  /* 0x000000443a487220 */ /* 0x000fe20000410000 */
[----:B------:R-:W-:-:S02]  /*139d0*/  HADD2.F32 R59, -RZ, R59.H1_H1 ;  /* 0x3000003bff3b7230 */ /* 0x000fc40000004100 */
[----:B------:R-:W-:Y:S01]  /*139e0*/  FMUL.FTZ R69, R58, R65 ;  /* 0x000000413a457220 */ /* 0x000fe20000410000 */
[----:B------:R-:W-:Y:S02]  /*139f0*/  HADD2.F32 R66, -RZ, R64.H0_H0 ;  /* 0x20000040ff427230 */ /* 0x000fe40000004100 */
[C---:B------:R-:W-:Y:S01]  /*13a00*/  FMUL.FTZ R74, R60.reuse, R67 ;  /* 0x000000433c4a7220 */ /* 0x040fe20000410000 */
[----:B------:R-:W-:Y:S02]  /*13a10*/  HADD2.F32 R61, -RZ, R62.H0_H0 ;  /* 0x2000003eff3d7230 */ /* 0x000fe40000004100 */
[C---:B------:R-:W-:Y:S01]  /*13a20*/  FFMA.FTZ R58, R59.reuse, R65, -R72 ;  /* 0x000000413b3a7223 */ /* 0x040fe20000010848 */
[----:B------:R-:W-:Y:S01]  /*13a30*/  FFMA.FTZ R59, R59, R68, R69 ;  /* 0x000000443b3b7223 */ /* 0x000fe20000010045 */
[-C--:B------:R-:W-:Y:S01]  /*13a40*/  FMUL.FTZ R76, R60, R66.reuse ;  /* 0x000000423c4c7220 */ /* 0x080fe20000410000 */
[----:B------:R-:W-:Y:S01]  /*13a50*/  F2FP.F16.E4M3.UNPACK_B R69, R53.H1 ;  /* 0x00000035ff45723e */ /* 0x000fe200030006ff */
[----:B------:R-:W-:Y:S01]  /*13a60*/  FFMA.FTZ R60, R61, R66, -R74 ;  /* 0x000000423d3c7223 */ /* 0x000fe2000001084a */
[----:B------:R-:W-:-:S02]  /*13a70*/  HADD2.F32 R71, -RZ, R70.H1_H1 ;  /* 0x30000046ff477230 */ /* 0x000fc40000004100 */
[----:B------:R-:W-:Y:S01]  /*13a80*/  FFMA.FTZ R61, R61, R67, R76 ;  /* 0x000000433d3d7223 */ /* 0x000fe2000001004c */
[----:B------:R-:W-:Y:S01]  /*13a90*/  HADD2.F32 R67, -RZ, R64.H1_H1 ;  /* 0x30000040ff437230 */ /* 0x000fe20000004100 */
[----:B------:R-:W-:Y:S01]  /*13aa0*/  F2FP.F16.E4M3.UNPACK_B R66, R52.H1 ;  /* 0x00000034ff42723e */ /* 0x000fe200030006ff */
[----:B------:R-:W-:Y:S01]  /*13ab0*/  HADD2.F32 R64, -RZ, R63.H1_H1 ;  /* 0x3000003fff407230 */ /* 0x000fe20000004100 */
[----:B------:R-:W-:Y:S01]  /*13ac0*/  F2FP.F16.E4M3.UNPACK_B R26, R26.H1 ;  /* 0x0000001aff1a723e */ /* 0x000fe200030006ff */
[----:B------:R-:W-:Y:S01]  /*13ad0*/  HADD2.F32 R70, -RZ, R69.H0_H0 ;  /* 0x20000045ff467230 */ /* 0x000fe20000004100 */
[----:B------:R-:W-:Y:S01]  /*13ae0*/  F2FP.SATFINITE.E4M3.F32.PACK_AB_MERGE_C R35, R54, R35, RZ ;  /* 0x000000233623723e */ /* 0x000fe200048070ff */
[----:B------:R-:W-:Y:S02]  /*13af0*/  HADD2.F32 R63, -RZ, R57.H0_H0 ;  /* 0x20000039ff3f7230 */ /* 0x000fe40000004100 */
[----:B------:R-:W-:Y:S01]  /*13b00*/  FMUL.FTZ R75, R64, R71 ;  /* 0x00000047404b7220 */ /* 0x000fe20000410000 */
[----:B------:R-:W-:-:S02]  /*13b10*/  HADD2.F32 R68, -RZ, R66.H0_H0 ;  /* 0x20000042ff447230 */ /* 0x000fc40000004100 */
[----:B------:R-:W-:Y:S01]  /*13b20*/  FMUL.FTZ R72, R64, R67 ;  /* 0x0000004340487220 */ /* 0x000fe20000410000 */
[----:B------:R-:W-:Y:S02]  /*13b30*/  HADD2.F32 R65, -RZ, R55.H0_H0 ;  /* 0x20000037ff417230 */ /* 0x000fe40000004100 */
[C---:B------:R-:W-:Y:S01]  /*13b40*/  FMUL.FTZ R64, R63.reuse, R70 ;  /* 0x000000463f407220 */ /* 0x040fe20000410000 */
[----:B------:R-:W-:Y:S02]  /*13b50*/  HADD2.F32 R62, -RZ, R62.H1_H1 ;  /* 0x3000003eff3e7230 */ /* 0x000fe40000004100 */
[-C--:B------:R-:W-:Y:S01]  /*13b60*/  FMUL.FTZ R73, R63, R68.reuse ;  /* 0x000000443f497220 */ /* 0x080fe20000410000 */
[----:B------:R-:W-:Y:S02]  /*13b70*/  HADD2.F32 R57, -RZ, R57.H1_H1 ;  /* 0x30000039ff397230 */ /* 0x000fe40000004100 */
[----:B------:R-:W-:Y:S01]  /*13b80*/  FFMA.FTZ R64, R65, R68, -R64 ;  /* 0x0000004441407223 */ /* 0x000fe20000010840 */
[----:B------:R-:W-:-:S02]  /*13b90*/  HADD2.F32 R68, -RZ, R69.H1_H1 ;  /* 0x30000045ff447230 */ /* 0x000fc40000004100 */
[C---:B------:R-:W-:Y:S01]  /*13ba0*/  FFMA.FTZ R63, R62.reuse, R67, -R75 ;  /* 0x000000433e3f7223 */ /* 0x040fe2000001084b */
[----:B------:R-:W-:Y:S01]  /*13bb0*/  HADD2.F32 R66, -RZ, R66.H1_H1 ;  /* 0x30000042ff427230 */ /* 0x000fe20000004100 */
[----:B------:R-:W-:Y:S01]  /*13bc0*/  F2FP.F16.E4M3.UNPACK_B R67, R52 ;  /* 0x00000034ff43723e */ /* 0x000fe200020006ff */
[----:B------:R-:W-:Y:S02]  /*13bd0*/  HADD2.F32 R55, -RZ, R55.H1_H1 ;  /* 0x30000037ff377230 */ /* 0x000fe40000004100 */
[----:B------:R-:W-:Y:S01]  /*13be0*/  FFMA.FTZ R62, R62, R71, R72 ;  /* 0x000000473e3e7223 */ /* 0x000fe20000010048 */
[C---:B------:R-:W-:Y:S01]  /*13bf0*/  FMUL.FTZ R52, R57.reuse, R68 ;  /* 0x0000004439347220 */ /* 0x040fe20000410000 */
[----:B------:R-:W-:Y:S01]  /*13c00*/  F2FP.F16.E4M3.UNPACK_B R69, R53 ;  /* 0x00000035ff45723e */ /* 0x000fe200020006ff */
[----:B------:R-:W-:Y:S01]  /*13c10*/  FMUL.FTZ R71, R57, R66 ;  /* 0x0000004239477220 */ /* 0x000fe20000410000 */
[----:B------:R-:W-:Y:S01]  /*13c20*/  FFMA.FTZ R65, R65, R70, R73 ;  /* 0x0000004641417223 */ /* 0x000fe20000010049 */
[----:B------:R-:W-:Y:S01]  /*13c30*/  FFMA.FTZ R53, R55, R66, -R52 ;  /* 0x0000004237357223 */ /* 0x000fe20000010834 */
[----:B------:R-:W-:-:S02]  /*13c40*/  HADD2.F32 R57, -RZ, R49.H0_H0 ;  /* 0x20000031ff397230 */ /* 0x000fc40000004100 */
[----:B------:R-:W-:Y:S01]  /*13c50*/  FFMA.FTZ R52, R55, R68, R71 ;  /* 0x0000004437347223 */ /* 0x000fe20000010047 */
[----:B------:R-:W-:Y:S01]  /*13c60*/  HADD2.F32 R70, -RZ, R69.H0_H0 ;  /* 0x20000045ff467230 */ /* 0x000fe20000004100 */
[----:B------:R-:W-:Y:S01]  /*13c70*/  F2FP.F16.E4M3.UNPACK_B R71, R45.H1 ;  /* 0x0000002dff47723e */ /* 0x000fe200030006ff */
        /* <DEDUP_REMOVED lines=9> */
[----:B------:R-:W-:Y:S01]  /*13d10*/  F2FP.SATFINITE.E4M3.F32.PACK_AB_MERGE_C R61, R62, R61, RZ ;  /* 0x0000003d3e3d723e */ /* 0x000fe200048070ff */
        /* <DEDUP_REMOVED lines=23> */
[----:B------:R-:W-:Y:S01]  /*13e90*/  FMUL.FTZ R34, R34, R57 ;  /* 0x0000003922227220 */ /* 0x000fe20000410000 */
[--C-:B------:R-:W-:Y:S01]  /*13ea0*/  HADD2.F32 R45, -RZ, R44.reuse.H0_H0 ;  /* 0x2000002cff2d7230 */ /* 0x100fe20000004100 */
[----:B------:R-:W-:Y:S01]  /*13eb0*/  F2FP.SATFINITE.E4M3.F32.PACK_AB_MERGE_C R25, R48, R25, R35 ;  /* 0x000000193019723e */ /* 0x000fe20004807023 */
[C---:B------:R-:W-:Y:S01]  /*13ec0*/  FFMA.FTZ R73, R26.reuse, R57, -R67 ;  /* 0x000000391a497223 */ /* 0x040fe20000010843 */
[----:B------:R-:W-:Y:S01]  /*13ed0*/  FFMA.FTZ R75, R26, R71, R34 ;  /* 0x000000471a4b7223 */ /* 0x000fe20000010022 */
[----:B------:R-:W-:Y:S01]  /*13ee0*/  HADD2.F32 R57, -RZ, R55.H0_H0 ;  /* 0x20000037ff397230 */ /* 0x000fe20000004100 */
[----:B------:R-:W-:Y:S01]  /*13ef0*/  F2FP.SATFINITE.E4M3.F32.PACK_AB_MERGE_C R33, R32, R33, R47 ;  /* 0x000000212021723e */ /* 0x000fe2000480702f */
[----:B------:R-:W-:Y:S01]  /*13f00*/  HADD2.F32 R34, -RZ, R27.H0_H0 ;  /* 0x2000001bff227230 */ /* 0x000fe20000004100 */
[----:B------:R-:W-:Y:S01]  /*13f10*/  F2FP.SATFINITE.E4M3.F32.PACK_AB_MERGE_C R72, R73, R72, RZ ;  /* 0x000000484948723e */ /* 0x000fe200048070ff */
[----:B------:R-:W-:Y:S01]  /*13f20*/  HADD2.F32 R44, -RZ, R44.H1_H1 ;  /* 0x3000002cff2c7230 */ /* 0x000fe20000004100 */
[----:B------:R-:W-:Y:S01]  /*13f30*/  F2FP.SATFINITE.E4M3.F32.PACK_AB_MERGE_C R74, R75, R74, RZ ;  /* 0x0000004a4b4a723e */ /* 0x000fe200048070ff */
[----:B------:R-:W-:-:S02]  /*13f40*/  HADD2.F32 R55, -RZ, R55.H1_H1 ;  /* 0x30000037ff377230 */ /* 0x000fc40000004100 */
[C---:B------:R-:W-:Y:S01]  /*13f50*/  FMUL.FTZ R67, R34.reuse, R57 ;  /* 0x0000003922437220 */ /* 0x040fe20000410000 */
[----:B------:R-:W-:Y:S02]  /*13f60*/  HADD2.F32 R27, -RZ, R27.H1_H1 ;  /* 0x3000001bff1b7230 */ /* 0x000fe40000004100 */
[----:B------:R-:W-:Y:S01]  /*13f70*/  FMUL.FTZ R34, R34, R45 ;  /* 0x0000002d22227220 */ /* 0x000fe20000410000 */
[--C-:B------:R-:W-:Y:S01]  /*13f80*/  HADD2.F32 R26, -RZ, R24.reuse.H0_H0 ;  /* 0x20000018ff1a7230 */ /* 0x100fe20000004100 */
[----:B------:R-:W-:Y:S01]  /*13f90*/  F2FP.SATFINITE.E4M3.F32.PACK_AB_MERGE_C R35, R59, R50, R61 ;  /* 0x000000323b23723e */ /* 0x000fe2000480703d */
        /* <DEDUP_REMOVED lines=16> */
.L_x_3218:
[----:B------:R-:W-:Y:S05]  /*140a0*/  BSYNC B1 ;  /* 0x0000000000017941 */ /* 0x000fea0003800000 */
.L_x_3217:
[----:B------:R-:W-:Y:S04]  /*140b0*/  BSSY B1, `(.L_x_3219) ;  /* 0x0000101000017945 */ /* 0x000fe80003800000 */
[----:B------:R-:W-:Y:S05]  /*140c0*/  @P2 BRA `(.L_x_3220) ;  /* 0x0000000c00fc2947 */ /* 0x000fea0003800000 */
[----:B-1----:R-:W2:Y:S04]  /*140d0*/  LDL R35, [R1+0x50] ;  /* 0x0000500001237983 */ /* 0x002ea80000100800 */
[----:B------:R-:W3:Y:S01]  /*140e0*/  LDL R68, [R1+0x188] ;  /* 0x0001880001447983 */ /* 0x000ee20000100800 */
[----:B0----5:R-:W-:Y:S01]  /*140f0*/  SHF.R.U32.HI R25, RZ, 0x8, R28 ;  /* 0x00000008ff197819 */ /* 0x021fe2000001161c */
[----:B------:R-:W-:Y:S01]  /*14100*/  VIADD R37, R220, 0x20 ;  /* 0x00000020dc257836 */ /* 0x000fe20000000000 */
[----:B------:R-:W-:Y:S02]  /*14110*/  LOP3.LUT R24, R28, 0xff, RZ, 0xc0, !PT ;  /* 0x000000ff1c187812 */ /* 0x000fe400078ec0ff */
[----:B------:R-:W-:Y:S01]  /*14120*/  LOP3.LUT R25, R25, 0xff, RZ, 0xc0, !PT ;  /* 0x000000ff19197812 */ /* 0x000fe200078ec0ff */
[----:B------:R-:W-:Y:S01]  /*14130*/  IMAD.SHL.U32 R37, R37, 0x80, RZ ;  /* 0x0000008025257824 */ /* 0x000fe200078e00ff */
[----:B------:R-:W-:-:S02]  /*14140*/  LEA.HI R34, R3, R0, RZ, 0x1c ;  /* 0x0000000003227211 */ /* 0x000fc400078fe0ff */
[----:B------:R-:W-:Y:S02]  /*14150*/  PRMT R45, R25, 0x7604, R24 ;  /* 0x00007604192d7816 */ /* 0x000fe40000000018 */
[----:B------:R-:W-:Y:S01]  /*14160*/  LOP3.LUT R37, R37, 0x380, RZ, 0xc0, !PT ;  /* 0x0000038025257812 */ /* 0x000fe200078ec0ff */
[----:B------:R-:W-:Y:S01]  /*14170*/  IMAD.SHL.U32 R24, R34, 0x10, RZ ;  /* 0x0000001022187824 */ /* 0x000fe200078e00ff */
[----:B------:R-:W-:Y:S02]  /*14180*/  SHF.R.U32.HI R33, RZ, 0x8, R30 ;  /* 0x00000008ff217819 */ /* 0x000fe4000001161e */
[----:B------:R-:W-:Y:S02]  /*14190*/  LOP3.LUT R32, R30, 0xff, RZ, 0xc0, !PT ;  /* 0x000000ff1e207812 */ /* 0x000fe400078ec0ff */
[----:B------:R-:W-:Y:S01]  /*141a0*/  LOP3.LUT R24, R37, 0x70, R24, 0xf8, !PT ;  /* 0x0000007025187812 */ /* 0x000fe200078ef818 */
[----:B------:R-:W-:Y:S01]  /*141b0*/  VIADD R37, R220, 0x20 ;  /* 0x00000020dc257836 */ /* 0x000fe20000000000 */
[----:B------:R-:W-:-:S02]  /*141c0*/  LOP3.LUT R33, R33, 0xff, RZ, 0xc0, !PT ;  /* 0x000000ff21217812 */ /* 0x000fc400078ec0ff */
[----:B------:R-:W-:Y:S01]  /*141d0*/  SHF.R.S32.HI R25, RZ, 0x1f, R34 ;  /* 0x0000001fff197819 */ /* 0x000fe20000011422 */
[----:B------:R-:W-:Y:S01]  /*141e0*/  IMAD.SHL.U32 R37, R37, 0x80, RZ ;  /* 0x0000008025257824 */ /* 0x000fe200078e00ff */
[----:B------:R-:W-:Y:S02]  /*141f0*/  PRMT R49, R33, 0x7604, R32 ;  /* 0x0000760421317816 */ /* 0x000fe40000000020 */
[----:B------:R-:W-:Y:S02]  /*14200*/  LEA.HI R33, R25, R34, RZ, 0x3 ;  /* 0x0000002219217211 */ /* 0x000fe400078f18ff */
[----:B------:R-:W-:Y:S02]  /*14210*/  LOP3.LUT R37, R37, 0x380, RZ, 0xc0, !PT ;  /* 0x0000038025257812 */ /* 0x000fe400078ec0ff */
[----:B------:R-:W-:Y:S02]  /*14220*/  SHF.R.U32.HI R27, RZ, 0x8, R29 ;  /* 0x00000008ff1b7819 */ /* 0x000fe4000001161d */
[----:B------:R-:W-:-:S02]  /*14230*/  SHF.R.U32.HI R32, RZ, 0x8, R4 ;  /* 0x00000008ff207819 */ /* 0x000fc40000011604 */
[----:B------:R-:W-:Y:S02]  /*14240*/  SHF.R.U32.HI R37, RZ, 0x3, R37 ;  /* 0x00000003ff257819 */ /* 0x000fe40000011625 */
[----:B------:R-:W-:Y:S02]  /*14250*/  SHF.L.U32 R33, R33, 0xb, RZ ;  /* 0x0000000b21217819 */ /* 0x000fe400000006ff */
[----:B------:R-:W-:Y:S02]  /*14260*/  LOP3.LUT R26, R29, 0xff, RZ, 0xc0, !PT ;  /* 0x000000ff1d1a7812 */ /* 0x000fe400078ec0ff */
[----:B------:R-:W-:Y:S02]  /*14270*/  LOP3.LUT R27, R27, 0xff, RZ, 0xc0, !PT ;  /* 0x000000ff1b1b7812 */ /* 0x000fe400078ec0ff */
[----:B------:R-:W-:Y:S02]  /*14280*/  LOP3.LUT R34, R32, 0xff, RZ, 0xc0, !PT ;  /* 0x000000ff20227812 */ /* 0x000fe400078ec0ff */
[----:B------:R-:W-:-:S02]  /*14290*/  LOP3.LUT R32, R24, R37, RZ, 0x3c, !PT ;  /* 0x0000002518207212 */ /* 0x000fc400078e3cff */
[----:B------:R-:W-:Y:S02]  /*142a0*/  LOP3.LUT R33, R33, 0xffffc000, RZ, 0xc0, !PT ;  /* 0xffffc00021217812 */ /* 0x000fe400078ec0ff */
[----:B------:R-:W-:Y:S02]  /*142b0*/  PRMT R44, R27, 0x7604, R26 ;  /* 0x000076041b2c7816 */ /* 0x000fe4000000001a */
[----:B------:R-:W-:Y:S02]  /*142c0*/  SHF.R.U32.HI R26, RZ, 0x8, R31 ;  /* 0x00000008ff1a7819 */ /* 0x000fe4000001161f */
        /* <DEDUP_REMOVED lines=16> */
[----:B------:R-:W-:Y:S02]  /*143d0*/  SHF.R.U32.HI R53, RZ, 0x10, R5 ;  /* 0x00000010ff357819 */ /* 0x000fe40000011605 */
[----:B------:R-:W-:Y:S02]  /*143e0*/  SHF.R.U32.HI R47, RZ, 0x10, R29 ;  /* 0x00000010ff2f7819 */ /* 0x000fe4000001161d */
[----:B------:R-:W-:Y:S01]  /*143f0*/  PRMT R59, R51, 0x7604, R50 ;  /* 0x00007604333b7816 */ /* 0x000fe20000000032 */
[----:B------:R-:W-:Y:S01]  /*14400*/  IMAD.U32 R53, R53, 0x10000, RZ ;  /* 0x0001000035357824 */ /* 0x000fe200078e00ff */
[----:B------:R-:W-:Y:S01]  /*14410*/  SHF.R.U32.HI R51, RZ, 0x10, R31 ;  /* 0x00000010ff337819 */ /* 0x000fe2000001161f */
[----:B------:R-:W-:Y:S01]  /*14420*/  IMAD.U32 R47, R47, 0x10000, RZ ;  /* 0x000100002f2f7824 */ /* 0x000fe200078e00ff */
[----:B------:R-:W-:-:S02]  /*14430*/  LOP3.LUT R45, R45, 0xff0000, R28, 0xf8, !PT ;  /* 0x00ff00002d2d7812 */ /* 0x000fc400078ef81c */
[----:B------:R-:W-:Y:S01]  /*14440*/  LOP3.LUT R57, R48, 0xff0000, R53, 0xf8, !PT ;  /* 0x00ff000030397812 */ /* 0x000fe200078ef835 */
[----:B------:R-:W-:Y:S01]  /*14450*/  IMAD.U32 R51, R51, 0x10000, RZ ;  /* 0x0001000033337824 */ /* 0x000fe200078e00ff */
[----:B------:R-:W-:Y:S02]  /*14460*/  LOP3.LUT R47, R44, 0xff0000, R47, 0xf8, !PT ;  /* 0x00ff00002c2f7812 */ /* 0x000fe400078ef82f */
[----:B------:R-:W-:Y:S02]  /*14470*/  LOP3.LUT R49, R49, 0xff0000, R30, 0xf8, !PT ;  /* 0x00ff000031317812 */ /* 0x000fe400078ef81e */
[----:B------:R-:W-:Y:S02]  /*14480*/  LOP3.LUT R51, R46, 0xff0000, R51, 0xf8, !PT ;  /* 0x00ff00002e337812 */ /* 0x000fe400078ef833 */
[----:B------:R-:W-:Y:S02]  /*14490*/  LOP3.LUT R57, R57, 0xff000000, R5, 0xf8, !PT ;  /* 0xff00000039397812 */ /* 0x000fe400078ef805 */
        /* <DEDUP_REMOVED lines=8> */
[-C--:B------:R-:W-:Y:S02]  /*14520*/  F2FP.F16.E4M3.UNPACK_B R56, R57.reuse ;  /* 0x00000039ff38723e */ /* 0x080fe400020006ff */
[----:B------:R-:W-:Y:S02]  /*14530*/  LOP3.LUT R45, R45, 0xff000000, R4, 0xf8, !PT ;  /* 0xff0000002d2d7812 */ /* 0x000fe400078ef804 */
[----:B------:R-:W-:Y:S01]  /*14540*/  LOP3.LUT R4, R59, 0xff000000, R6, 0xf8, !PT ;  /* 0xff0000003b047812 */ /* 0x000fe200078ef806 */
[--C-:B------:R-:W-:Y:S01]  /*14550*/  HADD2.F32 R58, -RZ, R56.reuse.H0_H0 ;  /* 0x20000038ff3a7230 */ /* 0x100fe20000004100 */
[----:B------:R-:W-:Y:S01]  /*14560*/  LOP3.LUT R61, R52, 0xff0000, R61, 0xf8, !PT ;  /* 0x00ff0000343d7812 */ /* 0x000fe200078ef83d */
[----:B------:R-:W-:Y:S01]  /*14570*/  HADD2.F32 R59, -RZ, R56.H1_H1 ;  /* 0x30000038ff3b7230 */ /* 0x000fe20000004100 */
[----:B------:R-:W-:Y:S02]  /*14580*/  F2FP.F16.E4M3.UNPACK_B R57, R57.H1 ;  /* 0x00000039ff39723e */ /* 0x000fe400030006ff */
[----:B------:R-:W-:-:S03]  /*14590*/  LOP3.LUT R61, R61, 0xff000000, R7, 0xf8, !PT ;  /* 0xff0000003d3d7812 */ /* 0x000fc600078ef807 */
[----:B------:R-:W-:Y:S01]  /*145a0*/  HADD2.F32 R56, -RZ, R57.H0_H0 ;  /* 0x20000039ff387230 */ /* 0x000fe20000004100 */
[----:B--2---:R-:W-:Y:S01]  /*145b0*/  IADD3 R37, R32, R33, R35 ;  /* 0x0000002120257210 */ /* 0x004fe20007ffe023 */
[----:B---3--:R-:W0:Y:S04]  /*145c0*/  LDS.128 R24, [R68+0x20400] ;  /* 0x0204000044187984 */ /* 0x008e280000000c00 */
[----:B------:R-:W-:-:S05]  /*145d0*/  IMAD.IADD R37, R216, 0x1, R37 ;  /* 0x00000001d8257824 */ /* 0x000fca00078e0225 */
[----:B------:R-:W1:Y:S01]  /*145e0*/  LDS.128 R32, [R37+0x20400] ;  /* 0x0204000025207984 */ /* 0x000e620000000c00 */
[-C--:B0-----:R-:W-:Y:S02]  /*145f0*/  F2FP.F16.E4M3.UNPACK_B R51, R27.reuse ;  /* 0x0000001bff33723e */ /* 0x081fe400020006ff */
[----:B------:R-:W-:Y:S02]  /*14600*/  F2FP.F16.E4M3.UNPACK_B R54, R27.H1 ;  /* 0x0000001bff36723e */ /* 0x000fe400030006ff */
[-C--:B------:R-:W-:Y:S02]  /*14610*/  F2FP.F16.E4M3.UNPACK_B R27, R24.reuse ;  /* 0x00000018ff1b723e */ /* 0x080fe400020006ff */
[----:B------:R-:W-:Y:S02]  /*14620*/  F2FP.F16.E4M3.UNPACK_B R46, R24.H1 ;  /* 0x00000018ff2e723e */ /* 0x000fe400030006ff */
[----:B-1----:R-:W-:Y:S02]  /*14630*/  F2FP.F16.E4M3.UNPACK_B R30, R33 ;  /* 0x00000021ff1e723e */ /* 0x002fe400020006ff */
[----:B------:R-:W-:-:S02]  /*14640*/  F2FP.F16.E4M3.UNPACK_B R24, R53 ;  /* 0x00000035ff18723e */ /* 0x000fc400020006ff */
[-C--:B------:R-:W-:Y:S01]  /*14650*/  F2FP.F16.E4M3.UNPACK_B R29, R25.reuse ;  /* 0x00000019ff1d723e */ /* 0x080fe200020006ff */
[----:B------:R-:W-:Y:S01]  /*14660*/  HADD2.F32 R6, -RZ, R30.H0_H0 ;  /* 0x2000001eff067230 */ /* 0x000fe20000004100 */
[----:B------:R-:W-:Y:S01]  /*14670*/  F2FP.F16.E4M3.UNPACK_B R47, R25.H1 ;  /* 0x00000019ff2f723e */ /* 0x000fe200030006ff */
[----:B------:R-:W-:Y:S01]  /*14680*/  HADD2.F32 R31, -RZ, R24.H0_H0 ;  /* 0x20000018ff1f7230 */ /* 0x000fe20000004100 */
[----:B------:R-:W-:Y:S01]  /*14690*/  F2FP.F16.E4M3.UNPACK_B R48, R33.H1 ;  /* 0x00000021ff30723e */ /* 0x000fe200030006ff */
[----:B------:R-:W-:Y:S01]  /*146a0*/  HADD2.F32 R25, -RZ, R29.H0_H0 ;  /* 0x2000001dff197230 */ /* 0x000fe20000004100 */
[-C--:B------:R-:W-:Y:S01]  /*146b0*/  F2FP.F16.E4M3.UNPACK_B R33, R32.reuse ;  /* 0x00000020ff21723e */ /* 0x080fe200020006ff */
[----:B------:R-:W-:Y:S01]  /*146c0*/  HADD2.F32 R30, -RZ, R30.H1_H1 ;  /* 0x3000001eff1e7230 */ /* 0x000fe20000004100 */
[----:B------:R-:W-:Y:S01]  /*146d0*/  F2FP.F16.E4M3.UNPACK_B R49, R32.H1 ;  /* 0x00000020ff31723e */ /* 0x000fe200030006ff */
[----:B------:R-:W-:Y:S01]  /*146e0*/  FMUL.FTZ R32, R6, R58 ;  /* 0x0000003a06207220 */ /* 0x000fe20000410000 */
[----:B------:R-:W-:-:S02]  /*146f0*/  F2FP.F16.E4M3.UNPACK_B R52, R35 ;  /* 0x00000023ff34723e */ /* 0x000fc400020006ff */
[----:B------:R-:W-:Y:S01]  /*14700*/  F2FP.F16.E4M3.UNPACK_B R55, R35.H1 ;  /* 0x00000023ff37723e */ /* 0x000fe200030006ff */
[-C--:B------:R-:W-:Y:S01]  /*14710*/  FMUL.FTZ R35, R6, R31.reuse ;  /* 0x0000001f06237220 */ /* 0x080fe20000410000 */
[C---:B------:R-:W-:Y:S01]  /*14720*/  FFMA.FTZ R6, R25.reuse, R31, -R32 ;  /* 0x0000001f19067223 */ /* 0x040fe20000010820 */
[----:B------:R-:W-:Y:S01]  /*14730*/  F2FP.F16.E4M3.UNPACK_B R53, R53.H1 ;  /* 0x00000035ff35723e */ /* 0x000fe200030006ff */
[----:B------:R-:W-:Y:S01]  /*14740*/  FMUL.FTZ R63, R30, R59 ;  /* 0x0000003b1e3f7220 */ /* 0x000fe20000410000 */
[----:B------:R-:W-:Y:S01]  /*14750*/  FFMA.FTZ R25, R25, R58, R35 ;  /* 0x0000003a19197223 */ /* 0x000fe20000010023 */
[----:B------:R-:W-:Y:S01]  /*14760*/  HADD2.F32 R35, -RZ, R24.H1_H1 ;  /* 0x30000018ff237230 */ /* 0x000fe20000004100 */
[-C--:B------:R-:W-:Y:S01]  /*14770*/  F2FP.F16.E4M3.UNPACK_B R7, R34.reuse ;  /* 0x00000022ff07723e */ /* 0x080fe200020006ff */
[----:B------:R-:W-:Y:S01]  /*14780*/  HADD2.F32 R24, -RZ, R29.H1_H1 ;  /* 0x3000001dff187230 */ /* 0x000fe20000004100 */
[----:B------:R-:W-:Y:S01]  /*14790*/  F2FP.F16.E4M3.UNPACK_B R34, R34.H1 ;  /* 0x00000022ff22723e */ /* 0x000fe200030006ff */
[----:B------:R-:W-:-:S02]  /*147a0*/  HADD2.F32 R29, -RZ, R48.H0_H0 ;  /* 0x20000030ff1d7230 */ /* 0x000fc40000004100 */
[-C--:B------:R-:W-:Y:S01]  /*147b0*/  FMUL.FTZ R30, R30, R35.reuse ;  /* 0x000000231e1e7220 */ /* 0x080fe20000410000 */
[----:B------:R-:W-:Y:S01]  /*147c0*/  HADD2.F32 R32, -RZ, R53.H0_H0 ;  /* 0x20000035ff207230 */ /* 0x000fe20000004100 */
[----:B------:R-:W-:Y:S01]  /*147d0*/  F2FP.F16.E4M3.UNPACK_B R5, R26 ;  /* 0x0000001aff05723e */ /* 0x000fe200020006ff */
[----:B------:R-:W-:Y:S02]  /*147e0*/  HADD2.F32 R31, -RZ, R47.H0_H0 ;  /* 0x2000002fff1f7230 */ /* 0x000fe40000004100 */
[C---:B------:R-:W-:Y:S01]  /*147f0*/  FMUL.FTZ R58, R29.reuse, R56 ;  /* 0x000000381d3a7220 */ /* 0x040fe20000410000 */
[----:B------:R-:W-:Y:S02]  /*14800*/  HADD2.F32 R53, -RZ, R53.H1_H1 ;  /* 0x30000035ff357230 */ /* 0x000fe40000004100 */
[-C--:B------:R-:W-:Y:S01]  /*14810*/  FMUL.FTZ R65, R29, R32.reuse ;  /* 0x000000201d417220 */ /* 0x080fe20000410000 */
[C---:B------:R-:W-:Y:S01]  /*14820*/  FFMA.FTZ R29, R24.reuse, R35, -R63 ;  /* 0x00000023181d7223 */ /* 0x040fe2000001083f */
[----:B------:R-:W-:Y:S01]  /*14830*/  FFMA.FTZ R24, R24, R59, R30 ;  /* 0x0000003b18187223 */ /* 0x000fe2000001001e */
[C---:B------:R-:W-:Y:S01]  /*14840*/  FFMA.FTZ R30, R31.reuse, R32, -R58 ;  /* 0x000000201f1e7223 */ /* 0x040fe2000001083a */
[----:B------:R-:W-:Y:S01]  /*14850*/  FFMA.FTZ R31, R31, R56, R65 ;  /* 0x000000381f1f7223 */ /* 0x000fe20000010041 */
[----:B------:R-:W-:Y:S01]  /*14860*/  F2FP.F16.E4M3.UNPACK_B R59, R61 ;  /* 0x0000003dff3b723e */ /* 0x000fe200020006ff */
[----:B------:R-:W-:Y:S01]  /*14870*/  HADD2.F32 R58, -RZ, R57.H1_H1 ;  /* 0x30000039ff3a7230 */ /* 0x000fe20000004100 */
[----:B------:R-:W-:Y:S01]  /*14880*/  F2FP.F16.E4M3.UNPACK_B R56, R50 ;  /* 0x00000032ff38723e */ /* 0x000fe200020006ff */
[----:B------:R-:W-:Y:S01]  /*14890*/  HADD2.F32 R48, -RZ, R48.H1_H1 ;  /* 0x30000030ff307230 */ /* 0x000fe20000004100 */
[----:B------:R-:W-:Y:S01]  /*148a0*/  F2FP.F16.E4M3.UNPACK_B R26, R26.H1 ;  /* 0x0000001aff1a723e */ /* 0x000fe200030006ff */
[----:B------:R-:W-:-:S02]  /*148b0*/  HADD2.F32 R60, -RZ, R59.H0_H0 ;  /* 0x2000003bff3c7230 */ /* 0x000fc40000004100 */
[----:B------:R-:W-:Y:S02]  /*148c0*/  HADD2.F32 R35, -RZ, R52.H0_H0 ;  /* 0x20000034ff237230 */ /* 0x000fe40000004100 */
        /* <DEDUP_REMOVED lines=35> */
[----:B------:R-:W-:Y:S01]  /*14b00*/  F2FP.SATFINITE.E4M3.F32.PACK_AB_MERGE_C R25, R24, R25, R31 ;  /* 0x000000191819723e */ /* 0x000fe2000480701f */
[----:B------:R-:W-:Y:S02]  /*14b10*/  HADD2.F32 R62, -RZ, R61.H0_H0 ;  /* 0x2000003dff3e7230 */ /* 0x000fe40000004100 */
        /* <DEDUP_REMOVED lines=10> */
[----:B------:R-:W-:Y:S01]  /*14bc0*/  F2FP.F16.E4M3.UNPACK_B R60, R45 ;  /* 0x0000002dff3c723e */ /* 0x000fe200020006ff */
[----:B------:R-:W-:Y:S01]  /*14bd0*/  FFMA.FTZ R57, R57, R62, R65 ;  /* 0x0000003e39397223 */ /* 0x000fe20000010041 */
[----:B------:R-:W-:Y:S02]  /*14be0*/  HADD2.F32 R62, -RZ, R61.H1_H1 ;  /* 0x3000003dff3e7230 */ /* 0x000fe40000004100 */
[C---:B------:R-:W-:Y:S01]  /*14bf0*/  FFMA.FTZ R55, R54.reuse, R59, -R67 ;  /* 0x0000003b36377223 */ /* 0x040fe20000010843 */
[----:B------:R-:W-:Y:S01]  /*14c00*/  HADD2.F32 R59, -RZ, R58.H1_H1 ;  /* 0x3000003aff3b7230 */ /* 0x000fe20000004100 */
[----:B------:R-:W-:Y:S01]  /*14c10*/  F2FP.F16.E4M3.UNPACK_B R58, R44 ;  /* 0x0000002cff3a723e */ /* 0x000fe200020006ff */
[----:B------:R-:W-:Y:S02]  /*14c20*/  HADD2.F32 R46, -RZ, R46.H1_H1 ;  /* 0x3000002eff2e7230 */ /* 0x000fe40000004100 */
[C---:B------:R-:W-:Y:S01]  /*14c30*/  FMUL.FTZ R45, R49.reuse, R62 ;  /* 0x0000003e312d7220 */ /* 0x040fe20000410000 */
[----:B------:R-:W-:Y:S01]  /*14c40*/  FFMA.FTZ R54, R54, R63, R64 ;  /* 0x0000003f36367223 */ /* 0x000fe20000010040 */
[----:B------:R-:W-:Y:S01]  /*14c50*/  FMUL.FTZ R63, R49, R59 ;  /* 0x0000003b313f7220 */ /* 0x000fe20000410000 */
[----:B------:R-:W-:-:S02]  /*14c60*/  HADD2.F32 R61, -RZ, R60.H0_H0 ;  /* 0x2000003cff3d7230 */ /* 0x000fc40000004100 */
[C---:B------:R-:W-:Y:S01]  /*14c70*/  FFMA.FTZ R45, R46.reuse, R59, -R45 ;  /* 0x0000003b2e2d7223 */ /* 0x040fe2000001082d */
[----:B------:R-:W-:Y:S02]  /*14c80*/  HADD2.F32 R49, -RZ, R33.H0_H0 ;  /* 0x20000021ff317230 */ /* 0x000fe40000004100 */
[----:B------:R-:W-:Y:S01]  /*14c90*/  FFMA.FTZ R64, R46, R62, R63 ;  /* 0x0000003e2e407223 */ /* 0x000fe2000001003f */
[----:B------:R-:W-:Y:S02]  /*14ca0*/  HADD2.F32 R59, -RZ, R58.H0_H0 ;  /* 0x2000003aff3b7230 */ /* 0x000fe40000004100 */
[----:B------:R-:W-:Y:S02]  /*14cb0*/  HADD2.F32 R44, -RZ, R27.H0_H0 ;  /* 0x2000001bff2c7230 */ /* 0x000fe40000004100 */
[C---:B------:R-:W-:Y:S01]  /*14cc0*/  FMUL.FTZ R63, R49.reuse, R61 ;  /* 0x0000003d313f7220 */ /* 0x040fe20000410000 */
        /* <DEDUP_REMOVED lines=10> */
[-C--:B------:R-:W-:Y:S01]  /*14d70*/  FMUL.FTZ R63, R46, R58.reuse ;  /* 0x0000003a2e3f7220 */ /* 0x080fe20000410000 */
[----:B------:R-:W-:Y:S01]  /*14d80*/  FFMA.FTZ R62, R27, R58, -R62 ;  /* 0x0000003a1b3e7223 */ /* 0x000fe2000001083e */
[----:B------:R-:W-:Y:S01]  /*14d90*/  HADD2.F32 R58, -RZ, R59.H0_H0 ;  /* 0x2000003bff3a7230 */ /* 0x000fe20000004100 */
[----:B------:R-:W-:Y:S01]  /*14da0*/  F2FP.F16.E4M3.UNPACK_B R4, R4 ;  /* 0x00000004ff04723e */ /* 0x000fe200020006ff */
        /* <DEDUP_REMOVED lines=8> */
[----:B------:R-:W-:Y:S01]  /*14e30*/  HADD2.F32 R49, -RZ, R49.H1_H1 ;  /* 0x30000031ff317230 */ /* 0x000fe20000004100 */
[----:B------:R-:W-:Y:S01]  /*14e40*/  F2FP.SATFINITE.E4M3.F32.PACK_AB_MERGE_C R57, R64, R57, RZ ;  /* 0x000000394039723e */ /* 0x000fe200048070ff */
[----:B------:R-:W-:-:S02]  /*14e50*/  HADD2.F32 R27, -RZ, R26.H0_H0 ;  /* 0x2000001aff1b7230 */ /* 0x000fc40000004100 */
[C---:B------:R-:W-:Y:S01]  /*14e60*/  FMUL.FTZ R63, R34.reuse, R59 ;  /* 0x0000003b223f7220 */ /* 0x040fe20000410000 */
[----:B------:R-:W-:Y:S02]  /*14e70*/  HADD2.F32 R26, -RZ, R26.H1_H1 ;  /* 0x3000001aff1a7230 */ /* 0x000fe40000004100 */
[----:B------:R-:W-:Y:S01]  /*14e80*/  FMUL.FTZ R34, R34, R49 ;  /* 0x0000003122227220 */ /* 0x000fe20000410000 */
[----:B------:R-:W-:Y:S01]  /*14e90*/  F2FP.SATFINITE.E4M3.F32.PACK_AB_MERGE_C R24, R60, R61, R57 ;  /* 0x0000003d3c18723e */ /* 0x000fe20004807039 */
[C---:B------:R-:W-:Y:S01]  /*14ea0*/  FFMA.FTZ R66, R27.reuse, R46, -R66 ;  /* 0x0000002e1b427223 */ /* 0x040fe20000010842 */
[----:B------:R-:W-:Y:S01]  /*14eb0*/  FFMA.FTZ R58, R27, R58, R44 ;  /* 0x0000003a1b3a7223 */ /* 0x000fe2000001002c */
[C---:B------:R-:W-:Y:S01]  /*14ec0*/  FFMA.FTZ R63, R26.reuse, R49, -R63 ;  /* 0x000000311a3f7223 */ /* 0x040fe2000001083f */
[----:B------:R-:W-:Y:S01]  /*14ed0*/  FFMA.FTZ R65, R26, R59, R34 ;  /* 0x0000003b1a417223 */ /* 0x000fe20000010022 */
[----:B------:R-:W-:Y:S02]  /*14ee0*/  HADD2.F32 R49, -RZ, R4.H0_H0 ;  /* 0x20000004ff317230 */ /* 0x000fe40000004100 */
[----:B------:R-:W-:Y:S01]  /*14ef0*/  HADD2.F32 R26, -RZ, R7.H0_H0 ;  /* 0x20000007ff1a7230 */ /* 0x000fe20000004100 */
[----:B------:R-:W-:Y:S01]  /*14f00*/  F2FP.SATFINITE.E4M3.F32.PACK_AB_MERGE_C R63, R63, R66, RZ ;  /* 0x000000423f3f723e */ /* 0x000fe200048070ff */
[----:B------:R-:W-:Y:S01]  /*14f10*/  HADD2.F32 R27, -RZ, R28.H0_H0 ;  /* 0x2000001cff1b7230 */ /* 0x000fe20000004100 */
[----:B------:R-:W-:Y:S01]  /*14f20*/  F2FP.SATFINITE.E4M3.F32.PACK_AB_MERGE_C R58, R65, R58, RZ ;  /* 0x0000003a413a723e */ /* 0x000fe200048070ff */
[----:B------:R-:W-:-:S02]  /*14f30*/  HADD2.F32 R34, -RZ, R4.H1_H1 ;  /* 0x30000004ff227230 */ /* 0x000fc40000004100 */
[C---:B------:R-:W-:Y:S01]  /*14f40*/  FMUL.FTZ R59, R26.reuse, R49 ;  /* 0x000000311a3b7220 */ /* 0x040fe20000410000 */
[----:B------:R-:W-:Y:S02]  /*14f50*/  HADD2.F32 R7, -RZ, R7.H1_H1 ;  /* 0x30000007ff077230 */ /* 0x000fe40000004100 */
[----:B------:R-:W-:Y:S01]  /*14f60*/  FMUL.FTZ R26, R26, R27 ;  /* 0x0000001b1a1a7220 */ /* 0x000fe20000410000 */
[----:B------:R-:W-:Y:S02]  /*14f70*/  HADD2.F32 R28, -RZ, R28.H1_H1 ;  /* 0x3000001cff1c7230 */ /* 0x000fe40000004100 */
        /* <DEDUP_REMOVED lines=20> */
.L_x_3220:
[----:B------:R-:W-:Y:S05]  /*150c0*/  BSYNC B1 ;  /* 0x0000000000017941 */ /* 0x000fea0003800000 */
.L_x_3219:
[----:B------:R-:W-:Y:S04]  /*150d0*/  BSSY B1, `(.L_x_3221) ;  /* 0x0000109000017945 */ /* 0x000fe80003800000 */
[----:B------:R-:W-:Y:S05]  /*150e0*/  @P1 BRA `(.L_x_3222) ;  /* 0x00000010001c1947 */ /* 0x000fea0003800000 */
[----:B-----5:R-:W3:Y:S04]  /*150f0*/  LDL R29, [R1+0x4c] ;  /* 0x00004c00011d7983 */ /* 0x020ee80000100800 */
[----:B------:R-:W4:Y:S01]  /*15100*/  LDL R61, [R1+0x184] ;  /* 0x00018400013d7983 */ /* 0x000f220000100800 */
[----:B--2---:R-:W-:Y:S01]  /*15110*/  SHF.R.U32.HI R4, RZ, 0x8, R20 ;  /* 0x00000008ff047819 */ /* 0x004fe20000011614 */
[----:B------:R-:W-:Y:S01]  /*15120*/  VIADD R31, R220, 0x40 ;  /* 0x00000040dc1f7836 */ /* 0x000fe20000000000 */
[----:B------:R-:W-:Y:S02]  /*15130*/  LOP3.LUT R5, R20, 0xff, RZ, 0xc0, !PT ;  /* 0x000000ff14057812 */ /* 0x000fe400078ec0ff */
[----:B------:R-:W-:Y:S02]  /*15140*/  LOP3.LUT R4, R4, 0xff, RZ, 0xc0, !PT ;  /* 0x000000ff04047812 */ /* 0x000fe400078ec0ff */
[----:B01----:R-:W-:-:S02]  /*15150*/  LEA.HI R25, R3, R0, RZ, 0x1c ;  /* 0x0000000003197211 */ /* 0x003fc400078fe0ff */
[----:B------:R-:W-:Y:S02]  /*15160*/  SHF.L.U32 R31, R31, 0x7, RZ ;  /* 0x000000071f1f7819 */ /* 0x000fe400000006ff */
[----:B------:R-:W-:Y:S01]  /*15170*/  PRMT R30, R4, 0x7604, R5 ;  /* 0x00007604041e7816 */ /* 0x000fe20000000005 */
[----:B------:R-:W-:Y:S01]  /*15180*/  IMAD.SHL.U32 R27, R25, 0x10, RZ ;  /* 0x00000010191b7824 */ /* 0x000fe200078e00ff */
[----:B------:R-:W-:Y:S02]  /*15190*/  SHF.R.U32.HI R4, RZ, 0x8, R38 ;  /* 0x00000008ff047819 */ /* 0x000fe40000011626 */
[----:B------:R-:W-:Y:S02]  /*151a0*/  LOP3.LUT R31, R31, 0x380, RZ, 0xc0, !PT ;  /* 0x000003801f1f7812 */ /* 0x000fe400078ec0ff */
[----:B------:R-:W-:Y:S02]  /*151b0*/  LOP3.LUT R5, R4, 0xff, RZ, 0xc0, !PT ;  /* 0x000000ff04057812 */ /* 0x000fe400078ec0ff */
[----:B------:R-:W-:Y:S01]  /*151c0*/  LOP3.LUT R4, R31, 0x70, R27, 0xf8, !PT ;  /* 0x000000701f047812 */ /* 0x000fe200078ef81b */
[----:B------:R-:W-:Y:S01]  /*151d0*/  VIADD R31, R220, 0x40 ;  /* 0x00000040dc1f7836 */ /* 0x000fe20000000000 */
[----:B------:R-:W-:-:S02]  /*151e0*/  SHF.R.U32.HI R6, RZ, 0x8, R21 ;  /* 0x00000008ff067819 */ /* 0x000fc40000011615 */
[----:B------:R-:W-:Y:S01]  /*151f0*/  SHF.R.S32.HI R26, RZ, 0x1f, R25 ;  /* 0x0000001fff1a7819 */ /* 0x000fe20000011419 */
[----:B------:R-:W-:Y:S01]  /*15200*/  IMAD.SHL.U32 R31, R31, 0x80, RZ ;  /* 0x000000801f1f7824 */ /* 0x000fe200078e00ff */
[----:B------:R-:W-:Y:S02]  /*15210*/  LOP3.LUT R7, R21, 0xff, RZ, 0xc0, !PT ;  /* 0x000000ff15077812 */ /* 0x000fe400078ec0ff */
[----:B------:R-:W-:Y:S02]  /*15220*/  LOP3.LUT R6, R6, 0xff, RZ, 0xc0, !PT ;  /* 0x000000ff06067812 */ /* 0x000fe400078ec0ff */
[----:B------:R-:W-:Y:S02]  /*15230*/  LEA.HI R28, R26, R25, RZ, 0x3 ;  /* 0x000000191a1c7211 */ /* 0x000fe400078f18ff */
[----:B------:R-:W-:Y:S02]  /*15240*/  LOP3.LUT R31, R31, 0x380, RZ, 0xc0, !PT ;  /* 0x000003801f1f7812 */ /* 0x000fe400078ec0ff */
[----:B------:R-:W-:Y:S01]  /*15250*/  PRMT R32, R6, 0x7604, R7 ;  /* 0x0000760406207816 */ /* 0x000fe20000000007 */
[----:B------:R-:W-:Y:S01]  /*15260*/  IMAD.SHL.U32 R28, R28, 0x800, RZ ;  /* 0x000008001c1c7824 */ /* 0x000fe200078e00ff */
[----:B------:R-:W-:-:S02]  /*15270*/  SHF.R.U32.HI R7, RZ, 0x8, R39 ;  /* 0x00000008ff077819 */ /* 0x000fc40000011627 */
[----:B------:R-:W-:Y:S02]  /*15280*/  SHF.R.U32.HI R25, RZ, 0x8, R40 ;  /* 0x00000008ff197819 */ /* 0x000fe40000011628 */
[----:B------:R-:W-:Y:S02]  /*15290*/  SHF.R.U32.HI R31, RZ, 0x3, R31 ;  /* 0x00000003ff1f7819 */ /* 0x000fe4000001161f */
[----:B------:R-:W-:Y:S02]  /*152a0*/  LOP3.LUT R24, R39, 0xff, RZ, 0xc0, !PT ;  /* 0x000000ff27187812 */ /* 0x000fe400078ec0ff */
[----:B------:R-:W-:Y:S02]  /*152b0*/  LOP3.LUT R26, R40, 0xff, RZ, 0xc0, !PT ;  /* 0x000000ff281a7812 */ /* 0x000fe400078ec0ff */
[----:B------:R-:W-:Y:S02]  /*152c0*/  LOP3.LUT R7, R7, 0xff, RZ, 0xc0, !PT ;  /* 0x000000ff07077812 */ /* 0x000fe400078ec0ff */
[----:B------:R-:W-:-:S02]  /*152d0*/  LOP3.LUT R25, R25, 0xff, RZ, 0xc0, !PT ;  /* 0x000000ff19197812 */ /* 0x000fc400078ec0ff */
[----:B------:R-:W-:Y:S02]  /*152e0*/  LOP3.LUT R4, R4, R31, RZ, 0x3c, !PT ;  /* 0x0000001f04047212 */ /* 0x000fe400078e3cff */
[----:B------:R-:W-:Y:S02]  /*152f0*/  LOP3.LUT R27, R28, 0xffffc000, RZ, 0xc0, !PT ;  /* 0xffffc0001c1b7812 */ /* 0x000fe400078ec0ff */
[----:B------:R-:W-:Y:S02]  /*15300*/  PRMT R44, R7, 0x7604, R24 ;  /* 0x00007604072c7816 */ /* 0x000fe40000000018 */
[----:B------:R-:W-:Y:S02]  /*15310*/  PRMT R37, R25, 0x7604, R26 ;  /* 0x0000760419257816 */ /* 0x000fe4000000001a */
[----:B------:R-:W-:Y:S02]  /*15320*/  SHF.R.U32.HI R24, RZ, 0x8, R41 ;  /* 0x00000008ff187819 */ /* 0x000fe40000011629 */
[----:B------:R-:W-:-:S02]  /*15330*/  SHF.R.U32.HI R26, RZ, 0x8, R42 ;  /* 0x00000008ff1a7819 */ /* 0x000fc4000001162a */
[----:B------:R-:W-:Y:S02]  /*15340*/  LOP3.LUT R24, R24, 0xff, RZ, 0xc0, !PT ;  /* 0x000000ff18187812 */ /* 0x000fe400078ec0ff */
[----:B------:R-:W-:Y:S02]  /*15350*/  LOP3.LUT R26, R26, 0xff, RZ, 0xc0, !PT ;  /* 0x000000ff1a1a7812 */ /* 0x000fe400078ec0ff */
[----:B------:R-:W-:Y:S02]  /*15360*/  LOP3.LUT R6, R38, 0xff, RZ, 0xc0, !PT ;  /* 0x000000ff26067812 */ /* 0x000fe400078ec0ff */
[----:B------:R-:W-:Y:S02]  /*15370*/  SHF.R.U32.HI R31, RZ, 0x8, R43 ;  /* 0x00000008ff1f7819 */ /* 0x000fe4000001162b */
[----:B------:R-:W-:Y:S02]  /*15380*/  PRMT R34, R5, 0x7604, R6 ;  /* 0x0000760405227816 */ /* 0x000fe40000000006 */
[----:B------:R-:W-:-:S02]  /*15390*/  LOP3.LUT R46, R43, 0xff, RZ, 0xc0, !PT ;  /* 0x000000ff2b2e7812 */ /* 0x000fc400078ec0ff */
[----:B------:R-:W-:Y:S02]  /*153a0*/  LOP3.LUT R31, R31, 0xff, RZ, 0xc0, !PT ;  /* 0x000000ff1f1f7812 */ /* 0x000fe400078ec0ff */
[----:B------:R-:W-:Y:S02]  /*153b0*/  SHF.R.U32.HI R33, RZ, 0x10, R38 ;  /* 0x00000010ff217819 */ /* 0x000fe40000011626 */
[----:B------:R-:W-:Y:S02]  /*153c0*/  PRMT R53, R31, 0x7604, R46 ;  /* 0x000076041f357816 */ /* 0x000fe4000000002e */
[----:B------:R-:W-:Y:S02]  /*153d0*/  SHF.R.U32.HI R31, RZ, 0x10, R21 ;  /* 0x00000010ff1f7819 */ /* 0x000fe40000011615 */
[----:B------:R-:W-:Y:S02]  /*153e0*/  LOP3.LUT R33, R33, 0xff, RZ, 0xc0, !PT ;  /* 0x000000ff21217812 */ /* 0x000fe400078ec0ff */
[----:B------:R-:W-:-:S02]  /*153f0*/  LOP3.LUT R31, R31, 0xff, RZ, 0xc0, !PT ;  /* 0x000000ff1f1f7812 */ /* 0x000fc400078ec0ff */
[----:B------:R-:W-:Y:S02]  /*15400*/  PRMT R33, R33, 0x7054, R34 ;  /* 0x0000705421217816 */ /* 0x000fe40000000022 */
[----:B------:R-:W-:Y:S02]  /*15410*/  PRMT R31, R31, 0x7054, R32 ;  /* 0x000070541f1f7816 */ /* 0x000fe40000000020 */
[----:B------:R-:W-:Y:S02]  /*15420*/  SHF.R.U32.HI R32, RZ, 0x10, R41 ;  /* 0x00000010ff207819 */ /* 0x000fe40000011629 */
[----:B------:R-:W-:Y:S02]  /*15430*/  SHF.R.U32.HI R34, RZ, 0x10, R42 ;  /* 0x00000010ff227819 */ /* 0x000fe4000001162a */
[----:B------:R-:W-:Y:S02]  /*15440*/  LOP3.LUT R32, R32, 0xff, RZ, 0xc0, !PT ;  /* 0x000000ff20207812 */ /* 0x000fe400078ec0ff */
[----:B------:R-:W-:-:S02]  /*15450*/  LOP3.LUT R34, R34, 0xff, RZ, 0xc0, !PT ;  /* 0x000000ff22227812 */ /* 0x000fc400078ec0ff */
[----:B------:R-:W-:-:S04]  /*15460*/  SHF.R.U32.HI R35, RZ, 0x10, R39 ;  /* 0x00000010ff237819 */ /* 0x000fc80000011627 */
[----:B------:R-:W-:-:S04]  /*15470*/  LOP3.LUT R35, R35, 0xff, RZ, 0xc0, !PT ;  /* 0x000000ff23237812 */ /* 0x000fc800078ec0ff */
[----:B------:R-:W-:Y:S02]  /*15480*/  PRMT R35, R35, 0x7054, R44 ;  /* 0x0000705423237816 */ /* 0x000fe4000000002c */
[----:B------:R-:W-:-:S04]  /*15490*/  SHF.R.U32.HI R44, RZ, 0x10, R43 ;  /* 0x00000010ff2c7819 */ /* 0x000fc8000001162b */
[----:B------:R-:W-:-:S04]  /*154a0*/  LOP3.LUT R44, R44, 0xff, RZ, 0xc0, !PT ;  /* 0x000000ff2c2c7812 */ /* 0x000fc800078ec0ff */
[----:B------:R-:W-:-:S04]  /*154b0*/  PRMT R53, R44, 0x7054, R53 ;  /* 0x000070542c357816 */ /* 0x000fc80000000035 */
[----:B------:R-:W-:Y:S02]  /*154c0*/  LOP3.LUT R53, R53, 0xff000000, R43, 0xf8, !PT ;  /* 0xff00000035357812 */ /* 0x000fe400078ef82b */
[----:B---3--:R-:W-:Y:S02]  /*154d0*/  IADD3 R25, R4, R27, R29 ;  /* 0x0000001b04197210 */ /* 0x008fe40007ffe01d */
[----:B------:R-:W-:Y:S02]  /*154e0*/  LOP3.LUT R27, R41, 0xff, RZ, 0xc0, !PT ;  /* 0x000000ff291b7812 */ /* 0x000fe400078ec0ff */
[----:B------:R-:W-:Y:S01]  /*154f0*/  LOP3.LUT R29, R42, 0xff, RZ, 0xc0, !PT ;  /* 0x000000ff2a1d7812 */ /* 0x000fe200078ec0ff */
[----:B------:R-:W-:Y:S01]  /*15500*/  IMAD.IADD R28, R216, 0x1, R25 ;  /* 0x00000001d81c7824 */ /* 0x000fe200078e0219 */
[----:B------:R-:W-:Y:S01]  /*15510*/  PRMT R45, R24, 0x7604, R27 ;  /* 0x00007604182d7816 */ /* 0x000fe2000000001b */
[----:B----4-:R-:W0:Y:S01]  /*15520*/  LDS.128 R4, [R61+0x20400] ;  /* 0x020400003d047984 */ /* 0x010e220000000c00 */
[----:B------:R-:W-:-:S02]  /*15530*/  PRMT R49, R26, 0x7604, R29 ;  /* 0x000076041a317816 */ /* 0x000fc4000000001d */
[----:B------:R-:W-:Y:S01]  /*15540*/  SHF.R.U32.HI R29, RZ, 0x10, R20 ;  /* 0x00000010ff1d7819 */ /* 0x000fe20000011614 */
[----:B------:R-:W1:Y:S01]  /*15550*/  LDS.128 R24, [R28+0x20400] ;  /* 0x020400001c187984 */ /* 0x000e620000000c00 */
[----:B------:R-:W-:Y:S02]  /*15560*/  PRMT R47, R32, 0x7054, R45 ;  /* 0x00007054202f7816 */ /* 0x000fe4000000002d */
[----:B------:R-:W-:Y:S02]  /*15570*/  LOP3.LUT R29, R29, 0xff, RZ, 0xc0, !PT ;  /* 0x000000ff1d1d7812 */ /* 0x000fe400078ec0ff */
[----:B------:R-:W-:Y:S02]  /*15580*/  PRMT R51, R34, 0x7054, R49 ;  /* 0x0000705422337816 */ /* 0x000fe40000000031 */
[----:B------:R-:W-:Y:S02]  /*15590*/  PRMT R29, R29, 0x7054, R30 ;  /* 0x000070541d1d7816 */ /* 0x000fe4000000001e */
[----:B------:R-:W-:-:S02]  /*155a0*/  SHF.R.U32.HI R30, RZ, 0x10, R40 ;  /* 0x00000010ff1e7819 */ /* 0x000fc40000011628 */
[----:B------:R-:W-:Y:S02]  /*155b0*/  LOP3.LUT R50, R47, 0xff000000, R41, 0xf8, !PT ;  /* 0xff0000002f327812 */ /* 0x000fe400078ef829 */
[----:B------:R-:W-:Y:S02]  /*155c0*/  LOP3.LUT R30, R30, 0xff, RZ, 0xc0, !PT ;  /* 0x000000ff1e1e7812 */ /* 0x000fe400078ec0ff */
[----:B------:R-:W-:Y:S02]  /*155d0*/  LOP3.LUT R29, R29, 0xff000000, R20, 0xf8, !PT ;  /* 0xff0000001d1d7812 */ /* 0x000fe400078ef814 */
[----:B------:R-:W-:Y:S02]  /*155e0*/  PRMT R37, R30, 0x7054, R37 ;  /* 0x000070541e257816 */ /* 0x000fe40000000025 */
[----:B------:R-:W-:Y:S02]  /*155f0*/  LOP3.LUT R45, R31, 0xff000000, R21, 0xf8, !PT ;  /* 0xff0000001f2d7812 */ /* 0x000fe400078ef815 */
[----:B------:R-:W-:-:S02]  /*15600*/  LOP3.LUT R20, R33, 0xff000000, R38, 0xf8, !PT ;  /* 0xff00000021147812 */ /* 0x000fc400078ef826 */
[----:B------:R-:W-:Y:S02]  /*15610*/  LOP3.LUT R21, R51, 0xff000000, R42, 0xf8, !PT ;  /* 0xff00000033157812 */ /* 0x000fe400078ef82a */
[-C--:B------:R-:W-:Y:S02]  /*15620*/  F2FP.F16.E4M3.UNPACK_B R51, R50.reuse ;  /* 0x00000032ff33723e */ /* 0x080fe400020006ff */
[----:B------:R-:W-:Y:S02]  /*15630*/  LOP3.LUT R31, R37, 0xff000000, R40, 0xf8, !PT ;  /* 0xff000000251f7812 */ /* 0x000fe400078ef828 */
[-C--:B------:R-:W-:Y:S01]  /*15640*/  F2FP.F16.E4M3.UNPACK_B R40, R45.reuse ;  /* 0x0000002dff28723e */ /* 0x080fe200020006ff */
[--C-:B------:R-:W-:Y:S01]  /*15650*/  HADD2.F32 R52, -RZ, R51.reuse.H0_H0 ;  /* 0x20000033ff347230 */ /* 0x100fe20000004100 */
[----:B------:R-:W-:Y:S01]  /*15660*/  LOP3.LUT R49, R35, 0xff000000, R39, 0xf8, !PT ;  /* 0xff00000023317812 */ /* 0x000fe200078ef827 */
[----:B------:R-:W-:Y:S01]  /*15670*/  HADD2.F32 R51, -RZ, R51.H1_H1 ;  /* 0x30000033ff337230 */ /* 0x000fe20000004100 */
[----:B------:R-:W-:Y:S01]  /*15680*/  F2FP.F16.E4M3.UNPACK_B R50, R50.H1 ;  /* 0x00000032ff32723e */ /* 0x000fe200030006ff */
[--C-:B------:R-:W-:Y:S01]  /*15690*/  HADD2.F32 R48, -RZ, R40.reuse.H0_H0 ;  /* 0x20000028ff307230 */ /* 0x100fe20000004100 */
[----:B------:R-:W-:Y:S01]  /*156a0*/  F2FP.F16.E4M3.UNPACK_B R45, R45.H1 ;  /* 0x0000002dff2d723e */ /* 0x000fe200030006ff */
[----:B------:R-:W-:Y:S01]  /*156b0*/  HADD2.F32 R43, -RZ, R40.H1_H1 ;  /* 0x30000028ff2b7230 */ /* 0x000fe20000004100 */
[----:B0-----:R-:W-:-:S02]  /*156c0*/  F2FP.F16.E4M3.UNPACK_B R32, R5 ;  /* 0x00000005ff20723e */ /* 0x001fc400020006ff */
[----:B------:R-:W-:Y:S01]  /*156d0*/  F2FP.F16.E4M3.UNPACK_B R37, R5.H1 ;  /* 0x00000005ff25723e */ /* 0x000fe200030006ff */
[----:B------:R-:W-:Y:S01]  /*156e0*/  HADD2.F32 R40, -RZ, R45.H0_H0 ;  /* 0x2000002dff287230 */ /* 0x000fe20000004100 */
[-C--:B-1----:R-:W-:Y:S01]  /*156f0*/  F2FP.F16.E4M3.UNPACK_B R38, R25.reuse ;  /* 0x00000019ff26723e */ /* 0x082fe200020006ff */
[----:B------:R-:W-:Y:S01]  /*15700*/  HADD2.F32 R33, -RZ, R32.H0_H0 ;  /* 0x20000020ff217230 */ /* 0x000fe20000004100 */
[-C--:B------:R-:W-:Y:S02]  /*15710*/  F2FP.F16.E4M3.UNPACK_B R34, R24.reuse ;  /* 0x00000018ff22723e */ /* 0x080fe400020006ff */
[----:B------:R-:W-:Y:S01]  /*15720*/  F2FP.F16.E4M3.UNPACK_B R41, R24.H1 ;  /* 0x00000018ff29723e */ /* 0x000fe200030006ff */
[--C-:B------:R-:W-:Y:S01]  /*15730*/  HADD2.F32 R5, -RZ, R38.reuse.H0_H0 ;  /* 0x20000026ff057230 */ /* 0x100fe20000004100 */
[----:B------:R-:W-:Y:S01]  /*15740*/  F2FP.F16.E4M3.UNPACK_B R39, R25.H1 ;  /* 0x00000019ff27723e */ /* 0x000fe200030006ff */
[----:B------:R-:W-:Y:S01]  /*15750*/  HADD2.F32 R38, -RZ, R38.H1_H1 ;  /* 0x30000026ff267230 */ /* 0x000fe20000004100 */
[----:B------:R-:W-:-:S02]  /*15760*/  F2FP.F16.E4M3.UNPACK_B R44, R27 ;  /* 0x0000001bff2c723e */ /* 0x000fc400020006ff */
[C---:B------:R-:W-:Y:S01]  /*15770*/  FMUL.FTZ R24, R5.reuse, R52 ;  /* 0x0000003405187220 */ /* 0x040fe20000410000 */
[-C--:B------:R-:W-:Y:S01]  /*15780*/  FMUL.FTZ R25, R5, R48.reuse ;  /* 0x0000003005197220 */ /* 0x080fe20000410000 */
[----:B------:R-:W-:Y:S01]  /*15790*/  F2FP.F16.E4M3.UNPACK_B R47, R27.H1 ;  /* 0x0000001bff2f723e */ /* 0x000fe200030006ff */
[----:B------:R-:W-:Y:S02]  /*157a0*/  HADD2.F32 R27, -RZ, R39.H0_H0 ;  /* 0x20000027ff1b7230 */ /* 0x000fe40000004100 */
[C---:B------:R-:W-:Y:S01]  /*157b0*/  FFMA.FTZ R5, R33.reuse, R48, -R24 ;  /* 0x0000003021057223 */ /* 0x040fe20000010818 */
[----:B------:R-:W-:Y:S02]  /*157c0*/  HADD2.F32 R48, -RZ, R50.H0_H0 ;  /* 0x20000032ff307230 */ /* 0x000fe40000004100 */
[----:B------:R-:W-:Y:S01]  /*157d0*/  FFMA.FTZ R25, R33, R52, R25 ;  /* 0x0000003421197223 */ /* 0x000fe20000010019 */
[----:B------:R-:W-:Y:S02]  /*157e0*/  HADD2.F32 R33, -RZ, R37.H0_H0 ;  /* 0x20000025ff217230 */ /* 0x000fe40000004100 */
[----:B------:R-:W-:Y:S01]  /*157f0*/  FMUL.FTZ R57, R27, R40 ;  /* 0x000000281b397220 */ /* 0x000fe20000410000 */
[----:B------:R-:W-:-:S02]  /*15800*/  HADD2.F32 R24, -RZ, R32.H1_H1 ;  /* 0x30000020ff187230 */ /* 0x000fc40000004100 */
[----:B------:R-:W-:Y:S01]  /*15810*/  FMUL.FTZ R52, R27, R48 ;  /* 0x000000301b347220 */ /* 0x000fe20000410000 */
[C---:B------:R-:W-:Y:S01]  /*15820*/  FMUL.FTZ R55, R38.reuse, R51 ;  /* 0x0000003326377220 */ /* 0x040fe20000410000 */
[----:B------:R-:W-:Y:S01]  /*15830*/  FMUL.FTZ R38, R38, R43 ;  /* 0x0000002b26267220 */ /* 0x000fe20000410000 */
[----:B------:R-:W-:Y:S02]  /*15840*/  HADD2.F32 R50, -RZ, R50.H1_H1 ;  /* 0x30000032ff327230 */ /* 0x000fe40000004100 */
[C---:B------:R-:W-:Y:S01]  /*15850*/  FFMA.FTZ R27, R33.reuse, R40, -R52 ;  /* 0x00000028211b7223 */ /* 0x040fe20000010834 */
[----:B------:R-:W-:Y:S01]  /*15860*/  HADD2.F32 R40, -RZ, R45.H1_H1 ;  /* 0x3000002dff287230 */ /* 0x000fe20000004100 */
[----:B------:R-:W-:Y:S01]  /*15870*/  F2FP.F16.E4M3.UNPACK_B R52, R53 ;  /* 0x00000035ff34723e */ /* 0x000fe200020006ff */
[----:B------:R-:W-:Y:S01]  /*15880*/  HADD2.F32 R39, -RZ, R39.H1_H1 ;  /* 0x30000027ff277230 */ /* 0x000fe20000004100 */
[----:B------:R-:W-:Y:S01]  /*15890*/  F2FP.F16.E4M3.UNPACK_B R45, R49 ;  /* 0x00000031ff2d723e */ /* 0x000fe200020006ff */
[C---:B------:R-:W-:Y:S01]  /*158a0*/  FFMA.FTZ R32, R24.reuse, R43, -R55 ;  /* 0x0000002b18207223 */ /* 0x040fe20000010837 */
[----:B------:R-:W-:Y:S01]  /*158b0*/  F2FP.F16.E4M3.UNPACK_B R42, R7 ;  /* 0x00000007ff2a723e */ /* 0x000fe200020006ff */
[----:B------:R-:W-:Y:S01]  /*158c0*/  FFMA.FTZ R24, R24, R51, R38 ;  /* 0x0000003318187223 */ /* 0x000fe20000010026 */
[----:B------:R-:W-:Y:S01]  /*158d0*/  FFMA.FTZ R33, R33, R48, R57 ;  /* 0x0000003021217223 */ /* 0x000fe20000010039 */
        /* <DEDUP_REMOVED lines=13> */
[----:B------:R-:W-:Y:S01]  /*159b0*/  F2FP.F16.E4M3.UNPACK_B R50, R53.H1 ;  /* 0x00000035ff32723e */ /* 0x000fe200030006ff */
[C---:B------:R-:W-:Y:S01]  /*159c0*/  FFMA.FTZ R37, R43.reuse, R51, R58 ;  /* 0x000000332b257223 */ /* 0x040fe2000001003a */
[----:B------:R-:W-:Y:S01]  /*159d0*/  HADD2.F32 R53, -RZ, R52.H1_H1 ;  /* 0x30000034ff357230 */ /* 0x000fe20000004100 */
[----:B------:R-:W-:Y:S01]  /*159e0*/  F2FP.F16.E4M3.UNPACK_B R46, R7.H1 ;  /* 0x00000007ff2e723e */ /* 0x000fe200030006ff */
[----:B------:R-:W-:Y:S02]  /*159f0*/  HADD2.F32 R51, -RZ, R45.H1_H1 ;  /* 0x3000002dff337230 */ /* 0x000fe40000004100 */
[----:B------:R-:W-:Y:S01]  /*15a00*/  FFMA.FTZ R39, R43, R48, -R56 ;  /* 0x000000302b277223 */ /* 0x000fe20000010838 */
[----:B------:R-:W-:Y:S02]  /*15a10*/  HADD2.F32 R42, -RZ, R42.H1_H1 ;  /* 0x3000002aff2a7230 */ /* 0x000fe40000004100 */
[----:B------:R-:W-:Y:S01]  /*15a20*/  FMUL.FTZ R55, R44, R53 ;  /* 0x000000352c377220 */ /* 0x000fe20000410000 */
[----:B------:R-:W-:-:S02]  /*15a30*/  HADD2.F32 R52, -RZ, R50.H0_H0 ;  /* 0x20000032ff347230 */ /* 0x000fc40000004100 */
[-C--:B------:R-:W-:Y:S01]  /*15a40*/  FMUL.FTZ R54, R44, R51.reuse ;  /* 0x000000332c367220 */ /* 0x080fe20000410000 */
[----:B------:R-:W-:Y:S02]  /*15a50*/  HADD2.F32 R43, -RZ, R47.H0_H0 ;  /* 0x2000002fff2b7230 */ /* 0x000fe40000004100 */
[C---:B------:R-:W-:Y:S01]  /*15a60*/  FFMA.FTZ R44, R42.reuse, R51, -R55 ;  /* 0x000000332a2c7223 */ /* 0x040fe20000010837 */
[----:B------:R-:W-:Y:S02]  /*15a70*/  HADD2.F32 R48, -RZ, R49.H0_H0 ;  /* 0x20000031ff307230 */ /* 0x000fe40000004100 */
[----:B------:R-:W-:Y:S01]  /*15a80*/  FFMA.FTZ R42, R42, R53, R54 ;  /* 0x000000352a2a7223 */ /* 0x000fe20000010036 */
[----:B------:R-:W-:Y:S02]  /*15a90*/  HADD2.F32 R45, -RZ, R46.H0_H0 ;  /* 0x2000002eff2d7230 */ /* 0x000fe40000004100 */
[C---:B------:R-:W-:Y:S01]  /*15aa0*/  FMUL.FTZ R56, R43.reuse, R52 ;  /* 0x000000342b387220 */ /* 0x040fe20000410000 */
[----:B------:R-:W-:Y:S01]  /*15ab0*/  F2FP.F16.E4M3.UNPACK_B R53, R31.H1 ;  /* 0x0000001fff35723e */ /* 0x000fe200030006ff */
[----:B------:R-:W-:Y:S01]  /*15ac0*/  FMUL.FTZ R57, R43, R48 ;  /* 0x000000302b397220 */ /* 0x000fe20000410000 */
[----:B------:R-:W-:-:S02]  /*15ad0*/  HADD2.F32 R55, -RZ, R50.H1_H1 ;  /* 0x30000032ff377230 */ /* 0x000fc40000004100 */
[C---:B------:R-:W-:Y:S01]  /*15ae0*/  FFMA.FTZ R43, R45.reuse, R48, -R56 ;  /* 0x000000302d2b7223 */ /* 0x040fe20000010838 */
[----:B------:R-:W-:Y:S01]  /*15af0*/  F2FP.F16.E4M3.UNPACK_B R35, R4.H1 ;  /* 0x00000004ff23723e */ /* 0x000fe200030006ff */
[----:B------:R-:W-:Y:S01]  /*15b00*/  HADD2.F32 R48, -RZ, R46.H1_H1 ;  /* 0x3000002eff307230 */ /* 0x000fe20000004100 */
[----:B------:R-:W-:Y:S01]  /*15b10*/  F2FP.F16.E4M3.UNPACK_B R50, R29.H1 ;  /* 0x0000001dff32723e */ /* 0x000fe200030006ff */
[----:B------:R-:W-:Y:S02]  /*15b20*/  HADD2.F32 R54, -RZ, R53.H0_H0 ;  /* 0x20000035ff367230 */ /* 0x000fe40000004100 */
[----:B------:R-:W-:Y:S01]  /*15b30*/  FFMA.FTZ R45, R45, R52, R57 ;  /* 0x000000342d2d7223 */ /* 0x000fe20000010039 */
[----:B------:R-:W-:Y:S01]  /*15b40*/  HADD2.F32 R46, -RZ, R41.H0_H0 ;  /* 0x20000029ff2e7230 */ /* 0x000fe20000004100 */
[----:B------:R-:W-:Y:S01]  /*15b50*/  F2FP.F16.E4M3.UNPACK_B R30, R4 ;  /* 0x00000004ff1e723e */ /* 0x000fe200020006ff */
[----:B------:R-:W-:Y:S01]  /*15b60*/  HADD2.F32 R52, -RZ, R49.H1_H1 ;  /* 0x30000031ff347230 */ /* 0x000fe20000004100 */
[----:B------:R-:W-:Y:S01]  /*15b70*/  F2FP.F16.E4M3.UNPACK_B R4, R6 ;  /* 0x00000006ff04723e */ /* 0x000fe200020006ff */
[----:B------:R-:W-:-:S02]  /*15b80*/  HADD2.F32 R47, -RZ, R47.H1_H1 ;  /* 0x3000002fff2f7230 */ /* 0x000fc40000004100 */
[C---:B------:R-:W-:Y:S01]  /*15b90*/  FMUL.FTZ R56, R46.reuse, R54 ;  /* 0x000000362e387220 */ /* 0x040fe20000410000 */
[----:B------:R-:W-:Y:S01]  /*15ba0*/  HADD2.F32 R51, -RZ, R50.H0_H0 ;  /* 0x20000032ff337230 */ /* 0x000fe20000004100 */
[----:B------:R-:W-:Y:S01]  /*15bb0*/  F2FP.F16.E4M3.UNPACK_B R7, R6.H1 ;  /* 0x00000006ff07723e */ /* 0x000fe200030006ff */
[----:B------:R-:W-:Y:S02]  /*15bc0*/  HADD2.F32 R49, -RZ, R35.H0_H0 ;  /* 0x20000023ff317230 */ /* 0x000fe40000004100 */
[C---:B------:R-:W-:Y:S01]  /*15bd0*/  FMUL.FTZ R59, R47.reuse, R55 ;  /* 0x000000372f3b7220 */ /* 0x040fe20000410000 */
[----:B------:R-:W-:Y:S01]  /*15be0*/  FMUL.FTZ R58, R47, R52 ;  /* 0x000000342f3a7220 */ /* 0x000fe20000410000 */
[----:B------:R-:W-:Y:S02]  /*15bf0*/  HADD2.F32 R41, -RZ, R41.H1_H1 ;  /* 0x30000029ff297230 */ /* 0x000fe40000004100 */
[-C--:B------:R-:W-:Y:S01]  /*15c00*/  FMUL.FTZ R57, R46, R51.reuse ;  /* 0x000000332e397220 */ /* 0x080fe20000410000 */
[----:B------:R-:W-:Y:S01]  /*15c10*/  FFMA.FTZ R47, R49, R51, -R56 ;  /* 0x00000033312f7223 */ /* 0x000fe20000010838 */
[----:B------:R-:W-:-:S02]  /*15c20*/  HADD2.F32 R56, -RZ, R53.H1_H1 ;  /* 0x30000035ff387230 */ /* 0x000fc40000004100 */
[C---:B------:R-:W-:Y:S01]  /*15c30*/  FFMA.FTZ R46, R48.reuse, R52, -R59 ;  /* 0x00000034302e7223 */ /* 0x040fe2000001083b */
[----:B------:R-:W-:Y:S01]  /*15c40*/  FFMA.FTZ R48, R48, R55, R58 ;  /* 0x0000003730307223 */ /* 0x000fe2000001003a */
[----:B------:R-:W-:Y:S01]  /*15c50*/  HADD2.F32 R52, -RZ, R50.H1_H1 ;  /* 0x30000032ff347230 */ /* 0x000fe20000004100 */
[----:B------:R-:W-:Y:S01]  /*15c60*/  F2FP.F16.E4M3.UNPACK_B R51, R31 ;  /* 0x0000001fff33723e */ /* 0x000fe200020006ff */
[----:B------:R-:W-:Y:S01]  /*15c70*/  HADD2.F32 R35, -RZ, R35.H1_H1 ;  /* 0x30000023ff237230 */ /* 0x000fe20000004100 */
[----:B------:R-:W-:Y:S01]  /*15c80*/  F2FP.F16.E4M3.UNPACK_B R50, R29 ;  /* 0x0000001dff32723e */ /* 0x000fe200020006ff */
[----:B------:R-:W-:Y:S01]  /*15c90*/  FMUL.FTZ R58, R41, R56 ;  /* 0x00000038293a7220 */ /* 0x000fe20000410000 */
[----:B------:R-:W-:Y:S01]  /*15ca0*/  FFMA.FTZ R49, R49, R54, R57 ;  /* 0x0000003631317223 */ /* 0x000fe20000010039 */
[-C--:B------:R-:W-:Y:S01]  /*15cb0*/  FMUL.FTZ R41, R41, R52.reuse ;  /* 0x0000003429297220 */ /* 0x080fe20000410000 */
[----:B------:R-:W-:Y:S02]  /*15cc0*/  HADD2.F32 R54, -RZ, R51.H0_H0 ;  /* 0x20000033ff367230 */ /* 0x000fe40000004100 */
        /* <DEDUP_REMOVED lines=11> */
[----:B------:R-:W-:Y:S01]  /*15d80*/  HADD2.F32 R31, -RZ, R50.H1_H1 ;  /* 0x30000032ff1f7230 */ /* 0x000fe20000004100 */
[----:B------:R-:W-:Y:S01]  /*15d90*/  F2FP.F16.E4M3.UNPACK_B R35, R21.H1 ;  /* 0x00000015ff23723e */ /* 0x000fe200030006ff */
[----:B------:R-:W-:-:S02]  /*15da0*/  HADD2.F32 R30, -RZ, R30.H1_H1 ;  /* 0x3000001eff1e7230 */ /* 0x000fc40000004100 */
[C---:B------:R-:W-:Y:S01]  /*15db0*/  FMUL.FTZ R41, R34.reuse, R51 ;  /* 0x0000003322297220 */ /* 0x040fe20000410000 */
[C---:B------:R-:W-:Y:S01]  /*15dc0*/  FFMA.FTZ R56, R29.reuse, R52, -R56 ;  /* 0x000000341d387223 */ /* 0x040fe20000010838 */
[----:B------:R-:W-:Y:S01]  /*15dd0*/  FFMA.FTZ R58, R29, R54, R58 ;  /* 0x000000361d3a7223 */ /* 0x000fe2000001003a */
[-C--:B------:R-:W-:Y:S01]  /*15de0*/  F2FP.F16.E4M3.UNPACK_B R29, R20.reuse.H1 ;  /* 0x00000014ff1d723e */ /* 0x080fe200030006ff */
[-C--:B------:R-:W-:Y:S01]  /*15df0*/  FMUL.FTZ R34, R34, R31.reuse ;  /* 0x0000001f22227220 */ /* 0x080fe20000410000 */
[C---:B------:R-:W-:Y:S01]  /*15e00*/  FFMA.FTZ R41, R30.reuse, R31, -R41 ;  /* 0x0000001f1e297223 */ /* 0x040fe20000010829 */
[----:B------:R-:W-:Y:S01]  /*15e10*/  HADD2.F32 R50, -RZ, R35.H0_H0 ;  /* 0x20000023ff327230 */ /* 0x000fe20000004100 */
[----:B------:R-:W-:Y:S01]  /*15e20*/  F2FP.F16.E4M3.UNPACK_B R20, R20 ;  /* 0x00000014ff14723e */ /* 0x000fe200020006ff */
[----:B------:R-:W-:Y:S02]  /*15e30*/  HADD2.F32 R31, -RZ, R26.H0_H0 ;  /* 0x2000001aff1f7230 */ /* 0x000fe40000004100 */
[----:B------:R-:W-:Y:S01]  /*15e40*/  FFMA.FTZ R51, R30, R51, R34 ;  /* 0x000000331e337223 */ /* 0x000fe20000010022 */
[--C-:B------:R-:W-:Y:S01]  /*15e50*/  HADD2.F32 R30, -RZ, R29.reuse.H0_H0 ;  /* 0x2000001dff1e7230 */ /* 0x100fe20000004100 */
[----:B------:R-:W-:Y:S01]  /*15e60*/  F2FP.SATFINITE.E4M3.F32.PACK_AB_MERGE_C R27, R38, R27, RZ ;  /* 0x0000001b261b723e */ /* 0x000fe200048070ff */
[----:B------:R-:W-:-:S02]  /*15e70*/  HADD2.F32 R34, -RZ, R29.H1_H1 ;  /* 0x3000001dff227230 */ /* 0x000fc40000004100 */
[C---:B------:R-:W-:Y:S01]  /*15e80*/  FMUL.FTZ R52, R31.reuse, R50 ;  /* 0x000000321f347220 */ /* 0x040fe20000410000 */
[----:B------:R-:W-:Y:S02]  /*15e90*/  HADD2.F32 R29, -RZ, R7.H0_H0 ;  /* 0x20000007ff1d7230 */ /* 0x000fe40000004100 */
[-C--:B------:R-:W-:Y:S01]  /*15ea0*/  FMUL.FTZ R54, R31, R30.reuse ;  /* 0x0000001e1f367220 */ /* 0x080fe20000410000 */
[----:B------:R-:W-:Y:S01]  /*15eb0*/  HADD2.F32 R35, -RZ, R35.H1_H1 ;  /* 0x30000023ff237230 */ /* 0x000fe20000004100 */
[----:B------:R-:W-:Y:S01]  /*15ec0*/  F2FP.SATFINITE.E4M3.F32.PACK_AB_MERGE_C R33, R40, R33, RZ ;  /* 0x000000212821723e */ /* 0x000fe200048070ff */
[----:B------:R-:W-:Y:S02]  /*15ed0*/  HADD2.F32 R26, -RZ, R26.H1_H1 ;  /* 0x3000001aff1a7230 */ /* 0x000fe40000004100 */
[C---:B------:R-:W-:Y:S01]  /*15ee0*/  FFMA.FTZ R52, R29.reuse, R30, -R52 ;  /* 0x0000001e1d347223 */ /* 0x040fe20000010834 */
[----:B------:R-:W-:Y:S02]  /*15ef0*/  HADD2.F32 R7, -RZ, R7.H1_H1 ;  /* 0x30000007ff077230 */ /* 0x000fe40000004100 */
[----:B------:R-:W-:Y:S01]  /*15f00*/  FFMA.FTZ R54, R29, R50, R54 ;  /* 0x000000321d367223 */ /* 0x000fe20000010036 */
[----:B------:R-:W-:-:S02]  /*15f10*/  HADD2.F32 R29, -RZ, R20.H1_H1 ;  /* 0x30000014ff1d7230 */ /* 0x000fc40000004100 */
[C---:B------:R-:W-:Y:S01]  /*15f20*/  FMUL.FTZ R30, R26.reuse, R35 ;  /* 0x000000231a1e7220 */ /* 0x040fe20000410000 */
[-C--:B------:R-:W-:Y:S01]  /*15f30*/  FMUL.FTZ R64, R26, R34.reuse ;  /* 0x000000221a407220 */ /* 0x080fe20000410000 */
[----:B------:R-:W-:Y:S01]  /*15f40*/  F2FP.F16.E4M3.UNPACK_B R26, R21 ;  /* 0x00000015ff1a723e */ /* 0x000fe200020006ff */
[----:B------:R-:W-:Y:S02]  /*15f50*/  HADD2.F32 R21, -RZ, R20.H0_H0 ;  /* 0x20000014ff157230 */ /* 0x000fe40000004100 */
[C---:B------:R-:W-:Y:S01]  /*15f60*/  FFMA.FTZ R55, R7.reuse, R34, -R30 ;  /* 0x0000002207377223 */ /* 0x040fe2000001081e */
[----:B------:R-:W-:Y:S01]  /*15f70*/  FFMA.FTZ R57, R7, R35, R64 ;  /* 0x0000002307397223 */ /* 0x000fe20000010040 */
[----:B------:R-:W-:Y:S01]  /*15f80*/  HADD2.F32 R7, -RZ, R6.H0_H0 ;  /* 0x20000006ff077230 */ /* 0x000fe20000004100 */
[----:B------:R-:W-:Y:S01]  /*15f90*/  F2FP.SATFINITE.E4M3.F32.PACK_AB_MERGE_C R45, R48, R45, RZ ;  /* 0x0000002d302d723e */ /* 0x000fe200048070ff */
[--C-:B------:R-:W-:Y:S01]  /*15fa0*/  HADD2.F32 R30, -RZ, R26.reuse.H0_H0 ;  /* 0x2000001aff1e7230 */ /* 0x100fe20000004100 */
[----:B------:R-:W-:Y:S01]  /*15fb0*/  F2FP.SATFINITE.E4M3.F32.PACK_AB_MERGE_C R52, R55, R52, RZ ;  /* 0x000000343734723e */ /* 0x000fe200048070ff */
[----:B------:R-:W-:Y:S01]  /*15fc0*/  HADD2.F32 R31, -RZ, R26.H1_H1 ;  /* 0x3000001aff1f7230 */ /* 0x000fe20000004100 */
[----:B------:R-:W-:Y:S01]  /*15fd0*/  F2FP.SATFINITE.E4M3.F32.PACK_AB_MERGE_C R49, R62, R49, RZ ;  /* 0x000000313e31723e */ /* 0x000fe200048070ff */
[----:B------:R-:W-:-:S02]  /*15fe0*/  HADD2.F32 R20, -RZ, R6.H1_H1 ;  /* 0x30000006ff147230 */ /* 0x000fc40000004100 */
[CC--:B------:R-:W-:Y:S01]  /*15ff0*/  FMUL.FTZ R35, R7.reuse, R30.reuse ;  /* 0x0000001e07237220 */ /* 0x0c0fe20000410000 */
[--C-:B------:R-:W-:Y:S02]  /*16000*/  HADD2.F32 R6, -RZ, R4.reuse.H0_H0 ;  /* 0x20000004ff067230 */ /* 0x100fe40000004100 */
[----:B------:R-:W-:Y:S01]  /*16010*/  FMUL.FTZ R7, R7, R21 ;  /* 0x0000001507077220 */ /* 0x000fe20000410000 */
[----:B------:R-:W-:Y:S02]  /*16020*/  HADD2.F32 R4, -RZ, R4.H1_H1 ;  /* 0x30000004ff047230 */ /* 0x000fe40000004100 */
[C---:B------:R-:W-:Y:S01]  /*16030*/  FMUL.FTZ R53, R20.reuse, R31 ;  /* 0x0000001f14357220 */ /* 0x040fe20000410000 */
        /* <DEDUP_REMOVED lines=13> */
[----:B------:R-:W-:Y:S02]  /*16110*/  F2FP.SATFINITE.E4M3.F32.PACK_AB_MERGE_C R27, R42, R37, R45 ;  /* 0x000000252a1b723e */ /* 0x000fe4000480702d */
[----:B------:R-:W-:Y:S01]  /*16120*/  F2FP.SATFINITE.E4M3.F32.PACK_AB_MERGE_C R24, R51, R58, R49 ;  /* 0x0000003a3318723e */ /* 0x000fe20004807031 */
[----:B------:R3:W-:Y:S01]  /*16130*/  STS.128 [R61+0x20400], R4 ;  /* 0x020400043d007388 */ /* 0x0007e20000000c00 */
[----:B------:R-:W-:-:S05]  /*16140*/  F2FP.SATFINITE.E4M3.F32.PACK_AB_MERGE_C R26, R31, R26, R54 ;  /* 0x0000001a1f1a723e */ /* 0x000fca0004807036 */
[----:B------:R3:W-:Y:S02]  /*16150*/  STS.128 [R28+0x20400], R24 ;  /* 0x020400181c007388 */ /* 0x0007e40000000c00 */
.L_x_3222:
[----:B------:R-:W-:Y:S05]  /*16160*/  BSYNC B1 ;  /* 0x0000000000017941 */ /* 0x000fea0003800000 */
.L_x_3221:
[----:B------:R-:W-:Y:S05]  /*16170*/  @P0 BRA `(.L_x_3206) ;  /* 0x0000000c00fc0947 */ /* 0x000fea0003800000 */
[----:B-123--:R-:W2:Y:S04]  /*16180*/  LDL R26, [R1+0x48] ;  /* 0x00004800011a7983 */ /* 0x00eea80000100800 */
[----:B------:R-:W3:Y:S01]  /*16190*/  LDL R47, [R1+0x180] ;  /* 0x00018000012f7983 */ /* 0x000ee20000100800 */
[----:B------:R-:W-:Y:S01]  /*161a0*/  LEA.HI R24, R3, R0, RZ, 0x1c ;  /* 0x0000000003187211 */ /* 0x000fe200078fe0ff */
[----:B0-----:R-:W-:Y:S01]  /*161b0*/  VIADD R25, R220, 0x60 ;  /* 0x00000060dc197836 */ /* 0x001fe20000000000 */
[----:B-----5:R-:W-:Y:S02]  /*161c0*/  SHF.R.U32.HI R3, RZ, 0x8, R12 ;  /* 0x00000008ff037819 */ /* 0x020fe4000001160c */
[----:B------:R-:W-:Y:S01]  /*161d0*/  LOP3.LUT R0, R12, 0xff, RZ, 0xc0, !PT ;  /* 0x000000ff0c007812 */ /* 0x000fe200078ec0ff */
[----:B------:R-:W-:Y:S01]  /*161e0*/  IMAD.SHL.U32 R25, R25, 0x80, RZ ;  /* 0x0000008019197824 */ /* 0x000fe200078e00ff */
[----:B------:R-:W-:-:S02]  /*161f0*/  LOP3.LUT R3, R3, 0xff, RZ, 0xc0, !PT ;  /* 0x000000ff03037812 */ /* 0x000fc400078ec0ff */
[----:B------:R-:W-:Y:S02]  /*16200*/  SHF.R.U32.HI R7, RZ, 0x8, R14 ;  /* 0x00000008ff077819 */ /* 0x000fe4000001160e */
[----:B------:R-:W-:Y:S01]  /*16210*/  PRMT R21, R3, 0x7604, R0 ;  /* 0x0000760403157816 */ /* 0x000fe20000000000 */
[----:B------:R-:W-:Y:S01]  /*16220*/  IMAD.SHL.U32 R0, R24, 0x10, RZ ;  /* 0x0000001018007824 */ /* 0x000fe200078e00ff */
[----:B------:R-:W-:Y:S02]  /*16230*/  LOP3.LUT R25, R25, 0x380, RZ, 0xc0, !PT ;  /* 0x0000038019197812 */ /* 0x000fe400078ec0ff */
[----:B------:R-:W-:Y:S02]  /*16240*/  LOP3.LUT R6, R14, 0xff, RZ, 0xc0, !PT ;  /* 0x000000ff0e067812 */ /* 0x000fe400078ec0ff */
[----:B------:R-:W-:Y:S02]  /*16250*/  LOP3.LUT R0, R25, 0x70, R0, 0xf8, !PT ;  /* 0x0000007019007812 */ /* 0x000fe400078ef800 */
[----:B------:R-:W-:-:S02]  /*16260*/  IADD3 R25, R220, 0x60, RZ ;  /* 0x00000060dc197810 */ /* 0x000fc40007ffe0ff */
[----:B------:R-:W-:Y:S02]  /*16270*/  LOP3.LUT R7, R7, 0xff, RZ, 0xc0, !PT ;  /* 0x000000ff07077812 */ /* 0x000fe400078ec0ff */
[----:B------:R-:W-:Y:S01]  /*16280*/  SHF.R.U32.HI R5, RZ, 0x8, R13 ;  /* 0x00000008ff057819 */ /* 0x000fe2000001160d */
[----:B------:R-:W-:Y:S01]  /*16290*/  IMAD.SHL.U32 R25, R25, 0x80, RZ ;  /* 0x0000008019197824 */ /* 0x000fe200078e00ff */
[----:B------:R-:W-:Y:S02]  /*162a0*/  SHF.R.S32.HI R3, RZ, 0x1f, R24 ;  /* 0x0000001fff037819 */ /* 0x000fe40000011418 */
[----:B------:R-:W-:Y:S02]  /*162b0*/  PRMT R29, R7, 0x7604, R6 ;  /* 0x00007604071d7816 */ /* 0x000fe40000000006 */
[----:B------:R-:W-:Y:S02]  /*162c0*/  LOP3.LUT R4, R13, 0xff, RZ, 0xc0, !PT ;  /* 0x000000ff0d047812 */ /* 0x000fe400078ec0ff */
[----:B------:R-:W-:-:S02]  /*162d0*/  LOP3.LUT R5, R5, 0xff, RZ, 0xc0, !PT ;  /* 0x000000ff05057812 */ /* 0x000fc400078ec0ff */
[----:B------:R-:W-:Y:S02]  /*162e0*/  LEA.HI R7, R3, R24, RZ, 0x3 ;  /* 0x0000001803077211 */ /* 0x000fe400078f18ff */
[----:B------:R-:W-:Y:S02]  /*162f0*/  LOP3.LUT R25, R25, 0x380, RZ, 0xc0, !PT ;  /* 0x0000038019197812 */ /* 0x000fe400078ec0ff */
[----:B------:R-:W-:Y:S01]  /*16300*/  PRMT R20, R5, 0x7604, R4 ;  /* 0x0000760405147816 */ /* 0x000fe20000000004 */
[----:B------:R-:W-:Y:S01]  /*16310*/  IMAD.SHL.U32 R7, R7, 0x800, RZ ;  /* 0x0000080007077824 */ /* 0x000fe200078e00ff */
[----:B------:R-:W-:Y:S02]  /*16320*/  SHF.R.U32.HI R4, RZ, 0x8, R15 ;  /* 0x00000008ff047819 */ /* 0x000fe4000001160f */
[----:B------:R-:W-:Y:S02]  /*16330*/  SHF.R.U32.HI R25, RZ, 0x3, R25 ;  /* 0x00000003ff197819 */ /* 0x000fe40000011619 */
[----:B------:R-:W-:-:S02]  /*16340*/  LOP3.LUT R3, R15, 0xff, RZ, 0xc0, !PT ;  /* 0x000000ff0f037812 */ /* 0x000fc400078ec0ff */
[----:B------:R-:W-:Y:S02]  /*16350*/  LOP3.LUT R4, R4, 0xff, RZ, 0xc0, !PT ;  /* 0x000000ff04047812 */ /* 0x000fe400078ec0ff */
[----:B------:R-:W-:Y:S02]  /*16360*/  LOP3.LUT R0, R0, R25, RZ, 0x3c, !PT ;  /* 0x0000001900007212 */ /* 0x000fe400078e3cff */
[----:B------:R-:W-:Y:S02]  /*16370*/  LOP3.LUT R25, R7, 0xffffc000, RZ, 0xc0, !PT ;  /* 0xffffc00007197812 */ /* 0x000fe400078ec0ff */
[----:B------:R-:W-:Y:S02]  /*16380*/  PRMT R28, R4, 0x7604, R3 ;  /* 0x00007604041c7816 */ /* 0x000fe40000000003 */
[----:B------:R-:W-:Y:S02]  /*16390*/  SHF.R.U32.HI R6, RZ, 0x8, R8 ;  /* 0x00000008ff067819 */ /* 0x000fe40000011608 */
[----:B------:R-:W-:-:S02]  /*163a0*/  SHF.R.U32.HI R24, RZ, 0x8, R9 ;  /* 0x00000008ff187819 */ /* 0x000fc40000011609 */
[----:B------:R-:W-:Y:S02]  /*163b0*/  LOP3.LUT R5, R8, 0xff, RZ, 0xc0, !PT ;  /* 0x000000ff08057812 */ /* 0x000fe400078ec0ff */
[----:B------:R-:W-:Y:S02]  /*163c0*/  LOP3.LUT R6, R6, 0xff, RZ, 0xc0, !PT ;  /* 0x000000ff06067812 */ /* 0x000fe400078ec0ff */
[----:B------:R-:W-:Y:S02]  /*163d0*/  SHF.R.U32.HI R35, RZ, 0x8, R11 ;  /* 0x00000008ff237819 */ /* 0x000fe4000001160b */
[----:B------:R-:W-:Y:S02]  /*163e0*/  PRMT R33, R6, 0x7604, R5 ;  /* 0x0000760406217816 */ /* 0x000fe40000000005 */
[----:B------:R-:W-:Y:S02]  /*163f0*/  LOP3.LUT R30, R9, 0xff, RZ, 0xc0, !PT ;  /* 0x000000ff091e7812 */ /* 0x000fe400078ec0ff */
[----:B------:R-:W-:-:S02]  /*16400*/  LOP3.LUT R34, R11, 0xff, RZ, 0xc0, !PT ;  /* 0x000000ff0b227812 */ /* 0x000fc400078ec0ff */
[----:B------:R-:W-:Y:S02]  /*16410*/  LOP3.LUT R35, R35, 0xff, RZ, 0xc0, !PT ;  /* 0x000000ff23237812 */ /* 0x000fe400078ec0ff */
[----:B------:R-:W-:Y:S02]  /*16420*/  SHF.R.U32.HI R32, RZ, 0x8, R10 ;  /* 0x00000008ff207819 */ /* 0x000fe4000001160a */
[----:B------:R-:W-:Y:S02]  /*16430*/  PRMT R34, R35, 0x7604, R34 ;  /* 0x0000760423227816 */ /* 0x000fe40000000022 */
[----:B------:R-:W-:Y:S02]  /*16440*/  SHF.R.U32.HI R35, RZ, 0x10, R9 ;  /* 0x00000010ff237819 */ /* 0x000fe40000011609 */
[----:B------:R-:W-:Y:S02]  /*16450*/  SHF.R.U32.HI R39, RZ, 0x10, R11 ;  /* 0x00000010ff277819 */ /* 0x000fe4000001160b */
[----:B------:R-:W-:Y:S01]  /*16460*/  LOP3.LUT R31, R10, 0xff, RZ, 0xc0, !PT ;  /* 0x000000ff0a1f7812 */ /* 0x000fe200078ec0ff */
[----:B------:R-:W-:Y:S01]  /*16470*/  IMAD.U32 R35, R35, 0x10000, RZ ;  /* 0x0001000023237824 */ /* 0x000fe200078e00ff */
[----:B------:R-:W-:Y:S01]  /*16480*/  LOP3.LUT R32, R32, 0xff, RZ, 0xc0, !PT ;  /* 0x000000ff20207812 */ /* 0x000fe200078ec0ff */
[----:B------:R-:W-:Y:S01]  /*16490*/  IMAD.U32 R39, R39, 0x10000, RZ ;  /* 0x0001000027277824 */ /* 0x000fe200078e00ff */
[----:B------:R-:W-:-:S02]  /*164a0*/  LOP3.LUT R21, R21, 0xff0000, R12, 0xf8, !PT ;  /* 0x00ff000015157812 */ /* 0x000fc400078ef80c */
[----:B------:R-:W-:Y:S02]  /*164b0*/  PRMT R37, R32, 0x7604, R31 ;  /* 0x0000760420257816 */ /* 0x000fe4000000001f */
[----:B------:R-:W-:Y:S02]  /*164c0*/  LOP3.LUT R29, R29, 0xff0000, R14, 0xf8, !PT ;  /* 0x00ff00001d1d7812 */ /* 0x000fe400078ef80e */
[----:B------:R-:W-:Y:S02]  /*164d0*/  LOP3.LUT R12, R21, 0xff000000, R12, 0xf8, !PT ;  /* 0xff000000150c7812 */ /* 0x000fe400078ef80c */
[----:B------:R-:W-:Y:S02]  /*164e0*/  LOP3.LUT R41, R34, 0xff0000, R39, 0xf8, !PT ;  /* 0x00ff000022297812 */ /* 0x000fe400078ef827 */
[----:B------:R-:W-:Y:S02]  /*164f0*/  LOP3.LUT R21, R33, 0xff0000, R8, 0xf8, !PT ;  /* 0x00ff000021157812 */ /* 0x000fe400078ef808 */
[----:B------:R-:W-:-:S02]  /*16500*/  LOP3.LUT R39, R37, 0xff0000, R10, 0xf8, !PT ;  /* 0x00ff000025277812 */ /* 0x000fc400078ef80a */
[----:B------:R-:W-:Y:S02]  /*16510*/  SHF.R.U32.HI R31, RZ, 0x10, R15 ;  /* 0x00000010ff1f7819 */ /* 0x000fe4000001160f */
[----:B------:R-:W-:-:S03]  /*16520*/  LOP3.LUT R42, R41, 0xff000000, R11, 0xf8, !PT ;  /* 0xff000000292a7812 */ /* 0x000fc600078ef80b */
[----:B------:R-:W-:-:S05]  /*16530*/  IMAD.U32 R31, R31, 0x10000, RZ ;  /* 0x000100001f1f7824 */ /* 0x000fca00078e00ff */
[----:B------:R-:W-:-:S04]  /*16540*/  LOP3.LUT R31, R28, 0xff0000, R31, 0xf8, !PT ;  /* 0x00ff00001c1f7812 */ /* 0x000fc800078ef81f */
[----:B------:R-:W-:Y:S02]  /*16550*/  LOP3.LUT R33, R31, 0xff000000, R15, 0xf8, !PT ;  /* 0xff0000001f217812 */ /* 0x000fe400078ef80f */
[----:B--2---:R-:W-:Y:S01]  /*16560*/  IADD3 R3, R0, R25, R26 ;  /* 0x0000001900037210 */ /* 0x004fe20007ffe01a */
[----:B---3--:R-:W0:Y:S04]  /*16570*/  LDS.128 R4, [R47+0x20400] ;  /* 0x020400002f047984 */ /* 0x008e280000000c00 */
[----:B------:R-:W-:Y:S01]  /*16580*/  IMAD.IADD R0, R216, 0x1, R3 ;  /* 0x00000001d8007824 */ /* 0x000fe200078e0203 */
[----:B------:R-:W-:-:S04]  /*16590*/  LOP3.LUT R3, R24, 0xff, RZ, 0xc0, !PT ;  /* 0x000000ff18037812 */ /* 0x000fc800078ec0ff */
[----:B------:R-:W1:Y:S01]  /*165a0*/  LDS.128 R24, [R0+0x20400] ;  /* 0x0204000000187984 */ /* 0x000e620000000c00 */
[----:B------:R-:W-:Y:S02]  /*165b0*/  PRMT R30, R3, 0x7604, R30 ;  /* 0x00007604031e7816 */ /* 0x000fe4000000001e */
[----:B------:R-:W-:Y:S02]  /*165c0*/  SHF.R.U32.HI R3, RZ, 0x10, R13 ;  /* 0x00000010ff037819 */ /* 0x000fe4000001160d */
[----:B------:R-:W-:-:S03]  /*165d0*/  LOP3.LUT R35, R30, 0xff0000, R35, 0xf8, !PT ;  /* 0x00ff00001e237812 */ /* 0x000fc600078ef823 */
[----:B------:R-:W-:Y:S01]  /*165e0*/  IMAD.U32 R3, R3, 0x10000, RZ ;  /* 0x0001000003037824 */ /* 0x000fe200078e00ff */
[----:B------:R-:W-:-:S04]  /*165f0*/  LOP3.LUT R37, R35, 0xff000000, R9, 0xf8, !PT ;  /* 0xff00000023257812 */ /* 0x000fc800078ef809 */
[----:B------:R-:W-:-:S04]  /*16600*/  LOP3.LUT R3, R20, 0xff0000, R3, 0xf8, !PT ;  /* 0x00ff000014037812 */ /* 0x000fc800078ef803 */
[----:B------:R-:W-:Y:S02]  /*16610*/  LOP3.LUT R13, R3, 0xff000000, R13, 0xf8, !PT ;  /* 0xff000000030d7812 */ /* 0x000fe400078ef80d */
[----:B------:R-:W-:Y:S02]  /*16620*/  LOP3.LUT R3, R29, 0xff000000, R14, 0xf8, !PT ;  /* 0xff0000001d037812 */ /* 0x000fe400078ef80e */
[----:B------:R-:W-:Y:S02]  /*16630*/  LOP3.LUT R29, R21, 0xff000000, R8, 0xf8, !PT ;  /* 0xff000000151d7812 */ /* 0x000fe400078ef808 */
[----:B------:R-:W-:Y:S02]  /*16640*/  LOP3.LUT R8, R39, 0xff000000, R10, 0xf8, !PT ;  /* 0xff00000027087812 */ /* 0x000fe400078ef80a */
[----:B------:R-:W-:Y:S02]  /*16650*/  F2FP.F16.E4M3.UNPACK_B R39, R37 ;  /* 0x00000025ff27723e */ /* 0x000fe400020006ff */
[----:B------:R-:W-:-:S02]  /*16660*/  F2FP.F16.E4M3.UNPACK_B R14, R13 ;  /* 0x0000000dff0e723e */ /* 0x000fc400020006ff */
[----:B------:R-:W-:Y:S01]  /*16670*/  F2FP.F16.E4M3.UNPACK_B R37, R37.H1 ;  /* 0x00000025ff25723e */ /* 0x000fe200030006ff */
[--C-:B------:R-:W-:Y:S02]  /*16680*/  HADD2.F32 R40, -RZ, R39.reuse.H0_H0 ;  /* 0x20000027ff287230 */ /* 0x100fe40000004100 */
[----:B------:R-:W-:Y:S01]  /*16690*/  HADD2.F32 R28, -RZ, R14.H0_H0 ;  /* 0x2000000eff1c7230 */ /* 0x000fe20000004100 */
[-C--:B0-----:R-:W-:Y:S01]  /*166a0*/  F2FP.F16.E4M3.UNPACK_B R10, R5.reuse ;  /* 0x00000005ff0a723e */ /* 0x081fe200020006ff */
[----:B------:R-:W-:Y:S01]  /*166b0*/  HADD2.F32 R39, -RZ, R39.H1_H1 ;  /* 0x30000027ff277230 */ /* 0x000fe20000004100 */
[----:B------:R-:W-:Y:S02]  /*166c0*/  F2FP.F16.E4M3.UNPACK_B R20, R5.H1 ;  /* 0x00000005ff14723e */ /* 0x000fe400030006ff */
[----:B------:R-:W-:Y:S01]  /*166d0*/  F2FP.F16.E4M3.UNPACK_B R30, R7 ;  /* 0x00000007ff1e723e */ /* 0x000fe200020006ff */
[--C-:B------:R-:W-:Y:S01]  /*166e0*/  HADD2.F32 R9, -RZ, R10.reuse.H0_H0 ;  /* 0x2000000aff097230 */ /* 0x100fe20000004100 */
[-C--:B-1----:R-:W-:Y:S01]  /*166f0*/  F2FP.F16.E4M3.UNPACK_B R11, R25.reuse ;  /* 0x00000019ff0b723e */ /* 0x082fe200020006ff */
[----:B------:R-:W-:Y:S01]  /*16700*/  HADD2.F32 R10, -RZ, R10.H1_H1 ;  /* 0x3000000aff0a7230 */ /* 0x000fe20000004100 */
[----:B------:R-:W-:-:S02]  /*16710*/  F2FP.F16.E4M3.UNPACK_B R21, R25.H1 ;  /* 0x00000019ff15723e */ /* 0x000fc400030006ff */
[-C--:B------:R-:W-:Y:S01]  /*16720*/  F2FP.F16.E4M3.UNPACK_B R25, R24.reuse ;  /* 0x00000018ff19723e */ /* 0x080fe200020006ff */
[--C-:B------:R-:W-:Y:S01]  /*16730*/  HADD2.F32 R5, -RZ, R11.reuse.H0_H0 ;  /* 0x2000000bff057230 */ /* 0x100fe20000004100 */
[----:B------:R-:W-:Y:S01]  /*16740*/  F2FP.F16.E4M3.UNPACK_B R34, R24.H1 ;  /* 0x00000018ff22723e */ /* 0x000fe200030006ff */
[----:B------:R-:W-:Y:S01]  /*16750*/  HADD2.F32 R11, -RZ, R11.H1_H1 ;  /* 0x3000000bff0b7230 */ /* 0x000fe20000004100 */
[-C--:B------:R-:W-:Y:S02]  /*16760*/  F2FP.F16.E4M3.UNPACK_B R31, R27.reuse ;  /* 0x0000001bff1f723e */ /* 0x080fe400020006ff */
[C---:B------:R-:W-:Y:S01]  /*16770*/  FMUL.FTZ R24, R5.reuse, R40 ;  /* 0x0000002805187220 */ /* 0x040fe20000410000 */
[----:B------:R-:W-:Y:S01]  /*16780*/  F2FP.F16.E4M3.UNPACK_B R38, R27.H1 ;  /* 0x0000001bff26723e */ /* 0x000fe200030006ff */
[-C--:B------:R-:W-:Y:S01]  /*16790*/  FMUL.FTZ R27, R5, R28.reuse ;  /* 0x0000001c051b7220 */ /* 0x080fe20000410000 */
[----:B------:R-:W-:Y:S01]  /*167a0*/  FMUL.FTZ R41, R11, R39 ;  /* 0x000000270b297220 */ /* 0x000fe20000410000 */
[C---:B------:R-:W-:Y:S01]  /*167b0*/  FFMA.FTZ R5, R9.reuse, R28, -R24 ;  /* 0x0000001c09057223 */ /* 0x040fe20000010818 */
[----:B------:R-:W-:Y:S01]  /*167c0*/  F2FP.F16.E4M3.UNPACK_B R24, R13.H1 ;  /* 0x0000000dff18723e */ /* 0x000fe200030006ff */
[----:B------:R-:W-:Y:S01]  /*167d0*/  FFMA.FTZ R9, R9, R40, R27 ;  /* 0x0000002809097223 */ /* 0x000fe2000001001b */
[----:B------:R-:W-:Y:S01]  /*167e0*/  HADD2.F32 R27, -RZ, R14.H1_H1 ;  /* 0x3000000eff1b7230 */ /* 0x000fe20000004100 */
[----:B------:R-:W-:Y:S01]  /*167f0*/  F2FP.F16.E4M3.UNPACK_B R35, R7.H1 ;  /* 0x00000007ff23723e */ /* 0x000fe200030006ff */
[----:B------:R-:W-:Y:S01]  /*16800*/  HADD2.F32 R40, -RZ, R37.H0_H0 ;  /* 0x20000025ff287230 */ /* 0x000fe20000004100 */
[----:B------:R-:W-:Y:S01]  /*16810*/  F2FP.F16.E4M3.UNPACK_B R32, R4.H1 ;  /* 0x00000004ff20723e */ /* 0x000fe200030006ff */
[----:B------:R-:W-:-:S02]  /*16820*/  HADD2.F32 R14, -RZ, R21.H0_H0 ;  /* 0x20000015ff0e7230 */ /* 0x000fc40000004100 */
[-C--:B------:R-:W-:Y:S01]  /*16830*/  FMUL.FTZ R44, R11, R27.reuse ;  /* 0x0000001b0b2c7220 */ /* 0x080fe20000410000 */
[----:B------:R-:W-:Y:S01]  /*16840*/  HADD2.F32 R28, -RZ, R24.H0_H0 ;  /* 0x20000018ff1c7230 */ /* 0x000fe20000004100 */
[----:B------:R-:W-:Y:S01]  /*16850*/  F2FP.F16.E4M3.UNPACK_B R15, R4 ;  /* 0x00000004ff0f723e */ /* 0x000fe200020006ff */
[----:B------:R-:W-:Y:S02]  /*16860*/  HADD2.F32 R13, -RZ, R20.H0_H0 ;  /* 0x20000014ff0d7230 */ /* 0x000fe40000004100 */
[C---:B------:R-:W-:Y:S01]  /*16870*/  FMUL.FTZ R46, R14.reuse, R40 ;  /* 0x000000280e2e7220 */ /* 0x040fe20000410000 */
[----:B------:R-:W-:Y:S01]  /*16880*/  F2FP.F16.E4M3.UNPACK_B R4, R6 ;  /* 0x00000006ff04723e */ /* 0x000fe200020006ff */
        /* <DEDUP_REMOVED lines=8> */
[----:B------:R-:W-:Y:S02]  /*16910*/  HADD2.F32 R27, -RZ, R24.H1_H1 ;  /* 0x30000018ff1b7230 */ /* 0x000fe40000004100 */
[----:B------:R-:W-:Y:S01]  /*16920*/  FFMA.FTZ R10, R10, R39, R44 ;  /* 0x000000270a0a7223 */ /* 0x000fe2000001002c */
[----:B------:R-:W-:Y:S01]  /*16930*/  HADD2.F32 R20, -RZ, R21.H1_H1 ;  /* 0x30000015ff147230 */ /* 0x000fe20000004100 */
[----:B------:R-:W-:Y:S01]  /*16940*/  F2FP.F16.E4M3.UNPACK_B R7, R6.H1 ;  /* 0x00000006ff07723e */ /* 0x000fe200030006ff */
[----:B------:R-:W-:Y:S01]  /*16950*/  HADD2.F32 R43, -RZ, R40.H0_H0 ;  /* 0x20000028ff2b7230 */ /* 0x000fe20000004100 */
[----:B------:R-:W-:Y:S01]  /*16960*/  F2FP.F16.E4M3.UNPACK_B R6, R26 ;  /* 0x0000001aff06723e */ /* 0x000fe200020006ff */
[----:B------:R-:W-:-:S02]  /*16970*/  HADD2.F32 R24, -RZ, R31.H0_H0 ;  /* 0x2000001fff187230 */ /* 0x000fc40000004100 */
[C---:B------:R-:W-:Y:S01]  /*16980*/  FMUL.FTZ R45, R20.reuse, R41 ;  /* 0x00000029142d7220 */ /* 0x040fe20000410000 */
[--C-:B------:R-:W-:Y:S02]  /*16990*/  HADD2.F32 R39, -RZ, R37.reuse.H0_H0 ;  /* 0x20000025ff277230 */ /* 0x100fe40000004100 */
[----:B------:R-:W-:Y:S01]  /*169a0*/  FMUL.FTZ R44, R20, R27 ;  /* 0x0000001b142c7220 */ /* 0x000fe20000410000 */
[----:B------:R-:W-:Y:S02]  /*169b0*/  HADD2.F32 R21, -RZ, R30.H0_H0 ;  /* 0x2000001eff157230 */ /* 0x000fe40000004100 */
[----:B------:R-:W-:Y:S01]  /*169c0*/  FMUL.FTZ R46, R24, R43 ;  /* 0x0000002b182e7220 */ /* 0x000fe20000410000 */
[----:B------:R-:W-:Y:S01]  /*169d0*/  FFMA.FTZ R20, R28, R27, -R45 ;  /* 0x0000001b1c147223 */ /* 0x000fe2000001082d */
[----:B------:R-:W-:Y:S01]  /*169e0*/  FMUL.FTZ R48, R24, R39 ;  /* 0x0000002718307220 */ /* 0x000fe20000410000 */
[----:B------:R-:W-:Y:S01]  /*169f0*/  FFMA.FTZ R28, R28, R41, R44 ;  /* 0x000000291c1c7223 */ /* 0x000fe2000001002c */
[----:B------:R-:W-:Y:S01]  /*16a00*/  FFMA.FTZ R24, R21, R39, -R46 ;  /* 0x0000002715187223 */ /* 0x000fe2000001082e */
[----:B------:R-:W-:Y:S01]  /*16a10*/  HADD2.F32 R39, -RZ, R37.H1_H1 ;  /* 0x30000025ff277230 */ /* 0x000fe20000004100 */
[----:B------:R-:W-:Y:S01]  /*16a20*/  F2FP.F16.E4M3.UNPACK_B R41, R42.H1 ;  /* 0x0000002aff29723e */ /* 0x000fe200030006ff */
[----:B------:R-:W-:Y:S01]  /*16a30*/  HADD2.F32 R42, -RZ, R40.H1_H1 ;  /* 0x30000028ff2a7230 */ /* 0x000fe20000004100 */
[----:B------:R-:W-:Y:S01]  /*16a40*/  F2FP.F16.E4M3.UNPACK_B R37, R33.H1 ;  /* 0x00000021ff25723e */ /* 0x000fe200030006ff */
[----:B------:R-:W-:-:S02]  /*16a50*/  HADD2.F32 R31, -RZ, R31.H1_H1 ;  /* 0x3000001fff1f7230 */ /* 0x000fc40000004100 */
[----:B------:R-:W-:Y:S01]  /*16a60*/  FFMA.FTZ R21, R21, R43, R48 ;  /* 0x0000002b15157223 */ /* 0x000fe20000010030 */
[----:B------:R-:W-:Y:S01]  /*16a70*/  HADD2.F32 R44, -RZ, R41.H0_H0 ;  /* 0x20000029ff2c7230 */ /* 0x000fe20000004100 */
[----:B------:R-:W-:Y:S01]  /*16a80*/  F2FP.F16.E4M3.UNPACK_B R26, R26.H1 ;  /* 0x0000001aff1a723e */ /* 0x000fe200030006ff */
[----:B------:R-:W-:Y:S02]  /*16a90*/  HADD2.F32 R27, -RZ, R38.H0_H0 ;  /* 0x20000026ff1b7230 */ /* 0x000fe40000004100 */
[C---:B------:R-:W-:Y:S01]  /*16aa0*/  FMUL.FTZ R43, R31.reuse, R42 ;  /* 0x0000002a1f2b7220 */ /* 0x040fe20000410000 */
[----:B------:R-:W-:Y:S02]  /*16ab0*/  HADD2.F32 R40, -RZ, R37.H0_H0 ;  /* 0x20000025ff287230 */ /* 0x000fe40000004100 */
[----:B------:R-:W-:Y:S01]  /*16ac0*/  FMUL.FTZ R31, R31, R39 ;  /* 0x000000271f1f7220 */ /* 0x000fe20000410000 */
[----:B------:R-:W-:Y:S02]  /*16ad0*/  HADD2.F32 R30, -RZ, R30.H1_H1 ;  /* 0x3000001eff1e7230 */ /* 0x000fe40000004100 */
[----:B------:R-:W-:Y:S01]  /*16ae0*/  FMUL.FTZ R46, R27, R44 ;  /* 0x0000002c1b2e7220 */ /* 0x000fe20000410000 */
[----:B------:R-:W-:-:S02]  /*16af0*/  HADD2.F32 R33, -RZ, R35.H0_H0 ;  /* 0x20000023ff217230 */ /* 0x000fc40000004100 */
[----:B------:R-:W-:Y:S01]  /*16b00*/  FMUL.FTZ R45, R27, R40 ;  /* 0x000000281b2d7220 */ /* 0x000fe20000410000 */
[----:B------:R-:W-:Y:S01]  /*16b10*/  F2FP.SATFINITE.E4M3.F32.PACK_AB_MERGE_C R11, R20, R11, RZ ;  /* 0x0000000b140b723e */ /* 0x000fe200048070ff */
[C---:B------:R-:W-:Y:S01]  /*16b20*/  FFMA.FTZ R27, R30.reuse, R39, -R43 ;  /* 0x000000271e1b7223 */ /* 0x040fe2000001082b */
[----:B------:R-:W-:Y:S01]  /*16b30*/  FFMA.FTZ R30, R30, R42, R31 ;  /* 0x0000002a1e1e7223 */ /* 0x000fe2000001001f */
[C---:B------:R-:W-:Y:S01]  /*16b40*/  FFMA.FTZ R31, R33.reuse, R40, -R46 ;  /* 0x00000028211f7223 */ /* 0x040fe2000001082e */
[----:B------:R-:W-:Y:S01]  /*16b50*/  F2FP.F16.E4M3.UNPACK_B R43, R29.H1 ;  /* 0x0000001dff2b723e */ /* 0x000fe200030006ff */
[----:B------:R-:W-:Y:S01]  /*16b60*/  HADD2.F32 R42, -RZ, R37.H1_H1 ;  /* 0x30000025ff2a7230 */ /* 0x000fe20000004100 */
[----:B------:R-:W-:Y:S01]  /*16b70*/  F2FP.F16.E4M3.UNPACK_B R40, R12.H1 ;  /* 0x0000000cff28723e */ /* 0x000fe200030006ff */
[----:B------:R-:W-:Y:S02]  /*16b80*/  HADD2.F32 R46, -RZ, R41.H1_H1 ;  /* 0x30000029ff2e7230 */ /* 0x000fe40000004100 */
[----:B------:R-:W-:Y:S01]  /*16b90*/  FFMA.FTZ R33, R33, R44, R45 ;  /* 0x0000002c21217223 */ /* 0x000fe2000001002d */
[----:B------:R-:W-:Y:S01]  /*16ba0*/  HADD2.F32 R39, -RZ, R38.H1_H1 ;  /* 0x30000026ff277230 */ /* 0x000fe20000004100 */
[----:B------:R-:W-:Y:S01]  /*16bb0*/  F2FP.SATFINITE.E4M3.F32.PACK_AB_MERGE_C R13, R28, R13, RZ ;  /* 0x0000000d1c0d723e */ /* 0x000fe200048070ff */
[----:B------:R-:W-:Y:S01]  /*16bc0*/  HADD2.F32 R37, -RZ, R35.H1_H1 ;  /* 0x30000023ff257230 */ /* 0x000fe20000004100 */
[----:B------:R-:W-:Y:S01]  /*16bd0*/  F2FP.SATFINITE.E4M3.F32.PACK_AB_MERGE_C R5, R14, R5, R11 ;  /* 0x000000050e05723e */ /* 0x000fe2000480700b */
[----:B------:R-:W-:-:S02]  /*16be0*/  HADD2.F32 R44, -RZ, R43.H0_H0 ;  /* 0x2000002bff2c7230 */ /* 0x000fc40000004100 */
[C---:B------:R-:W-:Y:S01]  /*16bf0*/  FMUL.FTZ R50, R39.reuse, R46 ;  /* 0x0000002e27327220 */ /* 0x040fe20000410000 */
[----:B------:R-:W-:Y:S02]  /*16c00*/  HADD2.F32 R38, -RZ, R34.H0_H0 ;  /* 0x20000022ff267230 */ /* 0x000fe40000004100 */
[-C--:B------:R-:W-:Y:S01]  /*16c10*/  FMUL.FTZ R45, R39, R42.reuse ;  /* 0x0000002a272d7220 */ /* 0x080fe20000410000 */
[----:B------:R-:W-:Y:S02]  /*16c20*/  HADD2.F32 R41, -RZ, R40.H0_H0 ;  /* 0x20000028ff297230 */ /* 0x000fe40000004100 */
[C---:B------:R-:W-:Y:S01]  /*16c30*/  FFMA.FTZ R50, R37.reuse, R42, -R50 ;  /* 0x0000002a25327223 */ /* 0x040fe20000010832 */
[----:B------:R-:W-:Y:S02]  /*16c40*/  HADD2.F32 R35, -RZ, R32.H0_H0 ;  /* 0x20000020ff237230 */ /* 0x000fe40000004100 */
[C---:B------:R-:W-:Y:S01]  /*16c50*/  FMUL.FTZ R48, R38.reuse, R44 ;  /* 0x0000002c26307220 */ /* 0x040fe20000410000 */
[----:B------:R-:W-:Y:S01]  /*16c60*/  FFMA.FTZ R46, R37, R46, R45 ;  /* 0x0000002e252e7223 */ /* 0x000fe2000001002d */
[----:B------:R-:W-:Y:S01]  /*16c70*/  FMUL.FTZ R39, R38, R41 ;  /* 0x0000002926277220 */ /* 0x000fe20000410000 */
[----:B------:R-:W-:Y:S01]  /*16c80*/  HADD2.F32 R43, -RZ, R43.H1_H1 ;  /* 0x3000002bff2b7230 */ /* 0x000fe20000004100 */
[----:B------:R-:W-:Y:S01]  /*16c90*/  F2FP.F16.E4M3.UNPACK_B R38, R29 ;  /* 0x0000001dff26723e */ /* 0x000fe200020006ff */
[----:B------:R-:W-:-:S02]  /*16ca0*/  HADD2.F32 R34, -RZ, R34.H1_H1 ;  /* 0x30000022ff227230 */ /* 0x000fc40000004100 */
[C---:B------:R-:W-:Y:S01]  /*16cb0*/  FFMA.FTZ R48, R35.reuse, R41, -R48 ;  /* 0x0000002923307223 */ /* 0x040fe20000010830 */
[----:B------:R-:W-:Y:S02]  /*16cc0*/  HADD2.F32 R37, -RZ, R40.H1_H1 ;  /* 0x30000028ff257230 */ /* 0x000fe40000004100 */
[----:B------:R-:W-:Y:S01]  /*16cd0*/  FFMA.FTZ R44, R35, R44, R39 ;  /* 0x0000002c232c7223 */ /* 0x000fe20000010027 */
        /* <DEDUP_REMOVED lines=29> */
[--C-:B------:R-:W-:Y:S01]  /*16eb0*/  HADD2.F32 R15, -RZ, R12.reuse.H0_H0 ;  /* 0x2000000cff0f7230 */ /* 0x100fe20000004100 */
[----:B------:R-:W-:Y:S01]  /*16ec0*/  F2FP.SATFINITE.E4M3.F32.PACK_AB_MERGE_C R11, R30, R21, R33 ;  /* 0x000000151e0b723e */ /* 0x000fe20004807021 */
[----:B------:R-:W-:Y:S02]  /*16ed0*/  HADD2.F32 R29, -RZ, R12.H1_H1 ;  /* 0x3000000cff1d7230 */ /* 0x000fe40000004100 */
[C---:B------:R-:W-:Y:S01]  /*16ee0*/  FMUL.FTZ R45, R25.reuse, R32 ;  /* 0x00000020192d7220 */ /* 0x040fe20000410000 */
[----:B------:R-:W-:Y:S02]  /*16ef0*/  HADD2.F32 R12, -RZ, R7.H0_H0 ;  /* 0x20000007ff0c7230 */ /* 0x000fe40000004100 */
[----:B------:R-:W-:Y:S01]  /*16f00*/  FMUL.FTZ R25, R25, R15 ;  /* 0x0000000f19197220 */ /* 0x000fe20000410000 */
[----:B------:R-:W-:Y:S02]  /*16f10*/  HADD2.F32 R35, -RZ, R35.H1_H1 ;  /* 0x30000023ff237230 */ /* 0x000fe40000004100 */
        /* <DEDUP_REMOVED lines=37> */
.L_x_3206:
[----:B------:R-:W-:Y:S05]  /*17170*/  BSYNC B0 ;  /* 0x0000000000007941 */ /* 0x000fea0003800000 */
.L_x_3178:
        /* <DEDUP_REMOVED lines=8> */
.L_x_3175:
[----:B----4-:R-:W4:Y:S01]  /*17200*/  S2R R0, SR_TID.X ;  /* 0x0000000000007919 */ /* 0x010f220000002100 */
[----:B------:R-:W-:Y:S05]  /*17210*/  WARPSYNC.ALL ;  /* 0x0000000000007948 */ /* 0x000fea0003800000 */
[----:B----4-:R-:W-:-:S04]  /*17220*/  SHF.R.U32.HI R0, RZ, 0x7, R0 ;  /* 0x00000007ff007819 */ /* 0x010fc80000011600 */
[----:B0-23-5:R-:W-:Y:S01]  /*17230*/  IADD3 R5, R0, 0x8, RZ ;  /* 0x0000000800057810 */ /* 0x02dfe20007ffe0ff */
[----:B------:R-:W-:-:S04]  /*17240*/  IMAD.U32 R0, RZ, RZ, UR38 ;  /* 0x00000026ff007e24 */ /* 0x000fc8000f8e00ff */
[----:B------:R0:W-:Y:S01]  /*17250*/  BAR.SYNC.DEFER_BLOCKING R5, 0x100 ;  /* 0x000400050000751d */ /* 0x0001e20000010000 */
[----:B------:R-:W-:-:S13]  /*17260*/  ISETP.NE.AND P0, PT, R0, 0x3, PT ;  /* 0x000000030000780c */ /* 0x000fda0003f05270 */
[----:B0-----:R-:W-:Y:S05]  /*17270*/  @!P0 BRA `(.L_x_3223) ;  /* 0x0000000000048947 */ /* 0x001fea0003800000 */
[----:B------:R-:W-:Y:S01]  /*17280*/  BPT.TRAP 0x1 ;  /* 0x000000040000795c */ /* 0x000fe20000300000 */
.L_x_3223:
[----:B------:R-:W-:Y:S01]  /*17290*/  IMAD R4, R222, 0x8, R216 ;  /* 0x00000008de047824 */ /* 0x000fe200078e02d8 */
[----:B------:R-:W-:-:S04]  /*172a0*/  SHF.L.U32 R14, R223, 0x1f, RZ ;  /* 0x0000001fdf0e7819 */ /* 0x000fc800000006ff */
[----:B------:R0:W2:Y:S01]  /*172b0*/  SYNCS.PHASECHK.TRANS64.TRYWAIT P1, [R4+URZ+0x38830], R14 ;  /* 0x0388300e040075a7 */ /* 0x0000a2000802017f */
[----:B------:R-:W-:Y:S05]  /*172c0*/  @!P0 BRA `(.L_x_3224) ;  /* 0x0000000000048947 */ /* 0x000fea0003800000 */
[----:B------:R-:W-:Y:S01]  /*172d0*/  BPT.TRAP 0x1 ;  /* 0x000000040000795c */ /* 0x000fe20000300000 */
.L_x_3224:
[----:B--2---:R-:W-:Y:S05]  /*172e0*/  @P1 BRA `(.L_x_3225) ;  /* 0x0000000000081947 */ /* 0x004fea0003800000 */
[----:B------:R-:W2:Y:S02]  /*172f0*/  SYNCS.PHASECHK.TRANS64.TRYWAIT P1, [R4+URZ+0x38830], R14 ;  /* 0x0388300e040075a7 */ /* 0x000ea4000802017f */
[----:B--2---:R-:W-:Y:S05]  /*17300*/  @!P1 BRA `(.L_x_3226) ;  /* 0x000001ac00749947 */ /* 0x004fea0003800000 */
.L_x_3225:
[----:B------:R-:W-:Y:S05]  /*17310*/  WARPSYNC.ALL ;  /* 0x0000000000007948 */ /* 0x000fea0003800000 */
[----:B------:R-:W-:Y:S01]  /*17320*/  R2UR UR4, R216 ;  /* 0x00000000d80472ca */ /* 0x000fe200000e0000 */
[----:B------:R-:W-:Y:S01]  /*17330*/  IMAD.MOV.U32 R9, RZ, RZ, 0x40000040 ;  /* 0x40000040ff097424 */ /* 0x000fe200078e00ff */
[----:B------:R-:W-:Y:S01]  /*17340*/  LOP3.LUT R8, R36, 0x10000, RZ, 0xfc, !PT ;  /* 0x0001000024087812 */ /* 0x000fe200078efcff */
[----:B------:R-:W-:Y:S01]  /*17350*/  IMAD.MOV.U32 R7, RZ, RZ, 0x40000040 ;  /* 0x40000040ff077424 */ /* 0x000fe200078e00ff */
[----:B------:R-:W-:Y:S01]  /*17360*/  WARPGROUP.ARRIVE ;  /* 0x00000000000079c5 */ /* 0x000fe20000000000 */
[----:B------:R-:W-:Y:S01]  /*17370*/  IMAD.MOV.U32 R93, RZ, RZ, 0x40000040 ;  /* 0x40000040ff5d7424 */ /* 0x000fe200078e00ff */
[----:B------:R-:W-:Y:S01]  /*17380*/  R2UR UR5, R9 ;  /* 0x00000000090572ca */ /* 0x000fe200000e0000 */
[C---:B------:R-:W-:Y:S01]  /*17390*/  VIADD R92, R8.reuse, 0x2 ;  /* 0x00000002085c7836 */ /* 0x040fe20000000000 */
[----:B------:R-:W-:Y:S01]  /*173a0*/  R2UR UR7, R7 ;  /* 0x00000000070772ca */ /* 0x000fe200000e0000 */
[C---:B------:R-:W-:Y:S01]  /*173b0*/  VIADD R90, R8.reuse, 0x4 ;  /* 0x00000004085a7836 */ /* 0x040fe20000000000 */
[----:B------:R-:W-:Y:S01]  /*173c0*/  MOV R11, 0x40000040 ;  /* 0x40000040000b7802 */ /* 0x000fe20000000f00 */
[----:B------:R-:W-:Y:S01]  /*173d0*/  IMAD.MOV.U32 R91, RZ, RZ, 0x40000040 ;  /* 0x40000040ff5b7424 */ /* 0x000fe200078e00ff */
[----:B------:R-:W-:Y:S01]  /*173e0*/  MOV R7, 0x40000040 ;  /* 0x4000004000077802 */ /* 0x000fe20000000f00 */
[----:B------:R-:W-:Y:S01]  /*173f0*/  UIADD3 UR4, UR4, 0x28400, URZ ;  /* 0x0002840004047890 */ /* 0x000fe2000fffe03f */
[C---:B------:R-:W-:Y:S01]  /*17400*/  VIADD R88, R8.reuse, 0x6 ;  /* 0x0000000608587836 */ /* 0x040fe20000000000 */
[----:B------:R-:W3:Y:S01]  /*17410*/  S2R R0, SR_TID.X ;  /* 0x0000000000007919 */ /* 0x000ee20000002100 */
[----:B------:R-:W-:Y:S01]  /*17420*/  IMAD.MOV.U32 R89, RZ, RZ, 0x40000040 ;  /* 0x40000040ff597424 */ /* 0x000fe200078e00ff */
[----:B------:R-:W-:Y:S01]  /*17430*/  USHF.R.U32.HI UR4, URZ, 0x4, UR4 ;  /* 0x000000043f047899 */ /* 0x000fe20008011604 */
[C---:B------:R-:W-:Y:S01]  /*17440*/  VIADD R20, R8.reuse, 0x400 ;  /* 0x0000040008147836 */ /* 0x040fe20000000000 */
[----:B------:R-:W-:Y:S01]  /*17450*/  STL.64 [R1+0x18], R92 ;  /* 0x0000185c01007387 */ /* 0x000fe20000100a00 */
[----:B------:R-:W-:Y:S01]  /*17460*/  IMAD.MOV.U32 R21, RZ, RZ, 0x40000040 ;  /* 0x40000040ff157424 */ /* 0x000fe200078e00ff */
[----:B------:R-:W-:Y:S01]  /*17470*/  ULOP3.LUT UR4, UR4, 0x3fff, URZ, 0xc0, !UPT ;  /* 0x00003fff04047892 */ /* 0x000fe2000f8ec03f */
[C---:B------:R-:W-:Y:S01]  /*17480*/  VIADD R228, R8.reuse, 0x402 ;  /* 0x0000040208e47836 */ /* 0x040fe20000000000 */
[----:B------:R-:W-:Y:S01]  /*17490*/  STL.64 [R1+0x10], R90 ;  /* 0x0000105a01007387 */ /* 0x000fe20000100a00 */
[----:B------:R-:W-:Y:S01]  /*174a0*/  IMAD.MOV.U32 R229, RZ, RZ, 0x40000040 ;  /* 0x40000040ffe57424 */ /* 0x000fe200078e00ff */
[----:B------:R-:W-:Y:S01]  /*174b0*/  ULOP3.LUT UR40, UR4, 0x10000, URZ, 0xfc, !UPT ;  /* 0x0001000004287892 */ /* 0x000fe2000f8efc3f */
[C---:B------:R-:W-:Y:S01]  /*174c0*/  VIADD R226, R8.reuse, 0x404 ;  /* 0x0000040408e27836 */ /* 0x040fe20000000000 */
[----:B------:R-:W-:Y:S01]  /*174d0*/  STL.64 [R1+0x8], R88 ;  /* 0x0000085801007387 */ /* 0x000fe20000100a00 */
[----:B------:R-:W-:Y:S01]  /*174e0*/  R2UR UR4, R8 ;  /* 0x00000000080472ca */ /* 0x000fe200000e0000 */
[----:B------:R-:W-:-:S02]  /*174f0*/  IMAD.MOV.U32 R227, RZ, RZ, 0x40000040 ;  /* 0x40000040ffe37424 */ /* 0x000fc400078e00ff */
[----:B------:R-:W-:Y:S01]  /*17500*/  LEA R6, R222, UR40, 0xb ;  /* 0x00000028de067c11 */ /* 0x000fe2000f8e58ff */
[----:B------:R-:W-:Y:S01]  /*17510*/  VIADD R12, R8, 0x406 ;  /* 0x00000406080c7836 */ /* 0x000fe20000000000 */
[----:B------:R4:W-:Y:S01]  /*17520*/  STL.64 [R1], R20 ;  /* 0x0000001401007387 */ /* 0x0009e20000100a00 */
[----:B------:R-:W-:Y:S01]  /*17530*/  IMAD.MOV.U32 R13, RZ, RZ, 0x40000040 ;  /* 0x40000040ff0d7424 */ /* 0x000fe200078e00ff */
[C---:B------:R-:W-:Y:S01]  /*17540*/  R2UR UR6, R6.reuse ;  /* 0x00000000060672ca */ /* 0x040fe200000e0000 */
[----:B------:R-:W-:Y:S01]  /*17550*/  VIADD R10, R6, 0x2 ;  /* 0x00000002060a7836 */ /* 0x000fe20000000000 */
[----:B---3--:R-:W-:-:S11]  /*17560*/  SHF.R.U32.HI R0, RZ, 0x7, R0 ;  /* 0x00000007ff007819 */ /* 0x008fd60000011600 */
[----:B------:R-:W-:Y:S01]  /*17570*/  QGMMA.64x128x32.F32.E4M3.E4M3 R24, gdesc[UR4], RZ, !UPT, gsb0 ;  /* 0x01e00000041879f3 */ /* 0x000fe2000c0008ff */
[----:B------:R-:W-:Y:S02]  /*17580*/  R2UR UR4, R92 ;  /* 0x000000005c0472ca */ /* 0x000fe400000e0000 */
[----:B------:R-:W-:Y:S02]  /*17590*/  R2UR UR5, R93 ;  /* 0x000000005d0572ca */ /* 0x000fe400000e0000 */
[----:B------:R-:W-:Y:S01]  /*175a0*/  R2UR UR6, R10 ;  /* 0x000000000a0672ca */ /* 0x000fe200000e0000 */
[----:B------:R-:W-:Y:S01]  /*175b0*/  VIADD R10, R6, 0x4 ;  /* 0x00000004060a7836 */ /* 0x000fe20000000000 */
[----:B------:R-:W-:Y:S01]  /*175c0*/  R2UR UR7, R11 ;  /* 0x000000000b0772ca */ /* 0x000fe200000e0000 */
[----:B------:R-:W-:Y:S01]  /*175d0*/  IMAD.MOV.U32 R11, RZ, RZ, 0x40000040 ;  /* 0x40000040ff0b7424 */ /* 0x000fe200078e00ff */
[----:B------:R-:W-:Y:S02]  /*175e0*/  WARPGROUP.DEPBAR.LE gsb0, 0x0 ;  /* 0x00008000000079c5 */ /* 0x000fe40000010000 */
[----:B------:R-:W-:-:S09]  /*175f0*/  WARPGROUP.ARRIVE ;  /* 0x00000000000079c5 */ /* 0x000fd20000000000 */
[----:B------:R-:W-:Y:S01]  /*17600*/  QGMMA.64x128x32.F32.E4M3.E4M3 R24, gdesc[UR4], R24, gsb0 ;  /* 0x01e00000041879f3 */ /* 0x000fe20008000818 */
[----:B------:R-:W-:Y:S02]  /*17610*/  R2UR UR4, R90 ;  /* 0x000000005a0472ca */ /* 0x000fe400000e0000 */
[----:B------:R-:W-:Y:S02]  /*17620*/  R2UR UR5, R91 ;  /* 0x000000005b0572ca */ /* 0x000fe400000e0000 */
[----:B------:R-:W-:Y:S01]  /*17630*/  R2UR UR6, R10 ;  /* 0x000000000a0672ca */ /* 0x000fe200000e0000 */
[----:B------:R-:W-:Y:S01]  /*17640*/  VIADD R10, R6, 0x6 ;  /* 0x00000006060a7836 */ /* 0x000fe20000000000 */
[----:B------:R-:W-:Y:S02]  /*17650*/  R2UR UR7, R11 ;  /* 0x000000000b0772ca */ /* 0x000fe400000e0000 */
[----:B------:R-:W-:Y:S01]  /*17660*/  MOV R11, 0x40000040 ;  /* 0x40000040000b7802 */ /* 0x000fe20000000f00 */
[----:B------:R-:W-:-:S02]  /*17670*/  WARPGROUP.DEPBAR.LE gsb0, 0x0 ;  /* 0x00008000000079c5 */ /* 0x000fc40000010000 */
[----:B------:R-:W-:-:S08]  /*17680*/  WARPGROUP.ARRIVE ;  /* 0x00000000000079c5 */ /* 0x000fd00000000000 */
[----:B------:R-:W-:Y:S01]  /*17690*/  QGMMA.64x128x32.F32.E4M3.E4M3 R24, gdesc[UR4], R24, gsb0 ;  /* 0x01e00000041879f3 */ /* 0x000fe20008000818 */
        /* <DEDUP_REMOVED lines=14> */
[----:B------:R-:W-:Y:S02]  /*17780*/  MOV R11, 0x40000040 ;  /* 0x40000040000b7802 */ /* 0x000fe40000000f00 */
[----:B----4-:R-:W-:Y:S01]  /*17790*/  IADD3 R21, -R0, 0xb, RZ ;  /* 0x0000000b00157810 */ /* 0x010fe20007ffe1ff */
[----:B------:R-:W-:-:S02]  /*177a0*/  WARPGROUP.DEPBAR.LE gsb0, 0x0 ;  /* 0x00008000000079c5 */ /* 0x000fc40000010000 */
[----:B------:R-:W-:-:S06]  /*177b0*/  WARPGROUP.ARRIVE ;  /* 0x00000000000079c5 */ /* 0x000fcc0000000000 */
[----:B------:R-:W-:Y:S01]  /*177c0*/  QGMMA.64x128x32.F32.E4M3.E4M3 R24, gdesc[UR4], R24, gsb0 ;  /* 0x01e00000041879f3 */ /* 0x000fe20008000818 */
[----:B------:R-:W-:Y:S02]  /*177d0*/  R2UR UR4, R228 ;  /* 0x00000000e40472ca */ /* 0x000fe400000e0000 */
[----:B------:R-:W-:Y:S02]  /*177e0*/  R2UR UR5, R229 ;  /* 0x00000000e50572ca */ /* 0x000fe400000e0000 */
[----:B------:R-:W-:Y:S01]  /*177f0*/  R2UR UR6, R10 ;  /* 0x000000000a0672ca */ /* 0x000fe200000e0000 */
[C---:B------:R-:W-:Y:S01]  /*17800*/  VIADD R10, R6.reuse, 0x404 ;  /* 0x00000404060a7836 */ /* 0x040fe20000000000 */
[----:B------:R-:W-:Y:S01]  /*17810*/  R2UR UR7, R11 ;  /* 0x000000000b0772ca */ /* 0x000fe200000e0000 */
[----:B------:R-:W-:Y:S02]  /*17820*/  IMAD.MOV.U32 R11, RZ, RZ, 0x40000040 ;  /* 0x40000040ff0b7424 */ /* 0x000fe400078e00ff */
[----:B------:R-:W-:Y:S01]  /*17830*/  VIADD R6, R6, 0x406 ;  /* 0x0000040606067836 */ /* 0x000fe20000000000 */
[----:B------:R-:W-:-:S02]  /*17840*/  WARPGROUP.DEPBAR.LE gsb0, 0x0 ;  /* 0x00008000000079c5 */ /* 0x000fc40000010000 */
[----:B------:R-:W-:-:S07]  /*17850*/  WARPGROUP.ARRIVE ;  /* 0x00000000000079c5 */ /* 0x000fce0000000000 */
[----:B------:R-:W-:Y:S01]  /*17860*/  QGMMA.64x128x32.F32.E4M3.E4M3 R24, gdesc[UR4], R24, gsb0 ;  /* 0x01e00000041879f3 */ /* 0x000fe20008000818 */
[----:B------:R-:W-:Y:S02]  /*17870*/  R2UR UR4, R226 ;  /* 0x00000000e20472ca */ /* 0x000fe400000e0000 */
[----:B------:R-:W-:Y:S02]  /*17880*/  R2UR UR5, R227 ;  /* 0x00000000e30572ca */ /* 0x000fe400000e0000 */
[----:B------:R-:W-:Y:S02]  /*17890*/  R2UR UR6, R10 ;  /* 0x000000000a0672ca */ /* 0x000fe400000e0000 */
[----:B------:R-:W-:Y:S01]  /*178a0*/  R2UR UR7, R11 ;  /* 0x000000000b0772ca */ /* 0x000fe200000e0000 */
[----:B------:R-:W-:Y:S02]  /*178b0*/  WARPGROUP.DEPBAR.LE gsb0, 0x0 ;  /* 0x00008000000079c5 */ /* 0x000fe40000010000 */
[----:B------:R-:W-:-:S10]  /*178c0*/  WARPGROUP.ARRIVE ;  /* 0x00000000000079c5 */ /* 0x000fd40000000000 */
[----:B------:R-:W-:Y:S01]  /*178d0*/  QGMMA.64x128x32.F32.E4M3.E4M3 R24, gdesc[UR4], R24, gsb0 ;  /* 0x01e00000041879f3 */ /* 0x000fe20008000818 */
[----:B------:R-:W-:Y:S02]  /*178e0*/  R2UR UR4, R12 ;  /* 0x000000000c0472ca */ /* 0x000fe400000e0000 */
[----:B------:R-:W-:Y:S02]  /*178f0*/  R2UR UR5, R13 ;  /* 0x000000000d0572ca */ /* 0x000fe400000e0000 */
[----:B------:R-:W-:Y:S02]  /*17900*/  R2UR UR6, R6 ;  /* 0x00000000060672ca */ /* 0x000fe400000e0000 */
[----:B------:R-:W-:Y:S01]  /*17910*/  R2UR UR7, R7 ;  /* 0x00000000070772ca */ /* 0x000fe200000e0000 */
[----:B------:R-:W-:Y:S02]  /*17920*/  WARPGROUP.DEPBAR.LE gsb0, 0x0 ;  /* 0x00008000000079c5 */ /* 0x000fe40000010000 */
[----:B------:R-:W-:-:S10]  /*17930*/  WARPGROUP.ARRIVE ;  /* 0x00000000000079c5 */ /* 0x000fd40000000000 */
[----:B------:R-:W-:Y:S03]  /*17940*/  QGMMA.64x128x32.F32.E4M3.E4M3 R24, gdesc[UR4], R24, gsb0 ;  /* 0x01e00000041879f3 */ /* 0x000fe60008000818 */
[----:B------:R-:W-:Y:S02]  /*17950*/  WARPGROUP.DEPBAR.LE gsb0, 0x0 ;  /* 0x00008000000079c5 */ /* 0x000fe40000010000 */
[----:B------:R3:W-:Y:S06]  /*17960*/  BAR.ARV R21, 0x100 ;  /* 0x000400150000751d */ /* 0x0007ec0000002000 */
[----:B------:R-:W-:Y:S05]  /*17970*/  @!P0 BRA `(.L_x_3227) ;  /* 0x0000000000048947 */ /* 0x000fea0003800000 */
[----:B------:R-:W-:Y:S01]  /*17980*/  BPT.TRAP 0x1 ;  /* 0x000000040000795c */ /* 0x000fe20000300000 */
.L_x_3227:
[----:B------:R-:W4:Y:S01]  /*17990*/  LDL R6, [R1+0x2c] ;  /* 0x00002c0001067983 */ /* 0x000f220000100800 */
[----:B-1----:R-:W1:Y:S03]  /*179a0*/  LDC R3, c[0x0][0x448] ;  /* 0x00011200ff037b82 */ /* 0x002e660000000800 */
[----:B------:R-:W4:Y:S04]  /*179b0*/  LDL R0, [R1+0x58] ;  /* 0x0000580001007983 */ /* 0x000f280000100800 */
[----:B------:R-:W5:Y:S04]  /*179c0*/  LDL R20, [R1+0x30] ;  /* 0x0000300001147983 */ /* 0x000f680000100800 */
[----:B------:R-:W2:Y:S04]  /*179d0*/  LDL R15, [R1+0x44] ;  /* 0x00004400010f7983 */ /* 0x000ea80000100800 */
[----:B------:R-:W3:Y:S01]  /*179e0*/  LDL R11, [R1+0x24] ;  /* 0x00002400010b7983 */ /* 0x000ee20000100800 */
[----:B------:R-:W-:-:S02]  /*179f0*/  LOP3.LUT R23, R23, 0xfffffff7, RZ, 0xc0, !PT ;  /* 0xfffffff717177812 */ /* 0x000fc400078ec0ff */
[----:B-1----:R-:W-:-:S13]  /*17a00*/  ISETP.NE.AND P1, PT, R3, 0x1, PT ;  /* 0x000000010300780c */ /* 0x002fda0003f25270 */
[----:B------:R-:W1:Y:S01]  /*17a10*/  @P1 LDC R3, c[0x0][0x44c] ;  /* 0x00011300ff031b82 */ /* 0x000e620000000800 */
[----:B------:R-:W-:-:S07]  /*17a20*/  @P1 LOP3.LUT R23, R23, 0x8, RZ, 0xfc, !PT ;  /* 0x0000000817171812 */ /* 0x000fce00078efcff */
[----:B------:R-:W0:Y:S01]  /*17a30*/  @P1 LDC R7, c[0x0][0x450] ;  /* 0x00011400ff071b82 */ /* 0x000e220000000800 */
[----:B----4-:R-:W-:-:S04]  /*17a40*/  IMAD.IADD R10, R0, 0x1, R6 ;  /* 0x00000001000a7824 */ /* 0x010fc800078e0206 */
[----:B-1----:R-:W-:-:S04]  /*17a50*/  @P1 IMAD.HI.U32 R0, R10, R3, RZ ;  /* 0x000000030a001227 */ /* 0x002fc800078e00ff */
[----:B------:R-:W-:Y:S01]  /*17a60*/  IMAD.MOV.U32 R3, RZ, RZ, -0x80 ;  /* 0xffffff80ff037424 */ /* 0x000fe200078e00ff */
[----:B0-----:R-:W-:-:S03]  /*17a70*/  @P1 SHF.R.U32.HI R10, RZ, R7, R0 ;  /* 0x00000007ff0a1219 */ /* 0x001fc60000011600 */
[----:B------:R-:W-:Y:S02]  /*17a80*/  IMAD R6, R168, R3, 0x80 ;  /* 0x00000080a8067424 */ /* 0x000fe400078e0203 */
[----:B------:R-:W0:Y:S03]  /*17a90*/  SHFL.IDX PT, R0, R10, 0x1, 0x1c1f ;  /* 0x003c1f000a007f89 */ /* 0x000e2600000e0000 */
[----:B-----5:R-:W-:Y:S01]  /*17aa0*/  IADD3 R3, R20, 0x1, R6 ;  /* 0x0000000114037810 */ /* 0x020fe20007ffe006 */
[----:B------:R-:W1:Y:S01]  /*17ab0*/  SHFL.IDX PT, R10, R10, RZ, 0x1c1f ;  /* 0x001c1fff0a0a7589 */ /* 0x000e6200000e0000 */
[----:B--2---:R-:W-:Y:S02]  /*17ac0*/  IADD3 R6, -R15, R6, R20 ;  /* 0x000000060f067210 */ /* 0x004fe40007ffe114 */
[----:B---3--:R-:W-:-:S04]  /*17ad0*/  IADD3 R3, -R11, R3, -R15 ;  /* 0x000000030b037210 */ /* 0x008fc80007ffe90f */
        /* <DEDUP_REMOVED lines=67> */
[----:B------:R-:W-:Y:S01]  /*17f10*/  FSEL R105, R70, -INF , P2 ;  /* 0xff80000046697808 */ /* 0x000fe20001000000 */
[----:B------:R-:W-:Y:S01]  /*17f20*/  IMAD.U32 R70, RZ, RZ, UR37 ;  /* 0x00000025ff467e24 */ /* 0x000fe2000f8e00ff */
        /* <DEDUP_REMOVED lines=26> */
[----:B------:R-:W-:Y:S02]  /*180d0*/  FMNMX.FTZ R20, R113, R20, !PT ;  /* 0x0000001471147209 */ /* 0x000fe40007810000 */
[----:B-1----:R-:W-:Y:S02]  /*180e0*/  VIADDMNMX R3, R10, R3, R6, PT ;  /* 0x000000030a037246 */ /* 0x002fe40003800106 */
[----:B------:R-:W-:-:S02]  /*180f0*/  FMNMX.FTZ R20, R87, R20, !PT ;  /* 0x0000001457147209 */ /* 0x000fc40007810000 */
[C---:B------:R-:W-:Y:S02]  /*18100*/  ISETP.GT.AND P2, PT, R3.reuse, 0x1, PT ;  /* 0x000000010300780c */ /* 0x040fe40003f44270 */
[----:B------:R-:W-:Y:S01]  /*18110*/  ISETP.GT.AND P3, PT, R3, 0x8, PT ;  /* 0x000000080300780c */ /* 0x000fe20003f64270 */
[----:B------:R-:W0:Y:S01]  /*18120*/  SHFL.BFLY PT, R115, R20, 0x2, 0x1f ;  /* 0x0c401f0014737f89 */ /* 0x000e2200000e0000 */
[----:B------:R-:W-:Y:S02]  /*18130*/  FSEL R25, R25, -INF , P2 ;  /* 0xff80000019197808 */ /* 0x000fe40001000000 */
[----:B------:R-:W-:Y:S02]  /*18140*/  ISETP.GT.AND P2, PT, R3, 0x10, PT ;  /* 0x000000100300780c */ /* 0x000fe40003f44270 */
[----:B0-----:R-:W-:-:S05]  /*18150*/  FMNMX.FTZ R26, R20, R115, !PT ;  /* 0x00000073141a7209 */ /* 0x001fca0007810000 */
[----:B------:R-:W0:Y:S02]  /*18160*/  SHFL.BFLY PT, R115, R26, 0x1, 0x1f ;  /* 0x0c201f001a737f89 */ /* 0x000e2400000e0000 */
[----:B0-----:R-:W-:-:S04]  /*18170*/  FMNMX.FTZ R0, R26, R115, !PT ;  /* 0x000000731a007209 */ /* 0x001fc80007810000 */
[----:B------:R-:W-:Y:S01]  /*18180*/  FSETP.NEU.FTZ.AND P1, PT, R0, -INF , PT ;  /* 0xff8000000000780b */ /* 0x000fe20003f3d000 */
[----:B------:R-:W-:-:S05]  /*18190*/  FFMA.FTZ R115, R2, R0, -8 ;  /* 0xc100000002737423 */ /* 0x000fca0000010000 */
[----:B------:R-:W-:Y:S02]  /*181a0*/  FSEL R115, R115, RZ, P1 ;  /* 0x000000ff73737208 */ /* 0x000fe40000800000 */
[----:B------:R-:W-:-:S03]  /*181b0*/  ISETP.GT.AND P1, PT, R3, RZ, PT ;  /* 0x000000ff0300720c */ /* 0x000fc60003f24270 */
[C-C-:B------:R-:W-:Y:S01]  /*181c0*/  FFMA.FTZ R153, R2.reuse, R7, -R115.reuse ;  /* 0x0000000702997223 */ /* 0x140fe20000010873 */
[----:B------:R-:W-:-:S01]  /*181d0*/  FFMA.FTZ R7, R2, R11, -R115 ;  /* 0x0000000b02077223 */ /* 0x000fc20000010873 */
[----:B------:R-:W-:Y:S01]  /*181e0*/  FSEL R11, R24, -INF , P1 ;  /* 0xff800000180b7808 */ /* 0x000fe20000800000 */
[----:B------:R-:W-:-:S01]  /*181f0*/  FFMA.FTZ R30, R2, R27, -R115 ;  /* 0x0000001b021e7223 */ /* 0x000fc20000010873 */
[----:B------:R-:W-:Y:S01]  /*18200*/  ISETP.GT.AND P1, PT, R3, 0x9, PT ;  /* 0x000000090300780c */ /* 0x000fe20003f24270 */
[----:B------:R-:W-:-:S01]  /*18210*/  FFMA.FTZ R10, R2, R31, -R115 ;  /* 0x0000001f020a7223 */ /* 0x000fc20000010873 */
[----:B------:R-:W-:Y:S01]  /*18220*/  FSEL R27, R28, -INF , P3 ;  /* 0xff8000001c1b7808 */ /* 0x000fe20001800000 */
[----:B------:R-:W-:-:S01]  /*18230*/  FFMA.FTZ R155, R2, R15, -R115 ;  /* 0x0000000f029b7223 */ /* 0x000fc20000010873 */
[----:B------:R-:W-:Y:S01]  /*18240*/  FMNMX.FTZ R20, R11, R25, !PT ;  /* 0x000000190b147209 */ /* 0x000fe20007810000 */
[----:B------:R-:W-:-:S01]  /*18250*/  FFMA.FTZ R28, R2, R35, -R115 ;  /* 0x00000023021c7223 */ /* 0x000fc20000010873 */
[----:B------:R-:W-:Y:S01]  /*18260*/  FSEL R29, R29, -INF , P1 ;  /* 0xff8000001d1d7808 */ /* 0x000fe20000800000 */
[----:B------:R0:W-:Y:S01]  /*18270*/  MUFU.EX2 R6, R30 ;  /* 0x0000001e00067308 */ /* 0x0001e20000000800 */
[----:B------:R-:W-:Y:S01]  /*18280*/  FMNMX.FTZ R20, R27, R20, !PT ;  /* 0x000000141b147209 */ /* 0x000fe20007810000 */
[C-C-:B------:R-:W-:Y:S01]  /*18290*/  FFMA.FTZ R157, R2.reuse, R91, -R115.reuse ;  /* 0x0000005b029d7223 */ /* 0x140fe20000010873 */
[----:B------:R-:W-:Y:S01]  /*182a0*/  ISETP.GT.AND P1, PT, R3, 0x11, PT ;  /* 0x000000110300780c */ /* 0x000fe20003f24270 */
[--C-:B------:R-:W-:Y:S01]  /*182b0*/  FFMA.FTZ R34, R2, R93, -R115.reuse ;  /* 0x0000005d02227223 */ /* 0x100fe20000010873 */
[----:B------:R-:W-:Y:S01]  /*182c0*/  FSEL R31, R32, -INF , P2 ;  /* 0xff800000201f7808 */ /* 0x000fe20001000000 */
[C-C-:B------:R-:W-:Y:S01]  /*182d0*/  FFMA.FTZ R32, R2.reuse, R43, -R115.reuse ;  /* 0x0000002b02207223 */ /* 0x140fe20000010873 */
[----:B------:R-:W-:Y:S01]  /*182e0*/  FMNMX.FTZ R20, R29, R20, !PT ;  /* 0x000000141d147209 */ /* 0x000fe20007810000 */
[C-C-:B------:R-:W-:Y:S01]  /*182f0*/  FFMA.FTZ R159, R2.reuse, R95, -R115.reuse ;  /* 0x0000005f029f7223 */ /* 0x140fe20000010873 */
[----:B------:R-:W-:Y:S01]  /*18300*/  ISETP.GT.AND P2, PT, R3, 0x18, PT ;  /* 0x000000180300780c */ /* 0x000fe20003f44270 */
[C-C-:B0-----:R-:W-:Y:S01]  /*18310*/  FFMA.FTZ R30, R2.reuse, R89, -R115.reuse ;  /* 0x00000059021e7223 */ /* 0x141fe20000010873 */
[----:B------:R-:W-:Y:S01]  /*18320*/  FSEL R33, R33, -INF , P1 ;  /* 0xff80000021217808 */ /* 0x000fe20000800000 */
[C-C-:B------:R-:W-:Y:S01]  /*18330*/  FFMA.FTZ R161, R2.reuse, R99, -R115.reuse ;  /* 0x0000006302a17223 */ /* 0x140fe20000010873 */
[----:B------:R-:W-:Y:S01]  /*18340*/  FMNMX.FTZ R20, R31, R20, !PT ;  /* 0x000000141f147209 */ /* 0x000fe20007810000 */
[----:B------:R-:W0:Y:S01]  /*18350*/  MUFU.EX2 R153, R153 ;  /* 0x0000009900997308 */ /* 0x000e220000000800 */
[----:B------:R-:W-:Y:S01]  /*18360*/  ISETP.GT.AND P1, PT, R3, 0x19, PT ;  /* 0x000000190300780c */ /* 0x000fe20003f24270 */
[--C-:B------:R-:W-:Y:S01]  /*18370*/  FFMA.FTZ R39, R2, R39, -R115.reuse ;  /* 0x0000002702277223 */ /* 0x100fe20000010873 */
[----:B------:R-:W-:Y:S01]  /*18380*/  FSEL R15, R36, -INF , P2 ;  /* 0xff800000240f7808 */ /* 0x000fe20001000000 */
[C-C-:B------:R-:W-:Y:S01]  /*18390*/  FFMA.FTZ R36, R2.reuse, R51, -R115.reuse ;  /* 0x0000003302247223 */ /* 0x140fe20000010873 */
[----:B------:R-:W-:Y:S01]  /*183a0*/  FMNMX.FTZ R24, R33, R20, !PT ;  /* 0x0000001421187209 */ /* 0x000fe20007810000 */
[C-C-:B------:R-:W-:Y:S01]  /*183b0*/  FFMA.FTZ R47, R2.reuse, R47, -R115.reuse ;  /* 0x0000002f022f7223 */ /* 0x140fe20000010873 */
[----:B------:R-:W-:Y:S01]  /*183c0*/  ISETP.GT.AND P2, PT, R3, 0x20, PT ;  /* 0x000000200300780c */ /* 0x000fe20003f44270 */
[----:B------:R1:W-:Y:S01]  /*183d0*/  MUFU.EX2 R20, R28 ;  /* 0x0000001c00147308 */ /* 0x0003e20000000800 */
[----:B------:R-:W-:Y:S01]  /*183e0*/  FSEL R37, R37, -INF , P1 ;  /* 0xff80000025257808 */ /* 0x000fe20000800000 */
[C-C-:B------:R-:W-:Y:S01]  /*183f0*/  FFMA.FTZ R55, R2.reuse, R55, -R115.reuse ;  /* 0x0000003702377223 */ /* 0x140fe20000010873 */
[----:B------:R-:W-:Y:S01]  /*18400*/  FMNMX.FTZ R24, R15, R24, !PT ;  /* 0x000000180f187209 */ /* 0x000fe20007810000 */
[C-C-:B------:R-:W-:Y:S01]  /*18410*/  FFMA.FTZ R42, R2.reuse, R101, -R115.reuse ;  /* 0x00000065022a7223 */ /* 0x140fe20000010873 */
[----:B------:R-:W-:Y:S01]  /*18420*/  ISETP.GT.AND P1, PT, R3, 0x21, PT ;  /* 0x000000210300780c */ /* 0x000fe20003f24270 */
[--C-:B------:R-:W-:Y:S01]  /*18430*/  FFMA.FTZ R163, R2, R103, -R115.reuse ;  /* 0x0000006702a37223 */ /* 0x100fe20000010873 */
[----:B------:R-:W-:Y:S01]  /*18440*/  FSEL R35, R40, -INF , P2 ;  /* 0xff80000028237808 */ /* 0x000fe20001000000 */
[C-C-:B------:R-:W-:Y:S01]  /*18450*/  FFMA.FTZ R40, R2.reuse, R59, -R115.reuse ;  /* 0x0000003b02287223 */ /* 0x140fe20000010873 */
[----:B------:R-:W-:Y:S01]  /*18460*/  FMNMX.FTZ R26, R37, R24, !PT ;  /* 0x00000018251a7209 */ /* 0x000fe20007810000 */
[----:B------:R-:W2:Y:S01]  /*18470*/  MUFU.EX2 R7, R7 ;  /* 0x0000000700077308 */ /* 0x000ea20000000800 */
[----:B------:R-:W-:Y:S01]  /*18480*/  ISETP.GT.AND P2, PT, R3, 0x28, PT ;  /* 0x000000280300780c */ /* 0x000fe20003f44270 */
[C-C-:B------:R-:W-:Y:S01]  /*18490*/  FFMA.FTZ R59, R2.reuse, R63, -R115.reuse ;  /* 0x0000003f023b7223 */ /* 0x140fe20000010873 */
[----:B------:R-:W-:Y:S01]  /*184a0*/  FSEL R41, R41, -INF , P1 ;  /* 0xff80000029297808 */ /* 0x000fe20000800000 */
[C-C-:B------:R-:W-:Y:S01]  /*184b0*/  FFMA.FTZ R63, R2.reuse, R71, -R115.reuse ;  /* 0x00000047023f7223 */ /* 0x140fe20000010873 */
[----:B------:R-:W-:Y:S01]  /*184c0*/  FMNMX.FTZ R26, R35, R26, !PT ;  /* 0x0000001a231a7209 */ /* 0x000fe20007810000 */
[--C-:B------:R-:W-:Y:S01]  /*184d0*/  FFMA.FTZ R165, R2, R107, -R115.reuse ;  /* 0x0000006b02a57223 */ /* 0x100fe20000010873 */
[----:B------:R-:W-:Y:S01]  /*184e0*/  ISETP.GT.AND P1, PT, R3, 0x29, PT ;  /* 0x000000290300780c */ /* 0x000fe20003f24270 */
[----:B------:R3:W-:Y:S01]  /*184f0*/  MUFU.EX2 R24, R30 ;  /* 0x0000001e00187308 */ /* 0x0007e20000000800 */
[----:B------:R-:W-:Y:S01]  /*18500*/  FSEL R89, R44, -INF , P2 ;  /* 0xff8000002c597808 */ /* 0x000fe20001000000 */
[C-C-:B------:R-:W-:Y:S01]  /*18510*/  FFMA.FTZ R44, R2.reuse, R105, -R115.reuse ;  /* 0x00000069022c7223 */ /* 0x140fe20000010873 */
[----:B------:R-:W-:Y:S01]  /*18520*/  FMNMX.FTZ R26, R41, R26, !PT ;  /* 0x0000001a291a7209 */ /* 0x000fe20007810000 */
[C-C-:B------:R-:W-:Y:S01]  /*18530*/  FFMA.FTZ R46, R2.reuse, R109, -R115.reuse ;  /* 0x0000006d022e7223 */ /* 0x140fe20000010873 */
[----:B------:R-:W-:Y:S01]  /*18540*/  ISETP.GT.AND P2, PT, R3, 0x30, PT ;  /* 0x000000300300780c */ /* 0x000fe20003f44270 */
[C-C-:B------:R-:W-:Y:S01]  /*18550*/  FFMA.FTZ R167, R2.reuse, R111, -R115.reuse ;  /* 0x0000006f02a77223 */ /* 0x140fe20000010873 */
[----:B------:R-:W-:Y:S01]  /*18560*/  FSEL R45, R45, -INF , P1 ;  /* 0xff8000002d2d7808 */ /* 0x000fe20000800000 */
[----:B------:R-:W-:Y:S01]  /*18570*/  MUFU.EX2 R10, R10 ;  /* 0x0000000a000a7308 */ /* 0x000fe20000000800 */
[----:B------:R-:W-:Y:S01]  /*18580*/  FMNMX.FTZ R26, R89, R26, !PT ;  /* 0x0000001a591a7209 */ /* 0x000fe20007810000 */
[C-C-:B------:R-:W-:Y:S01]  /*18590*/  FFMA.FTZ R83, R2.reuse, R83, -R115.reuse ;  /* 0x0000005302537223 */ /* 0x140fe20000010873 */
[----:B------:R-:W-:Y:S01]  /*185a0*/  ISETP.GT.AND P1, PT, R3, 0x31, PT ;  /* 0x000000310300780c */ /* 0x000fe20003f24270 */
[--C-:B------:R-:W-:Y:S01]  /*185b0*/  FFMA.FTZ R71, R2, R87, -R115.reuse ;  /* 0x0000005702477223 */ /* 0x100fe20000010873 */
[----:B------:R-:W-:Y:S01]  /*185c0*/  FSEL R117, R48, -INF , P2 ;  /* 0xff80000030757808 */ /* 0x000fe20001000000 */
[----:B------:R-:W-:Y:S01]  /*185d0*/  FFMA.FTZ R48, R2, R113, -R115 ;  /* 0x0000007102307223 */ /* 0x000fe20000010873 */
[----:B------:R-:W-:Y:S01]  /*185e0*/  FMNMX.FTZ R26, R45, R26, !PT ;  /* 0x0000001a2d1a7209 */ /* 0x000fe20007810000 */
[----:B------:R-:W-:Y:S01]  /*185f0*/  MUFU.EX2 R155, R155 ;  /* 0x0000009b009b7308 */ /* 0x000fe20000000800 */
[----:B------:R-:W-:-:S02]  /*18600*/  ISETP.GT.AND P2, PT, R3, 0x38, PT ;  /* 0x000000380300780c */ /* 0x000fc40003f44270 */
[----:B------:R-:W-:Y:S02]  /*18610*/  FSEL R49, R49, -INF , P1 ;  /* 0xff80000031317808 */ /* 0x000fe40000800000 */
[----:B------:R-:W-:Y:S02]  /*18620*/  FMNMX.FTZ R26, R117, R26, !PT ;  /* 0x0000001a751a7209 */ /* 0x000fe40007810000 */
[----:B------:R-:W-:Y:S01]  /*18630*/  ISETP.GT.AND P1, PT, R3, 0x39, PT ;  /* 0x000000390300780c */ /* 0x000fe20003f24270 */
[----:B------:R-:W-:Y:S01]  /*18640*/  MUFU.EX2 R39, R39 ;  /* 0x0000002700277308 */ /* 0x000fe20000000800 */
[----:B------:R-:W-:Y:S02]  /*18650*/  FSEL R91, R52, -INF , P2 ;  /* 0xff800000345b7808 */ /* 0x000fe40001000000 */
[----:B-1----:R-:W-:Y:S02]  /*18660*/  FMNMX.FTZ R28, R49, R26, !PT ;  /* 0x0000001a311c7209 */ /* 0x002fe40007810000 */
[----:B------:R-:W-:-:S02]  /*18670*/  ISETP.GT.AND P2, PT, R3, 0x40, PT ;  /* 0x000000400300780c */ /* 0x000fc40003f44270 */
[----:B------:R-:W-:Y:S01]  /*18680*/  FSEL R53, R53, -INF , P1 ;  /* 0xff80000035357808 */ /* 0x000fe20000800000 */
[----:B------:R-:W-:Y:S01]  /*18690*/  MUFU.EX2 R26, R32 ;  /* 0x00000020001a7308 */ /* 0x000fe20000000800 */
[----:B------:R-:W-:Y:S02]  /*186a0*/  FMNMX.FTZ R28, R91, R28, !PT ;  /* 0x0000001c5b1c7209 */ /* 0x000fe40007810000 */
[----:B------:R-:W-:Y:S02]  /*186b0*/  ISETP.GT.AND P1, PT, R3, 0x41, PT ;  /* 0x000000410300780c */ /* 0x000fe40003f24270 */
[----:B------:R-:W-:Y:S02]  /*186c0*/  FSEL R43, R56, -INF , P2 ;  /* 0xff800000382b7808 */ /* 0x000fe40001000000 */
[----:B---3--:R-:W-:Y:S01]  /*186d0*/  FMNMX.FTZ R30, R53, R28, !PT ;  /* 0x0000001c351e7209 */ /* 0x008fe20007810000 */
[----:B------:R-:W-:Y:S01]  /*186e0*/  MUFU.EX2 R157, R157 ;  /* 0x0000009d009d7308 */ /* 0x000fe20000000800 */
[----:B------:R-:W-:-:S02]  /*186f0*/  ISETP.GT.AND P2, PT, R3, 0x48, PT ;  /* 0x000000480300780c */ /* 0x000fc40003f44270 */
[----:B------:R-:W-:Y:S02]  /*18700*/  FSEL R57, R57, -INF , P1 ;  /* 0xff80000039397808 */ /* 0x000fe40000800000 */
[----:B------:R-:W-:Y:S02]  /*18710*/  FMNMX.FTZ R30, R43, R30, !PT ;  /* 0x0000001e2b1e7209 */ /* 0x000fe40007810000 */
[----:B------:R-:W-:Y:S01]  /*18720*/  ISETP.GT.AND P1, PT, R3, 0x49, PT ;  /* 0x000000490300780c */ /* 0x000fe20003f24270 */
[----:B------:R1:W-:Y:S01]  /*18730*/  MUFU.EX2 R28, R34 ;  /* 0x00000022001c7308 */ /* 0x0003e20000000800 */
[----:B------:R-:W-:Y:S02]  /*18740*/  FSEL R93, R60, -INF , P2 ;  /* 0xff8000003c5d7808 */ /* 0x000fe40001000000 */
[----:B------:R-:W-:Y:S02]  /*18750*/  FMNMX.FTZ R30, R57, R30, !PT ;  /* 0x0000001e391e7209 */ /* 0x000fe40007810000 */
[----:B------:R-:W-:-:S02]  /*18760*/  ISETP.GT.AND P2, PT, R3, 0x50, PT ;  /* 0x000000500300780c */ /* 0x000fc40003f44270 */
[----:B------:R-:W-:Y:S01]  /*18770*/  FSEL R61, R61, -INF , P1 ;  /* 0xff8000003d3d7808 */ /* 0x000fe20000800000 */
[----:B------:R-:W-:Y:S01]  /*18780*/  MUFU.EX2 R47, R47 ;  /* 0x0000002f002f7308 */ /* 0x000fe20000000800 */
[----:B------:R-:W-:Y:S01]  /*18790*/  FMNMX.FTZ R30, R93, R30, !PT ;  /* 0x0000001e5d1e7209 */ /* 0x000fe20007810000 */
[----:B-1----:R-:W-:Y:S01]  /*187a0*/  FFMA.FTZ R34, R2, R97, -R115 ;  /* 0x0000006102227223 */ /* 0x002fe20000010873 */
[----:B------:R-:W-:Y:S02]  /*187b0*/  ISETP.GT.AND P1, PT, R3, 0x51, PT ;  /* 0x000000510300780c */ /* 0x000fe40003f24270 */
[----:B------:R-:W-:Y:S01]  /*187c0*/  FSEL R119, R64, -INF , P2 ;  /* 0xff80000040777808 */ /* 0x000fe20001000000 */
[----:B0-----:R-:W-:-:S01]  /*187d0*/  FADD.FTZ R64, R153, R6 ;  /* 0x0000000699407221 */ /* 0x001fc20000010000 */
        /* <DEDUP_REMOVED lines=8> */
[----:B------:R-:W-:Y:S02]  /*18860*/  FMNMX.FTZ R32, R65, R30, !PT ;  /* 0x0000001e41207209 */ /* 0x000fe40007810000 */
[----:B------:R-:W-:-:S02]  /*18870*/  ISETP.GT.AND P2, PT, R3, 0x60, PT ;  /* 0x000000600300780c */ /* 0x000fc40003f44270 */
[----:B------:R-:W-:Y:S01]  /*18880*/  FSEL R69, R69, -INF , P1 ;  /* 0xff80000045457808 */ /* 0x000fe20000800000 */
[----:B------:R0:W-:Y:S01]  /*18890*/  MUFU.EX2 R30, R36 ;  /* 0x00000024001e7308 */ /* 0x0001e20000000800 */
[----:B------:R-:W-:Y:S02]  /*188a0*/  FMNMX.FTZ R32, R95, R32, !PT ;  /* 0x000000205f207209 */ /* 0x000fe40007810000 */
[----:B------:R-:W-:Y:S02]  /*188b0*/  ISETP.GT.AND P1, PT, R3, 0x61, PT ;  /* 0x000000610300780c */ /* 0x000fe40003f24270 */
[----:B------:R-:W-:Y:S02]  /*188c0*/  FSEL R51, R72, -INF , P2 ;  /* 0xff80000048337808 */ /* 0x000fe40001000000 */
        /* <DEDUP_REMOVED lines=11> */
[----:B------:R-:W-:Y:S01]  /*18980*/  MUFU.EX2 R42, R42 ;  /* 0x0000002a002a7308 */ /* 0x000fe20000000800 */
        /* <DEDUP_REMOVED lines=11> */
[----:B0-----:R-:W-:Y:S02]  /*18a40*/  FMNMX.FTZ R36, R81, R32, !PT ;  /* 0x0000002051247209 */ /* 0x001fe40007810000 */
[----:B------:R-:W-:-:S02]  /*18a50*/  FSEL R85, R85, -INF , P1 ;  /* 0xff80000055557808 */ /* 0x000fc40000800000 */
[----:B------:R-:W-:Y:S01]  /*18a60*/  FMNMX.FTZ R36, R99, R36, !PT ;  /* 0x0000002463247209 */ /* 0x000fe20007810000 */
[----:B------:R0:W-:Y:S03]  /*18a70*/  MUFU.EX2 R32, R40 ;  /* 0x0000002800207308 */ /* 0x0001e60000000800 */
[----:B------:R-:W-:Y:S01]  /*18a80*/  FMNMX.FTZ R3, R85, R36, !PT ;  /* 0x0000002455037209 */ /* 0x000fe20007810000 */
[C-C-:B------:R-:W-:Y:S01]  /*18a90*/  FFMA.FTZ R36, R2.reuse, R67, -R115.reuse ;  /* 0x0000004302247223 */ /* 0x140fe20000010873 */
[----:B------:R-:W-:-:S03]  /*18aa0*/  FFMA.FTZ R67, R2, R79, -R115 ;  /* 0x0000004f02437223 */ /* 0x000fc60000010873 */
[----:B------:R-:W0:Y:S01]  /*18ab0*/  SHFL.BFLY PT, R38, R3, 0x2, 0x1f ;  /* 0x0c401f0003267f89 */ /* 0x000e2200000e0000 */
[----:B------:R-:W-:Y:S08]  /*18ac0*/  MUFU.EX2 R44, R44 ;  /* 0x0000002c002c7308 */ /* 0x000ff00000000800 */
[----:B------:R-:W-:Y:S08]  /*18ad0*/  MUFU.EX2 R36, R36 ;  /* 0x0000002400247308 */ /* 0x000ff00000000800 */
[----:B------:R-:W-:Y:S01]  /*18ae0*/  MUFU.EX2 R63, R63 ;  /* 0x0000003f003f7308 */ /* 0x000fe20000000800 */
[----:B0-----:R-:W-:Y:S01]  /*18af0*/  FMNMX.FTZ R40, R3, R38, !PT ;  /* 0x0000002603287209 */ /* 0x001fe20007810000 */
[----:B------:R-:W-:-:S06]  /*18b00*/  FFMA.FTZ R38, R2, R75, -R115 ;  /* 0x0000004b02267223 */ /* 0x000fcc0000010873 */
        /* <DEDUP_REMOVED lines=20> */
[----:B------:R-:W-:Y:S01]  /*18c50*/  FFMA.FTZ R54, R2, R37, -R50 ;  /* 0x0000002502367223 */ /* 0x000fe20000010832 */
[----:B--2---:R-:W-:-:S01]  /*18c60*/  FADD.FTZ R41, R7, R64 ;  /* 0x0000004007297221 */ /* 0x004fc20000010000 */
        /* <DEDUP_REMOVED lines=8> */
[C-C-:B------:R-:W-:Y:S01]  /*18cf0*/  FFMA.FTZ R160, R2.reuse, R43, -R50.reuse ;  /* 0x0000002b02a07223 */ /* 0x140fe20000010832 */
[----:B------:R-:W-:-:S01]  /*18d00*/  FFMA.FTZ R164, R2, R51, -R50 ;  /* 0x0000003302a47223 */ /* 0x000fc20000010832 */
[C-C-:B------:R-:W-:Y:S01]  /*18d10*/  FFMA.FTZ R33, R2.reuse, R57, -R50.reuse ;  /* 0x0000003902217223 */ /* 0x140fe20000010832 */
[----:B------:R-:W-:-:S01]  /*18d20*/  FFMA.FTZ R43, R2, R93, -R50 ;  /* 0x0000005d022b7223 */ /* 0x000fc20000010832 */
[----:B------:R-:W1:Y:S01]  /*18d30*/  MUFU.EX2 R11, R11 ;  /* 0x0000000b000b7308 */ /* 0x000e620000000800 */
[----:B------:R-:W-:-:S01]  /*18d40*/  FFMA.FTZ R60, R2, R61, -R50 ;  /* 0x0000003d023c7223 */ /* 0x000fc20000010832 */
[C-C-:B------:R-:W-:Y:S01]  /*18d50*/  FFMA.FTZ R162, R2.reuse, R119, -R50.reuse ;  /* 0x0000007702a27223 */ /* 0x140fe20000010832 */
[----:B------:R-:W-:-:S01]  /*18d60*/  FFMA.FTZ R49, R2, R95, -R50 ;  /* 0x0000005f02317223 */ /* 0x000fc20000010832 */
[C-C-:B------:R-:W-:Y:S01]  /*18d70*/  FFMA.FTZ R166, R2.reuse, R121, -R50.reuse ;  /* 0x0000007902a67223 */ /* 0x140fe20000010832 */
[----:B------:R-:W-:-:S01]  /*18d80*/  FFMA.FTZ R81, R2, R81, -R50 ;  /* 0x0000005102517223 */ /* 0x000fc20000010832 */
[C-C-:B------:R-:W-:Y:S01]  /*18d90*/  FFMA.FTZ R99, R2.reuse, R99, -R50.reuse ;  /* 0x0000006302637223 */ /* 0x140fe20000010832 */
[----:B------:R-:W-:-:S01]  /*18da0*/  FFMA.FTZ R85, R2, R85, -R50 ;  /* 0x0000005502557223 */ /* 0x000fc20000010832 */
[----:B------:R-:W2:Y:S01]  /*18db0*/  MUFU.EX2 R52, R52 ;  /* 0x0000003400347308 */ /* 0x000ea20000000800 */
[----:B0-----:R-:W-:-:S07]  /*18dc0*/  FADD.FTZ R62, R152, R25 ;  /* 0x00000019983e7221 */ /* 0x001fce0000010000 */
[----:B------:R-:W0:Y:S01]  /*18dd0*/  MUFU.EX2 R154, R154 ;  /* 0x0000009a009a7308 */ /* 0x000e220000000800 */
[----:B-1----:R-:W-:-:S01]  /*18de0*/  FADD.FTZ R35, R11, R62 ;  /* 0x0000003e0b237221 */ /* 0x002fc20000010000 */
[----:B------:R-:W-:-:S04]  /*18df0*/  FADD.FTZ R62, R10, R41 ;  /* 0x000000290a3e7221 */ /* 0x000fc80000010000 */
[----:B------:R-:W-:Y:S02]  /*18e00*/  FADD.FTZ R41, R155, R62 ;  /* 0x0000003e9b297221 */ /* 0x000fe40000010000 */
[----:B------:R-:W1:Y:S01]  /*18e10*/  MUFU.EX2 R27, R27 ;  /* 0x0000001b001b7308 */ /* 0x000e620000000800 */
[----:B--2---:R-:W-:-:S01]  /*18e20*/  FADD.FTZ R35, R52, R35 ;  /* 0x0000002334237221 */ /* 0x004fc20000010000 */
[----:B------:R-:W-:Y:S01]  /*18e30*/  FADD.FTZ R41, R20, R41 ;  /* 0x0000002914297221 */ /* 0x000fe20000010000 */
[----:B------:R-:W-:-:S03]  /*18e40*/  F2FP.SATFINITE.E4M3.F32.PACK_AB_MERGE_C R52, R52, R11, RZ ;  /* 0x0000000b3434723e */ /* 0x000fc600048070ff */
[----:B------:R-:W-:Y:S01]  /*18e50*/  FADD.FTZ R64, R24, R41 ;  /* 0x0000002918407221 */ /* 0x000fe20000010000 */
[----:B------:R-:W-:Y:S01]  /*18e60*/  F2FP.SATFINITE.E4M3.F32.PACK_AB_MERGE_C R24, R39, R24, RZ ;  /* 0x000000182718723e */ /* 0x000fe200048070ff */
[----:B------:R-:W2:Y:S01]  /*18e70*/  MUFU.EX2 R31, R31 ;  /* 0x0000001f001f7308 */ /* 0x000ea20000000800 */
[----:B0-----:R-:W-:-:S01]  /*18e80*/  FADD.FTZ R62, R154, R35 ;  /* 0x000000239a3e7221 */ /* 0x001fc20000010000 */
[----:B------:R-:W-:Y:S01]  /*18e90*/  FADD.FTZ R64, R39, R64 ;  /* 0x0000004027407221 */ /* 0x000fe20000010000 */
[----:B------:R-:W-:-:S01]  /*18ea0*/  FFMA.FTZ R35, R2, R65, -R50 ;  /* 0x0000004102237223 */ /* 0x000fc20000010832 */
[----:B------:R-:W-:Y:S02]  /*18eb0*/  F2FP.SATFINITE.E4M3.F32.PACK_AB_MERGE_C R155, R20, R155, R24 ;  /* 0x0000009b149b723e */ /* 0x000fe40004807018 */
[----:B------:R-:W-:-:S01]  /*18ec0*/  FADD.FTZ R53, R157, R64 ;  /* 0x000000409d357221 */ /* 0x000fc20000010000 */
[----:B------:R-:W-:Y:S01]  /*18ed0*/  F2FP.SATFINITE.E4M3.F32.PACK_AB_MERGE_C R152, R25, R152, R52 ;  /* 0x000000981998723e */ /* 0x000fe20004807034 */
[----:B------:R-:W0:Y:S01]  /*18ee0*/  MUFU.EX2 R54, R54 ;  /* 0x0000003600367308 */ /* 0x000e220000000800 */
[----:B-1----:R-:W-:-:S01]  /*18ef0*/  FADD.FTZ R62, R27, R62 ;  /* 0x0000003e1b3e7221 */ /* 0x002fc20000010000 */
[----:B------:R-:W-:-:S04]  /*18f00*/  FADD.FTZ R53, R26, R53 ;  /* 0x000000351a357221 */ /* 0x000fc80000010000 */
[----:B------:R-:W-:Y:S01]  /*18f10*/  FADD.FTZ R66, R28, R53 ;  /* 0x000000351c427221 */ /* 0x000fe20000010000 */
[----:B------:R-:W-:Y:S01]  /*18f20*/  VIADD R53, R4, 0x38840 ;  /* 0x0003884004357836 */ /* 0x000fe20000000000 */
[----:B------:R-:W1:Y:S01]  /*18f30*/  MUFU.EX2 R156, R156 ;  /* 0x0000009c009c7308 */ /* 0x000e620000000800 */
[----:B--2---:R-:W-:-:S01]  /*18f40*/  FADD.FTZ R41, R31, R62 ;  /* 0x0000003e1f297221 */ /* 0x004fc20000010000 */
[C---:B------:R-:W-:Y:S01]  /*18f50*/  FADD.FTZ R66, R47.reuse, R66 ;  /* 0x000000422f427221 */ /* 0x040fe20000010000 */
[----:B------:R-:W-:Y:S02]  /*18f60*/  F2FP.SATFINITE.E4M3.F32.PACK_AB_MERGE_C R28, R47, R28, RZ ;  /* 0x0000001c2f1c723e */ /* 0x000fe400048070ff */
[----:B------:R-:W-:Y:S01]  /*18f70*/  PRMT R53, R70, 0x654, R53 ;  /* 0x0000065446357816 */ /* 0x000fe20000000035 */
[----:B------:R-:W-:-:S01]  /*18f80*/  FADD.FTZ R51, R159, R66 ;  /* 0x000000429f337221 */ /* 0x000fc20000010000 */
[----:B------:R-:W-:Y:S01]  /*18f90*/  F2FP.SATFINITE.E4M3.F32.PACK_AB_MERGE_C R157, R26, R157, R28 ;  /* 0x0000009d1a9d723e */ /* 0x000fe2000480701c */
[----:B------:R-:W2:Y:S01]  /*18fa0*/  MUFU.EX2 R15, R15 ;  /* 0x0000000f000f7308 */ /* 0x000ea20000000800 */
[----:B0-----:R-:W-:-:S01]  /*18fb0*/  FADD.FTZ R41, R54, R41 ;  /* 0x0000002936297221 */ /* 0x001fc20000010000 */
[----:B------:R-:W-:Y:S01]  /*18fc0*/  FADD.FTZ R51, R30, R51 ;  /* 0x000000331e337221 */ /* 0x000fe20000010000 */
[----:B------:R0:W-:Y:S01]  /*18fd0*/  SYNCS.ARRIVE.TRANS64.RED.A1T0 RZ, [R53+URZ], RZ ;  /* 0x000000ff35ff79a7 */ /* 0x0001e2000810043f */
[----:B------:R-:W-:-:S02]  /*18fe0*/  F2FP.SATFINITE.E4M3.F32.PACK_AB_MERGE_C R31, R54, R31, RZ ;  /* 0x0000001f361f723e */ /* 0x000fc400048070ff */
[----:B------:R-:W-:Y:S02]  /*18ff0*/  FADD.FTZ R66, R34, R51 ;  /* 0x0000003322427221 */ /* 0x000fe40000010000 */
[----:B------:R-:W3:Y:S01]  /*19000*/  MUFU.EX2 R37, R37 ;  /* 0x0000002500257308 */ /* 0x000ee20000000800 */
[----:B-1----:R-:W-:-:S01]  /*19010*/  FADD.FTZ R62, R156, R41 ;  /* 0x000000299c3e7221 */ /* 0x002fc20000010000 */
[C---:B------:R-:W-:Y:S01]  /*19020*/  FADD.FTZ R66, R55.reuse, R66 ;  /* 0x0000004237427221 */ /* 0x040fe20000010000 */
[----:B------:R-:W-:Y:S02]  /*19030*/  F2FP.SATFINITE.E4M3.F32.PACK_AB_MERGE_C R55, R55, R34, RZ ;  /* 0x000000223737723e */ /* 0x000fe400048070ff */
[----:B------:R-:W-:Y:S01]  /*19040*/  F2FP.SATFINITE.E4M3.F32.PACK_AB_MERGE_C R154, R27, R154, R31 ;  /* 0x0000009a1b9a723e */ /* 0x000fe2000480701f */
[----:B------:R-:W-:-:S01]  /*19050*/  FADD.FTZ R61, R161, R66 ;  /* 0x00000042a13d7221 */ /* 0x000fc20000010000 */
[----:B------:R-:W-:Y:S01]  /*19060*/  F2FP.SATFINITE.E4M3.F32.PACK_AB_MERGE_C R159, R30, R159, R55 ;  /* 0x0000009f1e9f723e */ /* 0x000fe20004807037 */
[----:B------:R-:W1:Y:S01]  /*19070*/  MUFU.EX2 R56, R56 ;  /* 0x0000003800387308 */ /* 0x000e620000000800 */
[----:B--2---:R-:W-:-:S01]  /*19080*/  FADD.FTZ R64, R15, R62 ;  /* 0x0000003e0f407221 */ /* 0x004fc20000010000 */
[----:B------:R-:W-:Y:S01]  /*19090*/  FADD.FTZ R61, R32, R61 ;  /* 0x0000003d203d7221 */ /* 0x000fe20000010000 */
[----:B------:R-:W-:-:S03]  /*190a0*/  FFMA.FTZ R62, R2, R69, -R50 ;  /* 0x00000045023e7223 */ /* 0x000fc60000010832 */
[----:B------:R-:W-:Y:S01]  /*190b0*/  FADD.FTZ R68, R42, R61 ;  /* 0x0000003d2a447221 */ /* 0x000fe20000010000 */
[----:B------:R-:W-:Y:S01]  /*190c0*/  F2FP.SATFINITE.E4M3.F32.PACK_AB_MERGE_C R42, R59, R42, RZ ;  /* 0x0000002a3b2a723e */ /* 0x000fe200048070ff */
[----:B------:R-:W2:Y:S01]  /*190d0*/  MUFU.EX2 R158, R158 ;  /* 0x0000009e009e7308 */ /* 0x000ea20000000800 */
[----:B---3--:R-:W-:-:S01]  /*190e0*/  FADD.FTZ R41, R37, R64 ;  /* 0x0000004025297221 */ /* 0x008fc20000010000 */
[----:B------:R-:W-:Y:S01]  /*190f0*/  FADD.FTZ R68, R59, R68 ;  /* 0x000000443b447221 */ /* 0x000fe20000010000 */
[----:B------:R-:W-:-:S03]  /*19100*/  F2FP.SATFINITE.E4M3.F32.PACK_AB_MERGE_C R161, R32, R161, R42 ;  /* 0x000000a120a1723e */ /* 0x000fc6000480702a */
[----:B0-----:R-:W-:Y:S02]  /*19110*/  FADD.FTZ R53, R163, R68 ;  /* 0x00000044a3357221 */ /* 0x001fe40000010000 */
[----:B------:R-:W0:Y:S01]  /*19120*/  MUFU.EX2 R29, R29 ;  /* 0x0000001d001d7308 */ /* 0x000e220000000800 */
[----:B-1----:R-:W-:-:S01]  /*19130*/  FADD.FTZ R41, R56, R41 ;  /* 0x0000002938297221 */ /* 0x002fc20000010000 */
[----:B------:R-:W-:Y:S01]  /*19140*/  FADD.FTZ R53, R36, R53 ;  /* 0x0000003524357221 */ /* 0x000fe20000010000 */
[----:B------:R-:W-:-:S03]  /*19150*/  F2FP.SATFINITE.E4M3.F32.PACK_AB_MERGE_C R37, R56, R37, RZ ;  /* 0x000000253825723e */ /* 0x000fc600048070ff */
[----:B------:R-:W-:Y:S01]  /*19160*/  FADD.FTZ R68, R44, R53 ;  /* 0x000000352c447221 */ /* 0x000fe20000010000 */
[----:B------:R-:W-:Y:S01]  /*19170*/  F2FP.SATFINITE.E4M3.F32.PACK_AB_MERGE_C R44, R63, R44, RZ ;  /* 0x0000002c3f2c723e */ /* 0x000fe200048070ff */
[----:B------:R-:W1:Y:S01]  /*19180*/  MUFU.EX2 R45, R45 ;  /* 0x0000002d002d7308 */ /* 0x000e620000000800 */
[----:B--2---:R-:W-:-:S01]  /*19190*/  FADD.FTZ R64, R158, R41 ;  /* 0x000000299e407221 */ /* 0x004fc20000010000 */
[----:B------:R-:W-:Y:S01]  /*191a0*/  FFMA.FTZ R41, R2, R73, -R50 ;  /* 0x0000004902297223 */ /* 0x000fe20000010832 */
[----:B------:R-:W-:-:S01]  /*191b0*/  FADD.FTZ R68, R63, R68 ;  /* 0x000000443f447221 */ /* 0x000fc20000010000 */
[----:B------:R-:W-:Y:S02]  /*191c0*/  F2FP.SATFINITE.E4M3.F32.PACK_AB_MERGE_C R156, R15, R156, R37 ;  /* 0x0000009c0f9c723e */ /* 0x000fe40004807025 */
[----:B------:R-:W-:Y:S01]  /*191d0*/  F2FP.SATFINITE.E4M3.F32.PACK_AB_MERGE_C R163, R36, R163, R44 ;  /* 0x000000a324a3723e */ /* 0x000fe2000480702c */
[----:B------:R-:W-:Y:S01]  /*191e0*/  FADD.FTZ R39, R165, R68 ;  /* 0x00000044a5277221 */ /* 0x000fe20000010000 */
[----:B------:R-:W2:Y:S01]  /*191f0*/  MUFU.EX2 R58, R58 ;  /* 0x0000003a003a7308 */ /* 0x000ea20000000800 */
[----:B0-----:R-:W-:-:S02]  /*19200*/  FADD.FTZ R64, R29, R64 ;  /* 0x000000401d407221 */ /* 0x001fc40000010000 */
[----:B------:R-:W-:-:S04]  /*19210*/  FADD.FTZ R39, R38, R39 ;  /* 0x0000002726277221 */ /* 0x000fc80000010000 */
[----:B------:R-:W-:Y:S01]  /*19220*/  FADD.FTZ R56, R46, R39 ;  /* 0x000000272e387221 */ /* 0x000fe20000010000 */
[----:B------:R-:W0:Y:S01]  /*19230*/  MUFU.EX2 R160, R160 ;  /* 0x000000a000a07308 */ /* 0x000e220000000800 */
[----:B-1----:R-:W-:-:S01]  /*19240*/  FADD.FTZ R51, R45, R64 ;  /* 0x000000402d337221 */ /* 0x002fc20000010000 */
[C---:B------:R-:W-:Y:S01]  /*19250*/  F2FP.SATFINITE.E4M3.F32.PACK_AB_MERGE_C R46, R67.reuse, R46, RZ ;  /* 0x0000002e432e723e */ /* 0x040fe200048070ff */
[----:B------:R-:W-:-:S03]  /*19260*/  FADD.FTZ R56, R67, R56 ;  /* 0x0000003843387221 */ /* 0x000fc60000010000 */
[----:B------:R-:W-:Y:S02]  /*19270*/  F2FP.SATFINITE.E4M3.F32.PACK_AB_MERGE_C R165, R38, R165, R46 ;  /* 0x000000a526a5723e */ /* 0x000fe4000480702e */
[----:B------:R-:W1:Y:S01]  /*19280*/  MUFU.EX2 R33, R33 ;  /* 0x0000002100217308 */ /* 0x000e620000000800 */
[----:B--2---:R-:W-:-:S01]  /*19290*/  FADD.FTZ R57, R58, R51 ;  /* 0x000000333a397221 */ /* 0x004fc20000010000 */
[----:B------:R-:W-:Y:S01]  /*192a0*/  FFMA.FTZ R51, R2, R97, -R50 ;  /* 0x0000006102337223 */ /* 0x000fe20000010832 */
[----:B------:R-:W-:-:S04]  /*192b0*/  F2FP.SATFINITE.E4M3.F32.PACK_AB_MERGE_C R45, R58, R45, RZ ;  /* 0x0000002d3a2d723e */ /* 0x000fc800048070ff */
[----:B------:R-:W-:Y:S01]  /*192c0*/  F2FP.SATFINITE.E4M3.F32.PACK_AB_MERGE_C R158, R29, R158, R45 ;  /* 0x0000009e1d9e723e */ /* 0x000fe2000480702d */
[----:B------:R-:W2:Y:S01]  /*192d0*/  MUFU.EX2 R43, R43 ;  /* 0x0000002b002b7308 */ /* 0x000ea20000000800 */
[----:B0-----:R-:W-:-:S07]  /*192e0*/  FADD.FTZ R64, R160, R57 ;  /* 0x00000039a0407221 */ /* 0x001fce0000010000 */
[----:B------:R-:W0:Y:S01]  /*192f0*/  MUFU.EX2 R60, R60 ;  /* 0x0000003c003c7308 */ /* 0x000e220000000800 */
[----:B-1----:R-:W-:-:S01]  /*19300*/  FADD.FTZ R66, R33, R64 ;  /* 0x0000004021427221 */ /* 0x002fc20000010000 */
[----:B------:R-:W-:Y:S01]  /*19310*/  FFMA.FTZ R64, R2, R77, -R50 ;  /* 0x0000004d02407223 */ /* 0x000fe20000010832 */
[----:B------:R-:W-:-:S04]  /*19320*/  F2FP.SATFINITE.E4M3.F32.PACK_AB_MERGE_C R50, R10, R7, RZ ;  /* 0x000000070a32723e */ /* 0x000fc800048070ff */
[----:B------:R-:W-:Y:S01]  /*19330*/  F2FP.SATFINITE.E4M3.F32.PACK_AB_MERGE_C R153, R6, R153, R50 ;  /* 0x000000990699723e */ /* 0x000fe20004807032 */
[----:B------:R-:W1:Y:S01]  /*19340*/  MUFU.EX2 R162, R162 ;  /* 0x000000a200a27308 */ /* 0x000e620000000800 */
[----:B--2---:R-:W-:-:S07]  /*19350*/  FADD.FTZ R57, R43, R66 ;  /* 0x000000422b397221 */ /* 0x004fce0000010000 */
[----:B------:R-:W2:Y:S01]  /*19360*/  MUFU.EX2 R35, R35 ;  /* 0x0000002300237308 */ /* 0x000ea20000000800 */
[----:B0-----:R-:W-:-:S01]  /*19370*/  FADD.FTZ R57, R60, R57 ;  /* 0x000000393c397221 */ /* 0x001fc20000010000 */
[----:B------:R-:W-:Y:S01]  /*19380*/  F2FP.SATFINITE.E4M3.F32.PACK_AB_MERGE_C R60, R60, R43, RZ ;  /* 0x0000002b3c3c723e */ /* 0x000fe200048070ff */
[----:B------:R-:W-:-:S03]  /*19390*/  FADD.FTZ R43, R167, R56 ;  /* 0x00000038a72b7221 */ /* 0x000fc60000010000 */
[----:B------:R-:W-:Y:S01]  /*193a0*/  F2FP.SATFINITE.E4M3.F32.PACK_AB_MERGE_C R160, R33, R160, R60 ;  /* 0x000000a021a0723e */ /* 0x000fe2000480703c */
[----:B------:R-:W-:-:S01]  /*193b0*/  FADD.FTZ R43, R40, R43 ;  /* 0x0000002b282b7221 */ /* 0x000fc20000010000 */
        /* <DEDUP_REMOVED lines=28> */
[C---:B-1----:R-:W-:Y:S01]  /*19580*/  FADD.FTZ R10, R71.reuse, R34 ;  /* 0x00000022470a7221 */ /* 0x042fe20000010000 */
[----:B------:R-:W-:-:S04]  /*19590*/  F2FP.SATFINITE.E4M3.F32.PACK_AB_MERGE_C R48, R71, R48, RZ ;  /* 0x000000304730723e */ /* 0x000fc800048070ff */
[----:B------:R-:W-:Y:S02]  /*195a0*/  F2FP.SATFINITE.E4M3.F32.PACK_AB_MERGE_C R167, R40, R167, R48 ;  /* 0x000000a728a7723e */ /* 0x000fe40004807030 */
[C---:B--2---:R-:W-:Y:S01]  /*195b0*/  F2FP.SATFINITE.E4M3.F32.PACK_AB_MERGE_C R34, R54.reuse, R11, RZ ;  /* 0x0000000b3622723e */ /* 0x044fe200048070ff */
[----:B------:R-:W-:-:S03]  /*195c0*/  FADD.FTZ R11, R54, R39 ;  /* 0x00000027360b7221 */ /* 0x000fc60000010000 */
[----:B------:R-:W-:Y:S01]  /*195d0*/  F2FP.SATFINITE.E4M3.F32.PACK_AB_MERGE_C R166, R7, R166, R34 ;  /* 0x000000a607a6723e */ /* 0x000fe20004807022 */
[----:B------:R-:W-:Y:S06]  /*195e0*/  @!P0 BRA `(.L_x_3228) ;  /* 0x0000000000048947 */ /* 0x000fec0003800000 */
[----:B------:R-:W-:Y:S01]  /*195f0*/  BPT.TRAP 0x1 ;  /* 0x000000040000795c */ /* 0x000fe20000300000 */
.L_x_3228:
[----:B------:R0:W1:Y:S01]  /*19600*/  SYNCS.PHASECHK.TRANS64.TRYWAIT P1, [R4+URZ+0x38850], R14 ;  /* 0x0388500e040075a7 */ /* 0x000062000802017f */
[----:B------:R-:W-:Y:S05]  /*19610*/  @!P0 BRA `(.L_x_3229) ;  /* 0x0000000000048947 */ /* 0x000fea0003800000 */
[----:B------:R-:W-:Y:S01]  /*19620*/  BPT.TRAP 0x1 ;  /* 0x000000040000795c */ /* 0x000fe20000300000 */
.L_x_3229:
[----:B------:R-:W-:Y:S04]  /*19630*/  BSSY B0, `(.L_x_3230) ;  /* 0x0000004000007945 */ /* 0x000fe80003800000 */
[----:B-1----:R-:W-:Y:S05]  /*19640*/  @P1 BRA `(.L_x_3231) ;  /* 0x0000000000081947 */ /* 0x002fea0003800000 */
[----:B------:R-:W1:Y:S02]  /*19650*/  SYNCS.PHASECHK.TRANS64.TRYWAIT P1, [R4+URZ+0x38850], R14 ;  /* 0x0388500e040075a7 */ /* 0x000e64000802017f */
[----:B-1----:R-:W-:Y:S05]  /*19660*/  @!P1 BRA `(.L_x_3232) ;  /* 0x0000018800b09947 */ /* 0x002fea0003800000 */
.L_x_3231:
[----:B------:R-:W-:Y:S05]  /*19670*/  BSYNC B0 ;  /* 0x0000000000007941 */ /* 0x000fea0003800000 */
.L_x_3230:
[----:B------:R-:W-:Y:S05]  /*19680*/  WARPSYNC.ALL ;  /* 0x0000000000007948 */ /* 0x000fea0003800000 */
[----:B------:R-:W-:Y:S01]  /*19690*/  R2UR UR4, R216 ;  /* 0x00000000d80472ca */ /* 0x000fe200000e0000 */
[----:B------:R2:W-:Y:S01]  /*196a0*/  BAR.SYNC.DEFER_BLOCKING R5, 0x100 ;  /* 0x000400050000751d */ /* 0x0005e20000010000 */
[----:B------:R-:W-:Y:S02]  /*196b0*/  IMAD.MOV.U32 R25, RZ, RZ, 0x40000040 ;  /* 0x40000040ff197424 */ /* 0x000fe400078e00ff */
[----:B------:R-:W-:Y:S02]  /*196c0*/  IMAD.MOV.U32 R15, RZ, RZ, 0x40000040 ;  /* 0x40000040ff0f7424 */ /* 0x000fe400078e00ff */
[----:B------:R-:W-:Y:S01]  /*196d0*/  IMAD.MOV.U32 R7, RZ, RZ, 0x40000040 ;  /* 0x40000040ff077424 */ /* 0x000fe200078e00ff */
[----:B------:R-:W-:-:S02]  /*196e0*/  R2UR UR7, R25 ;  /* 0x00000000190772ca */ /* 0x000fc400000e0000 */
[----:B------:R-:W-:Y:S02]  /*196f0*/  R2UR UR19, R25 ;  /* 0x00000000191372ca */ /* 0x000fe400000e0000 */
[----:B------:R-:W-:Y:S02]  /*19700*/  R2UR UR11, R15 ;  /* 0x000000000f0b72ca */ /* 0x000fe400000e0000 */
[----:B------:R-:W-:Y:S01]  /*19710*/  UIADD3 UR4, UR4, 0x400, URZ ;  /* 0x0000040004047890 */ /* 0x000fe2000fffe03f */
[----:B------:R-:W-:-:S03]  /*19720*/  R2UR UR15, R7 ;  /* 0x00000000070f72ca */ /* 0x000fc600000e0000 */
[----:B------:R-:W-:-:S04]  /*19730*/  USHF.R.U32.HI UR4, URZ, 0x4, UR4 ;  /* 0x000000043f047899 */ /* 0x000fc80008011604 */
[----:B------:R-:W-:-:S04]  /*19740*/  ULOP3.LUT UR4, UR4, 0x3fff, URZ, 0xc0, !UPT ;  /* 0x00003fff04047892 */ /* 0x000fc8000f8ec03f */
[----:B------:R-:W-:-:S06]  /*19750*/  ULOP3.LUT UR41, UR4, 0x10000, URZ, 0xfc, !UPT ;  /* 0x0001000004297892 */ /* 0x000fcc000f8efc3f */
[----:B------:R-:W-:-:S04]  /*19760*/  LEA R24, R222, UR41, 0xb ;  /* 0x00000029de187c11 */ /* 0x000fc8000f8e58ff */
[C---:B------:R-:W-:Y:S01]  /*19770*/  R2UR UR6, R24.reuse ;  /* 0x00000000180672ca */ /* 0x040fe200000e0000 */
[C---:B01----:R-:W-:Y:S02]  /*19780*/  VIADD R14, R24.reuse, 0x2 ;  /* 0x00000002180e7836 */ /* 0x043fe40000000000 */
[C---:B------:R-:W-:Y:S01]  /*19790*/  VIADD R6, R24.reuse, 0x4 ;  /* 0x0000000418067836 */ /* 0x040fe20000000000 */
[----:B------:R-:W-:Y:S02]  /*197a0*/  IADD3 R24, R24, 0x6, RZ ;  /* 0x0000000618187810 */ /* 0x000fe40007ffe0ff */
[----:B------:R-:W-:Y:S02]  /*197b0*/  R2UR UR10, R14 ;  /* 0x000000000e0a72ca */ /* 0x000fe400000e0000 */
[----:B------:R-:W-:Y:S02]  /*197c0*/  R2UR UR18, R24 ;  /* 0x00000000181272ca */ /* 0x000fe400000e0000 */
[----:B------:R-:W-:Y:S01]  /*197d0*/  WARPGROUP.ARRIVE ;  /* 0x00000000000079c5 */ /* 0x000fe20000000000 */
[----:B------:R-:W-:-:S05]  /*197e0*/  R2UR UR14, R6 ;  /* 0x00000000060e72ca */ /* 0x000fca00000e0000 */
        /* <DEDUP_REMOVED lines=14> */
[----:B--2---:R-:W-:Y:S05]  /*198d0*/  @!P0 BRA `(.L_x_3233) ;  /* 0x0000000000048947 */ /* 0x004fea0003800000 */
[----:B------:R-:W-:Y:S01]  /*198e0*/  BPT.TRAP 0x1 ;  /* 0x000000040000795c */ /* 0x000fe20000300000 */
.L_x_3233:
[----:B------:R-:W2:Y:S01]  /*198f0*/  LDL R6, [R1+0x2c] ;  /* 0x00002c0001067983 */ /* 0x000ea20000100800 */
[----:B------:R-:W0:Y:S03]  /*19900*/  LDC R5, c[0x0][0x448] ;  /* 0x00011200ff057b82 */ /* 0x000e260000000800 */
[----:B------:R-:W3:Y:S04]  /*19910*/  LDL R15, [R1+0x24] ;  /* 0x00002400010f7983 */ /* 0x000ee80000100800 */
[----:B------:R-:W3:Y:S04]  /*19920*/  LDL R14, [R1+0x30] ;  /* 0x00003000010e7983 */ /* 0x000ee80000100800 */
[----:B------:R-:W4:Y:S01]  /*19930*/  LDL R7, [R1+0x38] ;  /* 0x0000380001077983 */ /* 0x000f220000100800 */
[----:B------:R-:W-:Y:S01]  /*19940*/  VIADD R4, R4, 0x38860 ;  /* 0x0003886004047836 */ /* 0x000fe20000000000 */
[----:B0-----:R-:W-:Y:S01]  /*19950*/  ISETP.NE.AND P1, PT, R5, 0x1, PT ;  /* 0x000000010500780c */ /* 0x001fe20003f25270 */
[----:B------:R-:W-:-:S05]  /*19960*/  IMAD.U32 R5, RZ, RZ, UR37 ;  /* 0x00000025ff057e24 */ /* 0x000fca000f8e00ff */
[----:B------:R-:W-:-:S04]  /*19970*/  PRMT R4, R5, 0x654, R4 ;  /* 0x0000065405047816 */ /* 0x000fc80000000004 */
[----:B------:R0:W-:Y:S03]  /*19980*/  SYNCS.ARRIVE.TRANS64.RED.A1T0 RZ, [R4+URZ], RZ ;  /* 0x000000ff04ff79a7 */ /* 0x0001e6000810043f */
[----:B------:R-:W2:Y:S08]  /*19990*/  @P1 LDC R5, c[0x0][0x44c] ;  /* 0x00011300ff051b82 */ /* 0x000eb00000000800 */
[----:B0-----:R-:W0:Y:S01]  /*199a0*/  @P1 LDC R4, c[0x0][0x450] ;  /* 0x00011400ff041b82 */ /* 0x001e220000000800 */
[----:B--2---:R-:W-:-:S05]  /*199b0*/  @P1 IMAD.HI.U32 R5, R6, R5, RZ ;  /* 0x0000000506051227 */ /* 0x004fca00078e00ff */
[----:B0-----:R-:W-:-:S04]  /*199c0*/  @P1 SHF.R.U32.HI R6, RZ, R4, R5 ;  /* 0x00000004ff061219 */ /* 0x001fc80000011605 */
[----:B---3--:R-:W-:-:S04]  /*199d0*/  IADD3 R4, R6, R14, -R15 ;  /* 0x0000000e06047210 */ /* 0x008fc80007ffe80f */
[----:B------:R-:W-:-:S04]  /*199e0*/  SHF.R.S32.HI R5, RZ, 0x1f, R4 ;  /* 0x0000001fff057819 */ /* 0x000fc80000011404 */
[----:B------:R-:W-:Y:S01]  /*199f0*/  LEA.HI R5, R5, R4, RZ, 0x7 ;  /* 0x0000000405057211 */ /* 0x000fe200078f38ff */
[----:B------:R-:W-:-:S03]  /*19a00*/  VIADD R4, R168, 0xfffffffe ;  /* 0xfffffffea8047836 */ /* 0x000fc60000000000 */
[----:B------:R-:W-:-:S04]  /*19a10*/  SHF.R.S32.HI R5, RZ, 0x7, R5 ;  /* 0x00000007ff057819 */ /* 0x000fc80000011405 */
[----:B----4-:R-:W-:-:S04]  /*19a20*/  VIMNMX R7, R7, R5, !PT ;  /* 0x0000000507077248 */ /* 0x010fc80007fe0100 */
[----:B------:R-:W-:Y:S01]  /*19a30*/  ISETP.GE.AND P1, PT, R4, R7, PT ;  /* 0x000000070400720c */ /* 0x000fe20003f26270 */
[----:B------:R0:W-:-:S12]  /*19a40*/  STL [R1+0x34], R7 ;  /* 0x0000340701007387 */ /* 0x0001d80000100800 */
[----:B0-----:R-:W-:Y:S05]  /*19a50*/  @!P1 BRA `(.L_x_3234) ;  /* 0x0000002c00f89947 */ /* 0x001fea0003800000 */
[----:B------:R-:W-:Y:S02]  /*19a60*/  IMAD.MOV.U32 R15, RZ, RZ, R0 ;  /* 0x000000ffff0f7224 */ /* 0x000fe400078e0000 */
[----:B------:R-:W-:-:S07]  /*19a70*/  IMAD.MOV.U32 R14, RZ, RZ, R3 ;  /* 0x000000ffff0e7224 */ /* 0x000fce00078e0003 */
.L_x_3246:
[----:B------:R-:W-:Y:S01]  /*19a80*/  IADD3 R222, R222, 0x1, RZ ;  /* 0x00000001dede7810 */ /* 0x000fe20007ffe0ff */
[----:B------:R-:W-:Y:S05]  /*19a90*/  YIELD ;  /* 0x0000000000007946 */ /* 0x000fea0003800000 */
[----:B------:R-:W-:-:S04]  /*19aa0*/  ISETP.NE.AND P1, PT, R222, 0x2, PT ;  /* 0x00000002de00780c */ /* 0x000fc80003f25270 */
[----:B------:R-:W-:Y:S02]  /*19ab0*/  SEL R7, R222, RZ, P1 ;  /* 0x000000ffde077207 */ /* 0x000fe40000800000 */
[----:B------:R-:W-:-:S03]  /*19ac0*/  SEL R0, RZ, 0x1, P1 ;  /* 0x00000001ff007807 */ /* 0x000fc60000800000 */
[----:B------:R-:W-:Y:S01]  /*19ad0*/  IMAD.MOV.U32 R222, RZ, RZ, R7 ;  /* 0x000000ffffde7224 */ /* 0x000fe200078e0007 */
[----:B------:R-:W-:Y:S01]  /*19ae0*/  LOP3.LUT R223, R223, R0, RZ, 0x3c, !PT ;  /* 0x00000000dfdf7212 */ /* 0x000fe200078e3cff */
[----:B------:R-:W-:Y:S06]  /*19af0*/  @!P0 BRA `(.L_x_3235) ;  /* 0x0000000000048947 */ /* 0x000fec0003800000 */
[----:B------:R-:W-:Y:S01]  /*19b00*/  BPT.TRAP 0x1 ;  /* 0x000000040000795c */ /* 0x000fe20000300000 */
.L_x_3235:
[----:B------:R-:W-:Y:S01]  /*19b10*/  IMAD R5, R222, 0x8, R216 ;  /* 0x00000008de057824 */ /* 0x000fe200078e02d8 */
[----:B------:R-:W-:-:S04]  /*19b20*/  SHF.L.U32 R6, R223, 0x1f, RZ ;  /* 0x0000001fdf067819 */ /* 0x000fc800000006ff */
[----:B------:R0:W1:Y:S01]  /*19b30*/  SYNCS.PHASECHK.TRANS64.TRYWAIT P1, [R5+URZ+0x38830], R6 ;  /* 0x03883006050075a7 */ /* 0x000062000802017f */
[----:B------:R-:W-:Y:S05]  /*19b40*/  @!P0 BRA `(.L_x_3236) ;  /* 0x0000000000048947 */ /* 0x000fea0003800000 */
[----:B------:R-:W-:Y:S01]  /*19b50*/  BPT.TRAP 0x1 ;  /* 0x000000040000795c */ /* 0x000fe20000300000 */
.L_x_3236:
[----:B------:R-:W-:Y:S01]  /*19b60*/  LEA R20, R7, UR40, 0xb ;  /* 0x0000002807147c11 */ /* 0x000fe2000f8e58ff */
[----:B------:R-:W-:-:S04]  /*19b70*/  IMAD.MOV.U32 R21, RZ, RZ, 0x40000040 ;  /* 0x40000040ff157424 */ /* 0x000fc800078e00ff */
[C---:B------:R-:W-:Y:S02]  /*19b80*/  VIADD R152, R20.reuse, 0x2 ;  /* 0x0000000214987836 */ /* 0x040fe40000000000 */
[----:B------:R-:W-:Y:S01]  /*19b90*/  VIADD R0, R20, 0x4 ;  /* 0x0000000414007836 */ /* 0x000fe20000000000 */
[----:B-1----:R-:W-:Y:S06]  /*19ba0*/  @P1 BRA `(.L_x_3237) ;  /* 0x0000000000081947 */ /* 0x002fec0003800000 */
[----:B------:R-:W1:Y:S02]  /*19bb0*/  SYNCS.PHASECHK.TRANS64.TRYWAIT P1, [R5+URZ+0x38830], R6 ;  /* 0x03883006050075a7 */ /* 0x000e64000802017f */
[----:B-1----:R-:W-:Y:S05]  /*19bc0*/  @!P1 BRA `(.L_x_3238) ;  /* 0x00000184006c9947 */ /* 0x002fea0003800000 */
.L_x_3237:
[----:B------:R2:W-:Y:S04]  /*19bd0*/  STL.64 [R1+0x1a8], R10 ;  /* 0x0001a80a01007387 */ /* 0x0005e80000100a00 */
[----:B--2---:R-:W2:Y:S04]  /*19be0*/  LDL.64 R10, [R1+0x18] ;  /* 0x00001800010a7983 */ /* 0x004ea80000100a00 */
[----:B------:R0:W-:Y:S04]  /*19bf0*/  STL.64 [R1+0x1a0], R6 ;  /* 0x0001a00601007387 */ /* 0x0001e80000100a00 */
[----:B01----:R-:W3:Y:S01]  /*19c00*/  LDL.64 R6, [R1+0x10] ;  /* 0x0000100001067983 */ /* 0x003ee20000100a00 */
[----:B------:R-:W-:Y:S05]  /*19c10*/  WARPSYNC.ALL ;  /* 0x0000000000007948 */ /* 0x000fea0003800000 */
[----:B------:R-:W-:Y:S01]  /*19c20*/  VIADD R154, R20, 0x6 ;  /* 0x00000006149a7836 */ /* 0x000fe20000000000 */
[----:B------:R-:W-:Y:S01]  /*19c30*/  R2UR UR10, R152 ;  /* 0x00000000980a72ca */ /* 0x000fe200000e0000 */
[----:B------:R-:W-:Y:S01]  /*19c40*/  IMAD.MOV.U32 R153, RZ, RZ, 0x40000040 ;  /* 0x40000040ff997424 */ /* 0x000fe200078e00ff */
[----:B------:R-:W-:Y:S01]  /*19c50*/  MOV R152, R0 ;  /* 0x0000000000987202 */ /* 0x000fe20000000f00 */
[----:B------:R-:W-:Y:S01]  /*19c60*/  IMAD.MOV.U32 R155, RZ, RZ, 0x40000040 ;  /* 0x40000040ff9b7424 */ /* 0x000fe200078e00ff */
[C---:B------:R-:W-:Y:S01]  /*19c70*/  R2UR UR6, R20.reuse ;  /* 0x00000000140672ca */ /* 0x040fe200000e0000 */
[----:B------:R-:W-:Y:S01]  /*19c80*/  VIADD R156, R20, 0x404 ;  /* 0x00000404149c7836 */ /* 0x000fe20000000000 */
[----:B------:R-:W-:Y:S01]  /*19c90*/  R2UR UR7, R21 ;  /* 0x00000000150772ca */ /* 0x000fe200000e0000 */
[----:B------:R-:W-:Y:S01]  /*19ca0*/  IMAD.MOV.U32 R157, RZ, RZ, 0x40000040 ;  /* 0x40000040ff9d7424 */ /* 0x000fe200078e00ff */
[----:B------:R-:W-:Y:S01]  /*19cb0*/  R2UR UR14, R152 ;  /* 0x00000000980e72ca */ /* 0x000fe200000e0000 */
[----:B------:R-:W-:Y:S01]  /*19cc0*/  VIADD R152, R20, 0x400 ;  /* 0x0000040014987836 */ /* 0x000fe20000000000 */
[----:B------:R-:W-:Y:S01]  /*19cd0*/  R2UR UR4, R8 ;  /* 0x00000000080472ca */ /* 0x000fe200000e0000 */
[----:B------:R0:W-:Y:S01]  /*19ce0*/  STL.64 [R1+0x198], R4 ;  /* 0x0001980401007387 */ /* 0x0001e20000100a00 */
[----:B------:R-:W-:-:S02]  /*19cf0*/  R2UR UR5, R9 ;  /* 0x00000000090572ca */ /* 0x000fc400000e0000 */
[----:B------:R-:W-:Y:S01]  /*19d00*/  R2UR UR18, R154 ;  /* 0x000000009a1272ca */ /* 0x000fe200000e0000 */
[----:B------:R-:W-:Y:S01]  /*19d10*/  VIADD R154, R20, 0x402 ;  /* 0x00000402149a7836 */ /* 0x000fe20000000000 */
[C---:B------:R-:W-:Y:S02]  /*19d20*/  R2UR UR11, R153.reuse ;  /* 0x00000000990b72ca */ /* 0x040fe400000e0000 */
[----:B------:R-:W-:Y:S02]  /*19d30*/  R2UR UR15, R153 ;  /* 0x00000000990f72ca */ /* 0x000fe400000e0000 */
[----:B------:R-:W-:Y:S02]  /*19d40*/  R2UR UR19, R155 ;  /* 0x000000009b1372ca */ /* 0x000fe400000e0000 */
[----:B------:R-:W-:Y:S01]  /*19d50*/  R2UR UR22, R152 ;  /* 0x00000000981672ca */ /* 0x000fe200000e0000 */
[----:B0-----:R-:W4:Y:S01]  /*19d60*/  LDL.64 R4, [R1+0x8] ;  /* 0x0000080001047983 */ /* 0x001f220000100a00 */
[----:B------:R-:W-:Y:S01]  /*19d70*/  R2UR UR23, R153 ;  /* 0x00000000991772ca */ /* 0x000fe200000e0000 */
[----:B------:R-:W-:Y:S01]  /*19d80*/  VIADD R20, R20, 0x406 ;  /* 0x0000040614147836 */ /* 0x000fe20000000000 */
[----:B------:R-:W-:Y:S01]  /*19d90*/  R2UR UR26, R154 ;  /* 0x000000009a1a72ca */ /* 0x000fe200000e0000 */
[----:B------:R-:W-:Y:S01]  /*19da0*/  IMAD.MOV.U32 R21, RZ, RZ, 0x40000040 ;  /* 0x40000040ff157424 */ /* 0x000fe200078e00ff */
[----:B------:R-:W-:-:S02]  /*19db0*/  R2UR UR27, R155 ;  /* 0x000000009b1b72ca */ /* 0x000fc400000e0000 */
[----:B------:R-:W-:Y:S02]  /*19dc0*/  R2UR UR30, R156 ;  /* 0x000000009c1e72ca */ /* 0x000fe400000e0000 */
[----:B------:R-:W-:Y:S02]  /*19dd0*/  R2UR UR31, R157 ;  /* 0x000000009d1f72ca */ /* 0x000fe400000e0000 */
[----:B------:R-:W-:Y:S01]  /*19de0*/  WARPGROUP.ARRIVE ;  /* 0x00000000000079c5 */ /* 0x000fe20000000000 */
[----:B------:R-:W-:Y:S02]  /*19df0*/  R2UR UR34, R20 ;  /* 0x00000000142272ca */ /* 0x000fe400000e0000 */
[----:B------:R-:W-:Y:S02]  /*19e00*/  R2UR UR35, R21 ;  /* 0x00000000152372ca */ /* 0x000fe400000e0000 */
[----:B------:R-:W4:Y:S01]  /*19e10*/  LDL.64 R20, [R1] ;  /* 0x0000000001147983 */ /* 0x000f220000100a00 */
[----:B------:R-:W-:Y:S03]  /*19e20*/  QGMMA.64x128x32.F32.E4M3.E4M3 R152, gdesc[UR4], RZ, !UPT, gsb0 ;  /* 0x01e00000049879f3 */ /* 0x000fe6000c0008ff */
[----:B------:R-:W-:-:S02]  /*19e30*/  WARPGROUP.DEPBAR.LE gsb0, 0x0 ;  /* 0x00008000000079c5 */ /* 0x000fc40000010000 */
[----:B------:R-:W-:Y:S01]  /*19e40*/  WARPGROUP.ARRIVE ;  /* 0x00000000000079c5 */ /* 0x000fe20000000000 */
[----:B--2---:R-:W-:Y:S02]  /*19e50*/  R2UR UR8, R10 ;  /* 0x000000000a0872ca */ /* 0x004fe400000e0000 */
[----:B------:R-:W-:Y:S02]  /*19e60*/  R2UR UR9, R11 ;  /* 0x000000000b0972ca */ /* 0x000fe400000e0000 */
[----:B------:R-:W-:Y:S01]  /*19e70*/  R2UR UR24, R228 ;  /* 0x00000000e41872ca */ /* 0x000fe200000e0000 */
[----:B------:R0:W5:Y:S10]  /*19e80*/  LDL.LU.64 R10, [R1+0x1a8] ;  /* 0x0001a800010a7983 */ /* 0x0001740000300a00 */
[----:B------:R-:W-:Y:S01]  /*19e90*/  QGMMA.64x128x32.F32.E4M3.E4M3 R152, gdesc[UR8], R152, gsb0 ;  /* 0x01e00000089879f3 */ /* 0x000fe20008000898 */
[----:B---3--:R-:W-:-:S02]  /*19ea0*/  R2UR UR12, R6 ;  /* 0x00000000060c72ca */ /* 0x008fc400000e0000 */
[----:B------:R-:W-:Y:S02]  /*19eb0*/  R2UR UR13, R7 ;  /* 0x00000000070d72ca */ /* 0x000fe400000e0000 */
[----:B------:R-:W-:Y:S01]  /*19ec0*/  R2UR UR25, R229 ;  /* 0x00000000e51972ca */ /* 0x000fe200000e0000 */
[----:B------:R0:W5:Y:S01]  /*19ed0*/  LDL.LU.64 R6, [R1+0x1a0] ;  /* 0x0001a00001067983 */ /* 0x0001620000300a00 */
[----:B------:R-:W-:Y:S02]  /*19ee0*/  WARPGROUP.DEPBAR.LE gsb0, 0x0 ;  /* 0x00008000000079c5 */ /* 0x000fe40000010000 */
[----:B------:R-:W-:-:S07]  /*19ef0*/  WARPGROUP.ARRIVE ;  /* 0x00000000000079c5 */ /* 0x000fce0000000000 */
[----:B------:R-:W-:Y:S01]  /*19f00*/  QGMMA.64x128x32.F32.E4M3.E4M3 R152, gdesc[UR12], R152, gsb0 ;  /* 0x01e000000c9879f3 */ /* 0x000fe20008000898 */
[----:B----4-:R-:W-:Y:S02]  /*19f10*/  R2UR UR16, R4 ;  /* 0x00000000041072ca */ /* 0x010fe400000e0000 */
[----:B------:R-:W-:Y:S02]  /*19f20*/  R2UR UR17, R5 ;  /* 0x00000000051172ca */ /* 0x000fe400000e0000 */
[----:B------:R-:W-:Y:S01]  /*19f30*/  R2UR UR20, R20 ;  /* 0x00000000141472ca */ /* 0x000fe200000e0000 */
[----:B------:R0:W5:Y:S01]  /*19f40*/  LDL.LU.64 R4, [R1+0x198] ;  /* 0x0001980001047983 */ /* 0x0001620000300a00 */
[----:B------:R-:W-:Y:S01]  /*19f50*/  R2UR UR21, R21 ;  /* 0x00000000151572ca */ /* 0x000fe200000e0000 */
[----:B------:R-:W-:Y:S02]  /*19f60*/  WARPGROUP.DEPBAR.LE gsb0, 0x0 ;  /* 0x00008000000079c5 */ /* 0x000fe40000010000 */
[----:B------:R-:W-:-:S06]  /*19f70*/  WARPGROUP.ARRIVE ;  /* 0x00000000000079c5 */ /* 0x000fcc0000000000 */
[----:B------:R-:W-:Y:S03]  /*19f80*/  QGMMA.64x128x32.F32.E4M3.E4M3 R152, gdesc[UR16], R152, gsb0 ;  /* 0x01e00000109879f3 */ /* 0x000fe60008000898 */
[----:B------:R-:W-:Y:S02]  /*19f90*/  WARPGROUP.DEPBAR.LE gsb0, 0x0 ;  /* 0x00008000000079c5 */ /* 0x000fe40000010000 */
[----:B------:R-:W-:-:S07]  /*19fa0*/  WARPGROUP.ARRIVE ;  /* 0x00000000000079c5 */ /* 0x000fce0000000000 */
[----:B------:R-:W-:Y:S01]  /*19fb0*/  QGMMA.64x128x32.F32.E4M3.E4M3 R152, gdesc[UR20], R152, gsb0 ;  /* 0x01e00000149879f3 */ /* 0x000fe20008000898 */
[----:B------:R-:W-:Y:S02]  /*19fc0*/  R2UR UR28, R226 ;  /* 0x00000000e21c72ca */ /* 0x000fe400000e0000 */
[----:B------:R-:W-:Y:S01]  /*19fd0*/  R2UR UR29, R227 ;  /* 0x00000000e31d72ca */ /* 0x000fe200000e0000 */
[----:B------:R-:W-:Y:S02]  /*19fe0*/  WARPGROUP.DEPBAR.LE gsb0, 0x0 ;  /* 0x00008000000079c5 */ /* 0x000fe40000010000 */
[----:B------:R-:W-:-:S06]  /*19ff0*/  WARPGROUP.ARRIVE ;  /* 0x00000000000079c5 */ /* 0x000fcc0000000000 */
[----:B------:R-:W-:Y:S01]  /*1a000*/  QGMMA.64x128x32.F32.E4M3.E4M3 R152, gdesc[UR24], R152, gsb0 ;  /* 0x01e00000189879f3 */ /* 0x000fe20008000898 */
[----:B------:R-:W-:Y:S02]  /*1a010*/  R2UR UR32, R12 ;  /* 0x000000000c2072ca */ /* 0x000fe400000e0000 */
[----:B------:R-:W-:Y:S01]  /*1a020*/  R2UR UR33, R13 ;  /* 0x000000000d2172ca */ /* 0x000fe200000e0000 */
[----:B------:R-:W-:Y:S02]  /*1a030*/  WARPGROUP.DEPBAR.LE gsb0, 0x0 ;  /* 0x00008000000079c5 */ /* 0x000fe40000010000 */
[----:B------:R-:W-:-:S06]  /*1a040*/  WARPGROUP.ARRIVE ;  /* 0x00000000000079c5 */ /* 0x000fcc0000000000 */
[----:B------:R-:W-:Y:S03]  /*1a050*/  QGMMA.64x128x32.F32.E4M3.E4M3 R152, gdesc[UR28], R152, gsb0 ;  /* 0x01e000001c9879f3 */ /* 0x000fe60008000898 */
[----:B------:R-:W1:Y:S01]  /*1a060*/  S2R R3, SR_TID.X ;  /* 0x0000000000037919 */ /* 0x000e620000002100 */
[----:B------:R-:W-:Y:S02]  /*1a070*/  WARPGROUP.DEPBAR.LE gsb0, 0x0 ;  /* 0x00008000000079c5 */ /* 0x000fe40000010000 */
[----:B------:R-:W-:-:S06]  /*1a080*/  WARPGROUP.ARRIVE ;  /* 0x00000000000079c5 */ /* 0x000fcc0000000000 */
[----:B------:R-:W-:Y:S01]  /*1a090*/  QGMMA.64x128x32.F32.E4M3.E4M3 R152, gdesc[UR32], R152, gsb0 ;  /* 0x01e00000209879f3 */ /* 0x000fe20008000898 */
[----:B-1----:R-:W-:-:S04]  /*1a0a0*/  SHF.R.U32.HI R3, RZ, 0x7, R3 ;  /* 0x00000007ff037819 */ /* 0x002fc80000011603 */
[----:B------:R-:W-:Y:S01]  /*1a0b0*/  IADD3 R21, -R3, 0xb, RZ ;  /* 0x0000000b03157810 */ /* 0x000fe20007ffe1ff */
[----:B------:R-:W-:-:S04]  /*1a0c0*/  WARPGROUP.DEPBAR.LE gsb0, 0x0 ;  /* 0x00008000000079c5 */ /* 0x000fc80000010000 */
[----:B------:R0:W-:Y:S06]  /*1a0d0*/  BAR.ARV R21, 0x100 ;  /* 0x000400150000751d */ /* 0x0001ec0000002000 */
[----:B------:R-:W-:Y:S05]  /*1a0e0*/  @!P0 BRA `(.L_x_3239) ;  /* 0x0000000000048947 */ /* 0x000fea0003800000 */
[----:B------:R-:W-:Y:S01]  /*1a0f0*/  BPT.TRAP 0x1 ;  /* 0x000000040000795c */ /* 0x000fe20000300000 */
.L_x_3239:
[----:B------:R1:W-:Y:S01]  /*1a100*/  STL [R1+0x1a0], R8 ;  /* 0x0001a00801007387 */ /* 0x0003e20000100800 */
[----:B------:R-:W2:Y:S03]  /*1a110*/  LDC R3, c[0x0][0x448] ;  /* 0x00011200ff037b82 */ /* 0x000ea60000000800 */
[----:B------:R-:W3:Y:S04]  /*1a120*/  LDL R0, [R1+0x58] ;  /* 0x0000580001007983 */ /* 0x000ee80000100800 */
[----:B-1----:R-:W3:Y:S04]  /*1a130*/  LDL R8, [R1+0x2c] ;  /* 0x00002c0001087983 */ /* 0x002ee80000100800 */
[----:B-----5:R1:W-:Y:S04]  /*1a140*/  STL [R1+0x19c], R7 ;  /* 0x00019c0701007387 */ /* 0x0203e80000100800 */
[----:B-1----:R-:W4:Y:S04]  /*1a150*/  LDL R7, [R1+0x44] ;  /* 0x0000440001077983 */ /* 0x002f280000100800 */
[----:B------:R1:W-:Y:S04]  /*1a160*/  STL [R1+0x198], R6 ;  /* 0x0001980601007387 */ /* 0x0003e80000100800 */
[----:B------:R-:W4:Y:S04]  /*1a170*/  LDL R225, [R1+0x24] ;  /* 0x0000240001e17983 */ /* 0x000f280000100800 */
[----:B-1----:R-:W4:Y:S01]  /*1a180*/  LDL R6, [R1+0x30] ;  /* 0x0000300001067983 */ /* 0x002f220000100800 */
[----:B--2---:R-:W-:-:S13]  /*1a190*/  ISETP.NE.AND P1, PT, R3, 0x1, PT ;  /* 0x000000010300780c */ /* 0x004fda0003f25270 */
[----:B------:R-:W1:Y:S08]  /*1a1a0*/  @P1 LDC R20, c[0x0][0x44c] ;  /* 0x00011300ff141b82 */ /* 0x000e700000000800 */
[----:B------:R-:W2:Y:S01]  /*1a1b0*/  @P1 LDC R3, c[0x0][0x450] ;  /* 0x00011400ff031b82 */ /* 0x000ea20000000800 */
[----:B---3--:R-:W-:Y:S02]  /*1a1c0*/  IADD3 R0, R0, R8, RZ ;  /* 0x0000000800007210 */ /* 0x008fe40007ffe0ff */
[----:B------:R-:W-:Y:S01]  /*1a1d0*/  LOP3.LUT R23, R23, 0xfffffeff, RZ, 0xc0, !PT ;  /* 0xfffffeff17177812 */ /* 0x000fe200078ec0ff */
[----:B------:R3:W5:Y:S02]  /*1a1e0*/  LDL.LU R8, [R1+0x1a0] ;  /* 0x0001a00001087983 */ /* 0x0007640000300800 */
[----:B-1----:R-:W-:-:S05]  /*1a1f0*/  @P1 IMAD.HI.U32 R20, R0, R20, RZ ;  /* 0x0000001400141227 */ /* 0x002fca00078e00ff */
[----:B--2---:R-:W-:-:S05]  /*1a200*/  @P1 SHF.R.U32.HI R0, RZ, R3, R20 ;  /* 0x00000003ff001219 */ /* 0x004fca0000011614 */
[----:B------:R-:W1:Y:S01]  /*1a210*/  SHFL.IDX PT, R3, R0, RZ, 0x1c1f ;  /* 0x001c1fff00037589 */ /* 0x000e6200000e0000 */
[----:B------:R-:W-:-:S03]  /*1a220*/  IMAD.MOV.U32 R20, RZ, RZ, -0x80 ;  /* 0xffffff80ff147424 */ /* 0x000fc600078e00ff */
[----:B------:R-:W2:Y:S01]  /*1a230*/  SHFL.IDX PT, R0, R0, 0x1, 0x1c1f ;  /* 0x003c1f0000007f89 */ /* 0x000ea200000e0000 */
[----:B------:R-:W-:-:S05]  /*1a240*/  IMAD R20, R4, R20, 0x1 ;  /* 0x0000000104147424 */ /* 0x000fca00078e0214 */
[----:B----4-:R-:W-:Y:S02]  /*1a250*/  IADD3 R20, R6, R20, -R7 ;  /* 0x0000001406147210 */ /* 0x010fe40007ffe807 */
[----:B------:R-:W-:Y:S01]  /*1a260*/  @P0 LOP3.LUT R23, R23, 0x100, RZ, 0xfc, !PT ;  /* 0x0000010017170812 */ /* 0x000fe200078efcff */
[----:B------:R3:W5:Y:S02]  /*1a270*/  LDL.LU R7, [R1+0x19c] ;  /* 0x00019c0001077983 */ /* 0x0007640000300800 */
[----:B------:R-:W-:Y:S01]  /*1a280*/  IMAD.IADD R20, R20, 0x1, -R225 ;  /* 0x0000000114147824 */ /* 0x000fe200078e0ae1 */
[----:B------:R-:W-:Y:S01]  /*1a290*/  LOP3.LUT R23, R23, 0xfffffdff, RZ, 0xc0, !PT ;  /* 0xfffffdff17177812 */ /* 0x000fe200078ec0ff */
[----:B------:R3:W5:Y:S02]  /*1a2a0*/  LDL.LU R6, [R1+0x198] ;  /* 0x0001980001067983 */ /* 0x0007640000300800 */
[----:B-1----:R-:W-:-:S05]  /*1a2b0*/  IMAD.IADD R3, R20, 0x1, R3 ;  /* 0x0000000114037824 */ /* 0x002fca00078e0203 */
[C---:B------:R-:W-:Y:S02]  /*1a2c0*/  ISETP.GT.AND P4, PT, R3.reuse, RZ, PT ;  /* 0x000000ff0300720c */ /* 0x040fe40003f84270 */
[C---:B------:R-:W-:Y:S02]  /*1a2d0*/  ISETP.GT.AND P3, PT, R3.reuse, 0x1, PT ;  /* 0x000000010300780c */ /* 0x040fe40003f64270 */
[C---:B------:R-:W-:Y:S02]  /*1a2e0*/  ISETP.GT.AND P2, PT, R3.reuse, 0x8, PT ;  /* 0x000000080300780c */ /* 0x040fe40003f44270 */
[----:B------:R-:W-:Y:S01]  /*1a2f0*/  ISETP.GT.AND P1, PT, R3, 0x9, PT ;  /* 0x000000090300780c */ /* 0x000fe20003f24270 */
[----:B--2---:R-:W-:Y:S01]  /*1a300*/  IMAD.IADD R0, R20, 0x1, R0 ;  /* 0x0000000114007824 */ /* 0x004fe200078e0200 */
[----:B------:R-:W-:Y:S02]  /*1a310*/  FSEL R152, R152, -INF , P4 ;  /* 0xff80000098987808 */ /* 0x000fe40002000000 */
[----:B------:R-:W-:-:S02]  /*1a320*/  FSEL R20, R153, -INF , P3 ;  /* 0xff80000099147808 */ /* 0x000fc40001800000 */
[----:B------:R-:W-:Y:S02]  /*1a330*/  FSEL R156, R156, -INF , P2 ;  /* 0xff8000009c9c7808 */ /* 0x000fe40001000000 */
[----:B------:R-:W-:Y:S02]  /*1a340*/  FSEL R157, R157, -INF , P1 ;  /* 0xff8000009d9d7808 */ /* 0x000fe40000800000 */
[C---:B------:R-:W-:Y:S02]  /*1a350*/  ISETP.GT.AND P4, PT, R3.reuse, 0x10, PT ;  /* 0x000000100300780c */ /* 0x040fe40003f84270 */
[C---:B------:R-:W-:Y:S02]  /*1a360*/  ISETP.GT.AND P3, PT, R3.reuse, 0x11, PT ;  /* 0x000000110300780c */ /* 0x040fe40003f64270 */
[C---:B------:R-:W-:Y:S02]  /*1a370*/  ISETP.GT.AND P2, PT, R3.reuse, 0x18, PT ;  /* 0x000000180300780c */ /* 0x040fe40003f44270 */
[----:B------:R-:W-:-:S02]  /*1a380*/  ISETP.GT.AND P1, PT, R3, 0x19, PT ;  /* 0x000000190300780c */ /* 0x000fc40003f24270 */
[----:B------:R-:W-:Y:S02]  /*1a390*/  FSEL R160, R160, -INF , P4 ;  /* 0xff800000a0a07808 */ /* 0x000fe40002000000 */
[----:B------:R-:W-:Y:S02]  /*1a3a0*/  FSEL R161, R161, -INF , P3 ;  /* 0xff800000a1a17808 */ /* 0x000fe40001800000 */
[----:B------:R-:W-:Y:S02]  /*1a3b0*/  FSEL R164, R164, -INF , P2 ;  /* 0xff800000a4a47808 */ /* 0x000fe40001000000 */
[----:B------:R-:W-:Y:S02]  /*1a3c0*/  FSEL R165, R165, -INF , P1 ;  /* 0xff800000a5a57808 */ /* 0x000fe40000800000 */
[C---:B------:R-:W-:Y:S02]  /*1a3d0*/  ISETP.GT.AND P4, PT, R3.reuse, 0x20, PT ;  /* 0x000000200300780c */ /* 0x040fe40003f84270 */
[----:B------:R-:W-:-:S02]  /*1a3e0*/  ISETP.GT.AND P3, PT, R3, 0x21, PT ;  /* 0x000000210300780c */ /* 0x000fc40003f64270 */
[C---:B------:R-:W-:Y:S02]  /*1a3f0*/  ISETP.GT.AND P2, PT, R3.reuse, 0x28, PT ;  /* 0x000000280300780c */ /* 0x040fe40003f44270 */
[----:B------:R-:W-:Y:S02]  /*1a400*/  ISETP.GT.AND P1, PT, R3, 0x29, PT ;  /* 0x000000290300780c */ /* 0x000fe40003f24270 */
[----:B------:R-:W-:Y:S02]  /*1a410*/  FSEL R168, R168, -INF , P4 ;  /* 0xff800000a8a87808 */ /* 0x000fe40002000000 */
[----:B------:R-:W-:Y:S02]  /*1a420*/  FSEL R169, R169, -INF , P3 ;  /* 0xff800000a9a97808 */ /* 0x000fe40001800000 */
[----:B------:R-:W-:Y:S02]  /*1a430*/  FSEL R172, R172, -INF , P2 ;  /* 0xff800000acac7808 */ /* 0x000fe40001000000 */
[----:B------:R-:W-:-:S02]  /*1a440*/  FSEL R173, R173, -INF , P1 ;  /* 0xff800000adad7808 */ /* 0x000fc40000800000 */
[C---:B------:R-:W-:Y:S02]  /*1a450*/  ISETP.GT.AND P4, PT, R3.reuse, 0x30, PT ;  /* 0x000000300300780c */ /* 0x040fe40003f84270 */
[C---:B------:R-:W-:Y:S02]  /*1a460*/  ISETP.GT.AND P3, PT, R3.reuse, 0x31, PT ;  /* 0x000000310300780c */ /* 0x040fe40003f64270 */
[C---:B------:R-:W-:Y:S02]  /*1a470*/  ISETP.GT.AND P2, PT, R3.reuse, 0x38, PT ;  /* 0x000000380300780c */ /* 0x040fe40003f44270 */
[----:B------:R-:W-:Y:S02]  /*1a480*/  ISETP.GT.AND P1, PT, R3, 0x39, PT ;  /* 0x000000390300780c */ /* 0x000fe40003f24270 */
        /* <DEDUP_REMOVED lines=20> */
[C---:B------:R-:W-:Y:S02]  /*1a5d0*/  ISETP.GT.AND P4, PT, R0.reuse, RZ, PT ;  /* 0x000000ff0000720c */ /* 0x040fe40003f84270 */
        /* <DEDUP_REMOVED lines=86> */
[----:B------:R-:W-:Y:S02]  /*1ab40*/  FSEL R210, R210, -INF , P4 ;  /* 0xff800000d2d27808 */ /* 0x000fe40002000000 */
[----:B------:R-:W-:Y:S02]  /*1ab50*/  FMNMX.FTZ R0, R207, R0, !PT ;  /* 0x00000000cf007209 */ /* 0x000fe40007810000 */
[----:B------:R-:W-:Y:S02]  /*1ab60*/  FSEL R211, R211, -INF , P3 ;  /* 0xff800000d3d37808 */ /* 0x000fe40001800000 */
[----:B------:R-:W-:Y:S02]  /*1ab70*/  FMNMX.FTZ R0, R210, R0, !PT ;  /* 0x00000000d2007209 */ /* 0x000fe40007810000 */
[----:B------:R-:W-:-:S02]  /*1ab80*/  FSEL R214, R214, -INF , P2 ;  /* 0xff800000d6d67808 */ /* 0x000fc40001000000 */
[----:B------:R-:W-:Y:S02]  /*1ab90*/  FMNMX.FTZ R0, R211, R0, !PT ;  /* 0x00000000d3007209 */ /* 0x000fe40007810000 */
[----:B------:R-:W-:Y:S02]  /*1aba0*/  FSEL R215, R215, -INF , P1 ;  /* 0xff800000d7d77808 */ /* 0x000fe40000800000 */
[----:B------:R-:W-:-:S04]  /*1abb0*/  FMNMX.FTZ R0, R214, R0, !PT ;  /* 0x00000000d6007209 */ /* 0x000fc80007810000 */
[----:B------:R-:W-:-:S05]  /*1abc0*/  FMNMX.FTZ R0, R215, R0, !PT ;  /* 0x00000000d7007209 */ /* 0x000fca0007810000 */
[----:B------:R-:W1:Y:S02]  /*1abd0*/  SHFL.BFLY PT, R153, R0, 0x2, 0x1f ;  /* 0x0c401f0000997f89 */ /* 0x000e6400000e0000 */
[----:B-1----:R-:W-:-:S05]  /*1abe0*/  FMNMX.FTZ R0, R0, R153, !PT ;  /* 0x0000009900007209 */ /* 0x002fca0007810000 */
[----:B------:R-:W1:Y:S01]  /*1abf0*/  SHFL.BFLY PT, R153, R0, 0x1, 0x1f ;  /* 0x0c201f0000997f89 */ /* 0x000e6200000e0000 */
[C---:B------:R-:W-:Y:S02]  /*1ac00*/  ISETP.GT.AND P0, PT, R3.reuse, 0x61, PT ;  /* 0x000000610300780c */ /* 0x040fe40003f04270 */
[----:B------:R-:W-:Y:S02]  /*1ac10*/  ISETP.GT.AND P1, PT, R3, 0x69, PT ;  /* 0x000000690300780c */ /* 0x000fe40003f24270 */
[----:B-1----:R-:W-:-:S04]  /*1ac20*/  FMNMX.FTZ R0, R0, R153, !PT ;  /* 0x0000009900007209 */ /* 0x002fc80007810000 */
[----:B------:R-:W-:-:S04]  /*1ac30*/  FSETP.NEU.FTZ.AND P6, PT, R0, -INF , PT ;  /* 0xff8000000000780b */ /* 0x000fc80003fdd000 */
[----:B------:R-:W-:-:S05]  /*1ac40*/  FSEL R153, R0, RZ, P6 ;  /* 0x000000ff00997208 */ /* 0x000fca0003000000 */
[----:B------:R-:W-:Y:S01]  /*1ac50*/  FADD.FTZ R153, -R153, R15 ;  /* 0x0000000f99997221 */ /* 0x000fe20000010100 */
[----:B------:R-:W-:-:S01]  /*1ac60*/  FFMA.FTZ R15, R2, R0, -8 ;  /* 0xc1000000020f7423 */ /* 0x000fc20000010000 */
[----:B------:R-:W-:Y:S02]  /*1ac70*/  @P0 LOP3.LUT R23, R23, 0x200, RZ, 0xfc, !PT ;  /* 0x0000020017170812 */ /* 0x000fe400078efcff */
[----:B------:R-:W-:Y:S02]  /*1ac80*/  ISETP.GT.AND P2, PT, R3, 0x70, PT ;  /* 0x000000700300780c */ /* 0x000fe40003f44270 */
[----:B------:R-:W-:Y:S02]  /*1ac90*/  FSEL R15, R15, RZ, P6 ;  /* 0x000000ff0f0f7208 */ /* 0x000fe40003000000 */
[C---:B------:R-:W-:Y:S02]  /*1aca0*/  ISETP.GT.AND P3, PT, R3.reuse, 0x71, PT ;  /* 0x000000710300780c */ /* 0x040fe40003f64270 */
[----:B------:R-:W-:-:S02]  /*1acb0*/  ISETP.GT.AND P4, PT, R3, 0x78, PT ;  /* 0x000000780300780c */ /* 0x000fc40003f84270 */
[C---:B------:R-:W-:Y:S02]  /*1acc0*/  ISETP.GT.AND P5, PT, R3.reuse, 0x79, PT ;  /* 0x000000790300780c */ /* 0x040fe40003fa4270 */
[C---:B------:R-:W-:Y:S02]  /*1acd0*/  ISETP.GT.AND P0, PT, R3.reuse, 0x60, PT ;  /* 0x000000600300780c */ /* 0x040fe40003f04270 */
[----:B------:R-:W-:Y:S02]  /*1ace0*/  ISETP.GT.AND P6, PT, R3, 0x68, PT ;  /* 0x000000680300780c */ /* 0x000fe40003fc4270 */
        /* <DEDUP_REMOVED lines=24> */
[----:B------:R-:W-:Y:S02]  /*1ae70*/  LOP3.LUT P0, RZ, R23, 0x200, RZ, 0xc0, !PT ;  /* 0x0000020017ff7812 */ /* 0x000fe4000780c0ff */
[----:B------:R-:W-:Y:S01]  /*1ae80*/  FMNMX.FTZ R3, R197, R3, !PT ;  /* 0x00000003c5037209 */ /* 0x000fe20007810000 */
[--C-:B------:R-:W-:Y:S01]  /*1ae90*/  FFMA.FTZ R158, R2, R158, -R15.reuse ;  /* 0x0000009e029e7223 */ /* 0x100fe2000001080f */
[----:B------:R-:W-:Y:S02]  /*1aea0*/  FSEL R201, R201, -INF , P0 ;  /* 0xff800000c9c97808 */ /* 0x000fe40000000000 */
[----:B------:R-:W-:Y:S01]  /*1aeb0*/  FMNMX.FTZ R3, R200, R3, !PT ;  /* 0x00000003c8037209 */ /* 0x000fe20007810000 */
        /* <DEDUP_REMOVED lines=31> */
[----:B------:R-:W-:Y:S01]  /*1b0b0*/  FSEL R204, R204, -INF , P6 ;  /* 0xff800000cccc7808 */ /* 0x000fe20003000000 */
[----:B------:R-:W-:Y:S01]  /*1b0c0*/  FMUL.FTZ R15, R2, R153 ;  /* 0x00000099020f7220 */ /* 0x000fe20000410000 */
[----:B------:R-:W-:Y:S01]  /*1b0d0*/  FMNMX.FTZ R3, R201, R3, !PT ;  /* 0x00000003c9037209 */ /* 0x000fe20007810000 */
[----:B------:R-:W-:Y:S01]  /*1b0e0*/  MUFU.EX2 R158, R158 ;  /* 0x0000009e009e7308 */ /* 0x000fe20000000800 */
[----:B------:R-:W-:-:S02]  /*1b0f0*/  FSEL R205, R205, -INF , P1 ;  /* 0xff800000cdcd7808 */ /* 0x000fc40000800000 */
[----:B------:R-:W-:-:S05]  /*1b100*/  FMNMX.FTZ R3, R204, R3, !PT ;  /* 0x00000003cc037209 */ /* 0x000fca0007810000 */
[----:B------:R-:W1:Y:S01]  /*1b110*/  MUFU.EX2 R225, R159 ;  /* 0x0000009f00e17308 */ /* 0x000e620000000800 */
[----:B------:R-:W-:Y:S02]  /*1b120*/  FSEL R208, R208, -INF , P2 ;  /* 0xff800000d0d07808 */ /* 0x000fe40001000000 */
[----:B------:R-:W-:-:S05]  /*1b130*/  FMNMX.FTZ R3, R205, R3, !PT ;  /* 0x00000003cd037209 */ /* 0x000fca0007810000 */
[----:B------:R-:W-:Y:S01]  /*1b140*/  MUFU.EX2 R154, R154 ;  /* 0x0000009a009a7308 */ /* 0x000fe20000000800 */
[----:B------:R-:W-:-:S07]  /*1b150*/  FSEL R209, R209, -INF , P3 ;  /* 0xff800000d1d17808 */ /* 0x000fce0001800000 */
[----:B------:R-:W2:Y:S01]  /*1b160*/  MUFU.EX2 R155, R155 ;  /* 0x0000009b009b7308 */ /* 0x000ea20000000800 */
[----:B------:R-:W-:-:S07]  /*1b170*/  FMNMX.FTZ R3, R208, R3, !PT ;  /* 0x00000003d0037209 */ /* 0x000fce0007810000 */
[----:B------:R-:W4:Y:S01]  /*1b180*/  MUFU.EX2 R15, R15 ;  /* 0x0000000f000f7308 */ /* 0x000f220000000800 */
[----:B------:R-:W-:Y:S02]  /*1b190*/  FSEL R212, R212, -INF , P4 ;  /* 0xff800000d4d47808 */ /* 0x000fe40002000000 */
[----:B------:R-:W-:Y:S02]  /*1b1a0*/  FMNMX.FTZ R3, R209, R3, !PT ;  /* 0x00000003d1037209 */ /* 0x000fe40007810000 */
[----:B-1----:R-:W-:Y:S02]  /*1b1b0*/  F2FP.SATFINITE.E4M3.F32.PACK_AB_MERGE_C R153, R225, R158, RZ ;  /* 0x0000009ee199723e */ /* 0x002fe400048070ff */
[----:B------:R-:W-:Y:S02]  /*1b1c0*/  FSEL R213, R213, -INF , P5 ;  /* 0xff800000d5d57808 */ /* 0x000fe40002800000 */
[----:B------:R-:W-:Y:S02]  /*1b1d0*/  FMNMX.FTZ R3, R212, R3, !PT ;  /* 0x00000003d4037209 */ /* 0x000fe40007810000 */
[----:B--2---:R-:W-:Y:S01]  /*1b1e0*/  F2FP.SATFINITE.E4M3.F32.PACK_AB_MERGE_C R153, R155, R154, R153 ;  /* 0x0000009a9b99723e */ /* 0x004fe20004807099 */
[----:B----4-:R-:W-:-:S01]  /*1b1f0*/  FFMA.FTZ R10, R15, R10, R154 ;  /* 0x0000000a0f0a7223 */ /* 0x010fc2000001009a */
[----:B------:R-:W-:-:S05]  /*1b200*/  FMNMX.FTZ R154, R213, R3, !PT ;  /* 0x00000003d59a7209 */ /* 0x000fca0007810000 */
[----:B------:R-:W1:Y:S02]  /*1b210*/  SHFL.BFLY PT, R3, R154, 0x2, 0x1f ;  /* 0x0c401f009a037f89 */ /* 0x000e6400000e0000 */
[----:B-1----:R-:W-:-:S05]  /*1b220*/  FMNMX.FTZ R3, R154, R3, !PT ;  /* 0x000000039a037209 */ /* 0x002fca0007810000 */
[----:B------:R-:W1:Y:S02]  /*1b230*/  SHFL.BFLY PT, R154, R3, 0x1, 0x1f ;  /* 0x0c201f00039a7f89 */ /* 0x000e6400000e0000 */
[----:B-1----:R-:W-:-:S04]  /*1b240*/  FMNMX.FTZ R3, R3, R154, !PT ;  /* 0x0000009a03037209 */ /* 0x002fc80007810000 */
[----:B------:R-:W-:Y:S01]  /*1b250*/  FSETP.NEU.FTZ.AND P1, PT, R3, -INF , PT ;  /* 0xff8000000300780b */ /* 0x000fe20003f3d000 */
[----:B------:R-:W-:-:S03]  /*1b260*/  FFMA.FTZ R159, R2, R3, -8 ;  /* 0xc1000000029f7423 */ /* 0x000fc60000010003 */
[----:B------:R-:W-:Y:S02]  /*1b270*/  FSEL R154, R3, RZ, P1 ;  /* 0x000000ff039a7208 */ /* 0x000fe40000800000 */
[----:B------:R-:W-:-:S03]  /*1b280*/  FSEL R159, R159, RZ, P1 ;  /* 0x000000ff9f9f7208 */ /* 0x000fc60000800000 */
[----:B------:R-:W-:Y:S02]  /*1b290*/  FADD.FTZ R14, -R154, R14 ;  /* 0x0000000e9a0e7221 */ /* 0x000fe40000010100 */
[----:B------:R-:W-:-:S02]  /*1b2a0*/  FFMA.FTZ R152, R2, R152, -R159 ;  /* 0x0000009802987223 */ /* 0x000fc4000001089f */
[C---:B------:R-:W-:Y:S01]  /*1b2b0*/  FMUL.FTZ R14, R2.reuse, R14 ;  /* 0x0000000e020e7220 */ /* 0x040fe20000410000 */
[----:B------:R-:W-:-:S01]  /*1b2c0*/  FFMA.FTZ R20, R2, R20, -R159 ;  /* 0x0000001402147223 */ /* 0x000fc2000001089f */
[----:B------:R-:W-:Y:S02]  /*1b2d0*/  FADD.FTZ R10, R155, R10 ;  /* 0x0000000a9b0a7221 */ /* 0x000fe40000010000 */
[----:B------:R-:W-:Y:S01]  /*1b2e0*/  MUFU.EX2 R152, R152 ;  /* 0x0000009800987308 */ /* 0x000fe20000000800 */
[----:B------:R-:W-:-:S01]  /*1b2f0*/  FFMA.FTZ R154, R2, R156, -R159 ;  /* 0x0000009c029a7223 */ /* 0x000fc2000001089f */
[----:B------:R-:W-:-:S06]  /*1b300*/  FFMA.FTZ R155, R2, R157, -R159 ;  /* 0x0000009d029b7223 */ /* 0x000fcc000001089f */
[----:B------:R-:W1:Y:S08]  /*1b310*/  MUFU.EX2 R14, R14 ;  /* 0x0000000e000e7308 */ /* 0x000e700000000800 */
[----:B------:R-:W2:Y:S08]  /*1b320*/  MUFU.EX2 R20, R20 ;  /* 0x0000001400147308 */ /* 0x000eb00000000800 */
[----:B------:R-:W4:Y:S08]  /*1b330*/  MUFU.EX2 R154, R154 ;  /* 0x0000009a009a7308 */ /* 0x000f300000000800 */
[----:B------:R-:W0:Y:S01]  /*1b340*/  MUFU.EX2 R155, R155 ;  /* 0x0000009b009b7308 */ /* 0x000e220000000800 */
[----:B-1----:R-:W-:-:S04]  /*1b350*/  FFMA.FTZ R11, R14, R11, R152 ;  /* 0x0000000b0e0b7223 */ /* 0x002fc80000010098 */
[----:B--2---:R-:W-:-:S04]  /*1b360*/  FADD.FTZ R11, R20, R11 ;  /* 0x0000000b140b7221 */ /* 0x004fc80000010000 */
[----:B----4-:R-:W-:Y:S01]  /*1b370*/  FADD.FTZ R11, R154, R11 ;  /* 0x0000000b9a0b7221 */ /* 0x010fe20000010000 */
[----:B0-----:R-:W-:-:S04]  /*1b380*/  F2FP.SATFINITE.E4M3.F32.PACK_AB_MERGE_C R154, R155, R154, RZ ;  /* 0x0000009a9b9a723e */ /* 0x001fc800048070ff */
[----:B------:R-:W-:Y:S01]  /*1b390*/  F2FP.SATFINITE.E4M3.F32.PACK_AB_MERGE_C R152, R20, R152, R154 ;  /* 0x000000981498723e */ /* 0x000fe2000480709a */
[----:B------:R-:W-:-:S01]  /*1b3a0*/  FFMA.FTZ R154, R2, R160, -R159 ;  /* 0x000000a0029a7223 */ /* 0x000fc2000001089f */
[C-C-:B------:R-:W-:Y:S01]  /*1b3b0*/  FFMA.FTZ R20, R2.reuse, R161, -R159.reuse ;  /* 0x000000a102147223 */ /* 0x140fe2000001089f */
[----:B------:R-:W-:Y:S01]  /*1b3c0*/  MUFU.EX2 R162, R162 ;  /* 0x000000a200a27308 */ /* 0x000fe20000000800 */
[----:B------:R-:W-:-:S01]  /*1b3d0*/  FFMA.FTZ R156, R2, R164, -R159 ;  /* 0x000000a4029c7223 */ /* 0x000fc2000001089f */
[----:B------:R-:W-:-:S06]  /*1b3e0*/  FFMA.FTZ R160, R2, R165, -R159 ;  /* 0x000000a502a07223 */ /* 0x000fcc000001089f */
[----:B------:R-:W0:Y:S01]  /*1b3f0*/  MUFU.EX2 R154, R154 ;  /* 0x0000009a009a7308 */ /* 0x000e220000000800 */
[----:B------:R-:W-:-:S01]  /*1b400*/  FADD.FTZ R10, R158, R10 ;  /* 0x0000000a9e0a7221 */ /* 0x000fc20000010000 */
[----:B------:R-:W-:-:S06]  /*1b410*/  FFMA.FTZ R157, R2, R168, -R159 ;  /* 0x000000a8029d7223 */ /* 0x000fcc000001089f */
[----:B------:R-:W1:Y:S08]  /*1b420*/  MUFU.EX2 R20, R20 ;  /* 0x0000001400147308 */ /* 0x000e700000000800 */
[----:B------:R-:W2:Y:S01]  /*1b430*/  MUFU.EX2 R163, R163 ;  /* 0x000000a300a37308 */ /* 0x000ea20000000800 */
[----:B------:R-:W-:-:S01]  /*1b440*/  FADD.FTZ R11, R155, R11 ;  /* 0x0000000b9b0b7221 */ /* 0x000fc20000010000 */
[----:B------:R-:W-:-:S06]  /*1b450*/  FFMA.FTZ R158, R2, R169, -R159 ;  /* 0x000000a9029e7223 */ /* 0x000fcc000001089f */
[----:B------:R-:W4:Y:S01]  /*1b460*/  MUFU.EX2 R156, R156 ;  /* 0x0000009c009c7308 */ /* 0x000f220000000800 */
[----:B------:R-:W-:-:S07]  /*1b470*/  FADD.FTZ R225, R225, R10 ;  /* 0x0000000ae1e17221 */ /* 0x000fce0000010000 */
[----:B------:R-:W3:Y:S01]  /*1b480*/  MUFU.EX2 R166, R166 ;  /* 0x000000a600a67308 */ /* 0x000ee20000000800 */
[----:B0-----:R-:W-:-:S01]  /*1b490*/  FADD.FTZ R11, R154, R11 ;  /* 0x0000000b9a0b7221 */ /* 0x001fc20000010000 */
[----:B------:R-:W-:-:S06]  /*1b4a0*/  FFMA.FTZ R165, R2, R172, -R159 ;  /* 0x000000ac02a57223 */ /* 0x000fcc000001089f */
[----:B------:R-:W0:Y:S01]  /*1b4b0*/  MUFU.EX2 R160, R160 ;  /* 0x000000a000a07308 */ /* 0x000e220000000800 */
[----:B------:R-:W-:-:S07]  /*1b4c0*/  FADD.FTZ R225, R162, R225 ;  /* 0x000000e1a2e17221 */ /* 0x000fce0000010000 */
[----:B------:R-:W0:Y:S01]  /*1b4d0*/  MUFU.EX2 R167, R167 ;  /* 0x000000a700a77308 */ /* 0x000e220000000800 */
[----:B-1----:R-:W-:-:S01]  /*1b4e0*/  FADD.FTZ R11, R20, R11 ;  /* 0x0000000b140b7221 */ /* 0x002fc20000010000 */
[----:B------:R-:W-:-:S06]  /*1b4f0*/  FFMA.FTZ R168, R2, R173, -R159 ;  /* 0x000000ad02a87223 */ /* 0x000fcc000001089f */
[----:B------:R-:W1:Y:S01]  /*1b500*/  MUFU.EX2 R157, R157 ;  /* 0x0000009d009d7308 */ /* 0x000e620000000800 */
[----:B--2---:R-:W-:-:S07]  /*1b510*/  FADD.FTZ R225, R163, R225 ;  /* 0x000000e1a3e17221 */ /* 0x004fce0000010000 */
[----:B------:R-:W2:Y:S01]  /*1b520*/  MUFU.EX2 R170, R170 ;  /* 0x000000aa00aa7308 */ /* 0x000ea20000000800 */
[----:B----4-:R-:W-:-:S01]  /*1b530*/  FADD.FTZ R11, R156, R11 ;  /* 0x0000000b9c0b7221 */ /* 0x010fc20000010000 */
[----:B------:R-:W-:-:S06]  /*1b540*/  FFMA.FTZ R161, R2, R176, -R159 ;  /* 0x000000b002a17223 */ /* 0x000fcc000001089f */
[----:B------:R-:W4:Y:S01]  /*1b550*/  MUFU.EX2 R158, R158 ;  /* 0x0000009e009e7308 */ /* 0x000f220000000800 */
[----:B---3--:R-:W-:-:S07]  /*1b560*/  FADD.FTZ R225, R166, R225 ;  /* 0x000000e1a6e17221 */ /* 0x008fce0000010000 */
[----:B------:R-:W3:Y:S01]  /*1b570*/  MUFU.EX2 R171, R171 ;  /* 0x000000ab00ab7308 */ /* 0x000ee20000000800 */
[----:B------:R-:W-:Y:S02]  /*1b580*/  VIADD R169, R5, 0x38840 ;  /* 0x0003884005a97836 */ /* 0x000fe40000000000 */
[----:B0-----:R-:W-:Y:S01]  /*1b590*/  FADD.FTZ R11, R160, R11 ;  /* 0x0000000ba00b7221 */ /* 0x001fe20000010000 */
[----:B------:R-:W-:-:S04]  /*1b5a0*/  IMAD.U32 R172, RZ, RZ, UR37 ;  /* 0x00000025ffac7e24 */ /* 0x000fc8000f8e00ff */
[----:B------:R-:W0:Y:S01]  /*1b5b0*/  MUFU.EX2 R165, R165 ;  /* 0x000000a500a57308 */ /* 0x000e220000000800 */
[----:B------:R-:W-:-:S01]  /*1b5c0*/  FFMA.FTZ R164, R2, R177, -R159 ;  /* 0x000000b102a47223 */ /* 0x000fc2000001089f */
[----:B------:R-:W-:-:S06]  /*1b5d0*/  FADD.FTZ R225, R167, R225 ;  /* 0x000000e1a7e17221 */ /* 0x000fcc0000010000 */
[----:B------:R-:W0:Y:S01]  /*1b5e0*/  MUFU.EX2 R174, R174 ;  /* 0x000000ae00ae7308 */ /* 0x000e220000000800 */
[----:B-1----:R-:W-:-:S01]  /*1b5f0*/  FADD.FTZ R11, R157, R11 ;  /* 0x0000000b9d0b7221 */ /* 0x002fc20000010000 */
[----:B------:R-:W-:-:S06]  /*1b600*/  PRMT R169, R172, 0x654, R169 ;  /* 0x00000654aca97816 */ /* 0x000fcc00000000a9 */
[----:B------:R-:W1:Y:S01]  /*1b610*/  MUFU.EX2 R168, R168 ;  /* 0x000000a800a87308 */ /* 0x000e620000000800 */
[----:B--2---:R-:W-:-:S07]  /*1b620*/  FADD.FTZ R225, R170, R225 ;  /* 0x000000e1aae17221 */ /* 0x004fce0000010000 */
[----:B------:R-:W2:Y:S01]  /*1b630*/  MUFU.EX2 R175, R175 ;  /* 0x000000af00af7308 */ /* 0x000ea20000000800 */
[----:B------:R-:W-:-:S01]  /*1b640*/  FFMA.FTZ R180, R2, R180, -R159 ;  /* 0x000000b402b47223 */ /* 0x000fc2000001089f */
[----:B----4-:R-:W-:-:S06]  /*1b650*/  FADD.FTZ R11, R158, R11 ;  /* 0x0000000b9e0b7221 */ /* 0x010fcc0000010000 */
[----:B------:R-:W4:Y:S01]  /*1b660*/  MUFU.EX2 R161, R161 ;  /* 0x000000a100a17308 */ /* 0x000f220000000800 */
[----:B------:R-:W-:-:S01]  /*1b670*/  FFMA.FTZ R10, R2, R181, -R159 ;  /* 0x000000b5020a7223 */ /* 0x000fc2000001089f */
[----:B---3--:R-:W-:Y:S01]  /*1b680*/  FADD.FTZ R225, R171, R225 ;  /* 0x000000e1abe17221 */ /* 0x008fe20000010000 */
[----:B------:R3:W-:Y:S05]  /*1b690*/  SYNCS.ARRIVE.TRANS64.RED.A1T0 RZ, [R169+URZ], RZ ;  /* 0x000000ffa9ff79a7 */ /* 0x0007ea000810043f */
[----:B------:R-:W4:Y:S01]  /*1b6a0*/  MUFU.EX2 R178, R178 ;  /* 0x000000b200b27308 */ /* 0x000f220000000800 */
[----:B------:R-:W-:Y:S01]  /*1b6b0*/  F2FP.SATFINITE.E4M3.F32.PACK_AB_MERGE_C R155, R167, R166, RZ ;  /* 0x000000a6a79b723e */ /* 0x000fe200048070ff */
[----:B0-----:R-:W-:-:S06]  /*1b6c0*/  FADD.FTZ R11, R165, R11 ;  /* 0x0000000ba50b7221 */ /* 0x001fcc0000010000 */
[----:B------:R-:W0:Y:S01]  /*1b6d0*/  MUFU.EX2 R164, R164 ;  /* 0x000000a400a47308 */ /* 0x000e220000000800 */
[----:B------:R-:W-:-:S07]  /*1b6e0*/  FADD.FTZ R225, R174, R225 ;  /* 0x000000e1aee17221 */ /* 0x000fce0000010000 */
[----:B------:R-:W0:Y:S01]  /*1b6f0*/  MUFU.EX2 R179, R179 ;  /* 0x000000b300b37308 */ /* 0x000e220000000800 */
[----:B------:R-:W-:-:S01]  /*1b700*/  FFMA.FTZ R184, R2, R184, -R159 ;  /* 0x000000b802b87223 */ /* 0x000fc2000001089f */
[----:B------:R-:W-:Y:S01]  /*1b710*/  F2FP.SATFINITE.E4M3.F32.PACK_AB_MERGE_C R155, R163, R162, R155 ;  /* 0x000000a2a39b723e */ /* 0x000fe2000480709b */
[----:B-1----:R-:W-:-:S05]  /*1b720*/  FADD.FTZ R11, R168, R11 ;  /* 0x0000000ba80b7221 */ /* 0x002fca0000010000 */
[----:B---3--:R-:W1:Y:S01]  /*1b730*/  MUFU.EX2 R169, R180 ;  /* 0x000000b400a97308 */ /* 0x008e620000000800 */
[----:B------:R-:W-:-:S01]  /*1b740*/  FFMA.FTZ R163, R2, R185, -R159 ;  /* 0x000000b902a37223 */ /* 0x000fc2000001089f */
[----:B--2---:R-:W-:-:S06]  /*1b750*/  FADD.FTZ R225, R175, R225 ;  /* 0x000000e1afe17221 */ /* 0x004fcc0000010000 */
[----:B------:R-:W2:Y:S01]  /*1b760*/  MUFU.EX2 R182, R182 ;  /* 0x000000b600b67308 */ /* 0x000ea20000000800 */
[----:B----4-:R-:W-:-:S01]  /*1b770*/  FADD.FTZ R11, R161, R11 ;  /* 0x0000000ba10b7221 */ /* 0x010fc20000010000 */
[----:B------:R-:W-:-:S06]  /*1b780*/  FFMA.FTZ R188, R2, R188, -R159 ;  /* 0x000000bc02bc7223 */ /* 0x000fcc000001089f */
[----:B------:R-:W3:Y:S01]  /*1b790*/  MUFU.EX2 R10, R10 ;  /* 0x0000000a000a7308 */ /* 0x000ee20000000800 */
[----:B------:R-:W-:-:S07]  /*1b7a0*/  FADD.FTZ R225, R178, R225 ;  /* 0x000000e1b2e17221 */ /* 0x000fce0000010000 */
[----:B------:R-:W4:Y:S01]  /*1b7b0*/  MUFU.EX2 R183, R183 ;  /* 0x000000b700b77308 */ /* 0x000f220000000800 */
[----:B------:R-:W-:Y:S01]  /*1b7c0*/  F2FP.SATFINITE.E4M3.F32.PACK_AB_MERGE_C R172, R160, R156, RZ ;  /* 0x0000009ca0ac723e */ /* 0x000fe200048070ff */
[----:B0-----:R-:W-:-:S06]  /*1b7d0*/  FADD.FTZ R11, R164, R11 ;  /* 0x0000000ba40b7221 */ /* 0x001fcc0000010000 */
[----:B------:R-:W0:Y:S01]  /*1b7e0*/  MUFU.EX2 R162, R184 ;  /* 0x000000b800a27308 */ /* 0x000e220000000800 */
[----:B------:R-:W-:-:S01]  /*1b7f0*/  FFMA.FTZ R189, R2, R189, -R159 ;  /* 0x000000bd02bd7223 */ /* 0x000fc2000001089f */
[----:B------:R-:W-:-:S06]  /*1b800*/  FADD.FTZ R225, R179, R225 ;  /* 0x000000e1b3e17221 */ /* 0x000fcc0000010000 */
[----:B------:R-:W0:Y:S01]  /*1b810*/  MUFU.EX2 R186, R186 ;  /* 0x000000ba00ba7308 */ /* 0x000e220000000800 */
[----:B------:R-:W-:Y:S01]  /*1b820*/  F2FP.SATFINITE.E4M3.F32.PACK_AB_MERGE_C R154, R20, R154, R172 ;  /* 0x0000009a149a723e */ /* 0x000fe200048070ac */
[----:B-1----:R-:W-:-:S06]  /*1b830*/  FADD.FTZ R11, R169, R11 ;  /* 0x0000000ba90b7221 */ /* 0x002fcc0000010000 */
[----:B------:R-:W1:Y:S01]  /*1b840*/  MUFU.EX2 R163, R163 ;  /* 0x000000a300a37308 */ /* 0x000e620000000800 */
[----:B------:R-:W-:-:S01]  /*1b850*/  FFMA.FTZ R20, R2, R192, -R159 ;  /* 0x000000c002147223 */ /* 0x000fc2000001089f */
[----:B--2---:R-:W-:-:S06]  /*1b860*/  FADD.FTZ R225, R182, R225 ;  /* 0x000000e1b6e17221 */ /* 0x004fcc0000010000 */
[----:B------:R-:W2:Y:S01]  /*1b870*/  MUFU.EX2 R187, R187 ;  /* 0x000000bb00bb7308 */ /* 0x000ea20000000800 */
[----:B---3--:R-:W-:-:S01]  /*1b880*/  FADD.FTZ R11, R10, R11 ;  /* 0x0000000b0a0b7221 */ /* 0x008fc20000010000 */
[----:B------:R-:W-:-:S06]  /*1b890*/  FFMA.FTZ R166, R2, R193, -R159 ;  /* 0x000000c102a67223 */ /* 0x000fcc000001089f */
[----:B------:R-:W3:Y:S01]  /*1b8a0*/  MUFU.EX2 R188, R188 ;  /* 0x000000bc00bc7308 */ /* 0x000ee20000000800 */
[----:B----4-:R-:W-:-:S07]  /*1b8b0*/  FADD.FTZ R225, R183, R225 ;  /* 0x000000e1b7e17221 */ /* 0x010fce0000010000 */
[----:B------:R-:W4:Y:S01]  /*1b8c0*/  MUFU.EX2 R190, R190 ;  /* 0x000000be00be7308 */ /* 0x000f220000000800 */
        /* <DEDUP_REMOVED lines=43> */
[----:B----4-:R-:W-:-:S01]  /*1bb80*/  FADD.FTZ R225, R202, R225 ;  /* 0x000000e1cae17221 */ /* 0x010fc20000010000 */
[----:B------:R-:W-:-:S06]  /*1bb90*/  FFMA.FTZ R159, R2, R213, -R159 ;  /* 0x000000d5029f7223 */ /* 0x000fcc000001089f */
[----:B------:R-:W4:Y:S01]  /*1bba0*/  MUFU.EX2 R207, R207 ;  /* 0x000000cf00cf7308 */ /* 0x000f220000000800 */
[----:B0-----:R-:W-:-:S01]  /*1bbb0*/  FADD.FTZ R11, R201, R11 ;  /* 0x0000000bc90b7221 */ /* 0x001fc20000010000 */
[----:B------:R-:W-:-:S06]  /*1bbc0*/  FADD.FTZ R225, R203, R225 ;  /* 0x000000e1cbe17221 */ /* 0x000fcc0000010000 */
[----:B------:R-:W0:Y:S08]  /*1bbd0*/  MUFU.EX2 R208, R208 ;  /* 0x000000d000d07308 */ /* 0x000e300000000800 */
[----:B------:R-:W0:Y:S01]  /*1bbe0*/  MUFU.EX2 R210, R210 ;  /* 0x000000d200d27308 */ /* 0x000e220000000800 */
[----:B-1----:R-:W-:-:S01]  /*1bbf0*/  FADD.FTZ R11, R204, R11 ;  /* 0x0000000bcc0b7221 */ /* 0x002fc20000010000 */
[----:B--2---:R-:W-:-:S06]  /*1bc00*/  FADD.FTZ R225, R206, R225 ;  /* 0x000000e1cee17221 */ /* 0x004fcc0000010000 */
[----:B------:R-:W1:Y:S08]  /*1bc10*/  MUFU.EX2 R209, R209 ;  /* 0x000000d100d17308 */ /* 0x000e700000000800 */
[----:B------:R-:W2:Y:S01]  /*1bc20*/  MUFU.EX2 R211, R211 ;  /* 0x000000d300d37308 */ /* 0x000ea20000000800 */
[----:B---3--:R-:W-:-:S01]  /*1bc30*/  FADD.FTZ R11, R205, R11 ;  /* 0x0000000bcd0b7221 */ /* 0x008fc20000010000 */
[----:B----4-:R-:W-:-:S06]  /*1bc40*/  FADD.FTZ R225, R207, R225 ;  /* 0x000000e1cfe17221 */ /* 0x010fcc0000010000 */
[----:B------:R-:W3:Y:S01]  /*1bc50*/  MUFU.EX2 R212, R212 ;  /* 0x000000d400d47308 */ /* 0x000ee20000000800 */
[----:B------:R-:W-:-:S07]  /*1bc60*/  LOP3.LUT P0, RZ, R23, 0x100, RZ, 0xc0, !PT ;  /* 0x0000010017ff7812 */ /* 0x000fce000780c0ff */
[----:B------:R-:W4:Y:S08]  /*1bc70*/  MUFU.EX2 R214, R214 ;  /* 0x000000d600d67308 */ /* 0x000f300000000800 */
[----:B------:R-:W4:Y:S08]  /*1bc80*/  MUFU.EX2 R215, R215 ;  /* 0x000000d700d77308 */ /* 0x000f300000000800 */
[----:B------:R-:W4:Y:S01]  /*1bc90*/  MUFU.EX2 R159, R159 ;  /* 0x0000009f009f7308 */ /* 0x000f220000000800 */
[----:B0-----:R-:W-:-:S01]  /*1bca0*/  FADD.FTZ R11, R208, R11 ;  /* 0x0000000bd00b7221 */ /* 0x001fc20000010000 */
[----:B------:R-:W-:Y:S01]  /*1bcb0*/  FADD.FTZ R225, R210, R225 ;  /* 0x000000e1d2e17221 */ /* 0x000fe20000010000 */
[----:B------:R-:W-:-:S02]  /*1bcc0*/  F2FP.SATFINITE.E4M3.F32.PACK_AB_MERGE_C R169, R10, R169, RZ ;  /* 0x000000a90aa9723e */ /* 0x000fc400048070ff */
[----:B-1----:R-:W-:Y:S01]  /*1bcd0*/  FADD.FTZ R11, R209, R11 ;  /* 0x0000000bd10b7221 */ /* 0x002fe20000010000 */
[----:B--2---:R-:W-:-:S01]  /*1bce0*/  FADD.FTZ R10, R211, R225 ;  /* 0x000000e1d30a7221 */ /* 0x004fc20000010000 */
[----:B------:R-:W-:Y:S02]  /*1bcf0*/  F2FP.SATFINITE.E4M3.F32.PACK_AB_MERGE_C R156, R168, R165, RZ ;  /* 0x000000a5a89c723e */ /* 0x000fe400048070ff */
[----:B------:R-:W-:Y:S01]  /*1bd00*/  F2FP.SATFINITE.E4M3.F32.PACK_AB_MERGE_C R160, R189, R188, RZ ;  /* 0x000000bcbda0723e */ /* 0x000fe200048070ff */
[----:B---3--:R-:W-:Y:S01]  /*1bd10*/  FADD.FTZ R11, R212, R11 ;  /* 0x0000000bd40b7221 */ /* 0x008fe20000010000 */
[----:B------:R-:W-:Y:S01]  /*1bd20*/  F2FP.SATFINITE.E4M3.F32.PACK_AB_MERGE_C R196, R197, R196, RZ ;  /* 0x000000c4c5c4723e */ /* 0x000fe200048070ff */
[----:B----4-:R-:W-:Y:S01]  /*1bd30*/  FADD.FTZ R10, R214, R10 ;  /* 0x0000000ad60a7221 */ /* 0x010fe20000010000 */
[----:B------:R-:W-:Y:S02]  /*1bd40*/  F2FP.SATFINITE.E4M3.F32.PACK_AB_MERGE_C R174, R175, R174, RZ ;  /* 0x000000aeafae723e */ /* 0x000fe400048070ff */
[----:B------:R-:W-:-:S02]  /*1bd50*/  F2FP.SATFINITE.E4M3.F32.PACK_AB_MERGE_C R182, R183, R182, RZ ;  /* 0x000000b6b7b6723e */ /* 0x000fc400048070ff */
[----:B------:R-:W-:Y:S02]  /*1bd60*/  F2FP.SATFINITE.E4M3.F32.PACK_AB_MERGE_C R190, R191, R190, RZ ;  /* 0x000000bebfbe723e */ /* 0x000fe400048070ff */
[----:B------:R-:W-:Y:S02]  /*1bd70*/  F2FP.SATFINITE.E4M3.F32.PACK_AB_MERGE_C R198, R199, R198, RZ ;  /* 0x000000c6c7c6723e */ /* 0x000fe400048070ff */
[----:B------:R-:W-:Y:S02]  /*1bd80*/  F2FP.SATFINITE.E4M3.F32.PACK_AB_MERGE_C R204, R205, R204, RZ ;  /* 0x000000cccdcc723e */ /* 0x000fe400048070ff */
[----:B------:R-:W-:Y:S02]  /*1bd90*/  F2FP.SATFINITE.E4M3.F32.PACK_AB_MERGE_C R165, R207, R206, RZ ;  /* 0x000000cecfa5723e */ /* 0x000fe400048070ff */
[----:B------:R-:W-:Y:S02]  /*1bda0*/  F2FP.SATFINITE.E4M3.F32.PACK_AB_MERGE_C R167, R215, R214, RZ ;  /* 0x000000d6d7a7723e */ /* 0x000fe400048070ff */
[C---:B------:R-:W-:Y:S01]  /*1bdb0*/  F2FP.SATFINITE.E4M3.F32.PACK_AB_MERGE_C R168, R159.reuse, R212, RZ ;  /* 0x000000d49fa8723e */ /* 0x040fe200048070ff */
[----:B------:R-:W-:-:S01]  /*1bdc0*/  FADD.FTZ R11, R159, R11 ;  /* 0x0000000b9f0b7221 */ /* 0x000fc20000010000 */
[----:B------:R-:W-:-:S02]  /*1bdd0*/  F2FP.SATFINITE.E4M3.F32.PACK_AB_MERGE_C R156, R158, R157, R156 ;  /* 0x0000009d9e9c723e */ /* 0x000fc4000480709c */
[----:B------:R-:W-:Y:S01]  /*1bde0*/  F2FP.SATFINITE.E4M3.F32.PACK_AB_MERGE_C R160, R163, R162, R160 ;  /* 0x000000a2a3a0723e */ /* 0x000fe200048070a0 */
[----:B------:R-:W-:Y:S01]  /*1bdf0*/  FADD.FTZ R10, R215, R10 ;  /* 0x0000000ad70a7221 */ /* 0x000fe20000010000 */
[----:B------:R-:W-:Y:S01]  /*1be00*/  F2FP.SATFINITE.E4M3.F32.PACK_AB_MERGE_C R158, R164, R161, R169 ;  /* 0x000000a1a49e723e */ /* 0x000fe200048070a9 */
[----:B------:R-:W-:Y:S01]  /*1be10*/  FMUL.FTZ R24, R24, R14 ;  /* 0x0000000e18187220 */ /* 0x000fe20000410000 */
        /* <DEDUP_REMOVED lines=136> */
[----:B------:R-:W-:Y:S06]  /*1c6a0*/  @!P0 BRA `(.L_x_3240) ;  /* 0x0000000000048947 */ /* 0x000fec0003800000 */
[----:B------:R-:W-:Y:S01]  /*1c6b0*/  BPT.TRAP 0x1 ;  /* 0x000000040000795c */ /* 0x000fe20000300000 */
.L_x_3240:
[----:B-----5:R0:W1:Y:S01]  /*1c6c0*/  SYNCS.PHASECHK.TRANS64.TRYWAIT P1, [R5+URZ+0x38850], R6 ;  /* 0x03885006050075a7 */ /* 0x020062000802017f */
[----:B------:R-:W-:Y:S05]  /*1c6d0*/  @!P0 BRA `(.L_x_3241) ;  /* 0x0000000000048947 */ /* 0x000fea0003800000 */
[----:B------:R-:W-:Y:S01]  /*1c6e0*/  BPT.TRAP 0x1 ;  /* 0x000000040000795c */ /* 0x000fe20000300000 */
.L_x_3241:
[----:B------:R-:W-:Y:S04]  /*1c6f0*/  BSSY B0, `(.L_x_3242) ;  /* 0x0000004000007945 */ /* 0x000fe80003800000 */
[----:B-1----:R-:W-:Y:S05]  /*1c700*/  @P1 BRA `(.L_x_3243) ;  /* 0x0000000000081947 */ /* 0x002fea0003800000 */
[----:B------:R-:W1:Y:S02]  /*1c710*/  SYNCS.PHASECHK.TRANS64.TRYWAIT P1, [R5+URZ+0x38850], R6 ;  /* 0x03885006050075a7 */ /* 0x000e64000802017f */
[----:B-1----:R-:W-:Y:S05]  /*1c720*/  @!P1 BRA `(.L_x_3244) ;  /* 0x0000015800a89947 */ /* 0x002fea0003800000 */
.L_x_3243:
[----:B------:R-:W-:Y:S05]  /*1c730*/  BSYNC B0 ;  /* 0x0000000000007941 */ /* 0x000fea0003800000 */
.L_x_3242:
[----:B------:R-:W2:Y:S01]  /*1c740*/  S2R R14, SR_TID.X ;  /* 0x00000000000e7919 */ /* 0x000ea20000002100 */
[----:B01----:R-:W-:Y:S01]  /*1c750*/  LEA R6, R7, UR41, 0xb ;  /* 0x0000002907067c11 */ /* 0x003fe2000f8e58ff */
[----:B------:R-:W-:Y:S01]  /*1c760*/  IMAD.MOV.U32 R7, RZ, RZ, 0x40000040 ;  /* 0x40000040ff077424 */ /* 0x000fe200078e00ff */
[----:B------:R-:W-:Y:S05]  /*1c770*/  WARPSYNC.ALL ;  /* 0x0000000000007948 */ /* 0x000fea0003800000 */
[----:B------:R-:W-:Y:S01]  /*1c780*/  R2UR UR7, R7 ;  /* 0x00000000070772ca */ /* 0x000fe200000e0000 */
[----:B------:R-:W-:Y:S01]  /*1c790*/  IMAD.MOV.U32 R15, RZ, RZ, 0x40000040 ;  /* 0x40000040ff0f7424 */ /* 0x000fe200078e00ff */
[----:B------:R-:W-:-:S02]  /*1c7a0*/  R2UR UR6, R6 ;  /* 0x00000000060672ca */ /* 0x000fc400000e0000 */
[----:B--2---:R-:W-:-:S04]  /*1c7b0*/  SHF.R.U32.HI R14, RZ, 0x7, R14 ;  /* 0x00000007ff0e7819 */ /* 0x004fc8000001160e */
[----:B------:R-:W-:Y:S01]  /*1c7c0*/  IADD3 R7, R14, 0x8, RZ ;  /* 0x000000080e077810 */ /* 0x000fe20007ffe0ff */
[----:B------:R-:W-:-:S04]  /*1c7d0*/  VIADD R14, R6, 0x2 ;  /* 0x00000002060e7836 */ /* 0x000fc80000000000 */
[----:B------:R0:W-:Y:S02]  /*1c7e0*/  BAR.SYNC.DEFER_BLOCKING R7, 0x100 ;  /* 0x000400070000751d */ /* 0x0001e40000010000 */
[----:B0-----:R-:W-:-:S04]  /*1c7f0*/  IMAD.MOV.U32 R7, RZ, RZ, 0x40000040 ;  /* 0x40000040ff077424 */ /* 0x001fc800078e00ff */
[----:B------:R-:W-:-:S06]  /*1c800*/  WARPGROUP.ARRIVE ;  /* 0x00000000000079c5 */ /* 0x000fcc0000000000 */
[----:B------:R-:W-:Y:S01]  /*1c810*/  QGMMA.64x256x32.F32.E4M3.E4M3 R24, R152, gdesc[UR4], R24, gsb0 ;  /* 0x03e0000498187df3 */ /* 0x000fe20008000818 */
[----:B------:R-:W-:Y:S01]  /*1c820*/  R2UR UR6, R14 ;  /* 0x000000000e0672ca */ /* 0x000fe200000e0000 */
[C---:B------:R-:W-:Y:S01]  /*1c830*/  VIADD R14, R6.reuse, 0x4 ;  /* 0x00000004060e7836 */ /* 0x040fe20000000000 */
[----:B------:R-:W-:Y:S01]  /*1c840*/  R2UR UR7, R15 ;  /* 0x000000000f0772ca */ /* 0x000fe200000e0000 */
[----:B------:R-:W-:Y:S02]  /*1c850*/  IMAD.MOV.U32 R15, RZ, RZ, 0x40000040 ;  /* 0x40000040ff0f7424 */ /* 0x000fe400078e00ff */
[----:B------:R-:W-:Y:S01]  /*1c860*/  VIADD R6, R6, 0x6 ;  /* 0x0000000606067836 */ /* 0x000fe20000000000 */
[----:B------:R-:W-:Y:S02]  /*1c870*/  WARPGROUP.DEPBAR.LE gsb0, 0x0 ;  /* 0x00008000000079c5 */ /* 0x000fe40000010000 */
[----:B------:R-:W-:-:S15]  /*1c880*/  WARPGROUP.ARRIVE ;  /* 0x00000000000079c5 */ /* 0x000fde0000000000 */
[----:B------:R-:W-:-:S04]  /*1c890*/  NOP ;  /* 0x0000000000007918 */ /* 0x000fc80000000000 */
        /* <DEDUP_REMOVED lines=16> */
.L_x_3245:
[----:B------:R-:W2:Y:S01]  /*1c9a0*/  LDL R7, [R1+0x34] ;  /* 0x0000340001077983 */ /* 0x000ea20000100800 */
[----:B------:R-:W-:Y:S01]  /*1c9b0*/  VIADD R5, R5, 0x38860 ;  /* 0x0003886005057836 */ /* 0x000fe20000000000 */
[----:B------:R-:W-:Y:S01]  /*1c9c0*/  MOV R6, UR37 ;  /* 0x0000002500067c02 */ /* 0x000fe20008000f00 */
[----:B------:R-:W-:Y:S02]  /*1c9d0*/  IMAD.MOV.U32 R15, RZ, RZ, R0 ;  /* 0x000000ffff0f7224 */ /* 0x000fe400078e0000 */
[----:B------:R-:W-:Y:S01]  /*1c9e0*/  IMAD.MOV.U32 R14, RZ, RZ, R3 ;  /* 0x000000ffff0e7224 */ /* 0x000fe200078e0003 */
[----:B------:R-:W-:-:S04]  /*1c9f0*/  PRMT R5, R6, 0x654, R5 ;  /* 0x0000065406057816 */ /* 0x000fc80000000005 */
[----:B------:R0:W-:Y:S01]  /*1ca00*/  SYNCS.ARRIVE.TRANS64.RED.A1T0 RZ, [R5+URZ], RZ ;  /* 0x000000ff05ff79a7 */ /* 0x0001e2000810043f */
[C---:B--2---:R-:W-:Y:S01]  /*1ca10*/  ISETP.GT.AND P1, PT, R4.reuse, R7, PT ;  /* 0x000000070400720c */ /* 0x044fe20003f24270 */
[----:B------:R-:W-:-:S12]  /*1ca20*/  VIADD R4, R4, 0xffffffff ;  /* 0xffffffff04047836 */ /* 0x000fd80000000000 */
[----:B0-----:R-:W-:Y:S05]  /*1ca30*/  @P1 BRA `(.L_x_3246) ;  /* 0xffffffd000101947 */ /* 0x001fea000383ffff */
.L_x_3234:
[----:B------:R-:W2:Y:S02]  /*1ca40*/  LDL R5, [R1+0x38] ;  /* 0x0000380001057983 */ /* 0x000ea40000100800 */
[----:B--2---:R-:W-:-:S13]  /*1ca50*/  ISETP.GE.AND P1, PT, R4, R5, PT ;  /* 0x000000050400720c */ /* 0x004fda0003f26270 */
[----:B------:R-:W-:Y:S05]  /*1ca60*/  @!P1 BRA `(.L_x_3247) ;  /* 0x0000002400689947 */ /* 0x000fea0003800000 */
[----:B------:R-:W-:Y:S02]  /*1ca70*/  IMAD.MOV.U32 R14, RZ, RZ, R0 ;  /* 0x000000ffff0e7224 */ /* 0x000fe400078e0000 */
[----:B------:R-:W-:-:S07]  /*1ca80*/  IMAD.MOV.U32 R20, RZ, RZ, R3 ;  /* 0x000000ffff147224 */ /* 0x000fce00078e0003 */
.L_x_3259:
[----:B------:R-:W-:Y:S01]  /*1ca90*/  VIADD R222, R222, 0x1 ;  /* 0x00000001dede7836 */ /* 0x000fe20000000000 */
        /* <DEDUP_REMOVED lines=8> */
.L_x_3248:
[----:B------:R-:W-:Y:S02]  /*1cb20*/  LEA R5, R222, R216, 0x3 ;  /* 0x000000d8de057211 */ /* 0x000fe400078e18ff */
[----:B------:R-:W-:-:S04]  /*1cb30*/  SHF.L.U32 R6, R223, 0x1f, RZ ;  /* 0x0000001fdf067819 */ /* 0x000fc800000006ff */
[----:B------:R0:W1:Y:S01]  /*1cb40*/  SYNCS.PHASECHK.TRANS64.TRYWAIT P1, [R5+URZ+0x38830], R6 ;  /* 0x03883006050075a7 */ /* 0x000062000802017f */
[----:B------:R-:W-:Y:S05]  /*1cb50*/  @!P0 BRA `(.L_x_3249) ;  /* 0x0000000000048947 */ /* 0x000fea0003800000 */
[----:B------:R-:W-:Y:S01]  /*1cb60*/  BPT.TRAP 0x1 ;  /* 0x000000040000795c */ /* 0x000fe20000300000 */
.L_x_3249:
[----:B------:R-:W-:Y:S01]  /*1cb70*/  LEA R152, R7, UR40, 0xb ;  /* 0x0000002807987c11 */ /* 0x000fe2000f8e58ff */
[----:B------:R-:W-:-:S04]  /*1cb80*/  IMAD.MOV.U32 R153, RZ, RZ, 0x40000040 ;  /* 0x40000040ff997424 */ /* 0x000fc800078e00ff */
[C---:B------:R-:W-:Y:S02]  /*1cb90*/  VIADD R154, R152.reuse, 0x2 ;  /* 0x00000002989a7836 */ /* 0x040fe40000000000 */
[----:B------:R-:W-:Y:S01]  /*1cba0*/  VIADD R0, R152, 0x4 ;  /* 0x0000000498007836 */ /* 0x000fe20000000000 */
[----:B-1----:R-:W-:Y:S06]  /*1cbb0*/  @P1 BRA `(.L_x_3250) ;  /* 0x0000000000081947 */ /* 0x002fec0003800000 */
[----:B------:R-:W1:Y:S02]  /*1cbc0*/  SYNCS.PHASECHK.TRANS64.TRYWAIT P1, [R5+URZ+0x38830], R6 ;  /* 0x03883006050075a7 */ /* 0x000e64000802017f */
[----:B-1----:R-:W-:Y:S05]  /*1cbd0*/  @!P1 BRA `(.L_x_3251) ;  /* 0x0000015400909947 */ /* 0x002fea0003800000 */
.L_x_3250:
[----:B------:R2:W-:Y:S04]  /*1cbe0*/  STL [R1+0x1b0], R14 ;  /* 0x0001b00e01007387 */ /* 0x0005e80000100800 */
[----:B--2---:R-:W2:Y:S04]  /*1cbf0*/  LDL.64 R14, [R1+0x18] ;  /* 0x00001800010e7983 */ /* 0x004ea80000100a00 */
[----:B------:R3:W-:Y:S04]  /*1cc00*/  STL.64 [R1+0x1a8], R10 ;  /* 0x0001a80a01007387 */ /* 0x0007e80000100a00 */
[----:B---3--:R-:W3:Y:S01]  /*1cc10*/  LDL.64 R10, [R1+0x10] ;  /* 0x00001000010a7983 */ /* 0x008ee20000100a00 */
[----:B------:R-:W-:Y:S05]  /*1cc20*/  WARPSYNC.ALL ;  /* 0x0000000000007948 */ /* 0x000fea0003800000 */
[----:B------:R-:W-:Y:S01]  /*1cc30*/  R2UR UR10, R154 ;  /* 0x000000009a0a72ca */ /* 0x000fe200000e0000 */
[C---:B------:R-:W-:Y:S01]  /*1cc40*/  VIADD R156, R152.reuse, 0x6 ;  /* 0x00000006989c7836 */ /* 0x040fe20000000000 */
[----:B------:R-:W-:Y:S01]  /*1cc50*/  MOV R157, 0x40000040 ;  /* 0x40000040009d7802 */ /* 0x000fe20000000f00 */
[----:B------:R-:W-:Y:S01]  /*1cc60*/  IMAD.MOV.U32 R154, RZ, RZ, R0 ;  /* 0x000000ffff9a7224 */ /* 0x000fe200078e0000 */
[C---:B------:R-:W-:Y:S01]  /*1cc70*/  R2UR UR6, R152.reuse ;  /* 0x00000000980672ca */ /* 0x040fe200000e0000 */
[----:B------:R-:W-:Y:S01]  /*1cc80*/  VIADD R158, R152, 0x404 ;  /* 0x00000404989e7836 */ /* 0x000fe20000000000 */
[----:B------:R-:W-:Y:S01]  /*1cc90*/  R2UR UR18, R156 ;  /* 0x000000009c1272ca */ /* 0x000fe200000e0000 */
[----:B------:R-:W-:Y:S01]  /*1cca0*/  VIADD R156, R152, 0x402 ;  /* 0x00000402989c7836 */ /* 0x000fe20000000000 */
[----:B------:R-:W-:Y:S01]  /*1ccb0*/  R2UR UR14, R154 ;  /* 0x000000009a0e72ca */ /* 0x000fe200000e0000 */
[----:B------:R-:W-:Y:S01]  /*1ccc0*/  VIADD R154, R152, 0x400 ;  /* 0x00000400989a7836 */ /* 0x000fe20000000000 */
[----:B------:R-:W-:Y:S01]  /*1ccd0*/  R2UR UR7, R153 ;  /* 0x00000000990772ca */ /* 0x000fe200000e0000 */
[----:B------:R-:W-:Y:S01]  /*1cce0*/  IMAD.MOV.U32 R155, RZ, RZ, 0x40000040 ;  /* 0x40000040ff9b7424 */ /* 0x000fe200078e00ff */
[----:B------:R-:W-:Y:S01]  /*1ccf0*/  R2UR UR4, R8 ;  /* 0x00000000080472ca */ /* 0x000fe200000e0000 */
[----:B------:R-:W-:Y:S01]  /*1cd00*/  VIADD R152, R152, 0x406 ;  /* 0x0000040698987836 */ /* 0x000fe20000000000 */
[----:B------:R-:W-:Y:S01]  /*1cd10*/  R2UR UR5, R9 ;  /* 0x00000000090572ca */ /* 0x000fe200000e0000 */
[----:B------:R-:W-:Y:S01]  /*1cd20*/  IMAD.MOV.U32 R159, RZ, RZ, 0x40000040 ;  /* 0x40000040ff9f7424 */ /* 0x000fe200078e00ff */
[----:B------:R0:W-:Y:S01]  /*1cd30*/  STL.64 [R1+0x1a0], R6 ;  /* 0x0001a00601007387 */ /* 0x0001e20000100a00 */
[----:B------:R-:W-:Y:S01]  /*1cd40*/  IMAD.MOV.U32 R153, RZ, RZ, 0x40000040 ;  /* 0x40000040ff997424 */ /* 0x000fe200078e00ff */
[----:B------:R-:W-:-:S02]  /*1cd50*/  R2UR UR11, R155 ;  /* 0x000000009b0b72ca */ /* 0x000fc400000e0000 */
[----:B------:R-:W-:Y:S02]  /*1cd60*/  R2UR UR15, R155 ;  /* 0x000000009b0f72ca */ /* 0x000fe400000e0000 */
[----:B------:R-:W-:Y:S02]  /*1cd70*/  R2UR UR19, R157 ;  /* 0x000000009d1372ca */ /* 0x000fe400000e0000 */
[----:B------:R-:W-:Y:S02]  /*1cd80*/  R2UR UR22, R154 ;  /* 0x000000009a1672ca */ /* 0x000fe400000e0000 */
[----:B------:R-:W-:Y:S02]  /*1cd90*/  R2UR UR23, R155 ;  /* 0x000000009b1772ca */ /* 0x000fe400000e0000 */
[----:B------:R-:W-:Y:S01]  /*1cda0*/  R2UR UR26, R156 ;  /* 0x000000009c1a72ca */ /* 0x000fe200000e0000 */
[----:B01----:R-:W4:Y:S01]  /*1cdb0*/  LDL.64 R6, [R1+0x8] ;  /* 0x0000080001067983 */ /* 0x003f220000100a00 */
[----:B------:R-:W-:-:S02]  /*1cdc0*/  R2UR UR27, R157 ;  /* 0x000000009d1b72ca */ /* 0x000fc400000e0000 */
[----:B------:R-:W-:Y:S01]  /*1cdd0*/  R2UR UR30, R158 ;  /* 0x000000009e1e72ca */ /* 0x000fe200000e0000 */
[----:B------:R0:W-:Y:S01]  /*1cde0*/  STL.64 [R1+0x198], R4 ;  /* 0x0001980401007387 */ /* 0x0001e20000100a00 */
[----:B------:R-:W-:Y:S02]  /*1cdf0*/  R2UR UR31, R159 ;  /* 0x000000009f1f72ca */ /* 0x000fe400000e0000 */
[----:B------:R-:W-:Y:S02]  /*1ce00*/  R2UR UR34, R152 ;  /* 0x00000000982272ca */ /* 0x000fe400000e0000 */
[----:B------:R-:W-:Y:S02]  /*1ce10*/  R2UR UR35, R153 ;  /* 0x00000000992372ca */ /* 0x000fe400000e0000 */
[----:B------:R-:W-:Y:S01]  /*1ce20*/  WARPGROUP.ARRIVE ;  /* 0x00000000000079c5 */ /* 0x000fe20000000000 */
[----:B0-----:R-:W4:Y:S05]  /*1ce30*/  LDL.64 R4, [R1] ;  /* 0x0000000001047983 */ /* 0x001f2a0000100a00 */
[----:B------:R-:W-:Y:S03]  /*1ce40*/  QGMMA.64x128x32.F32.E4M3.E4M3 R152, gdesc[UR4], RZ, !UPT, gsb0 ;  /* 0x01e00000049879f3 */ /* 0x000fe6000c0008ff */
[----:B------:R-:W-:-:S02]  /*1ce50*/  WARPGROUP.DEPBAR.LE gsb0, 0x0 ;  /* 0x00008000000079c5 */ /* 0x000fc40000010000 */
[----:B------:R-:W-:Y:S01]  /*1ce60*/  WARPGROUP.ARRIVE ;  /* 0x00000000000079c5 */ /* 0x000fe20000000000 */
[----:B--2---:R-:W-:Y:S02]  /*1ce70*/  R2UR UR8, R14 ;  /* 0x000000000e0872ca */ /* 0x004fe400000e0000 */
[----:B------:R-:W-:Y:S01]  /*1ce80*/  R2UR UR9, R15 ;  /* 0x000000000f0972ca */ /* 0x000fe200000e0000 */
[----:B------:R0:W5:-:S12]  /*1ce90*/  LDL.LU R14, [R1+0x1b0] ;  /* 0x0001b000010e7983 */ /* 0x0001580000300800 */
[----:B------:R-:W-:Y:S01]  /*1cea0*/  QGMMA.64x128x32.F32.E4M3.E4M3 R152, gdesc[UR8], R152, gsb0 ;  /* 0x01e00000089879f3 */ /* 0x000fe20008000898 */
[----:B---3--:R-:W-:Y:S02]  /*1ceb0*/  R2UR UR12, R10 ;  /* 0x000000000a0c72ca */ /* 0x008fe400000e0000 */
        /* <DEDUP_REMOVED lines=10> */
[----:B------:R-:W-:Y:S02]  /*1cf60*/  R2UR UR21, R5 ;  /* 0x00000000051572ca */ /* 0x000fe400000e0000 */
[----:B------:R-:W-:Y:S01]  /*1cf70*/  R2UR UR25, R229 ;  /* 0x00000000e51972ca */ /* 0x000fe200000e0000 */
[----:B------:R0:W5:Y:S01]  /*1cf80*/  LDL.LU.64 R4, [R1+0x198] ;  /* 0x0001980001047983 */ /* 0x0001620000300a00 */
[----:B------:R-:W-:-:S02]  /*1cf90*/  WARPGROUP.DEPBAR.LE gsb0, 0x0 ;  /* 0x00008000000079c5 */ /* 0x000fc40000010000 */
        /* <DEDUP_REMOVED lines=25> */
.L_x_3252:
        /* <DEDUP_REMOVED lines=36> */
[----:B------:R-:W-:Y:S01]  /*1d370*/  FADD.FTZ R0, -R3, R20 ;  /* 0x0000001403007221 */ /* 0x000fe20000010100 */
[----:B------:R-:W-:-:S03]  /*1d380*/  FFMA.FTZ R15, R2, R3, -8 ;  /* 0xc1000000020f7423 */ /* 0x000fc60000010003 */
[C---:B------:R-:W-:Y:S01]  /*1d390*/  FMUL.FTZ R0, R2.reuse, R0 ;  /* 0x0000000002007220 */ /* 0x040fe20000410000 */
[----:B------:R-:W-:-:S01]  /*1d3a0*/  FFMA.FTZ R152, R2, R152, -R15 ;  /* 0x0000009802987223 */ /* 0x000fc2000001080f */
[C-C-:B------:R-:W-:Y:S01]  /*1d3b0*/  FFMA.FTZ R153, R2.reuse, R153, -R15.reuse ;  /* 0x0000009902997223 */ /* 0x140fe2000001080f */
[----:B------:R-:W-:-:S01]  /*1d3c0*/  FFMA.FTZ R156, R2, R156, -R15 ;  /* 0x0000009c029c7223 */ /* 0x000fc2000001080f */
        /* <DEDUP_REMOVED lines=9> */
[----:B-1---5:R-:W-:Y:S01]  /*1d460*/  FMNMX.FTZ R0, R154, R14, !PT ;  /* 0x0000000e9a007209 */ /* 0x022fe20007810000 */
[C-C-:B------:R-:W-:Y:S01]  /*1d470*/  FFMA.FTZ R172, R2.reuse, R172, -R15.reuse ;  /* 0x000000ac02ac7223 */ /* 0x140fe2000001080f */
[----:B------:R-:W-:-:S01]  /*1d480*/  FFMA.FTZ R173, R2, R173, -R15 ;  /* 0x000000ad02ad7223 */ /* 0x000fc2000001080f */
[C-C-:B------:R-:W-:Y:S01]  /*1d490*/  FFMA.FTZ R176, R2.reuse, R176, -R15.reuse ;  /* 0x000000b002b07223 */ /* 0x140fe2000001080f */
[----:B------:R-:W-:Y:S01]  /*1d4a0*/  FMNMX.FTZ R0, R155, R0, !PT ;  /* 0x000000009b007209 */ /* 0x000fe20007810000 */
[C-C-:B------:R-:W-:Y:S01]  /*1d4b0*/  FFMA.FTZ R177, R2.reuse, R177, -R15.reuse ;  /* 0x000000b102b17223 */ /* 0x140fe2000001080f */
[----:B------:R-:W-:-:S01]  /*1d4c0*/  FFMA.FTZ R180, R2, R180, -R15 ;  /* 0x000000b402b47223 */ /* 0x000fc2000001080f */
[----:B------:R-:W1:Y:S01]  /*1d4d0*/  MUFU.EX2 R153, R153 ;  /* 0x0000009900997308 */ /* 0x000e620000000800 */
[----:B------:R-:W-:Y:S01]  /*1d4e0*/  FMNMX.FTZ R0, R158, R0, !PT ;  /* 0x000000009e007209 */ /* 0x000fe20007810000 */
[C-C-:B------:R-:W-:Y:S01]  /*1d4f0*/  FFMA.FTZ R181, R2.reuse, R181, -R15.reuse ;  /* 0x000000b502b57223 */ /* 0x140fe2000001080f */
[----:B------:R-:W-:-:S01]  /*1d500*/  FFMA.FTZ R184, R2, R184, -R15 ;  /* 0x000000b802b87223 */ /* 0x000fc2000001080f */
[C-C-:B------:R-:W-:Y:S01]  /*1d510*/  FFMA.FTZ R185, R2.reuse, R185, -R15.reuse ;  /* 0x000000b902b97223 */ /* 0x140fe2000001080f */
[----:B------:R-:W-:Y:S01]  /*1d520*/  FMNMX.FTZ R0, R159, R0, !PT ;  /* 0x000000009f007209 */ /* 0x000fe20007810000 */
[C-C-:B------:R-:W-:Y:S01]  /*1d530*/  FFMA.FTZ R188, R2.reuse, R188, -R15.reuse ;  /* 0x000000bc02bc7223 */ /* 0x140fe2000001080f */
[----:B------:R-:W-:-:S01]  /*1d540*/  FFMA.FTZ R189, R2, R189, -R15 ;  /* 0x000000bd02bd7223 */ /* 0x000fc2000001080f */
[----:B------:R-:W3:Y:S01]  /*1d550*/  MUFU.EX2 R156, R156 ;  /* 0x0000009c009c7308 */ /* 0x000ee20000000800 */
[----:B------:R-:W-:Y:S01]  /*1d560*/  FMNMX.FTZ R0, R162, R0, !PT ;  /* 0x00000000a2007209 */ /* 0x000fe20007810000 */
[----:B--2---:R-:W-:Y:S01]  /*1d570*/  FFMA.FTZ R11, R20, R11, R152 ;  /* 0x0000000b140b7223 */ /* 0x004fe20000010098 */
[----:B------:R-:W-:-:S01]  /*1d580*/  FFMA.FTZ R192, R2, R192, -R15 ;  /* 0x000000c002c07223 */ /* 0x000fc2000001080f */
[C-C-:B------:R-:W-:Y:S01]  /*1d590*/  FFMA.FTZ R193, R2.reuse, R193, -R15.reuse ;  /* 0x000000c102c17223 */ /* 0x140fe2000001080f */
[----:B------:R-:W-:Y:S01]  /*1d5a0*/  FMNMX.FTZ R0, R163, R0, !PT ;  /* 0x00000000a3007209 */ /* 0x000fe20007810000 */
[C-C-:B------:R-:W-:Y:S01]  /*1d5b0*/  FFMA.FTZ R196, R2.reuse, R196, -R15.reuse ;  /* 0x000000c402c47223 */ /* 0x140fe2000001080f */
[----:B------:R-:W-:-:S01]  /*1d5c0*/  FFMA.FTZ R197, R2, R197, -R15 ;  /* 0x000000c502c57223 */ /* 0x000fc2000001080f */
[----:B------:R-:W2:Y:S01]  /*1d5d0*/  MUFU.EX2 R157, R157 ;  /* 0x0000009d009d7308 */ /* 0x000ea20000000800 */
[----:B------:R-:W-:Y:S01]  /*1d5e0*/  FMNMX.FTZ R0, R166, R0, !PT ;  /* 0x00000000a6007209 */ /* 0x000fe20007810000 */
[----:B-1----:R-:W-:Y:S01]  /*1d5f0*/  FADD.FTZ R11, R153, R11 ;  /* 0x0000000b990b7221 */ /* 0x002fe20000010000 */
[----:B------:R-:W-:-:S01]  /*1d600*/  FFMA.FTZ R200, R2, R200, -R15 ;  /* 0x000000c802c87223 */ /* 0x000fc2000001080f */
[C-C-:B------:R-:W-:Y:S01]  /*1d610*/  FFMA.FTZ R201, R2.reuse, R201, -R15.reuse ;  /* 0x000000c902c97223 */ /* 0x140fe2000001080f */
[----:B------:R-:W-:Y:S01]  /*1d620*/  FMNMX.FTZ R0, R167, R0, !PT ;  /* 0x00000000a7007209 */ /* 0x000fe20007810000 */
[C-C-:B------:R-:W-:Y:S01]  /*1d630*/  FFMA.FTZ R204, R2.reuse, R204, -R15.reuse ;  /* 0x000000cc02cc7223 */ /* 0x140fe2000001080f */
[----:B------:R-:W-:-:S01]  /*1d640*/  FFMA.FTZ R205, R2, R205, -R15 ;  /* 0x000000cd02cd7223 */ /* 0x000fc2000001080f */
[----:B------:R-:W-:Y:S01]  /*1d650*/  FFMA.FTZ R208, R2, R208, -R15 ;  /* 0x000000d002d07223 */ /* 0x000fe2000001080f */
[----:B------:R-:W-:Y:S01]  /*1d660*/  FMNMX.FTZ R0, R170, R0, !PT ;  /* 0x00000000aa007209 */ /* 0x000fe20007810000 */
[----:B---3--:R-:W-:Y:S01]  /*1d670*/  FADD.FTZ R11, R156, R11 ;  /* 0x0000000b9c0b7221 */ /* 0x008fe20000010000 */
[----:B------:R-:W-:-:S01]  /*1d680*/  FFMA.FTZ R209, R2, R209, -R15 ;  /* 0x000000d102d17223 */ /* 0x000fc2000001080f */
[C-C-:B------:R-:W-:Y:S01]  /*1d690*/  FFMA.FTZ R212, R2.reuse, R212, -R15.reuse ;  /* 0x000000d402d47223 */ /* 0x140fe2000001080f */
[----:B------:R-:W-:Y:S01]  /*1d6a0*/  FMNMX.FTZ R0, R171, R0, !PT ;  /* 0x00000000ab007209 */ /* 0x000fe20007810000 */
[----:B------:R-:W-:Y:S01]  /*1d6b0*/  FFMA.FTZ R15, R2, R213, -R15 ;  /* 0x000000d5020f7223 */ /* 0x000fe2000001080f */
[----:B------:R-:W-:Y:S01]  /*1d6c0*/  MUFU.EX2 R161, R161 ;  /* 0x000000a100a17308 */ /* 0x000fe20000000800 */
[----:B------:R-:W-:Y:S01]  /*1d6d0*/  FMUL.FTZ R24, R24, R20 ;  /* 0x0000001418187220 */ /* 0x000fe20000410000 */
[----:B------:R-:W-:Y:S01]  /*1d6e0*/  FMNMX.FTZ R0, R174, R0, !PT ;  /* 0x00000000ae007209 */ /* 0x000fe20007810000 */
[----:B--2---:R-:W-:-:S01]  /*1d6f0*/  FADD.FTZ R11, R157, R11 ;  /* 0x0000000b9d0b7221 */ /* 0x004fc20000010000 */
[----:B------:R-:W-:Y:S01]  /*1d700*/  F2FP.SATFINITE.E4M3.F32.PACK_AB_MERGE_C R156, R157, R156, RZ ;  /* 0x0000009c9d9c723e */ /* 0x000fe200048070ff */
[----:B------:R-:W-:Y:S01]  /*1d710*/  FMUL.FTZ R25, R25, R20 ;  /* 0x0000001419197220 */ /* 0x000fe20000410000 */
[----:B------:R-:W-:Y:S01]  /*1d720*/  FMNMX.FTZ R0, R175, R0, !PT ;  /* 0x00000000af007209 */ /* 0x000fe20007810000 */
[----:B------:R-:W-:Y:S01]  /*1d730*/  FMUL.FTZ R28, R28, R20 ;  /* 0x000000141c1c7220 */ /* 0x000fe20000410000 */
[----:B------:R-:W-:Y:S01]  /*1d740*/  F2FP.SATFINITE.E4M3.F32.PACK_AB_MERGE_C R152, R153, R152, R156 ;  /* 0x000000989998723e */ /* 0x000fe2000480709c */
[----:B------:R-:W1:Y:S01]  /*1d750*/  MUFU.EX2 R213, R160 ;  /* 0x000000a000d57308 */ /* 0x000e620000000800 */
[----:B------:R-:W-:Y:S01]  /*1d760*/  FMNMX.FTZ R0, R178, R0, !PT ;  /* 0x00000000b2007209 */ /* 0x000fe20007810000 */
[-C--:B------:R-:W-:Y:S01]  /*1d770*/  FMUL.FTZ R29, R29, R20.reuse ;  /* 0x000000141d1d7220 */ /* 0x080fe20000410000 */
[-C--:B------:R-:W-:Y:S01]  /*1d780*/  FMUL.FTZ R32, R32, R20.reuse ;  /* 0x0000001420207220 */ /* 0x080fe20000410000 */
[----:B------:R-:W-:Y:S01]  /*1d790*/  FMUL.FTZ R33, R33, R20 ;  /* 0x0000001421217220 */ /* 0x000fe20000410000 */
[----:B------:R-:W-:Y:S01]  /*1d7a0*/  FMNMX.FTZ R0, R179, R0, !PT ;  /* 0x00000000b3007209 */ /* 0x000fe20007810000 */
[-C--:B------:R-:W-:Y:S01]  /*1d7b0*/  FMUL.FTZ R36, R36, R20.reuse ;  /* 0x0000001424247220 */ /* 0x080fe20000410000 */
[----:B------:R-:W-:Y:S01]  /*1d7c0*/  FMUL.FTZ R37, R37, R20 ;  /* 0x0000001425257220 */ /* 0x000fe20000410000 */
[----:B------:R-:W2:Y:S01]  /*1d7d0*/  MUFU.EX2 R164, R164 ;  /* 0x000000a400a47308 */ /* 0x000ea20000000800 */
[----:B------:R-:W-:Y:S01]  /*1d7e0*/  FMNMX.FTZ R0, R182, R0, !PT ;  /* 0x00000000b6007209 */ /* 0x000fe20007810000 */
[-C--:B------:R-:W-:Y:S01]  /*1d7f0*/  FMUL.FTZ R40, R40, R20.reuse ;  /* 0x0000001428287220 */ /* 0x080fe20000410000 */
[-C--:B------:R-:W-:Y:S01]  /*1d800*/  FMUL.FTZ R41, R41, R20.reuse ;  /* 0x0000001429297220 */ /* 0x080fe20000410000 */
[----:B------:R-:W-:Y:S01]  /*1d810*/  FMUL.FTZ R44, R44, R20 ;  /* 0x000000142c2c7220 */ /* 0x000fe20000410000 */
[----:B------:R-:W-:Y:S01]  /*1d820*/  FMNMX.FTZ R0, R183, R0, !PT ;  /* 0x00000000b7007209 */ /* 0x000fe20007810000 */
[-C--:B------:R-:W-:Y:S01]  /*1d830*/  FMUL.FTZ R45, R45, R20.reuse ;  /* 0x000000142d2d7220 */ /* 0x080fe20000410000 */
[----:B------:R-:W-:Y:S01]  /*1d840*/  FMUL.FTZ R48, R48, R20 ;  /* 0x0000001430307220 */ /* 0x000fe20000410000 */
[----:B------:R-:W3:Y:S01]  /*1d850*/  MUFU.EX2 R165, R165 ;  /* 0x000000a500a57308 */ /* 0x000ee20000000800 */
[----:B------:R-:W-:Y:S01]  /*1d860*/  FMNMX.FTZ R0, R186, R0, !PT ;  /* 0x00000000ba007209 */ /* 0x000fe20007810000 */
[----:B-1----:R-:W-:Y:S01]  /*1d870*/  FADD.FTZ R11, R213, R11 ;  /* 0x0000000bd50b7221 */ /* 0x002fe20000010000 */
[-C--:B------:R-:W-:Y:S01]  /*1d880*/  FMUL.FTZ R49, R49, R20.reuse ;  /* 0x0000001431317220 */ /* 0x080fe20000410000 */
[----:B------:R-:W-:Y:S01]  /*1d890*/  FMUL.FTZ R52, R52, R20 ;  /* 0x0000001434347220 */ /* 0x000fe20000410000 */
[----:B------:R-:W-:Y:S01]  /*1d8a0*/  FMNMX.FTZ R0, R187, R0, !PT ;  /* 0x00000000bb007209 */ /* 0x000fe20007810000 */
[----:B------:R-:W-:Y:S01]  /*1d8b0*/  FADD.FTZ R11, R161, R11 ;  /* 0x0000000ba10b7221 */ /* 0x000fe20000010000 */
[----:B------:R-:W-:Y:S01]  /*1d8c0*/  FMUL.FTZ R53, R53, R20 ;  /* 0x0000001435357220 */ /* 0x000fe20000410000 */
[----:B------:R-:W1:Y:S01]  /*1d8d0*/  MUFU.EX2 R168, R168 ;  /* 0x000000a800a87308 */ /* 0x000e620000000800 */
[----:B------:R-:W-:Y:S01]  /*1d8e0*/  FMNMX.FTZ R0, R190, R0, !PT ;  /* 0x00000000be007209 */ /* 0x000fe20007810000 */
[----:B--2---:R-:W-:Y:S01]  /*1d8f0*/  FADD.FTZ R11, R164, R11 ;  /* 0x0000000ba40b7221 */ /* 0x004fe20000010000 */
[-C--:B------:R-:W-:Y:S01]  /*1d900*/  FMUL.FTZ R56, R56, R20.reuse ;  /* 0x0000001438387220 */ /* 0x080fe20000410000 */
[----:B------:R-:W-:Y:S01]  /*1d910*/  FMUL.FTZ R57, R57, R20 ;  /* 0x0000001439397220 */ /* 0x000fe20000410000 */
[----:B------:R-:W-:Y:S01]  /*1d920*/  FMNMX.FTZ R0, R191, R0, !PT ;  /* 0x00000000bf007209 */ /* 0x000fe20007810000 */
[-C--:B------:R-:W-:Y:S01]  /*1d930*/  FMUL.FTZ R60, R60, R20.reuse ;  /* 0x000000143c3c7220 */ /* 0x080fe20000410000 */
[----:B------:R-:W-:Y:S01]  /*1d940*/  FMUL.FTZ R61, R61, R20 ;  /* 0x000000143d3d7220 */ /* 0x000fe20000410000 */
[----:B------:R-:W2:Y:S01]  /*1d950*/  MUFU.EX2 R169, R169 ;  /* 0x000000a900a97308 */ /* 0x000ea20000000800 */
[----:B------:R-:W-:Y:S01]  /*1d960*/  FMNMX.FTZ R0, R194, R0, !PT ;  /* 0x00000000c2007209 */ /* 0x000fe20007810000 */
[----:B---3--:R-:W-:Y:S01]  /*1d970*/  FADD.FTZ R11, R165, R11 ;  /* 0x0000000ba50b7221 */ /* 0x008fe20000010000 */
        /* <DEDUP_REMOVED lines=11> */
[-C--:B------:R-:W-:Y:S01]  /*1da30*/  FMUL.FTZ R76, R76, R20.reuse ;  /* 0x000000144c4c7220 */ /* 0x080fe20000410000 */
        /* <DEDUP_REMOVED lines=19> */
[C---:B-1----:R-:W-:Y:S01]  /*1db70*/  FADD.FTZ R11, R173.reuse, R11 ;  /* 0x0000000bad0b7221 */ /* 0x042fe20000010000 */
[----:B------:R-:W-:Y:S01]  /*1db80*/  F2FP.SATFINITE.E4M3.F32.PACK_AB_MERGE_C R172, R173, R172, RZ ;  /* 0x000000acadac723e */ /* 0x000fe200048070ff */
        /* <DEDUP_REMOVED lines=13> */
[----:B---3--:R-:W-:-:S01]  /*1dc60*/  FADD.FTZ R11, R177, R11 ;  /* 0x0000000bb10b7221 */ /* 0x008fc20000010000 */
[----:B------:R-:W3:Y:S01]  /*1dc70*/  SHFL.BFLY PT, R0, R153, 0x2, 0x1f ;  /* 0x0c401f0099007f89 */ /* 0x000ee200000e0000 */
        /* <DEDUP_REMOVED lines=22> */
[----:B----4-:R-:W-:-:S01]  /*1dde0*/  FADD.FTZ R11, R184, R11 ;  /* 0x0000000bb80b7221 */ /* 0x010fc20000010000 */
[----:B---3--:R-:W-:Y:S01]  /*1ddf0*/  FMNMX.FTZ R0, R153, R0, !PT ;  /* 0x0000000099007209 */ /* 0x008fe20007810000 */
[-C--:B------:R-:W-:Y:S01]  /*1de00*/  FMUL.FTZ R141, R141, R20.reuse ;  /* 0x000000148d8d7220 */ /* 0x080fe20000410000 */
[-C--:B------:R-:W-:Y:S01]  /*1de10*/  FMUL.FTZ R144, R144, R20.reuse ;  /* 0x0000001490907220 */ /* 0x080fe20000410000 */
[-C--:B------:R-:W-:Y:S01]  /*1de20*/  FMUL.FTZ R145, R145, R20.reuse ;  /* 0x0000001491917220 */ /* 0x080fe20000410000 */
[----:B------:R-:W-:Y:S01]  /*1de30*/  FMUL.FTZ R148, R148, R20 ;  /* 0x0000001494947220 */ /* 0x000fe20000410000 */
[----:B------:R-:W3:Y:S01]  /*1de40*/  SHFL.BFLY PT, R153, R0, 0x1, 0x1f ;  /* 0x0c201f0000997f89 */ /* 0x000ee200000e0000 */
[----:B------:R-:W4:Y:S01]  /*1de50*/  MUFU.EX2 R189, R189 ;  /* 0x000000bd00bd7308 */ /* 0x000f220000000800 */
[----:B-1----:R-:W-:-:S01]  /*1de60*/  FADD.FTZ R11, R185, R11 ;  /* 0x0000000bb90b7221 */ /* 0x002fc20000010000 */
[----:B------:R-:W-:-:S06]  /*1de70*/  FMUL.FTZ R149, R149, R20 ;  /* 0x0000001495957220 */ /* 0x000fcc0000410000 */
[----:B------:R-:W1:Y:S01]  /*1de80*/  MUFU.EX2 R192, R192 ;  /* 0x000000c000c07308 */ /* 0x000e620000000800 */
[----:B--2---:R-:W-:-:S07]  /*1de90*/  FADD.FTZ R11, R188, R11 ;  /* 0x0000000bbc0b7221 */ /* 0x004fce0000010000 */
[----:B------:R-:W2:Y:S01]  /*1dea0*/  MUFU.EX2 R193, R193 ;  /* 0x000000c100c17308 */ /* 0x000ea20000000800 */
[----:B----4-:R-:W-:-:S01]  /*1deb0*/  FADD.FTZ R11, R189, R11 ;  /* 0x0000000bbd0b7221 */ /* 0x010fc20000010000 */
[----:B------:R-:W-:Y:S02]  /*1dec0*/  F2FP.SATFINITE.E4M3.F32.PACK_AB_MERGE_C R188, R189, R188, RZ ;  /* 0x000000bcbdbc723e */ /* 0x000fe400048070ff */
[----:B---3--:R-:W-:-:S04]  /*1ded0*/  FMNMX.FTZ R0, R0, R153, !PT ;  /* 0x0000009900007209 */ /* 0x008fc80007810000 */
[----:B------:R-:W3:Y:S01]  /*1dee0*/  MUFU.EX2 R196, R196 ;  /* 0x000000c400c47308 */ /* 0x000ee20000000800 */
[----:B-1----:R-:W-:-:S01]  /*1def0*/  FADD.FTZ R11, R192, R11 ;  /* 0x0000000bc00b7221 */ /* 0x002fc20000010000 */
[----:B------:R-:W-:Y:S01]  /*1df00*/  FADD.FTZ R14, -R0, R14 ;  /* 0x0000000e000e7221 */ /* 0x000fe20000010100 */
[----:B------:R-:W-:-:S03]  /*1df10*/  FFMA.FTZ R157, R2, R0, -8 ;  /* 0xc1000000029d7423 */ /* 0x000fc60000010000 */
[C---:B------:R-:W-:Y:S01]  /*1df20*/  FMUL.FTZ R14, R2.reuse, R14 ;  /* 0x0000000e020e7220 */ /* 0x040fe20000410000 */
        /* <DEDUP_REMOVED lines=8> */
[----:B------:R-:W-:Y:S01]  /*1dfb0*/  FFMA.FTZ R174, R2, R175, -R157 ;  /* 0x000000af02ae7223 */ /* 0x000fe2000001089d */
[----:B------:R-:W-:-:S02]  /*1dfc0*/  IMAD.U32 R171, RZ, RZ, UR37 ;  /* 0x00000025ffab7e24 */ /* 0x000fc4000f8e00ff */
[C-C-:B------:R-:W-:Y:S01]  /*1dfd0*/  FFMA.FTZ R175, R2.reuse, R187, -R157.reuse ;  /* 0x000000bb02af7223 */ /* 0x140fe2000001089d */
[----:B------:R-:W-:-:S01]  /*1dfe0*/  FFMA.FTZ R190, R2, R190, -R157 ;  /* 0x000000be02be7223 */ /* 0x000fc2000001089d */
[----:B------:R-:W4:Y:S01]  /*1dff0*/  MUFU.EX2 R14, R14 ;  /* 0x0000000e000e7308 */ /* 0x000f220000000800 */
[----:B-1----:R-:W-:-:S01]  /*1e000*/  FFMA.FTZ R15, R2, R162, -R157 ;  /* 0x000000a2020f7223 */ /* 0x002fc2000001089d */
        /* <DEDUP_REMOVED lines=15> */
[----:B--2---:R-:W-:-:S01]  /*1e100*/  FADD.FTZ R11, R193, R11 ;  /* 0x0000000bc10b7221 */ /* 0x004fc20000010000 */
[C-C-:B------:R-:W-:Y:S01]  /*1e110*/  FFMA.FTZ R210, R2.reuse, R210, -R157.reuse ;  /* 0x000000d202d27223 */ /* 0x140fe2000001089d */
[----:B------:R-:W-:-:S01]  /*1e120*/  FFMA.FTZ R211, R2, R211, -R157 ;  /* 0x000000d302d37223 */ /* 0x000fc2000001089d */
[----:B------:R-:W-:Y:S01]  /*1e130*/  FFMA.FTZ R214, R2, R214, -R157 ;  /* 0x000000d602d67223 */ /* 0x000fe2000001089d */
[----:B---3--:R-:W-:-:S01]  /*1e140*/  FADD.FTZ R11, R196, R11 ;  /* 0x0000000bc40b7221 */ /* 0x008fc20000010000 */
[-C--:B----4-:R-:W-:Y:S01]  /*1e150*/  FMUL.FTZ R26, R26, R14.reuse ;  /* 0x0000000e1a1a7220 */ /* 0x090fe20000410000 */
[----:B------:R-:W-:Y:S01]  /*1e160*/  FMUL.FTZ R27, R27, R14 ;  /* 0x0000000e1b1b7220 */ /* 0x000fe20000410000 */
[----:B------:R-:W2:Y:S01]  /*1e170*/  MUFU.EX2 R156, R156 ;  /* 0x0000009c009c7308 */ /* 0x000ea20000000800 */
[----:B-1----:R-:W-:-:S01]  /*1e180*/  FFMA.FTZ R10, R14, R10, R153 ;  /* 0x0000000a0e0a7223 */ /* 0x002fc20000010099 */
        /* <DEDUP_REMOVED lines=22> */
[----:B------:R-:W-:Y:S01]  /*1e2f0*/  MUFU.EX2 R162, R162 ;  /* 0x000000a200a27308 */ /* 0x000fe20000000800 */
[C---:B-1----:R-:W-:Y:S01]  /*1e300*/  F2FP.SATFINITE.E4M3.F32.PACK_AB_MERGE_C R156, R155.reuse, R156, RZ ;  /* 0x0000009c9b9c723e */ /* 0x042fe200048070ff */
[----:B------:R-:W-:Y:S01]  /*1e310*/  FADD.FTZ R10, R155, R10 ;  /* 0x0000000a9b0a7221 */ /* 0x000fe20000010000 */
[-C--:B------:R-:W-:Y:S01]  /*1e320*/  FMUL.FTZ R66, R66, R14.reuse ;  /* 0x0000000e42427220 */ /* 0x080fe20000410000 */
[----:B------:R-:W-:Y:S01]  /*1e330*/  FMUL.FTZ R67, R67, R14 ;  /* 0x0000000e43437220 */ /* 0x000fe20000410000 */
[----:B------:R-:W-:Y:S01]  /*1e340*/  F2FP.SATFINITE.E4M3.F32.PACK_AB_MERGE_C R153, R154, R153, R156 ;  /* 0x000000999a99723e */ /* 0x000fe2000480709c */
[C-C-:B------:R-:W-:Y:S01]  /*1e350*/  FFMA.FTZ R156, R2.reuse, R163, -R157.reuse ;  /* 0x000000a3029c7223 */ /* 0x140fe2000001089d */
[----:B------:R-:W-:-:S01]  /*1e360*/  FFMA.FTZ R163, R2, R178, -R157 ;  /* 0x000000b202a37223 */ /* 0x000fc2000001089d */
[----:B------:R-:W1:Y:S01]  /*1e370*/  MUFU.EX2 R166, R166 ;  /* 0x000000a600a67308 */ /* 0x000e620000000800 */
[----:B0-----:R-:W-:-:S01]  /*1e380*/  FADD.FTZ R10, R15, R10 ;  /* 0x0000000a0f0a7221 */ /* 0x001fc20000010000 */
[----:B------:R-:W-:Y:S01]  /*1e390*/  FFMA.FTZ R178, R2, R182, -R157 ;  /* 0x000000b602b27223 */ /* 0x000fe2000001089d */
[----:B------:R-:W-:-:S02]  /*1e3a0*/  VIADD R154, R5, 0x38840 ;  /* 0x00038840059a7836 */ /* 0x000fc40000000000 */
[-C--:B------:R-:W-:Y:S01]  /*1e3b0*/  FMUL.FTZ R70, R70, R14.reuse ;  /* 0x0000000e46467220 */ /* 0x080fe20000410000 */
[-C--:B------:R-:W-:Y:S01]  /*1e3c0*/  FMUL.FTZ R71, R71, R14.reuse ;  /* 0x0000000e47477220 */ /* 0x080fe20000410000 */
[-C--:B------:R-:W-:Y:S01]  /*1e3d0*/  FMUL.FTZ R74, R74, R14.reuse ;  /* 0x0000000e4a4a7220 */ /* 0x080fe20000410000 */
[----:B------:R-:W-:Y:S01]  /*1e3e0*/  FMUL.FTZ R75, R75, R14 ;  /* 0x0000000e4b4b7220 */ /* 0x000fe20000410000 */
[----:B------:R-:W0:Y:S01]  /*1e3f0*/  MUFU.EX2 R156, R156 ;  /* 0x0000009c009c7308 */ /* 0x000e220000000800 */
[----:B------:R-:W-:Y:S01]  /*1e400*/  PRMT R154, R171, 0x654, R154 ;  /* 0x00000654ab9a7816 */ /* 0x000fe2000000009a */
[C-C-:B------:R-:W-:Y:S01]  /*1e410*/  FFMA.FTZ R171, R2.reuse, R186, -R157.reuse ;  /* 0x000000ba02ab7223 */ /* 0x140fe2000001089d */
[----:B------:R-:W-:-:S01]  /*1e420*/  FFMA.FTZ R157, R2, R215, -R157 ;  /* 0x000000d7029d7223 */ /* 0x000fc2000001089d */
[-C--:B------:R-:W-:Y:S01]  /*1e430*/  FMUL.FTZ R78, R78, R14.reuse ;  /* 0x0000000e4e4e7220 */ /* 0x080fe20000410000 */
[----:B------:R2:W-:Y:S01]  /*1e440*/  SYNCS.ARRIVE.TRANS64.RED.A1T0 RZ, [R154+URZ], RZ ;  /* 0x000000ff9aff79a7 */ /* 0x0005e2000810043f */
[-C--:B------:R-:W-:Y:S01]  /*1e450*/  FMUL.FTZ R79, R79, R14.reuse ;  /* 0x0000000e4f4f7220 */ /* 0x080fe20000410000 */
[----:B------:R-:W-:Y:S01]  /*1e460*/  FMUL.FTZ R82, R82, R14 ;  /* 0x0000000e52527220 */ /* 0x000fe20000410000 */
[----:B------:R-:W3:Y:S01]  /*1e470*/  MUFU.EX2 R159, R159 ;  /* 0x0000009f009f7308 */ /* 0x000ee20000000800 */
[----:B-1----:R-:W-:Y:S01]  /*1e480*/  F2FP.SATFINITE.E4M3.F32.PACK_AB_MERGE_C R155, R166, R162, RZ ;  /* 0x000000a2a69b723e */ /* 0x002fe200048070ff */
[-C--:B------:R-:W-:Y:S01]  /*1e490*/  FMUL.FTZ R83, R83, R14.reuse ;  /* 0x0000000e53537220 */ /* 0x080fe20000410000 */
[-C--:B------:R-:W-:Y:S01]  /*1e4a0*/  FMUL.FTZ R86, R86, R14.reuse ;  /* 0x0000000e56567220 */ /* 0x080fe20000410000 */
[----:B------:R-:W-:Y:S01]  /*1e4b0*/  FMUL.FTZ R87, R87, R14 ;  /* 0x0000000e57577220 */ /* 0x000fe20000410000 */
[----:B--2---:R-:W-:Y:S01]  /*1e4c0*/  F2FP.SATFINITE.E4M3.F32.PACK_AB_MERGE_C R154, R165, R164, RZ ;  /* 0x000000a4a59a723e */ /* 0x004fe200048070ff */
[-C--:B------:R-:W-:Y:S01]  /*1e4d0*/  FMUL.FTZ R90, R90, R14.reuse ;  /* 0x0000000e5a5a7220 */ /* 0x080fe20000410000 */
[----:B------:R-:W-:Y:S01]  /*1e4e0*/  FMUL.FTZ R91, R91, R14 ;  /* 0x0000000e5b5b7220 */ /* 0x000fe20000410000 */
[----:B------:R-:W1:Y:S01]  /*1e4f0*/  MUFU.EX2 R160, R160 ;  /* 0x000000a000a07308 */ /* 0x000e620000000800 */
[----:B0-----:R-:W-:-:S01]  /*1e500*/  FADD.FTZ R10, R156, R10 ;  /* 0x0000000a9c0a7221 */ /* 0x001fc20000010000 */
[----:B------:R-:W-:Y:S01]  /*1e510*/  F2FP.SATFINITE.E4M3.F32.PACK_AB_MERGE_C R154, R161, R213, R154 ;  /* 0x000000d5a19a723e */ /* 0x000fe2000480709a */
[----:B------:R-:W-:Y:S01]  /*1e520*/  FMUL.FTZ R94, R94, R14 ;  /* 0x0000000e5e5e7220 */ /* 0x000fe20000410000 */
[----:B------:R-:W-:Y:S01]  /*1e530*/  F2FP.SATFINITE.E4M3.F32.PACK_AB_MERGE_C R155, R156, R15, R155 ;  /* 0x0000000f9c9b723e */ /* 0x000fe2000480709b */
[----:B------:R-:W-:-:S01]  /*1e540*/  FADD.FTZ R10, R162, R10 ;  /* 0x0000000aa20a7221 */ /* 0x000fc20000010000 */
[-C--:B------:R-:W-:Y:S01]  /*1e550*/  FMUL.FTZ R95, R95, R14.reuse ;  /* 0x0000000e5f5f7220 */ /* 0x080fe20000410000 */
[----:B------:R-:W-:Y:S01]  /*1e560*/  FMUL.FTZ R98, R98, R14 ;  /* 0x0000000e62627220 */ /* 0x000fe20000410000 */
[----:B------:R-:W0:Y:S01]  /*1e570*/  MUFU.EX2 R170, R170 ;  /* 0x000000aa00aa7308 */ /* 0x000e220000000800 */
[----:B------:R-:W-:-:S01]  /*1e580*/  FADD.FTZ R10, R166, R10 ;  /* 0x0000000aa60a7221 */ /* 0x000fc20000010000 */
[-C--:B------:R-:W-:Y:S01]  /*1e590*/  FMUL.FTZ R99, R99, R14.reuse ;  /* 0x0000000e63637220 */ /* 0x080fe20000410000 */
[-C--:B------:R-:W-:Y:S01]  /*1e5a0*/  FMUL.FTZ R102, R102, R14.reuse ;  /* 0x0000000e66667220 */ /* 0x080fe20000410000 */
[----:B------:R-:W-:Y:S01]  /*1e5b0*/  FMUL.FTZ R103, R103, R14 ;  /* 0x0000000e67677220 */ /* 0x000fe20000410000 */
[----:B---3--:R-:W-:-:S01]  /*1e5c0*/  FADD.FTZ R10, R159, R10 ;  /* 0x0000000a9f0a7221 */ /* 0x008fc20000010000 */
[-C--:B------:R-:W-:Y:S01]  /*1e5d0*/  FMUL.FTZ R106, R106, R14.reuse ;  /* 0x0000000e6a6a7220 */ /* 0x080fe20000410000 */
[----:B------:R-:W-:Y:S01]  /*1e5e0*/  FMUL.FTZ R107, R107, R14 ;  /* 0x0000000e6b6b7220 */ /* 0x000fe20000410000 */
[----:B------:R-:W2:Y:S01]  /*1e5f0*/  MUFU.EX2 R174, R174 ;  /* 0x000000ae00ae7308 */ /* 0x000ea20000000800 */
        /* <DEDUP_REMOVED lines=29> */
[----:B------:R-:W-:Y:S01]  /*1e7d0*/  FMUL.FTZ R151, R151, R14 ;  /* 0x0000000e97977220 */ /* 0x000fe20000410000 */
[----:B------:R-:W-:Y:S01]  /*1e7e0*/  F2FP.SATFINITE.E4M3.F32.PACK_AB_MERGE_C R156, R169, R168, R172 ;  /* 0x000000a8a99c723e */ /* 0x000fe200048070ac */
[----:B------:R-:W1:Y:S01]  /*1e7f0*/  MUFU.EX2 R179, R179 ;  /* 0x000000b300b37308 */ /* 0x000e620000000800 */
[----:B0-----:R-:W-:-:S07]  /*1e800*/  FADD.FTZ R10, R167, R10 ;  /* 0x0000000aa70a7221 */ /* 0x001fce0000010000 */
[----:B------:R-:W0:Y:S01]  /*1e810*/  MUFU.EX2 R171, R171 ;  /* 0x000000ab00ab7308 */ /* 0x000e220000000800 */
[----:B--2---:R-:W-:-:S07]  /*1e820*/  FADD.FTZ R10, R178, R10 ;  /* 0x0000000ab20a7221 */ /* 0x004fce0000010000 */
[----:B------:R-:W2:Y:S01]  /*1e830*/  MUFU.EX2 R175, R175 ;  /* 0x000000af00af7308 */ /* 0x000ea20000000800 */
[----:B-1----:R-:W-:-:S01]  /*1e840*/  FADD.FTZ R10, R179, R10 ;  /* 0x0000000ab30a7221 */ /* 0x002fc20000010000 */
[----:B------:R-:W-:-:S06]  /*1e850*/  F2FP.SATFINITE.E4M3.F32.PACK_AB_MERGE_C R178, R179, R178, RZ ;  /* 0x000000b2b3b2723e */ /* 0x000fcc00048070ff */
        /* <DEDUP_REMOVED lines=18> */
[----:B------:R-:W-:-:S06]  /*1e980*/  F2FP.SATFINITE.E4M3.F32.PACK_AB_MERGE_C R198, R199, R198, RZ ;  /* 0x000000c6c7c6723e */ /* 0x000fcc00048070ff */
[----:B------:R-:W2:Y:S01]  /*1e990*/  MUFU.EX2 R200, R200 ;  /* 0x000000c800c87308 */ /* 0x000ea20000000800 */
[----:B-1----:R-:W-:-:S01]  /*1e9a0*/  FADD.FTZ R11, R197, R11 ;  /* 0x0000000bc50b7221 */ /* 0x002fc20000010000 */
        /* <DEDUP_REMOVED lines=32> */
[----:B--2---:R-:W-:Y:S01]  /*1ebb0*/  FADD.FTZ R11, R212, R11 ;  /* 0x0000000bd40b7221 */ /* 0x004fe20000010000 */
[----:B------:R-:W-:-:S03]  /*1ebc0*/  F2FP.SATFINITE.E4M3.F32.PACK_AB_MERGE_C R166, R158, R212, RZ ;  /* 0x000000d49ea6723e */ /* 0x000fc600048070ff */
[----:B------:R-:W-:Y:S01]  /*1ebd0*/  FADD.FTZ R11, R158, R11 ;  /* 0x0000000b9e0b7221 */ /* 0x000fe20000010000 */
[----:B------:R-:W-:Y:S02]  /*1ebe0*/  F2FP.SATFINITE.E4M3.F32.PACK_AB_MERGE_C R158, R177, R176, R180 ;  /* 0x000000b0b19e723e */ /* 0x000fe400048070b4 */
[----:B------:R-:W-:Y:S01]  /*1ebf0*/  F2FP.SATFINITE.E4M3.F32.PACK_AB_MERGE_C R166, R209, R208, R166 ;  /* 0x000000d0d1a6723e */ /* 0x000fe200048070a6 */
[----:B-1----:R-:W-:-:S01]  /*1ec00*/  FADD.FTZ R10, R157, R10 ;  /* 0x0000000a9d0a7221 */ /* 0x002fc20000010000 */
[----:B------:R-:W-:Y:S02]  /*1ec10*/  F2FP.SATFINITE.E4M3.F32.PACK_AB_MERGE_C R173, R157, R214, RZ ;  /* 0x000000d69dad723e */ /* 0x000fe400048070ff */
[----:B------:R-:W-:Y:S02]  /*1ec20*/  F2FP.SATFINITE.E4M3.F32.PACK_AB_MERGE_C R157, R160, R159, R170 ;  /* 0x0000009fa09d723e */ /* 0x000fe400048070aa */
[----:B------:R-:W-:Y:S02]  /*1ec30*/  F2FP.SATFINITE.E4M3.F32.PACK_AB_MERGE_C R159, R167, R163, R178 ;  /* 0x000000a3a79f723e */ /* 0x000fe400048070b2 */
[----:B------:R-:W-:-:S02]  /*1ec40*/  F2FP.SATFINITE.E4M3.F32.PACK_AB_MERGE_C R160, R185, R184, R188 ;  /* 0x000000b8b9a0723e */ /* 0x000fc400048070bc */
[----:B------:R-:W-:Y:S02]  /*1ec50*/  F2FP.SATFINITE.E4M3.F32.PACK_AB_MERGE_C R163, R195, R194, R198 ;  /* 0x000000c2c3a3723e */ /* 0x000fe400048070c6 */
[----:B------:R-:W-:Y:S01]  /*1ec60*/  F2FP.SATFINITE.E4M3.F32.PACK_AB_MERGE_C R167, R211, R210, R173 ;  /* 0x000000d2d3a7723e */ /* 0x000fe200048070ad */
[----:B------:R-:W-:Y:S06]  /*1ec70*/  @!P0 BRA `(.L_x_3253) ;  /* 0x0000000000048947 */ /* 0x000fec0003800000 */
[----:B------:R-:W-:Y:S01]  /*1ec80*/  BPT.TRAP 0x1 ;  /* 0x000000040000795c */ /* 0x000fe20000300000 */
.L_x_3253:
[----:B------:R0:W1:Y:S01]  /*1ec90*/  SYNCS.PHASECHK.TRANS64.TRYWAIT P1, [R5+URZ+0x38850], R6 ;  /* 0x03885006050075a7 */ /* 0x000062000802017f */
[----:B------:R-:W-:Y:S05]  /*1eca0*/  @!P0 BRA `(.L_x_3254) ;  /* 0x0000000000048947 */ /* 0x000fea0003800000 */
[----:B------:R-:W-:Y:S01]  /*1ecb0*/  BPT.TRAP 0x1 ;  /* 0x000000040000795c */ /* 0x000fe20000300000 */
.L_x_3254:
[----:B------:R-:W-:Y:S04]  /*1ecc0*/  BSSY B0, `(.L_x_3255) ;  /* 0x0000004000007945 */ /* 0x000fe80003800000 */
[----:B-1----:R-:W-:Y:S05]  /*1ecd0*/  @P1 BRA `(.L_x_3256) ;  /* 0x0000000000081947 */ /* 0x002fea0003800000 */
[----:B------:R-:W1:Y:S02]  /*1ece0*/  SYNCS.PHASECHK.TRANS64.TRYWAIT P1, [R5+URZ+0x38850], R6 ;  /* 0x03885006050075a7 */ /* 0x000e64000802017f */
[----:B-1----:R-:W-:Y:S05]  /*1ecf0*/  @!P1 BRA `(.L_x_3257) ;  /* 0x00000134005c9947 */ /* 0x002fea0003800000 */
.L_x_3256:
[----:B------:R-:W-:Y:S05]  /*1ed00*/  BSYNC B0 ;  /* 0x0000000000007941 */ /* 0x000fea0003800000 */
.L_x_3255:
[----:B------:R-:W2:Y:S01]  /*1ed10*/  S2R R14, SR_TID.X ;  /* 0x00000000000e7919 */ /* 0x000ea20000002100 */
[----:B01----:R-:W-:Y:S01]  /*1ed20*/  LEA R6, R7, UR41, 0xb ;  /* 0x0000002907067c11 */ /* 0x003fe2000f8e58ff */
[----:B------:R-:W-:Y:S05]  /*1ed30*/  WARPSYNC.ALL ;  /* 0x0000000000007948 */ /* 0x000fea0003800000 */
[----:B------:R-:W-:Y:S01]  /*1ed40*/  MOV R7, 0x40000040 ;  /* 0x4000004000077802 */ /* 0x000fe20000000f00 */
[----:B------:R-:W-:Y:S01]  /*1ed50*/  IMAD.MOV.U32 R15, RZ, RZ, 0x40000040 ;  /* 0x40000040ff0f7424 */ /* 0x000fe200078e00ff */
[----:B------:R-:W-:Y:S02]  /*1ed60*/  R2UR UR6, R6 ;  /* 0x00000000060672ca */ /* 0x000fe400000e0000 */
[----:B------:R-:W-:-:S02]  /*1ed70*/  R2UR UR7, R7 ;  /* 0x00000000070772ca */ /* 0x000fc400000e0000 */
[----:B--2---:R-:W-:-:S05]  /*1ed80*/  SHF.R.U32.HI R14, RZ, 0x7, R14 ;  /* 0x00000007ff0e7819 */ /* 0x004fca000001160e */
        /* <DEDUP_REMOVED lines=30> */
.L_x_3258:
[----:B------:R-:W2:Y:S01]  /*1ef70*/  LDL R7, [R1+0x38] ;  /* 0x0000380001077983 */ /* 0x000ea20000100800 */
[----:B------:R-:W-:Y:S01]  /*1ef80*/  IMAD.U32 R6, RZ, RZ, UR37 ;  /* 0x00000025ff067e24 */ /* 0x000fe2000f8e00ff */
[----:B------:R-:W-:Y:S01]  /*1ef90*/  IADD3 R5, R5, 0x38860, RZ ;  /* 0x0003886005057810 */ /* 0x000fe20007ffe0ff */
[----:B------:R-:W-:Y:S02]  /*1efa0*/  IMAD.MOV.U32 R14, RZ, RZ, R0 ;  /* 0x000000ffff0e7224 */ /* 0x000fe400078e0000 */
[----:B------:R-:W-:Y:S01]  /*1efb0*/  IMAD.MOV.U32 R20, RZ, RZ, R3 ;  /* 0x000000ffff147224 */ /* 0x000fe200078e0003 */
[----:B------:R-:W-:-:S04]  /*1efc0*/  PRMT R5, R6, 0x654, R5 ;  /* 0x0000065406057816 */ /* 0x000fc80000000005 */
[----:B------:R0:W-:Y:S01]  /*1efd0*/  SYNCS.ARRIVE.TRANS64.RED.A1T0 RZ, [R5+URZ], RZ ;  /* 0x000000ff05ff79a7 */ /* 0x0001e2000810043f */
[C---:B--2---:R-:W-:Y:S01]  /*1efe0*/  ISETP.GT.AND P1, PT, R4.reuse, R7, PT ;  /* 0x000000070400720c */ /* 0x044fe20003f24270 */
[----:B------:R-:W-:-:S12]  /*1eff0*/  VIADD R4, R4, 0xffffffff ;  /* 0xffffffff04047836 */ /* 0x000fd80000000000 */
[----:B0-----:R-:W-:Y:S05]  /*1f000*/  @P1 BRA `(.L_x_3259) ;  /* 0xffffffd800a01947 */ /* 0x001fea000383ffff */
.L_x_3247:
[----:B------:R-:W2:Y:S04]  /*1f010*/  LDL R152, [R1+0x70] ;  /* 0x0000700001987983 */ /* 0x000ea80000100800 */
[----:B------:R-:W3:Y:S01]  /*1f020*/  LDL R15, [R1+0x5c] ;  /* 0x00005c00010f7983 */ /* 0x000ee20000100800 */
[----:B------:R-:W-:Y:S05]  /*1f030*/  WARPSYNC.ALL ;  /* 0x0000000000007948 */ /* 0x000fea0003800000 */
[----:B------:R-:W0:Y:S01]  /*1f040*/  SHFL.BFLY PT, R4, R11, 0x2, 0x1f ;  /* 0x0c401f000b047f89 */ /* 0x000e2200000e0000 */
[----:B------:R-:W-:Y:S01]  /*1f050*/  CS2R R6, SRZ ;  /* 0x0000000000067805 */ /* 0x000fe2000001ff00 */
[----:B------:R-:W-:Y:S01]  /*1f060*/  IMAD.MOV.U32 R167, RZ, RZ, -0x800000 ;  /* 0xff800000ffa77424 */ /* 0x000fe200078e00ff */
[----:B------:R-:W-:Y:S01]  /*1f070*/  ULDC.64 UR4, c[0x0][0x9a0] ;  /* 0x0002680000047ab9 */ /* 0x000fe20000000a00 */
[----:B------:R-:W-:Y:S01]  /*1f080*/  IMAD.MOV.U32 R166, RZ, RZ, -0x800000 ;  /* 0xff800000ffa67424 */ /* 0x000fe200078e00ff */
[----:B------:R-:W4:Y:S01]  /*1f090*/  LDL.LU R9, [R1+0x74] ;  /* 0x0000740001097983 */ /* 0x000f220000300800 */
[----:B0-----:R-:W-:-:S05]  /*1f0a0*/  FADD.FTZ R4, R4, R11 ;  /* 0x0000000b04047221 */ /* 0x001fca0000010000 */
[----:B------:R-:W0:Y:S02]  /*1f0b0*/  SHFL.BFLY PT, R5, R4, 0x1, 0x1f ;  /* 0x0c201f0004057f89 */ /* 0x000e2400000e0000 */
[----:B0-----:R-:W-:Y:S01]  /*1f0c0*/  FADD.FTZ R5, R4, R5 ;  /* 0x0000000504057221 */ /* 0x001fe20000010000 */
[----:B------:R0:W-:Y:S08]  /*1f0d0*/  BAR.ARV R21, 0x100 ;  /* 0x000400150000751d */ /* 0x0001f00000002000 */
[----:B------:R-:W-:Y:S06]  /*1f0e0*/  BAR.ARV 0x8, 0x180 ;  /* 0x0206000000007b1d */ /* 0x000fec0000002000 */
[----:B------:R-:W-:-:S13]  /*1f0f0*/  FSETP.NE.FTZ.AND P0, PT, R5, RZ, PT ;  /* 0x000000ff0500720b */ /* 0x000fda0003f15000 */
[----:B------:R1:W-:Y:S02]  /*1f100*/  @P0 MUFU.RCP R6, R5 ;  /* 0x0000000500060308 */ /* 0x0003e40000001000 */
[----:B-1----:R-:W-:-:S05]  /*1f110*/  FMUL.FTZ R5, R5, 0.00390625 ;  /* 0x3b80000005057820 */ /* 0x002fca0000410000 */
[----:B------:R-:W-:-:S13]  /*1f120*/  FSETP.NE.FTZ.AND P0, PT, R5, RZ, PT ;  /* 0x000000ff0500720b */ /* 0x000fda0003f15000 */
[----:B------:R1:W5:Y:S02]  /*1f130*/  @P0 MUFU.LG2 R4, R5 ;  /* 0x0000000500040308 */ /* 0x0003640000000c00 */
[----:B-1----:R-:W-:Y:S01]  /*1f140*/  @P0 FMUL.FTZ R5, R2, 0.69314718246459960938 ;  /* 0x3f31721802050820 */ /* 0x002fe20000410000 */
[----:B-----5:R-:W-:-:S04]  /*1f150*/  @P0 FMUL.FTZ R4, R4, 0.69314718246459960938 ;  /* 0x3f31721804040820 */ /* 0x020fc80000410000 */
        /* <DEDUP_REMOVED lines=15> */
[----:B------:R-:W2:Y:S02]  /*1f250*/  @P0 LDC.64 R2, c[0x0][0x9c8] ;  /* 0x00027200ff020b82 */ /* 0x000ea40000000a00 */
[----:B--2---:R-:W-:-:S04]  /*1f260*/  @P0 IMAD R4, R152, R2, RZ ;  /* 0x0000000298040224 */ /* 0x004fc800078e02ff */
[C---:B---3--:R-:W-:Y:S02]  /*1f270*/  @P0 IMAD R4, R15.reuse, R3, R4 ;  /* 0x000000030f040224 */ /* 0x048fe400078e0204 */
[----:B------:R-:W-:-:S04]  /*1f280*/  @P0 IMAD.WIDE.U32 R2, R15, R2, RZ ;  /* 0x000000020f020225 */ /* 0x000fc800078e00ff */
[----:B------:R-:W-:Y:S01]  /*1f290*/  @P0 IMAD.IADD R5, R3, 0x1, R4 ;  /* 0x0000000103050824 */ /* 0x000fe200078e0204 */
[----:B------:R-:W-:Y:S02]  /*1f2a0*/  @P0 MOV R4, R2 ;  /* 0x0000000200040202 */ /* 0x000fe40000000f00 */
[----:B------:R-:W1:Y:S01]  /*1f2b0*/  @P0 LDC.64 R2, c[0x0][0x9d0] ;  /* 0x00027400ff020b82 */ /* 0x000e620000000a00 */
[----:B------:R-:W-:Y:S02]  /*1f2c0*/  IMAD.MOV.U32 R0, RZ, RZ, 0x3f800000 ;  /* 0x3f800000ff007424 */ /* 0x000fe400078e00ff */
[----:B-1----:R-:W-:-:S04]  /*1f2d0*/  @P0 IMAD.WIDE.U32 R4, R221, R2, R4 ;  /* 0x00000002dd040225 */ /* 0x002fc800078e0004 */
[----:B------:R-:W-:Y:S01]  /*1f2e0*/  @P0 IMAD R3, R221, R3, R5 ;  /* 0x00000003dd030224 */ /* 0x000fe200078e0205 */
[----:B------:R-:W-:-:S04]  /*1f2f0*/  @P0 LEA R2, P1, R4, UR4, 0x2 ;  /* 0x0000000404020c11 */ /* 0x000fc8000f8210ff */
[----:B------:R-:W-:-:S05]  /*1f300*/  @P0 LEA.HI.X R3, R4, UR5, R3, 0x2, P1 ;  /* 0x0000000504030c11 */ /* 0x000fca00088f1403 */
[----:B------:R-:W2:Y:S01]  /*1f310*/  @P0 LDG.E R0, desc[UR42][R2.64] ;  /* 0x0000002a02000981 */ /* 0x000ea2000c1e1900 */
[----:B----4-:R-:W-:-:S05]  /*1f320*/  VIADD R9, R9, 0x1 ;  /* 0x0000000109097836 */ /* 0x010fca0000000000 */
        /* <DEDUP_REMOVED lines=137> */
.L_x_3167:
        /* <DEDUP_REMOVED lines=17> */
[----:B------:R-:W-:Y:S02]  /*1fcd0*/  MOV R38, R216 ;  /* 0x000000d800267202 */ /* 0x000fe40000000f00 */
[----:B0-----:R-:W-:-:S03]  /*1fce0*/  MOV R39, R2 ;  /* 0x0000000200277202 */ /* 0x001fc60000000f00 */
[----:B--2---:R-:W-:-:S03]  /*1fcf0*/  IMAD.WIDE R2, R3, 0x2, R38 ;  /* 0x0000000203027825 */ /* 0x004fc600078e0226 */
[C---:B------:R-:W-:Y:S02]  /*1fd00*/  IADD3 R46, P5, R2.reuse, 0xc000, RZ ;  /* 0x0000c000022e7810 */ /* 0x040fe40007fbe0ff */
[----:B------:R-:W-:Y:S02]  /*1fd10*/  IADD3 R50, P1, R2, 0xc060, RZ ;  /* 0x0000c06002327810 */ /* 0x000fe40007f3e0ff */
[----:B------:R-:W-:Y:S02]  /*1fd20*/  LOP3.LUT R47, R46, 0x380, RZ, 0xc0, !PT ;  /* 0x000003802e2f7812 */ /* 0x000fe400078ec0ff */
[----:B------:R-:W-:Y:S01]  /*1fd30*/  LOP3.LUT R4, R50, 0x380, RZ, 0xc0, !PT ;  /* 0x0000038032047812 */ /* 0x000fe200078ec0ff */
[----:B------:R-:W-:Y:S01]  /*1fd40*/  IMAD.X R51, RZ, RZ, R3, P1 ;  /* 0x000000ffff337224 */ /* 0x000fe200008e0603 */
[----:B------:R-:W-:Y:S02]  /*1fd50*/  SHF.R.U64 R47, R47, 0x3, RZ ;  /* 0x000000032f2f7819 */ /* 0x000fe400000012ff */
[----:B------:R-:W-:-:S02]  /*1fd60*/  IADD3 R54, P0, R2, 0xc040, RZ ;  /* 0x0000c04002367810 */ /* 0x000fc40007f1e0ff */
[----:B------:R-:W-:Y:S02]  /*1fd70*/  LOP3.LUT R46, R47, R46, RZ, 0x3c, !PT ;  /* 0x0000002e2f2e7212 */ /* 0x000fe400078e3cff */
[----:B------:R-:W-:Y:S02]  /*1fd80*/  SHF.R.U64 R4, R4, 0x3, RZ ;  /* 0x0000000304047819 */ /* 0x000fe400000012ff */
[----:B------:R-:W-:Y:S02]  /*1fd90*/  LOP3.LUT R55, R54, 0x380, RZ, 0xc0, !PT ;  /* 0x0000038036377812 */ /* 0x000fe400078ec0ff */
[----:B------:R-:W-:Y:S02]  /*1fda0*/  IADD3.X R47, RZ, R3, RZ, P5, !PT ;  /* 0x00000003ff2f7210 */ /* 0x000fe40002ffe4ff */
[C---:B------:R-:W-:Y:S02]  /*1fdb0*/  IADD3 R20, P5, R2.reuse, 0x4040, RZ ;  /* 0x0000404002147810 */ /* 0x040fe40007fbe0ff */
[----:B------:R-:W-:-:S02]  /*1fdc0*/  IADD3 R26, P4, R2, 0x8060, RZ ;  /* 0x00008060021a7810 */ /* 0x000fc40007f9e0ff */
[----:B------:R-:W-:Y:S01]  /*1fdd0*/  LOP3.LUT R50, R4, R50, RZ, 0x3c, !PT ;  /* 0x0000003204327212 */ /* 0x000fe200078e3cff */
[--C-:B------:R-:W-:Y:S01]  /*1fde0*/  IMAD.X R21, RZ, RZ, R3.reuse, P5 ;  /* 0x000000ffff157224 */ /* 0x100fe200028e0603 */
[----:B------:R-:W-:Y:S02]  /*1fdf0*/  SHF.R.U64 R55, R55, 0x3, RZ ;  /* 0x0000000337377819 */ /* 0x000fe400000012ff */
[----:B------:R-:W-:Y:S02]  /*1fe00*/  LOP3.LUT R4, R20, 0x380, RZ, 0xc0, !PT ;  /* 0x0000038014047812 */ /* 0x000fe400078ec0ff */
[----:B------:R-:W-:Y:S02]  /*1fe10*/  LOP3.LUT R27, R26, 0x380, RZ, 0xc0, !PT ;  /* 0x000003801a1b7812 */ /* 0x000fe400078ec0ff */
[----:B------:R-:W-:Y:S01]  /*1fe20*/  LOP3.LUT R54, R55, R54, RZ, 0x3c, !PT ;  /* 0x0000003637367212 */ /* 0x000fe200078e3cff */
[----:B------:R-:W-:Y:S01]  /*1fe30*/  IMAD.X R55, RZ, RZ, R3, P0 ;  /* 0x000000ffff377224 */ /* 0x000fe200000e0603 */
[----:B------:R-:W-:-:S02]  /*1fe40*/  SHF.R.U64 R4, R4, 0x3, RZ ;  /* 0x0000000304047819 */ /* 0x000fc400000012ff */
[----:B------:R-:W-:Y:S02]  /*1fe50*/  IADD3 R42, P3, R2, 0xc020, RZ ;  /* 0x0000c020022a7810 */ /* 0x000fe40007f7e0ff */
        /* <DEDUP_REMOVED lines=11> */
[----:B------:R-:W-:Y:S01]  /*1ff10*/  SHF.R.U64 R43, R43, 0x3, RZ ;  /* 0x000000032b2b7819 */ /* 0x000fe200000012ff */
[--C-:B------:R-:W-:Y:S01]  /*1ff20*/  IMAD.X R51, RZ, RZ, R3.reuse, P4 ;  /* 0x000000ffff337224 */ /* 0x100fe200020e0603 */
        /* <DEDUP_REMOVED lines=9> */
[----:B------:R-:W-:Y:S01]  /*1ffc0*/  IMAD.X R31, RZ, RZ, R3, P2 ;  /* 0x000000ffff1f7224 */ /* 0x000fe200010e0603 */
[----:B------:R-:W-:Y:S01]  /*1ffd0*/  LOP3.LUT R50, R4, R50, RZ, 0x3c, !PT ;  /* 0x0000003204327212 */ /* 0x000fe200078e3cff */
[----:B------:R0:W-:Y:S01]  /*1ffe0*/  STL [R1+0x8], R9 ;  /* 0x0000080901007387 */ /* 0x0001e20000100800 */
[----:B------:R-:W-:-:S02]  /*1fff0*/  MOV R4, R46 ;  /* 0x0000002e00047202 */ /* 0x000fc40000000f00 */
[----:B------:R-:W-:Y:S02]  /*20000*/  IADD3 R42, P2, R2, 0x4000, RZ ;  /* 0x00004000022a7810 */ /* 0x000fe40007f5e0ff */
[----:B------:R-:W-:Y:S01]  /*20010*/  LOP3.LUT R11, R10, 0x380, RZ, 0xc0, !PT ;  /* 0x000003800a0b7812 */ /* 0x000fe200078ec0ff */
[----:B------:R1:W-:Y:S01]  /*20020*/  STL [R1+0x4], R4 ;  /* 0x0000040401007387 */ /* 0x0003e20000100800 */
[----:B------:R-:W-:Y:S02]  /*20030*/  IADD3 R12, P0, R2, 0x8000, RZ ;  /* 0x00008000020c7810 */ /* 0x000fe40007f1e0ff */
[----:B------:R-:W-:Y:S01]  /*20040*/  SHF.R.U64 R11, R11, 0x3, RZ ;  /* 0x000000030b0b7819 */ /* 0x000fe200000012ff */
[----:B0-----:R-:W0:Y:S01]  /*20050*/  S2R R9, SR_TID.X ;  /* 0x0000000000097919 */ /* 0x001e220000002100 */
[----:B------:R-:W-:Y:S02]  /*20060*/  LOP3.LUT R13, R12, 0x380, RZ, 0xc0, !PT ;  /* 0x000003800c0d7812 */ /* 0x000fe400078ec0ff */
[----:B------:R-:W-:Y:S01]  /*20070*/  LOP3.LUT R10, R11, R10, RZ, 0x3c, !PT ;  /* 0x0000000a0b0a7212 */ /* 0x000fe200078e3cff */
[----:B------:R-:W-:Y:S01]  /*20080*/  IMAD.X R11, RZ, RZ, R3, P1 ;  /* 0x000000ffff0b7224 */ /* 0x000fe200008e0603 */
[----:B------:R-:W-:-:S02]  /*20090*/  SHF.R.U64 R13, R13, 0x3, RZ ;  /* 0x000000030d0d7819 */ /* 0x000fc400000012ff */
[----:B-1----:R-:W-:Y:S02]  /*200a0*/  LOP3.LUT R4, R42, 0x380, RZ, 0xc0, !PT ;  /* 0x000003802a047812 */ /* 0x002fe400078ec0ff */
[----:B------:R-:W-:Y:S01]  /*200b0*/  LOP3.LUT R12, R13, R12, RZ, 0x3c, !PT ;  /* 0x0000000c0d0c7212 */ /* 0x000fe200078e3cff */
[----:B------:R-:W-:Y:S01]  /*200c0*/  IMAD.X R13, RZ, RZ, R3, P0 ;  /* 0x000000ffff0d7224 */ /* 0x000fe200000e0603 */
[----:B------:R-:W-:Y:S02]  /*200d0*/  SHF.R.U64 R4, R4, 0x3, RZ ;  /* 0x0000000304047819 */ /* 0x000fe400000012ff */
[----:B------:R-:W-:Y:S02]  /*200e0*/  MOV R228, R10 ;  /* 0x0000000a00e47202 */ /* 0x000fe40000000f00 */
[----:B------:R-:W-:Y:S02]  /*200f0*/  LOP3.LUT R42, R4, R42, RZ, 0x3c, !PT ;  /* 0x0000002a042a7212 */ /* 0x000fe400078e3cff */
[----:B------:R-:W-:-:S02]  /*20100*/  MOV R4, R26 ;  /* 0x0000001a00047202 */ /* 0x000fc40000000f00 */
[C---:B------:R-:W-:Y:S02]  /*20110*/  IADD3 R26, P1, R2.reuse, 0x60, RZ ;  /* 0x00000060021a7810 */ /* 0x040fe40007f3e0ff */
[C---:B------:R-:W-:Y:S01]  /*20120*/  IADD3 R10, P0, R2.reuse, 0x40, RZ ;  /* 0x00000040020a7810 */ /* 0x040fe20007f1e0ff */
[----:B------:R1:W-:Y:S01]  /*20130*/  STL [R1], R4 ;  /* 0x0000000401007387 */ /* 0x0003e20000100800 */
[----:B------:R-:W-:Y:S01]  /*20140*/  IADD3 R14, P3, R2, 0x4060, RZ ;  /* 0x00004060020e7810 */ /* 0x000fe20007f7e0ff */
[--C-:B------:R-:W-:Y:S01]  /*20150*/  IMAD.X R27, RZ, RZ, R3.reuse, P1 ;  /* 0x000000ffff1b7224 */ /* 0x100fe200008e0603 */
[----:B------:R-:W-:Y:S01]  /*20160*/  IADD3.X R43, RZ, R3, RZ, P2, !PT ;  /* 0x00000003ff2b7210 */ /* 0x000fe200017fe4ff */
[----:B------:R-:W-:Y:S01]  /*20170*/  IMAD.X R11, RZ, RZ, R3, P0 ;  /* 0x000000ffff0b7224 */ /* 0x000fe200000e0603 */
[----:B------:R-:W-:Y:S02]  /*20180*/  LOP3.LUT R15, R14, 0x380, RZ, 0xc0, !PT ;  /* 0x000003800e0f7812 */ /* 0x000fe400078ec0ff */
[----:B------:R-:W-:-:S02]  /*20190*/  MOV R227, R12 ;  /* 0x0000000c00e37202 */ /* 0x000fc40000000f00 */
[----:B------:R-:W-:Y:S02]  /*201a0*/  SHF.R.U64 R15, R15, 0x3, RZ ;  /* 0x000000030f0f7819 */ /* 0x000fe400000012ff */
[----:B-1----:R-:W-:Y:S02]  /*201b0*/  LOP3.LUT R4, R26, 0x380, RZ, 0xc0, !PT ;  /* 0x000003801a047812 */ /* 0x002fe400078ec0ff */
[----:B------:R-:W-:Y:S01]  /*201c0*/  LOP3.LUT R14, R15, R14, RZ, 0x3c, !PT ;  /* 0x0000000e0f0e7212 */ /* 0x000fe200078e3cff */
[----:B------:R-:W-:Y:S01]  /*201d0*/  IMAD.X R15, RZ, RZ, R3, P3 ;  /* 0x000000ffff0f7224 */ /* 0x000fe200018e0603 */
[----:B------:R-:W-:Y:S02]  /*201e0*/  SHF.R.U64 R4, R4, 0x3, RZ ;  /* 0x0000000304047819 */ /* 0x000fe400000012ff */
[----:B------:R-:W-:Y:S02]  /*201f0*/  MOV R225, R20 ;  /* 0x0000001400e17202 */ /* 0x000fe40000000f00 */
[----:B------:R-:W-:-:S02]  /*20200*/  LOP3.LUT R26, R4, R26, RZ, 0x3c, !PT ;  /* 0x0000001a041a7212 */ /* 0x000fc400078e3cff */
[----:B------:R-:W-:Y:S02]  /*20210*/  LOP3.LUT R4, R10, 0x380, RZ, 0xc0, !PT ;  /* 0x000003800a047812 */ /* 0x000fe400078ec0ff */
[----:B------:R-:W-:Y:S02]  /*20220*/  MOV R229, R30 ;  /* 0x0000001e00e57202 */ /* 0x000fe40000000f00 */
[----:B------:R-:W-:Y:S02]  /*20230*/  SHF.R.U64 R4, R4, 0x3, RZ ;  /* 0x0000000304047819 */ /* 0x000fe400000012ff */
[----:B------:R-:W-:Y:S02]  /*20240*/  MOV R226, R14 ;  /* 0x0000000e00e27202 */ /* 0x000fe40000000f00 */
[----:B------:R-:W-:Y:S02]  /*20250*/  LOP3.LUT R10, R4, R10, RZ, 0x3c, !PT ;  /* 0x0000000a040a7212 */ /* 0x000fe400078e3cff */
[----:B------:R-:W-:-:S02]  /*20260*/  MOV R215, R50 ;  /* 0x0000003200d77202 */ /* 0x000fc40000000f00 */
[----:B------:R-:W-:Y:S02]  /*20270*/  MOV R212, R10 ;  /* 0x0000000a00d47202 */ /* 0x000fe40000000f00 */
[----:B------:R-:W-:Y:S02]  /*20280*/  IADD3 R10, P0, R2, 0x20, RZ ;  /* 0x00000020020a7810 */ /* 0x000fe40007f1e0ff */
[----:B------:R-:W-:Y:S02]  /*20290*/  MOV R214, R42 ;  /* 0x0000002a00d67202 */ /* 0x000fe40000000f00 */
[----:B------:R-:W-:Y:S01]  /*202a0*/  LOP3.LUT R4, R10, 0x380, RZ, 0xc0, !PT ;  /* 0x000003800a047812 */ /* 0x000fe200078ec0ff */
[----:B------:R-:W-:Y:S01]  /*202b0*/  IMAD.X R11, RZ, RZ, R3, P0 ;  /* 0x000000ffff0b7224 */ /* 0x000fe200000e0603 */
[----:B------:R-:W-:Y:S02]  /*202c0*/  MOV R213, R26 ;  /* 0x0000001a00d57202 */ /* 0x000fe40000000f00 */
[----:B------:R-:W-:-:S04]  /*202d0*/  SHF.R.U64 R4, R4, 0x3, RZ ;  /* 0x0000000304047819 */ /* 0x000fc800000012ff */
[----:B------:R-:W-:Y:S02]  /*202e0*/  LOP3.LUT R10, R4, R10, RZ, 0x3c, !PT ;  /* 0x0000000a040a7212 */ /* 0x000fe400078e3cff */
[----:B------:R-:W-:Y:S02]  /*202f0*/  LOP3.LUT R4, R2, 0x380, RZ, 0xc0, !PT ;  /* 0x0000038002047812 */ /* 0x000fe400078ec0ff */
[----:B------:R-:W-:Y:S02]  /*20300*/  MOV R211, R10 ;  /* 0x0000000a00d37202 */ /* 0x000fe40000000f00 */
[----:B------:R-:W-:-:S04]  /*20310*/  SHF.R.U64 R4, R4, 0x3, RZ ;  /* 0x0000000304047819 */ /* 0x000fc800000012ff */
[----:B------:R-:W-:-:S04]  /*20320*/  LOP3.LUT R2, R4, R2, RZ, 0x3c, !PT ;  /* 0x0000000204027212 */ /* 0x000fc800078e3cff */
[----:B------:R-:W-:Y:S02]  /*20330*/  MOV R210, R2 ;  /* 0x0000000200d27202 */ /* 0x000fe40000000f00 */
[----:B0-----:R-:W-:-:S04]  /*20340*/  LOP3.LUT P0, R2, R9, 0x3, RZ, 0xc0, !PT ;  /* 0x0000000309027812 */ /* 0x001fc8000780c0ff */
[----:B------:R-:W-:Y:S01]  /*20350*/  ISETP.EQ.OR P0, PT, R2, 0x3, !P0 ;  /* 0x000000030200780c */ /* 0x000fe20004702670 */
[----:B------:R-:W-:-:S03]  /*20360*/  IMAD.SHL.U32 R2, R9, 0x4, RZ ;  /* 0x0000000409027824 */ /* 0x000fc600078e00ff */
[----:B------:R-:W-:Y:S02]  /*20370*/  SEL R13, R0, R29, P0 ;  /* 0x0000001d000d7207 */ /* 0x000fe40000000000 */
[----:B------:R-:W-:Y:S02]  /*20380*/  LOP3.LUT R2, R2, 0xc, RZ, 0xc0, !PT ;  /* 0x0000000c02027812 */ /* 0x000fe400078ec0ff */
[----:B------:R-:W-:Y:S02]  /*20390*/  SEL R21, R29, R0, P0 ;  /* 0x000000001d157207 */ /* 0x000fe40000000000 */
[----:B------:R-:W-:Y:S02]  /*203a0*/  IADD3 R2, P1, R2, UR4, RZ ;  /* 0x0000000402027c10 */ /* 0x000fe4000ff3e0ff */
[----:B------:R-:W-:Y:S01]  /*203b0*/  SEL R4, R5, R25, P0 ;  /* 0x0000001905047207 */ /* 0x000fe20000000000 */
[----:B------:R-:W-:Y:S01]  /*203c0*/  UMOV UR4, 0xffffffff ;  /* 0xffffffff00047882 */ /* 0x000fe20000000000 */
[----:B------:R-:W-:Y:S01]  /*203d0*/  SEL R5, R25, R5, P0 ;  /* 0x0000000519057207 */ /* 0x000fe20000000000 */
[----:B------:R-:W-:-:S05]  /*203e0*/  IMAD.X R3, RZ, RZ, UR5, P1 ;  /* 0x00000005ff037e24 */ /* 0x000fca00088e06ff */
[----:B------:R0:W5:Y:S01]  /*203f0*/  LDG.E.CONSTANT R0, desc[UR42][R2.64] ;  /* 0x0000002a02007981 */ /* 0x000162000c1e9900 */
[----:B------:R-:W-:Y:S05]  /*20400*/  BRA.DIV UR4, `(.L_x_3262) ;  /* 0x0000011e04ac7947 */ /* 0x000fea000b800000 */
[----:B------:R-:W-:Y:S01]  /*20410*/  SEL R54, R112, R113, P0 ;  /* 0x0000007170367207 */ /* 0x000fe20000000000 */
[----:B-----5:R-:W-:Y:S01]  /*20420*/  SHFL.IDX PT, R4, R4, R0, 0x1c1f ;  /* 0x001c1f0004047589 */ /* 0x020fe200000e0000 */
[----:B------:R-:W-:Y:S01]  /*20430*/  SEL R55, R116, R117, P0 ;  /* 0x0000007574377207 */ /* 0x000fe20000000000 */
[----:B------:R-:W-:Y:S01]  /*20440*/  IMAD.MOV.U32 R11, RZ, RZ, RZ ;  /* 0x000000ffff0b7224 */ /* 0x000fe200078e00ff */
[----:B------:R-:W-:Y:S01]  /*20450*/  SEL R112, R113, R112, P0 ;  /* 0x0000007071707207 */ /* 0x000fe20000000000 */
[----:B0-----:R-:W-:Y:S01]  /*20460*/  SHFL.IDX PT, R3, R13, R0, 0x1c1f ;  /* 0x001c1f000d037589 */ /* 0x001fe200000e0000 */
        /* <DEDUP_REMOVED lines=183> */
[----:B0-----:R-:W-:-:S02]  /*20fe0*/  SEL R173, R47, R92, P0 ;  /* 0x0000005c2fad7207 */ /* 0x001fc40000000000 */
[----:B------:R-:W-:Y:S01]  /*20ff0*/  SEL R172, R92, R47, P0 ;  /* 0x0000002f5cac7207 */ /* 0x000fe20000000000 */
[----:B------:R-:W-:Y:S01]  /*21000*/  SHFL.IDX PT, R21, R25, R0, 0x1c1f ;  /* 0x001c1f0019157589 */ /* 0x000fe200000e0000 */
[----:B-1----:R-:W-:Y:S02]  /*21010*/  SEL R169, R50, R100, P0 ;  /* 0x0000006432a97207 */ /* 0x002fe40000000000 */
[----:B------:R-:W-:Y:S01]  /*21020*/  SEL R168, R100, R50, P0 ;  /* 0x0000003264a87207 */ /* 0x000fe20000000000 */
[----:B------:R-:W0:Y:S01]  /*21030*/  SHFL.IDX PT, R25, R44, R2, 0x1c1f ;  /* 0x001c1f022c197589 */ /* 0x000e2200000e0000 */
[----:B--2---:R-:W-:Y:S02]  /*21040*/  SEL R147, R51, R104, P0 ;  /* 0x0000006833937207 */ /* 0x004fe40000000000 */
[----:B---3--:R-:W-:Y:S01]  /*21050*/  SEL R47, R58, R62, P0 ;  /* 0x0000003e3a2f7207 */ /* 0x008fe20000000000 */
[----:B------:R-:W-:Y:S01]  /*21060*/  SHFL.IDX PT, R49, R49, R0, 0x1c1f ;  /* 0x001c1f0031317589 */ /* 0x000fe200000e0000 */
[----:B----4-:R-:W-:-:S02]  /*21070*/  SEL R50, R66, R74, P0 ;  /* 0x0000004a42327207 */ /* 0x010fc40000000000 */
[----:B------:R-:W-:Y:S01]  /*21080*/  SEL R192, R43, R52, P0 ;  /* 0x000000342bc07207 */ /* 0x000fe20000000000 */
[----:B------:R-:W1:Y:S01]  /*21090*/  SHFL.IDX PT, R96, R96, R2, 0x1c1f ;  /* 0x001c1f0260607589 */ /* 0x000e6200000e0000 */
        /* <DEDUP_REMOVED lines=31> */
[----:B0-----:R-:W-:Y:S01]  /*21290*/  SEL R196, R21, R25, P0 ;  /* 0x0000001915c47207 */ /* 0x001fe20000000000 */
        /* <DEDUP_REMOVED lines=23> */
[----:B-1----:R-:W-:Y:S01]  /*21410*/  SEL R171, R49, R96, P0 ;  /* 0x0000006031ab7207 */ /* 0x002fe20000000000 */
[----:B------:R-:W1:Y:S01]  /*21420*/  SHFL.IDX PT, R144, R144, R2, 0x1c1f ;  /* 0x001c1f0290907589 */ /* 0x000e6200000e0000 */
        /* <DEDUP_REMOVED lines=9> */
[----:B--2---:R-:W-:Y:S02]  /*214c0*/  SEL R100, R53, R108, P0 ;  /* 0x0000006c35647207 */ /* 0x004fe40000000000 */
[----:B---3--:R-:W-:Y:S01]  /*214d0*/  SEL R3, R54, R112, P0 ;  /* 0x0000007036037207 */ /* 0x008fe20000000000 */
[----:B------:R-:W2:Y:S01]  /*214e0*/  SHFL.IDX PT, R159, R159, R2, 0x1c1f ;  /* 0x001c1f029f9f7589 */ /* 0x000ea200000e0000 */
[----:B----4-:R-:W-:-:S02]  /*214f0*/  SEL R4, R55, R116, P0 ;  /* 0x0000007437047207 */ /* 0x010fc40000000000 */
[----:B------:R-:W-:Y:S01]  /*21500*/  SEL R5, R56, R120, P0 ;  /* 0x0000007838057207 */ /* 0x000fe20000000000 */
[----:B------:R-:W-:Y:S01]  /*21510*/  SHFL.IDX PT, R65, R65, R0, 0x1c1f ;  /* 0x001c1f0041417589 */ /* 0x000fe200000e0000 */
[----:B------:R-:W-:Y:S02]  /*21520*/  SEL R6, R57, R124, P0 ;  /* 0x0000007c39067207 */ /* 0x000fe40000000000 */
[----:B0-----:R-:W-:Y:S01]  /*21530*/  SEL R7, R61, R128, P0 ;  /* 0x000000803d077207 */ /* 0x001fe20000000000 */
[----:B------:R-:W0:Y:S01]  /*21540*/  SHFL.IDX PT, R146, R146, R2, 0x1c1f ;  /* 0x001c1f0292927589 */ /* 0x000e2200000e0000 */
[----:B------:R-:W-:Y:S02]  /*21550*/  SEL R8, R64, R132, P0 ;  /* 0x0000008440087207 */ /* 0x000fe40000000000 */
[----:B------:R-:W-:Y:S01]  /*21560*/  SEL R9, R69, R136, P0 ;  /* 0x0000008845097207 */ /* 0x000fe20000000000 */
[----:B------:R-:W3:Y:S01]  /*21570*/  SHFL.IDX PT, R44, R153, R2, 0x1c1f ;  /* 0x001c1f02992c7589 */ /* 0x000ee200000e0000 */
[----:B------:R-:W-:-:S02]  /*21580*/  SEL R10, R72, R140, P0 ;  /* 0x0000008c480a7207 */ /* 0x000fc40000000000 */
[----:B-1----:R-:W-:Y:S01]  /*21590*/  SEL R20, R73, R144, P0 ;  /* 0x0000009049147207 */ /* 0x002fe20000000000 */
[----:B------:R-:W-:Y:S01]  /*215a0*/  SHFL.IDX PT, R85, R85, R0, 0x1c1f ;  /* 0x001c1f0055557589 */ /* 0x000fe200000e0000 */
[----:B------:R-:W-:Y:S02]  /*215b0*/  SEL R21, R77, R148, P0 ;  /* 0x000000944d157207 */ /* 0x000fe40000000000 */
[----:B------:R-:W-:Y:S01]  /*215c0*/  SEL R78, R106, R103, P0 ;  /* 0x000000676a4e7207 */ /* 0x000fe20000000000 */
[----:B------:R-:W1:Y:S01]  /*215d0*/  SHFL.IDX PT, R154, R154, R2, 0x1c1f ;  /* 0x001c1f029a9a7589 */ /* 0x000e6200000e0000 */
[----:B------:R-:W-:Y:S02]  /*215e0*/  SEL R82, R111, R107, P0 ;  /* 0x0000006b6f527207 */ /* 0x000fe40000000000 */
[----:B------:R-:W-:Y:S01]  /*215f0*/  SEL R90, R123, R127, P0 ;  /* 0x0000007f7b5a7207 */ /* 0x000fe20000000000 */
[----:B------:R-:W4:Y:S01]  /*21600*/  SHFL.IDX PT, R89, R155, R2, 0x1c1f ;  /* 0x001c1f029b597589 */ /* 0x000f2200000e0000 */
[----:B--2---:R-:W-:-:S02]  /*21610*/  SEL R24, R81, R159, P0 ;  /* 0x0000009f51187207 */ /* 0x004fc40000000000 */
[----:B------:R-:W-:Y:S01]  /*21620*/  SEL R53, R108, R53, P0 ;  /* 0x000000356c357207 */ /* 0x000fe20000000000 */
[----:B------:R-:W-:Y:S01]  /*21630*/  SHFL.IDX PT, R93, R93, R0, 0x1c1f ;  /* 0x001c1f005d5d7589 */ /* 0x000fe200000e0000 */
[----:B------:R-:W-:Y:S02]  /*21640*/  SEL R54, R112, R54, P0 ;  /* 0x0000003670367207 */ /* 0x000fe40000000000 */
[----:B------:R-:W-:Y:S01]  /*21650*/  SEL R55, R116, R55, P0 ;  /* 0x0000003774377207 */ /* 0x000fe20000000000 */
[----:B------:R-:W2:Y:S01]  /*21660*/  SHFL.IDX PT, R156, R156, R2, 0x1c1f ;  /* 0x001c1f029c9c7589 */ /* 0x000ea200000e0000 */
[----:B0-----:R-:W-:Y:S02]  /*21670*/  SEL R25, R65, R146, P0 ;  /* 0x0000009241197207 */ /* 0x001fe40000000000 */
[----:B------:R-:W-:Y:S01]  /*21680*/  SEL R56, R120, R56, P0 ;  /* 0x0000003878387207 */ /* 0x000fe20000000000 */
[----:B------:R-:W-:Y:S01]  /*21690*/  SHFL.IDX PT, R97, R97, R0, 0x1c1f ;  /* 0x001c1f0061617589 */ /* 0x000fe200000e0000 */
[----:B---3--:R-:W-:-:S02]  /*216a0*/  SEL R26, R40, R44, P0 ;  /* 0x0000002c281a7207 */ /* 0x008fc40000000000 */
[----:B------:R-:W-:Y:S01]  /*216b0*/  SEL R57, R124, R57, P0 ;  /* 0x000000397c397207 */ /* 0x000fe20000000000 */
[----:B------:R-:W0:Y:S01]  /*216c0*/  SHFL.IDX PT, R157, R157, R2, 0x1c1f ;  /* 0x001c1f029d9d7589 */ /* 0x000e2200000e0000 */
[----:B------:R-:W-:Y:S02]  /*216d0*/  SEL R61, R128, R61, P0 ;  /* 0x0000003d803d7207 */ /* 0x000fe40000000000 */
[----:B------:R-:W-:Y:S01]  /*216e0*/  SEL R64, R132, R64, P0 ;  /* 0x0000004084407207 */ /* 0x000fe20000000000 */
[----:B------:R-:W-:Y:S01]  /*216f0*/  SHFL.IDX PT, R101, R101, R0, 0x1c1f ;  /* 0x001c1f0065657589 */ /* 0x000fe200000e0000 */
[----:B-1----:R-:W-:Y:S02]  /*21700*/  SEL R27, R85, R154, P0 ;  /* 0x0000009a551b7207 */ /* 0x002fe40000000000 */
[----:B------:R-:W-:Y:S01]  /*21710*/  SEL R69, R136, R69, P0 ;  /* 0x0000004588457207 */ /* 0x000fe20000000000 */
[----:B------:R-:W1:Y:S01]  /*21720*/  SHFL.IDX PT, R158, R158, R2, 0x1c1f ;  /* 0x001c1f029e9e7589 */ /* 0x000e6200000e0000 */
[----:B----4-:R-:W-:-:S02]  /*21730*/  SEL R32, R109, R89, P0 ;  /* 0x000000596d207207 */ /* 0x010fc40000000000 */
[----:B------:R-:W-:Y:S01]  /*21740*/  SEL R72, R140, R72, P0 ;  /* 0x000000488c487207 */ /* 0x000fe20000000000 */
[----:B------:R-:W3:Y:S01]  /*21750*/  SHFL.IDX PT, R59, R59, R2, 0x1c1f ;  /* 0x001c1f023b3b7589 */ /* 0x000ee200000e0000 */
[----:B------:R-:W-:Y:S02]  /*21760*/  SEL R73, R144, R73, P0 ;  /* 0x0000004990497207 */ /* 0x000fe40000000000 */
[----:B------:R-:W-:Y:S01]  /*21770*/  SEL R77, R148, R77, P0 ;  /* 0x0000004d944d7207 */ /* 0x000fe20000000000 */
[----:B------:R-:W4:Y:S01]  /*21780*/  SHFL.IDX PT, R113, R113, R2, 0x1c1f ;  /* 0x001c1f0271717589 */ /* 0x000f2200000e0000 */
[----:B--2---:R-:W-:Y:S02]  /*21790*/  SEL R36, R93, R156, P0 ;  /* 0x0000009c5d247207 */ /* 0x004fe40000000000 */
[----:B------:R-:W-:Y:S01]  /*217a0*/  SEL R81, R159, R81, P0 ;  /* 0x000000519f517207 */ /* 0x000fe20000000000 */
[----:B------:R-:W-:Y:S01]  /*217b0*/  SHFL.IDX PT, R121, R63, R0, 0x1c1f ;  /* 0x001c1f003f797589 */ /* 0x000fe200000e0000 */
[----:B------:R-:W-:-:S02]  /*217c0*/  SEL R65, R146, R65, P0 ;  /* 0x0000004192417207 */ /* 0x000fc40000000000 */
[----:B------:R-:W-:Y:S01]  /*217d0*/  SEL R44, R44, R40, P0 ;  /* 0x000000282c2c7207 */ /* 0x000fe20000000000 */
[----:B------:R-:W2:Y:S01]  /*217e0*/  SHFL.IDX PT, R70, R70, R2, 0x1c1f ;  /* 0x001c1f0246467589 */ /* 0x000ea200000e0000 */
[----:B0-----:R-:W-:Y:S02]  /*217f0*/  SEL R37, R97, R157, P0 ;  /* 0x0000009d61257207 */ /* 0x001fe40000000000 */
[----:B------:R-:W-:Y:S01]  /*21800*/  SEL R85, R154, R85, P0 ;  /* 0x000000559a557207 */ /* 0x000fe20000000000 */
[----:B------:R-:W-:Y:S01]  /*21810*/  SHFL.IDX PT, R83, R83, R0, 0x1c1f ;  /* 0x001c1f0053537589 */ /* 0x000fe200000e0000 */
[----:B------:R-:W-:Y:S02]  /*21820*/  SEL R89, R89, R109, P0 ;  /* 0x0000006d59597207 */ /* 0x000fe40000000000 */
[----:B------:R-:W-:Y:S01]  /*21830*/  SEL R93, R156, R93, P0 ;  /* 0x0000005d9c5d7207 */ /* 0x000fe20000000000 */
[----:B------:R-:W0:Y:S01]  /*21840*/  SHFL.IDX PT, R94, R94, R2, 0x1c1f ;  /* 0x001c1f025e5e7589 */ /* 0x000e2200000e0000 */
[----:B-1----:R-:W-:-:S02]  /*21850*/  SEL R45, R101, R158, P0 ;  /* 0x0000009e652d7207 */ /* 0x002fc40000000000 */
[----:B------:R-:W-:Y:S01]  /*21860*/  SEL R97, R157, R97, P0 ;  /* 0x000000619d617207 */ /* 0x000fe20000000000 */
[----:B------:R-:W1:Y:S01]  /*21870*/  SHFL.IDX PT, R102, R102, R2, 0x1c1f ;  /* 0x001c1f0266667589 */ /* 0x000e6200000e0000 */
[----:B---3--:R-:W-:Y:S02]  /*21880*/  SEL R46, R105, R59, P0 ;  /* 0x0000003b692e7207 */ /* 0x008fe40000000000 */
[----:B------:R-:W-:Y:S01]  /*21890*/  SEL R101, R158, R101, P0 ;  /* 0x000000659e657207 */ /* 0x000fe20000000000 */
[----:B------:R-:W3:Y:S01]  /*218a0*/  SHFL.IDX PT, R110, R110, R2, 0x1c1f ;  /* 0x001c1f026e6e7589 */ /* 0x000ee200000e0000 */
[----:B----4-:R-:W-:Y:S02]  /*218b0*/  SEL R48, R117, R113, P0 ;  /* 0x0000007175307207 */ /* 0x010fe40000000000 */
[----:B------:R-:W-:Y:S01]  /*218c0*/  SEL R59, R59, R105, P0 ;  /* 0x000000693b3b7207 */ /* 0x000fe20000000000 */
[----:B------:R-:W4:Y:S01]  /*218d0*/  SHFL.IDX PT, R118, R118, R2, 0x1c1f ;  /* 0x001c1f0276767589 */ /* 0x000f2200000e0000 */
[----:B------:R-:W-:-:S02]  /*218e0*/  SEL R113, R113, R117, P0 ;  /* 0x0000007571717207 */ /* 0x000fc40000000000 */
[----:B------:R-:W-:Y:S01]  /*218f0*/  SEL R103, R103, R106, P0 ;  /* 0x0000006a67677207 */ /* 0x000fe20000000000 */
[----:B------:R-:W4:Y:S01]  /*21900*/  SHFL.IDX PT, R119, R119, R0, 0x1c1f ;  /* 0x001c1f0077777589 */ /* 0x000f2200000e0000 */
[----:B--2---:R-:W-:Y:S02]  /*21910*/  SEL R49, R121, R70, P0 ;  /* 0x0000004679317207 */ /* 0x004fe40000000000 */
[----:B------:R-:W-:Y:S01]  /*21920*/  SEL R70, R70, R121, P0 ;  /* 0x0000007946467207 */ /* 0x000fe20000000000 */
[----:B------:R-:W-:Y:S01]  /*21930*/  SHFL.IDX PT, R122, R122, R0, 0x1c1f ;  /* 0x001c1f007a7a7589 */ /* 0x000fe200000e0000 */
[----:B------:R-:W-:Y:S02]  /*21940*/  SEL R107, R107, R111, P0 ;  /* 0x0000006f6b6b7207 */ /* 0x000fe40000000000 */
[----:B------:R-:W-:Y:S01]  /*21950*/  SEL R123, R127, R123, P0 ;  /* 0x0000007b7f7b7207 */ /* 0x000fe20000000000 */
[----:B------:R-:W2:Y:S01]  /*21960*/  SHFL.IDX PT, R126, R126, R2, 0x1c1f ;  /* 0x001c1f027e7e7589 */ /* 0x000ea200000e0000 */
[----:B0-----:R-:W-:-:S02]  /*21970*/  SEL R68, R83, R94, P0 ;  /* 0x0000005e53447207 */ /* 0x001fc40000000000 */
[----:B------:R-:W-:Y:S01]  /*21980*/  SEL R83, R94, R83, P0 ;  /* 0x000000535e537207 */ /* 0x000fe20000000000 */
[----:B------:R-:W-:Y:S01]  /*21990*/  SHFL.IDX PT, R125, R125, R0, 0x1c1f ;  /* 0x001c1f007d7d7589 */ /* 0x000fe200000e0000 */
[----:B-1----:R-:W-:Y:S02]  /*219a0*/  SEL R76, R87, R102, P0 ;  /* 0x00000066574c7207 */ /* 0x002fe40000000000 */
[----:B------:R-:W-:Y:S01]  /*219b0*/  SEL R87, R102, R87, P0 ;  /* 0x0000005766577207 */ /* 0x000fe20000000000 */
[----:B------:R-:W0:Y:S01]  /*219c0*/  SHFL.IDX PT, R134, R134, R2, 0x1c1f ;  /* 0x001c1f0286867589 */ /* 0x000e2200000e0000 */
[----:B---3--:R-:W-:Y:S02]  /*219d0*/  SEL R80, R91, R110, P0 ;  /* 0x0000006e5b507207 */ /* 0x008fe40000000000 */
[----:B------:R-:W-:Y:S01]  /*219e0*/  SEL R91, R110, R91, P0 ;  /* 0x0000005b6e5b7207 */ /* 0x000fe20000000000 */
[----:B------:R-:W-:Y:S01]  /*219f0*/  SHFL.IDX PT, R130, R133, R0, 0x1c1f ;  /* 0x001c1f0085827589 */ /* 0x000fe200000e0000 */
[----:B----4-:R-:W-:-:S02]  /*21a00*/  SEL R84, R114, R118, P0 ;  /* 0x0000007672547207 */ /* 0x010fc40000000000 */
[----:B------:R-:W-:Y:S01]  /*21a10*/  SEL R114, R118, R114, P0 ;  /* 0x0000007276727207 */ /* 0x000fe20000000000 */
[----:B------:R-:W1:Y:S01]  /*21a20*/  SHFL.IDX PT, R129, R138, R2, 0x1c1f ;  /* 0x001c1f028a817589 */ /* 0x000e6200000e0000 */
[----:B------:R-:W-:Y:S02]  /*21a30*/  SEL R86, R119, R115, P0 ;  /* 0x0000007377567207 */ /* 0x000fe40000000000 */
[----:B------:R-:W-:Y:S01]  /*21a40*/  SEL R115, R115, R119, P0 ;  /* 0x0000007773737207 */ /* 0x000fe20000000000 */
[----:B------:R-:W-:Y:S04]  /*21a50*/  SHFL.IDX PT, R131, R131, R0, 0x1c1f ;  /* 0x001c1f0083837589 */ /* 0x000fe800000e0000 */
[----:B------:R-:W3:Y:S01]  /*21a60*/  SHFL.IDX PT, R142, R142, R2, 0x1c1f ;  /* 0x001c1f028e8e7589 */ /* 0x000ee200000e0000 */
[----:B--2---:R-:W-:-:S02]  /*21a70*/  SEL R88, R122, R126, P0 ;  /* 0x0000007e7a587207 */ /* 0x004fc40000000000 */
[----:B------:R-:W-:Y:S01]  /*21a80*/  SEL R122, R126, R122, P0 ;  /* 0x0000007a7e7a7207 */ /* 0x000fe20000000000 */
[----:B------:R-:W-:Y:S04]  /*21a90*/  SHFL.IDX PT, R31, R31, R0, 0x1c1f ;  /* 0x001c1f001f1f7589 */ /* 0x000fe800000e0000 */
[----:B------:R-:W2:Y:S01]  /*21aa0*/  SHFL.IDX PT, R30, R30, R2, 0x1c1f ;  /* 0x001c1f021e1e7589 */ /* 0x000ea200000e0000 */
[----:B0-----:R-:W-:Y:S02]  /*21ab0*/  SEL R92, R125, R134, P0 ;  /* 0x000000867d5c7207 */ /* 0x001fe40000000000 */
[----:B------:R-:W-:Y:S01]  /*21ac0*/  SEL R125, R134, R125, P0 ;  /* 0x0000007d867d7207 */ /* 0x000fe20000000000 */
[----:B------:R-:W-:Y:S04]  /*21ad0*/  SHFL.IDX PT, R29, R29, R0, 0x1c1f ;  /* 0x001c1f001d1d7589 */ /* 0x000fe800000e0000 */
[----:B------:R-:W0:Y:S01]  /*21ae0*/  SHFL.IDX PT, R28, R28, R2, 0x1c1f ;  /* 0x001c1f021c1c7589 */ /* 0x000e2200000e0000 */
[----:B-1----:R-:W-:-:S02]  /*21af0*/  SEL R96, R130, R129, P0 ;  /* 0x0000008182607207 */ /* 0x002fc40000000000 */
[----:B------:R-:W-:Y:S01]  /*21b00*/  SEL R129, R129, R130, P0 ;  /* 0x0000008281817207 */ /* 0x000fe20000000000 */
[----:B------:R1:W4:Y:S04]  /*21b10*/  SHFL.IDX PT, R63, R208, R0, 0x1c1f ;  /* 0x001c1f00d03f7589 */ /* 0x00032800000e0000 */
[----:B------:R1:W1:Y:S01]  /*21b20*/  SHFL.IDX PT, R95, R95, R0, 0x1c1f ;  /* 0x001c1f005f5f7589 */ /* 0x00026200000e0000 */
[----:B---3--:R-:W-:Y:S02]  /*21b30*/  SEL R99, R131, R142, P0 ;  /* 0x0000008e83637207 */ /* 0x008fe40000000000 */
[----:B------:R-:W-:Y:S01]  /*21b40*/  SEL R131, R142, R131, P0 ;  /* 0x000000838e837207 */ /* 0x000fe20000000000 */
[----:B------:R3:W1:Y:S04]  /*21b50*/  SHFL.IDX PT, R0, R209, R2, 0x1c1f ;  /* 0x001c1f02d1007589 */ /* 0x00066800000e0000 */
[----:B------:R3:W1:Y:S01]  /*21b60*/  SHFL.IDX PT, R150, R150, R2, 0x1c1f ;  /* 0x001c1f0296967589 */ /* 0x00066200000e0000 */
[----:B--2---:R-:W-:-:S02]  /*21b70*/  SEL R190, R31, R30, P0 ;  /* 0x0000001e1fbe7207 */ /* 0x004fc40000000000 */
[----:B------:R-:W-:Y:S02]  /*21b80*/  SEL R191, R30, R31, P0 ;  /* 0x0000001f1ebf7207 */ /* 0x000fe40000000000 */
[----:B0-----:R-:W-:Y:S02]  /*21b90*/  SEL R187, R29, R28, P0 ;  /* 0x0000001c1dbb7207 */ /* 0x001fe40000000000 */
[----:B---3--:R-:W-:-:S07]  /*21ba0*/  SEL R186, R28, R29, P0 ;  /* 0x0000001d1cba7207 */ /* 0x008fce0000000000 */
.L_x_3665:
[----:B------:R-:W2:Y:S01]  /*21bb0*/  LDL.LU R94, [R1] ;  /* 0x00000000015e7983 */ /* 0x000ea20000300800 */
[----:B------:R-:W-:Y:S05]  /*21bc0*/  WARPSYNC.ALL ;  /* 0x0000000000007948 */ /* 0x000fea0003800000 */
[----:B------:R-:W3:Y:S01]  /*21bd0*/  LDL.LU R2, [R1+0x4] ;  /* 0x0000040001027983 */ /* 0x000ee20000300800 */
[----:B------:R-:W-:Y:S01]  /*21be0*/  F2FP.BF16.F32.PACK_AB R12, R204, R206 ;  /* 0x000000cecc0c723e */ /* 0x000fe200000010ff */
[----:B------:R-:W-:Y:S01]  /*21bf0*/  ULDC.64 UR4, c[0x0][0xc00] ;  /* 0x0003000000047ab9 */ /* 0x000fe20000000a00 */
[----:B------:R-:W-:Y:S01]  /*21c00*/  F2FP.BF16.F32.PACK_AB R13, R25, R24 ;  /* 0x00000018190d723e */ /* 0x000fe200000010ff */
[----:B------:R-:W4:Y:S01]  /*21c10*/  LDL.LU R108, [R1+0x8] ;  /* 0x00000800016c7983 */ /* 0x000f220000300800 */
[----:B------:R-:W-:Y:S01]  /*21c20*/  F2FP.BF16.F32.PACK_AB R14, R205, R207 ;  /* 0x000000cfcd0e723e */ /* 0x000fe200000010ff */
[----:B------:R-:W-:Y:S01]  /*21c30*/  ULDC.64 UR6, c[0x0][0xc08] ;  /* 0x0003020000067ab9 */ /* 0x000fe20000000a00 */
[----:B------:R-:W-:Y:S01]  /*21c40*/  F2FP.BF16.F32.PACK_AB R15, R65, R81 ;  /* 0x00000051410f723e */ /* 0x000fe200000010ff */
[----:B------:R-:W-:Y:S01]  /*21c50*/  BAR.SYNC.DEFER_BLOCKING 0x1, 0x100 ;  /* 0x0044000000007b1d */ /* 0x000fe20000010000 */
[----:B------:R-:W-:-:S02]  /*21c60*/  F2FP.BF16.F32.PACK_AB R28, R200, R202 ;  /* 0x000000cac81c723e */ /* 0x000fc400000010ff */
[----:B------:R-:W-:Y:S02]  /*21c70*/  F2FP.BF16.F32.PACK_AB R29, R27, R26 ;  /* 0x0000001a1b1d723e */ /* 0x000fe400000010ff */
[----:B------:R-:W-:-:S03]  /*21c80*/  F2FP.BF16.F32.PACK_AB R30, R201, R203 ;  /* 0x000000cbc91e723e */ /* 0x000fc600000010ff */
[----:B------:R-:W0:Y:S01]  /*21c90*/  LDC R110, c[0x0][0xbe8] ;  /* 0x0002fa00ff6e7b82 */ /* 0x000e220000000800 */
[----:B------:R-:W-:Y:S01]  /*21ca0*/  F2FP.BF16.F32.PACK_AB R31, R85, R44 ;  /* 0x0000002c551f723e */ /* 0x000fe200000010ff */
[----:B------:R-:W4:Y:S01]  /*21cb0*/  LDL.LU R106, [R1+0xc] ;  /* 0x00000c00016a7983 */ /* 0x000f220000300800 */
[----:B------:R-:W-:Y:S02]  /*21cc0*/  F2FP.BF16.F32.PACK_AB R40, R196, R198 ;  /* 0x000000c6c428723e */ /* 0x000fe400000010ff */
[----:B------:R-:W-:Y:S01]  /*21cd0*/  F2FP.BF16.F32.PACK_AB R41, R36, R32 ;  /* 0x000000202429723e */ /* 0x000fe200000010ff */
[----:B------:R-:W4:Y:S01]  /*21ce0*/  LDL.LU R105, [R1+0x10] ;  /* 0x0000100001697983 */ /* 0x000f220000300800 */
[----:B------:R-:W-:Y:S02]  /*21cf0*/  F2FP.BF16.F32.PACK_AB R42, R197, R199 ;  /* 0x000000c7c52a723e */ /* 0x000fe400000010ff */
[----:B------:R-:W-:Y:S01]  /*21d00*/  F2FP.BF16.F32.PACK_AB R43, R93, R89 ;  /* 0x000000595d2b723e */ /* 0x000fe200000010ff */
[----:B------:R-:W4:Y:S04]  /*21d10*/  LDL.LU R102, [R1+0x68] ;  /* 0x0000680001667983 */ /* 0x000f280000300800 */
[----:B------:R1:W-:Y:S04]  /*21d20*/  STSM.16.M88.4 [R210], R12 ;  /* 0x0000000cd2007844 */ /* 0x0003e80000000200 */
[----:B------:R1:W-:Y:S04]  /*21d30*/  STSM.16.M88.4 [R211], R28 ;  /* 0x0000001cd3007844 */ /* 0x0003e80000000200 */
[----:B------:R0:W-:Y:S01]  /*21d40*/  STSM.16.M88.4 [R212], R40 ;  /* 0x00000028d4007844 */ /* 0x0001e20000000200 */
[----:B-1----:R-:W-:-:S02]  /*21d50*/  F2FP.BF16.F32.PACK_AB R12, R192, R194 ;  /* 0x000000c2c00c723e */ /* 0x002fc400000010ff */
        /* <DEDUP_REMOVED lines=8> */
[----:B0-----:R-:W-:Y:S02]  /*21de0*/  F2FP.BF16.F32.PACK_AB R40, R185, R187 ;  /* 0x000000bbb928723e */ /* 0x001fe400000010ff */
[----:B------:R-:W-:Y:S01]  /*21df0*/  F2FP.BF16.F32.PACK_AB R41, R49, R48 ;  /* 0x000000303129723e */ /* 0x000fe200000010ff */
[----:B------:R0:W-:Y:S01]  /*21e00*/  STSM.16.M88.4 [R214], R28 ;  /* 0x0000001cd6007844 */ /* 0x0001e20000000200 */
[----:B------:R-:W-:Y:S02]  /*21e10*/  F2FP.BF16.F32.PACK_AB R42, R184, R186 ;  /* 0x000000bab82a723e */ /* 0x000fe400000010ff */
[----:B------:R-:W-:Y:S02]  /*21e20*/  F2FP.BF16.F32.PACK_AB R43, R70, R113 ;  /* 0x00000071462b723e */ /* 0x000fe400000010ff */
[----:B-1----:R-:W-:-:S03]  /*21e30*/  F2FP.BF16.F32.PACK_AB R12, R181, R183 ;  /* 0x000000b7b50c723e */ /* 0x002fc600000010ff */
[----:B------:R1:W-:Y:S01]  /*21e40*/  STSM.16.M88.4 [R215], R40 ;  /* 0x00000028d7007844 */ /* 0x0003e20000000200 */
[----:B------:R-:W-:Y:S02]  /*21e50*/  F2FP.BF16.F32.PACK_AB R13, R51, R50 ;  /* 0x00000032330d723e */ /* 0x000fe400000010ff */
[----:B------:R-:W-:Y:S02]  /*21e60*/  F2FP.BF16.F32.PACK_AB R14, R180, R182 ;  /* 0x000000b6b40e723e */ /* 0x000fe400000010ff */
[----:B------:R-:W-:Y:S02]  /*21e70*/  F2FP.BF16.F32.PACK_AB R15, R67, R66 ;  /* 0x00000042430f723e */ /* 0x000fe400000010ff */
[----:B0-----:R-:W-:Y:S02]  /*21e80*/  F2FP.BF16.F32.PACK_AB R28, R177, R179 ;  /* 0x000000b3b11c723e */ /* 0x001fe400000010ff */
        /* <DEDUP_REMOVED lines=15> */
[----:B------:R-:W-:Y:S01]  /*21f80*/  F2FP.BF16.F32.PACK_AB R29, R80, R78 ;  /* 0x0000004e501d723e */ /* 0x000fe200000010ff */
[----:B------:R-:W-:Y:S01]  /*21f90*/  STSM.16.M88.4 [R228], R12 ;  /* 0x0000000ce4007844 */ /* 0x000fe20000000200 */
[----:B------:R-:W-:-:S02]  /*21fa0*/  F2FP.BF16.F32.PACK_AB R30, R53, R104 ;  /* 0x00000068351e723e */ /* 0x000fc400000010ff */
[----:B------:R-:W-:Y:S02]  /*21fb0*/  F2FP.BF16.F32.PACK_AB R31, R91, R103 ;  /* 0x000000675b1f723e */ /* 0x000fe400000010ff */
[----:B0-----:R-:W-:Y:S02]  /*21fc0*/  F2FP.BF16.F32.PACK_AB R40, R4, R3 ;  /* 0x000000030428723e */ /* 0x001fe400000010ff */
[----:B------:R-:W-:Y:S01]  /*21fd0*/  F2FP.BF16.F32.PACK_AB R41, R84, R82 ;  /* 0x000000525429723e */ /* 0x000fe200000010ff */
[----:B------:R-:W-:Y:S01]  /*21fe0*/  STSM.16.M88.4 [R229], R28 ;  /* 0x0000001ce5007844 */ /* 0x000fe20000000200 */
[----:B------:R-:W-:Y:S02]  /*21ff0*/  F2FP.BF16.F32.PACK_AB R42, R55, R54 ;  /* 0x00000036372a723e */ /* 0x000fe400000010ff */
[----:B------:R-:W-:-:S05]  /*22000*/  F2FP.BF16.F32.PACK_AB R43, R114, R107 ;  /* 0x0000006b722b723e */ /* 0x000fca00000010ff */
[----:B--2---:R0:W-:Y:S04]  /*22010*/  STSM.16.M88.4 [R94], R40 ;  /* 0x000000285e007844 */ /* 0x0041e80000000200 */
[----:B0-----:R-:W2:Y:S01]  /*22020*/  LDL.LU R94, [R1+0x6c] ;  /* 0x00006c00015e7983 */ /* 0x001ea20000300800 */
[----:B------:R-:W-:Y:S02]  /*22030*/  F2FP.BF16.F32.PACK_AB R12, R6, R5 ;  /* 0x00000005060c723e */ /* 0x000fe400000010ff */
[----:B------:R-:W-:Y:S02]  /*22040*/  F2FP.BF16.F32.PACK_AB R13, R88, R86 ;  /* 0x00000056580d723e */ /* 0x000fe400000010ff */
[----:B------:R-:W-:Y:S02]  /*22050*/  F2FP.BF16.F32.PACK_AB R14, R57, R56 ;  /* 0x00000038390e723e */ /* 0x000fe400000010ff */
[----:B------:R-:W-:-:S05]  /*22060*/  F2FP.BF16.F32.PACK_AB R15, R122, R115 ;  /* 0x000000737a0f723e */ /* 0x000fca00000010ff */
[----:B---3--:R0:W-:Y:S04]  /*22070*/  STSM.16.M88.4 [R2], R12 ;  /* 0x0000000c02007844 */ /* 0x0081e80000000200 */
[----:B0-----:R-:W3:Y:S01]  /*22080*/  LDL.LU R2, [R1+0x64] ;  /* 0x0000640001027983 */ /* 0x001ee20000300800 */
[----:B------:R-:W-:Y:S02]  /*22090*/  F2FP.BF16.F32.PACK_AB R28, R8, R7 ;  /* 0x00000007081c723e */ /* 0x000fe400000010ff */
[----:B------:R-:W-:Y:S02]  /*220a0*/  F2FP.BF16.F32.PACK_AB R29, R92, R90 ;  /* 0x0000005a5c1d723e */ /* 0x000fe400000010ff */
[----:B------:R-:W-:Y:S02]  /*220b0*/  F2FP.BF16.F32.PACK_AB R30, R64, R61 ;  /* 0x0000003d401e723e */ /* 0x000fe400000010ff */
[----:B------:R-:W-:-:S05]  /*220c0*/  F2FP.BF16.F32.PACK_AB R31, R125, R123 ;  /* 0x0000007b7d1f723e */ /* 0x000fca00000010ff */
[----:B----4-:R0:W-:Y:S01]  /*220d0*/  STSM.16.M88.4 [R108], R28 ;  /* 0x0000001c6c007844 */ /* 0x0101e20000000200 */
[----:B------:R-:W-:Y:S02]  /*220e0*/  F2FP.BF16.F32.PACK_AB R40, R10, R9 ;  /* 0x000000090a28723e */ /* 0x000fe400000010ff */
[----:B------:R-:W-:Y:S02]  /*220f0*/  F2FP.BF16.F32.PACK_AB R41, R99, R96 ;  /* 0x000000606329723e */ /* 0x000fe400000010ff */
[----:B------:R-:W-:Y:S02]  /*22100*/  F2FP.BF16.F32.PACK_AB R42, R72, R69 ;  /* 0x00000045482a723e */ /* 0x000fe400000010ff */
[----:B------:R-:W-:Y:S02]  /*22110*/  F2FP.BF16.F32.PACK_AB R43, R131, R129 ;  /* 0x00000081832b723e */ /* 0x000fe400000010ff */
[----:B------:R-:W-:Y:S02]  /*22120*/  F2FP.BF16.F32.PACK_AB R12, R21, R20 ;  /* 0x00000014150c723e */ /* 0x000fe400000010ff */
[----:B------:R-:W-:-:S02]  /*22130*/  F2FP.BF16.F32.PACK_AB R14, R77, R73 ;  /* 0x000000494d0e723e */ /* 0x000fc400000010ff */
[----:B0-----:R-:W-:Y:S02]  /*22140*/  SEL R28, R63, R0, P0 ;  /* 0x000000003f1c7207 */ /* 0x001fe40000000000 */
[----:B------:R-:W-:Y:S02]  /*22150*/  SEL R30, R0, R63, P0 ;  /* 0x0000003f001e7207 */ /* 0x000fe40000000000 */
[----:B------:R-:W-:Y:S02]  /*22160*/  SEL R29, R95, R150, P0 ;  /* 0x000000965f1d7207 */ /* 0x000fe40000000000 */
[----:B------:R-:W-:Y:S02]  /*22170*/  SEL R31, R150, R95, P0 ;  /* 0x0000005f961f7207 */ /* 0x000fe40000000000 */
[----:B------:R-:W-:Y:S02]  /*22180*/  F2FP.BF16.F32.PACK_AB R13, R29, R28 ;  /* 0x0000001c1d0d723e */ /* 0x000fe400000010ff */
[----:B------:R-:W-:Y:S01]  /*22190*/  F2FP.BF16.F32.PACK_AB R15, R31, R30 ;  /* 0x0000001e1f0f723e */ /* 0x000fe200000010ff */
[----:B------:R0:W-:Y:S04]  /*221a0*/  STSM.16.M88.4 [R106], R40 ;  /* 0x000000286a007844 */ /* 0x0001e80000000200 */
[----:B------:R1:W-:Y:S01]  /*221b0*/  STSM.16.M88.4 [R105], R12 ;  /* 0x0000000c69007844 */ /* 0x0003e20000000200 */
[----:B------:R-:W-:Y:S01]  /*221c0*/  BAR.SYNC.DEFER_BLOCKING 0x1, 0x100 ;  /* 0x0044000000007b1d */ /* 0x000fe20000010000 */
[----:B------:R-:W-:-:S04]  /*221d0*/  ISETP.NE.U32.AND P0, PT, RZ, UR4, PT ;  /* 0x00000004ff007c0c */ /* 0x000fc8000bf05070 */
[----:B------:R-:W-:Y:S02]  /*221e0*/  ISETP.NE.AND.EX P0, PT, RZ, UR5, PT, P0 ;  /* 0x00000005ff007c0c */ /* 0x000fe4000bf05300 */
[----:B0-----:R-:W-:-:S04]  /*221f0*/  IADD3 R40, P1, R102, UR4, RZ ;  /* 0x0000000466287c10 */ /* 0x001fc8000ff3e0ff */
[----:B--2---:R-:W-:-:S07]  /*22200*/  IADD3.X R41, R94, UR5, RZ, P1, !PT ;  /* 0x000000055e297c10 */ /* 0x004fce0008ffe4ff */
[----:B------:R-:W5:Y:S01]  /*22210*/  @P0 LDG.E R11, desc[UR42][R40.64] ;  /* 0x0000002a280b0981 */ /* 0x000f62000c1e1900 */
[----:B------:R-:W-:-:S04]  /*22220*/  ISETP.NE.U32.AND P3, PT, RZ, UR6, PT ;  /* 0x00000006ff007c0c */ /* 0x000fc8000bf65070 */
[----:B------:R-:W-:-:S13]  /*22230*/  ISETP.NE.AND.EX P3, PT, RZ, UR7, PT, P3 ;  /* 0x00000007ff007c0c */ /* 0x000fda000bf65330 */
[----:B-1----:R-:W-:Y:S01]  /*22240*/  @P3 IADD3 R12, P1, R102, UR6, RZ ;  /* 0x00000006660c3c10 */ /* 0x002fe2000ff3e0ff */
[----:B------:R-:W-:-:S03]  /*22250*/  ULDC UR6, c[0x0][0xa88] ;  /* 0x0002a20000067ab9 */ /* 0x000fc60000000800 */
[----:B------:R-:W-:Y:S01]  /*22260*/  @P3 IADD3.X R13, R94, UR7, RZ, P1, !PT ;  /* 0x000000075e0d3c10 */ /* 0x000fe20008ffe4ff */
[----:B------:R-:W-:Y:S01]  /*22270*/  IMAD.U32 R0, RZ, RZ, UR6 ;  /* 0x00000006ff007e24 */ /* 0x000fe2000f8e00ff */
[----:B---3--:R-:W-:Y:S02]  /*22280*/  ISETP.GT.AND P2, PT, R2, 0x1, PT ;  /* 0x000000010200780c */ /* 0x008fe40003f44270 */
[----:B------:R-:W-:-:S03]  /*22290*/  MOV R94, 0x9b8 ;  /* 0x000009b8005e7802 */ /* 0x000fc60000000f00 */
[----:B------:R0:W5:Y:S01]  /*222a0*/  @P3 LDG.E R0, desc[UR42][R12.64] ;  /* 0x0000002a0c003981 */ /* 0x000162000c1e1900 */
[----:B------:R-:W-:-:S04]  /*222b0*/  SEL R94, R94, 0x978, P2 ;  /* 0x000009785e5e7807 */ /* 0x000fc80001000000 */
[----:B------:R1:W2:Y:S08]  /*222c0*/  LDC.64 R42, c[0x0][R94+0x220] ;  /* 0x000088005e2a7b82 */ /* 0x0002b00000000a00 */
[----:B0-----:R1:W0:Y:S08]  /*222d0*/  LDC.64 R12, c[0x0][R94+0x218] ;  /* 0x000086005e0c7b82 */ /* 0x0012300000000a00 */
[----:B------:R1:W3:Y:S01]  /*222e0*/  LDC.64 R14, c[0x0][R94+0x228] ;  /* 0x00008a005e0e7b82 */ /* 0x0002e20000000a00 */
[----:B------:R-:W-:-:S13]  /*222f0*/  ISETP.NE.AND P1, PT, R110, 0x1, PT ;  /* 0x000000016e00780c */ /* 0x000fda0003f25270 */
[----:B------:R-:W4:Y:S08]  /*22300*/  @P1 LDC R2, c[0x0][0xbec] ;  /* 0x0002fb00ff021b82 */ /* 0x000f300000000800 */
[----:B------:R-:W0:Y:S01]  /*22310*/  @P1 LDC R63, c[0x0][0xbf0] ;  /* 0x0002fc00ff3f1b82 */ /* 0x000e220000000800 */
[----:B-1----:R-:W-:Y:S05]  /*22320*/  @P3 BRA `(.L_x_3263) ;  /* 0x0000000000103947 */ /* 0x002fea0003800000 */
[----:B------:R-:W-:Y:S05]  /*22330*/  @!P0 BRA `(.L_x_3263) ;  /* 0x00000000000c8947 */ /* 0x000fea0003800000 */
[----:B-----5:R-:W2:Y:S04]  /*22340*/  LDG.E R0, desc[UR42][R40.64] ;  /* 0x0000002a28007981 */ /* 0x020ea8000c1e1900 */
[----:B------:R-:W2:Y:S02]  /*22350*/  LDG.E R40, desc[UR42][R40.64+0x4] ;  /* 0x0000042a28287981 */ /* 0x000ea4000c1e1900 */
[----:B--2---:R-:W-:-:S07]  /*22360*/  IMAD.IADD R0, R40, 0x1, -R0 ;  /* 0x0000000128007824 */ /* 0x004fce00078e0a00 */
.L_x_3263:
[----:B------:R-:W2:Y:S04]  /*22370*/  LDL R40, [R1+0x58] ;  /* 0x0000580001287983 */ /* 0x000ea80000100800 */
[----:B------:R-:W3:Y:S04]  /*22380*/  LDL.LU R41, [R1+0x5c] ;  /* 0x00005c0001297983 */ /* 0x000ee80000300800 */
[----:B------:R-:W4:Y:S04]  /*22390*/  LDL.LU R95, [R1+0x70] ;  /* 0x00007000015f7983 */ /* 0x000f280000300800 */
[----:B------:R-:W2:Y:S04]  /*223a0*/  LDL R112, [R1+0x2c] ;  /* 0x00002c0001707983 */ /* 0x000ea80000100800 */
[----:B------:R-:W3:Y:S01]  /*223b0*/  LDL R111, [R1+0x80] ;  /* 0x00008000016f7983 */ /* 0x000ee20000100800 */
[----:B------:R-:W-:-:S03]  /*223c0*/  ISETP.NE.U32.AND P0, PT, RZ, UR4, PT ;  /* 0x00000004ff007c0c */ /* 0x000fc6000bf05070 */
[----:B------:R-:W3:Y:S01]  /*223d0*/  LDL R117, [R1+0x18c] ;  /* 0x00018c0001757983 */ /* 0x000ee20000100800 */
[----:B------:R-:W-:-:S03]  /*223e0*/  ISETP.NE.AND.EX P0, PT, RZ, UR5, PT, P0 ;  /* 0x00000005ff007c0c */ /* 0x000fc6000bf05300 */
[----:B------:R-:W3:Y:S01]  /*223f0*/  LDL R116, [R1+0x100] ;  /* 0x0001000001747983 */ /* 0x000ee20000100800 */
[-C--:B0-----:R-:W-:Y:S02]  /*22400*/  IMAD R106, R13, R221.reuse, RZ ;  /* 0x000000dd0d6a7224 */ /* 0x081fe400078e02ff */
[----:B------:R-:W-:-:S04]  /*22410*/  IMAD.WIDE.U32 R12, R12, R221, RZ ;  /* 0x000000dd0c0c7225 */ /* 0x000fc800078e00ff */
[----:B------:R-:W-:Y:S02]  /*22420*/  IMAD.IADD R106, R13, 0x1, R106 ;  /* 0x000000010d6a7824 */ /* 0x000fe400078e026a */
[----:B-----5:R-:W-:Y:S01]  /*22430*/  IMAD R0, R0, R110, RZ ;  /* 0x0000006e00007224 */ /* 0x020fe200078e02ff */
[----:B----4-:R-:W-:Y:S01]  /*22440*/  SEL R105, R95, RZ, !P0 ;  /* 0x000000ff5f697207 */ /* 0x010fe20004000000 */
[----:B--2---:R-:W-:-:S04]  /*22450*/  IMAD.IADD R102, R40, 0x1, R112 ;  /* 0x0000000128667824 */ /* 0x004fc800078e0270 */
[----:B------:R-:W-:-:S04]  /*22460*/  @P1 IMAD.HI.U32 R40, R102, R2, RZ ;  /* 0x0000000266281227 */ /* 0x000fc800078e00ff */
[----:B------:R-:W-:Y:S01]  /*22470*/  IMAD.MOV.U32 R2, RZ, RZ, R102 ;  /* 0x000000ffff027224 */ /* 0x000fe200078e0066 */
[----:B------:R-:W-:Y:S02]  /*22480*/  @P1 SHF.R.U32.HI R2, RZ, R63, R40 ;  /* 0x0000003fff021219 */ /* 0x000fe40000011628 */
[----:B---3--:R-:W-:Y:S02]  /*22490*/  SEL R63, R41, RZ, !P0 ;  /* 0x000000ff293f7207 */ /* 0x008fe40004000000 */
[----:B------:R0:W1:Y:S03]  /*224a0*/  LDC.64 R40, c[0x0][R94+0x210] ;  /* 0x000084005e287b82 */ /* 0x0000660000000a00 */
[----:B------:R-:W-:-:S05]  /*224b0*/  IMAD R43, R43, R63, RZ ;  /* 0x0000003f2b2b7224 */ /* 0x000fca00078e02ff */
[----:B0-----:R-:W0:Y:S01]  /*224c0*/  LDC.64 R94, c[0x0][0xba8] ;  /* 0x0002ea00ff5e7b82 */ /* 0x001e220000000a00 */
[----:B------:R-:W-:Y:S01]  /*224d0*/  SEL R109, R111, RZ, P2 ;  /* 0x000000ff6f6d7207 */ /* 0x000fe20001000000 */
[C---:B------:R-:W-:Y:S02]  /*224e0*/  IMAD R105, R42.reuse, R105, R43 ;  /* 0x000000692a697224 */ /* 0x040fe400078e022b */
[----:B------:R-:W-:-:S04]  /*224f0*/  IMAD.WIDE.U32 R42, R42, R63, RZ ;  /* 0x0000003f2a2a7225 */ /* 0x000fc800078e00ff */
[-C--:B------:R-:W-:Y:S01]  /*22500*/  IMAD R108, R15, R109.reuse, RZ ;  /* 0x0000006d0f6c7224 */ /* 0x080fe200078e02ff */
[----:B------:R-:W-:Y:S01]  /*22510*/  IADD3 R42, P0, P3, R42, R12, R11 ;  /* 0x0000000c2a2a7210 */ /* 0x000fe20007b1e00b */
[----:B------:R-:W-:-:S04]  /*22520*/  IMAD.WIDE.U32 R14, R14, R109, RZ ;  /* 0x0000006d0e0e7225 */ /* 0x000fc800078e00ff */
[----:B------:R-:W-:Y:S01]  /*22530*/  IMAD.IADD R105, R43, 0x1, R105 ;  /* 0x000000012b697824 */ /* 0x000fe200078e0269 */
[----:B------:R-:W-:Y:S02]  /*22540*/  IADD3 R14, P4, P5, R2, R42, R14 ;  /* 0x0000002a020e7210 */ /* 0x000fe40007d9e00e */
[----:B------:R-:W-:Y:S01]  /*22550*/  SHF.R.S32.HI R42, RZ, 0x1f, R11 ;  /* 0x0000001fff2a7819 */ /* 0x000fe2000001140b */
[----:B------:R-:W-:Y:S01]  /*22560*/  IMAD.IADD R108, R15, 0x1, R108 ;  /* 0x000000010f6c7824 */ /* 0x000fe200078e026c */
[----:B------:R-:W-:Y:S02]  /*22570*/  SHF.R.S32.HI R12, RZ, 0x1f, R2 ;  /* 0x0000001fff0c7819 */ /* 0x000fe40000011402 */
[----:B------:R-:W-:Y:S01]  /*22580*/  IADD3.X R105, R105, R106, R42, P0, P3 ;  /* 0x0000006a69697210 */ /* 0x000fe200007e642a */
[----:B0-----:R-:W0:Y:S03]  /*22590*/  @!P2 LDC R94, c[0x0][0xb50] ;  /* 0x0002d400ff5eab82 */ /* 0x001e260000000800 */
[----:B------:R-:W-:Y:S01]  /*225a0*/  IADD3.X R15, R12, R105, R108, P4, P5 ;  /* 0x000000690c0f7210 */ /* 0x000fe200027ea46c */
[----:B------:R-:W-:-:S04]  /*225b0*/  IMAD.MOV R12, RZ, RZ, -R2 ;  /* 0x000000ffff0c7224 */ /* 0x000fc800078e0a02 */
[----:B------:R-:W2:Y:S01]  /*225c0*/  @!P2 LDC R95, c[0x0][0xb54] ;  /* 0x0002d500ff5fab82 */ /* 0x000ea20000000800 */
[----:B------:R-:W-:-:S05]  /*225d0*/  IMAD R12, R110, R12, R102 ;  /* 0x0000000c6e0c7224 */ /* 0x000fca00078e0266 */
[----:B------:R-:W-:Y:S01]  /*225e0*/  SHF.R.S32.HI R2, RZ, 0x1f, R12 ;  /* 0x0000001fff027819 */ /* 0x000fe2000001140c */
[-C--:B-1----:R-:W-:Y:S02]  /*225f0*/  IMAD R13, R41, R12.reuse, RZ ;  /* 0x0000000c290d7224 */ /* 0x082fe400078e02ff */
[----:B------:R-:W-:-:S04]  /*22600*/  IMAD.WIDE.U32 R14, R40, R12, R14 ;  /* 0x0000000c280e7225 */ /* 0x000fc800078e000e */
[----:B------:R-:W-:Y:S01]  /*22610*/  IMAD R2, R40, R2, R13 ;  /* 0x0000000228027224 */ /* 0x000fe200078e020d */
[----:B0-----:R-:W-:-:S04]  /*22620*/  LEA R94, P0, R14, R94, 0x2 ;  /* 0x0000005e0e5e7211 */ /* 0x001fc800078010ff */
[----:B------:R-:W-:-:S04]  /*22630*/  IADD3 R2, R15, R2, RZ ;  /* 0x000000020f027210 */ /* 0x000fc80007ffe0ff */
[----:B--2---:R-:W-:Y:S01]  /*22640*/  LEA.HI.X R2, R14, R95, R2, 0x2, P0 ;  /* 0x0000005f0e027211 */ /* 0x004fe200000f1402 */
[----:B------:R-:W-:Y:S01]  /*22650*/  SHFL.IDX PT, R12, R94, RZ, 0x1c1f ;  /* 0x001c1fff5e0c7589 */ /* 0x000fe200000e0000 */
[----:B------:R-:W-:-:S03]  /*22660*/  IMAD.IADD R43, R117, 0x1, R112 ;  /* 0x00000001752b7824 */ /* 0x000fc600078e0270 */
[----:B------:R-:W0:Y:S04]  /*22670*/  SHFL.IDX PT, R13, R2, RZ, 0x1c1f ;  /* 0x001c1fff020d7589 */ /* 0x000e2800000e0000 */
[----:B------:R-:W-:Y:S04]  /*22680*/  SHFL.IDX PT, R14, R94, 0x1, 0x1c1f ;  /* 0x003c1f005e0e7f89 */ /* 0x000fe800000e0000 */
[----:B------:R1:W2:Y:S01]  /*22690*/  SHFL.IDX PT, R15, R2, 0x1, 0x1c1f ;  /* 0x003c1f00020f7f89 */ /* 0x0002a200000e0000 */
[----:B------:R-:W-:Y:S01]  /*226a0*/  LOP3.LUT P0, RZ, R116, 0x3, RZ, 0xc0, !PT ;  /* 0x0000000374ff7812 */ /* 0x000fe2000780c0ff */
[----:B-1----:R-:W-:-:S03]  /*226b0*/  VIADD R2, R43, 0x8 ;  /* 0x000000082b027836 */ /* 0x002fc60000000000 */
[-C--:B------:R-:W-:Y:S02]  /*226c0*/  ISETP.GE.OR P3, PT, R43, R0.reuse, P0 ;  /* 0x000000002b00720c */ /* 0x080fe40000766670 */
[----:B------:R-:W-:-:S11]  /*226d0*/  ISETP.GE.OR P0, PT, R2, R0, P0 ;  /* 0x000000000200720c */ /* 0x000fd60000706670 */
[----:B0-----:R0:W-:Y:S04]  /*226e0*/  @!P3 ST.E desc[UR42][R12.64], R167 ;  /* 0x000000a70c00b985 */ /* 0x0011e8000c10192a */
[----:B--2---:R0:W-:Y:S01]  /*226f0*/  @!P0 ST.E desc[UR42][R14.64], R166 ;  /* 0x000000a60e008985 */ /* 0x0041e2000c10192a */
[----:B------:R-:W-:Y:S05]  /*22700*/  @P2 BRA `(.L_x_3264) ;  /* 0x00000010004c2947 */ /* 0x000fea0003800000 */
[----:B------:R-:W1:Y:S01]  /*22710*/  S2R R116, SR_TID.X ;  /* 0x0000000000747919 */ /* 0x000e620000002100 */
[----:B0-----:R-:W0:Y:S01]  /*22720*/  @P1 LDC R15, c[0x0][0xbec] ;  /* 0x0002fb00ff0f1b82 */ /* 0x001e220000000800 */
[----:B------:R-:W-:-:S07]  /*22730*/  ULDC.64 UR4, c[0x0][0xaa0] ;  /* 0x0002a80000047ab9 */ /* 0x000fce0000000a00 */
[----:B------:R-:W2:Y:S01]  /*22740*/  @P1 LDC R21, c[0x0][0xbf0] ;  /* 0x0002fc00ff151b82 */ /* 0x000ea20000000800 */
        /* <DEDUP_REMOVED lines=11> */
[C---:B------:R-:W-:Y:S02]  /*22800*/  IADD3 R29, P2, R38.reuse, 0x2000, RZ ;  /* 0x00002000261d7810 */ /* 0x040fe40007f5e0ff */
[C---:B------:R-:W-:Y:S02]  /*22810*/  IADD3 R37, P3, R38.reuse, 0x3000, RZ ;  /* 0x0000300026257810 */ /* 0x040fe40007f7e0ff */
[----:B------:R-:W-:-:S02]  /*22820*/  IADD3 R45, P4, R38, 0x4000, RZ ;  /* 0x00004000262d7810 */ /* 0x000fc40007f9e0ff */
[----:B------:R-:W-:Y:S02]  /*22830*/  SHF.R.U64 R48, R48, 0x3, RZ ;  /* 0x0000000330307819 */ /* 0x000fe400000012ff */
[----:B------:R-:W-:Y:S02]  /*22840*/  LOP3.LUT R24, R25, 0x380, RZ, 0xc0, !PT ;  /* 0x0000038019187812 */ /* 0x000fe400078ec0ff */
[----:B------:R-:W-:Y:S02]  /*22850*/  LOP3.LUT R28, R29, 0x380, RZ, 0xc0, !PT ;  /* 0x000003801d1c7812 */ /* 0x000fe400078ec0ff */
[----:B------:R-:W-:Y:S02]  /*22860*/  LOP3.LUT R36, R37, 0x380, RZ, 0xc0, !PT ;  /* 0x0000038025247812 */ /* 0x000fe400078ec0ff */
[----:B------:R-:W-:Y:S02]  /*22870*/  LOP3.LUT R44, R45, 0x380, RZ, 0xc0, !PT ;  /* 0x000003802d2c7812 */ /* 0x000fe400078ec0ff */
[----:B------:R-:W-:Y:S01]  /*22880*/  LOP3.LUT R48, R48, R49, RZ, 0x3c, !PT ;  /* 0x0000003130307212 */ /* 0x000fe200078e3cff */
[----:B------:R-:W-:Y:S01]  /*22890*/  IMAD.X R49, RZ, RZ, R39, P5 ;  /* 0x000000ffff317224 */ /* 0x000fe200028e0627 */
[----:B------:R-:W-:-:S02]  /*228a0*/  SHF.R.U64 R24, R24, 0x3, RZ ;  /* 0x0000000318187819 */ /* 0x000fc400000012ff */
[----:B------:R-:W-:Y:S02]  /*228b0*/  SHF.R.U64 R28, R28, 0x3, RZ ;  /* 0x000000031c1c7819 */ /* 0x000fe400000012ff */
[----:B------:R-:W-:Y:S01]  /*228c0*/  SHF.R.U64 R36, R36, 0x3, RZ ;  /* 0x0000000324247819 */ /* 0x000fe200000012ff */
[----:B------:R-:W-:Y:S01]  /*228d0*/  IMAD R42, R42, UR4, RZ ;  /* 0x000000042a2a7c24 */ /* 0x000fe2000f8e02ff */
[----:B------:R-:W-:Y:S01]  /*228e0*/  SHF.R.U64 R44, R44, 0x3, RZ ;  /* 0x000000032c2c7819 */ /* 0x000fe200000012ff */
[----:B------:R-:W5:Y:S01]  /*228f0*/  LD.E.128 R48, desc[UR42][R48.64] ;  /* 0x0000002a30307980 */ /* 0x000f62000c101d00 */
[----:B------:R-:W-:Y:S02]  /*22900*/  IADD3 R73, P5, R38, 0xa000, RZ ;  /* 0x0000a00026497810 */ /* 0x000fe40007fbe0ff */
[----:B------:R-:W-:Y:S01]  /*22910*/  LOP3.LUT R24, R24, R25, RZ, 0x3c, !PT ;  /* 0x0000001918187212 */ /* 0x000fe200078e3cff */
[----:B------:R-:W-:Y:S01]  /*22920*/  IMAD.X R25, RZ, RZ, R39, P0 ;  /* 0x000000ffff197224 */ /* 0x000fe200000e0627 */
[----:B------:R-:W-:-:S02]  /*22930*/  LOP3.LUT R28, R28, R29, RZ, 0x3c, !PT ;  /* 0x0000001d1c1c7212 */ /* 0x000fc400078e3cff */
[----:B------:R-:W-:Y:S01]  /*22940*/  LOP3.LUT R36, R36, R37, RZ, 0x3c, !PT ;  /* 0x0000002524247212 */ /* 0x000fe200078e3cff */
[--C-:B------:R-:W-:Y:S01]  /*22950*/  IMAD.X R37, RZ, RZ, R39.reuse, P3 ;  /* 0x000000ffff257224 */ /* 0x100fe200018e0627 */
[----:B------:R-:W-:Y:S01]  /*22960*/  LOP3.LUT R44, R44, R45, RZ, 0x3c, !PT ;  /* 0x0000002d2c2c7212 */ /* 0x000fe200078e3cff */
[----:B------:R-:W-:Y:S01]  /*22970*/  IMAD.X R45, RZ, RZ, R39, P4 ;  /* 0x000000ffff2d7224 */ /* 0x000fe200020e0627 */
[----:B------:R-:W-:Y:S02]  /*22980*/  LOP3.LUT R72, R73, 0x380, RZ, 0xc0, !PT ;  /* 0x0000038049487812 */ /* 0x000fe400078ec0ff */
[C---:B------:R-:W-:Y:S01]  /*22990*/  LOP3.LUT R5, R38.reuse, 0x380, RZ, 0xc0, !PT ;  /* 0x0000038026057812 */ /* 0x040fe200078ec0ff */
[----:B------:R-:W-:Y:S01]  /*229a0*/  IMAD R13, R11, UR5, R42 ;  /* 0x000000050b0d7c24 */ /* 0x000fe2000f8e022a */
[----:B------:R-:W-:Y:S01]  /*229b0*/  IADD3.X R29, RZ, R39, RZ, P2, !PT ;  /* 0x00000027ff1d7210 */ /* 0x000fe200017fe4ff */
[----:B------:R-:W5:Y:S01]  /*229c0*/  LD.E.128 R24, desc[UR42][R24.64] ;  /* 0x0000002a18187980 */ /* 0x000f62000c101d00 */
[----:B------:R-:W-:-:S02]  /*229d0*/  IADD3 R53, P0, R38, 0x6000, RZ ;  /* 0x0000600026357810 */ /* 0x000fc40007f1e0ff */
[C---:B------:R-:W-:Y:S01]  /*229e0*/  IADD3 R57, P2, R38.reuse, 0x7000, RZ ;  /* 0x0000700026397810 */ /* 0x040fe20007f5e0ff */
[----:B------:R-:W5:Y:S01]  /*229f0*/  LD.E.128 R44, desc[UR42][R44.64] ;  /* 0x0000002a2c2c7980 */ /* 0x000f62000c101d00 */
[C---:B------:R-:W-:Y:S02]  /*22a00*/  IADD3 R65, P3, R38.reuse, 0x8000, RZ ;  /* 0x0000800026417810 */ /* 0x040fe40007f7e0ff */
[----:B------:R-:W-:Y:S01]  /*22a10*/  IADD3 R69, P4, R38, 0x9000, RZ ;  /* 0x0000900026457810 */ /* 0x000fe20007f9e0ff */
[----:B------:R-:W5:Y:S01]  /*22a20*/  LD.E.128 R28, desc[UR42][R28.64] ;  /* 0x0000002a1c1c7980 */ /* 0x000f62000c101d00 */
[----:B------:R-:W-:Y:S02]  /*22a30*/  SHF.R.U64 R72, R72, 0x3, RZ ;  /* 0x0000000348487819 */ /* 0x000fe400000012ff */
[----:B------:R-:W-:Y:S02]  /*22a40*/  LOP3.LUT R52, R53, 0x380, RZ, 0xc0, !PT ;  /* 0x0000038035347812 */ /* 0x000fe400078ec0ff */
[----:B------:R-:W-:-:S02]  /*22a50*/  LOP3.LUT R56, R57, 0x380, RZ, 0xc0, !PT ;  /* 0x0000038039387812 */ /* 0x000fc400078ec0ff */
[----:B------:R-:W-:Y:S02]  /*22a60*/  LOP3.LUT R64, R65, 0x380, RZ, 0xc0, !PT ;  /* 0x0000038041407812 */ /* 0x000fe400078ec0ff */
[----:B------:R-:W-:Y:S02]  /*22a70*/  LOP3.LUT R68, R69, 0x380, RZ, 0xc0, !PT ;  /* 0x0000038045447812 */ /* 0x000fe400078ec0ff */
[----:B------:R-:W-:Y:S02]  /*22a80*/  LOP3.LUT R72, R72, R73, RZ, 0x3c, !PT ;  /* 0x0000004948487212 */ /* 0x000fe400078e3cff */
[----:B------:R-:W-:Y:S02]  /*22a90*/  IADD3.X R73, RZ, R39, RZ, P5, !PT ;  /* 0x00000027ff497210 */ /* 0x000fe40002ffe4ff */
[----:B------:R-:W-:Y:S02]  /*22aa0*/  SHF.R.U64 R52, R52, 0x3, RZ ;  /* 0x0000000334347819 */ /* 0x000fe400000012ff */
[----:B------:R-:W-:-:S02]  /*22ab0*/  SHF.R.U64 R56, R56, 0x3, RZ ;  /* 0x0000000338387819 */ /* 0x000fc400000012ff */
[----:B------:R-:W-:Y:S01]  /*22ac0*/  SHF.R.U64 R64, R64, 0x3, RZ ;  /* 0x0000000340407819 */ /* 0x000fe200000012ff */
[----:B------:R-:W5:Y:S01]  /*22ad0*/  LD.E.128 R72, desc[UR42][R72.64] ;  /* 0x0000002a48487980 */ /* 0x000f62000c101d00 */
[----:B------:R-:W-:Y:S02]  /*22ae0*/  SHF.R.U64 R68, R68, 0x3, RZ ;  /* 0x0000000344447819 */ /* 0x000fe400000012ff */
[----:B------:R-:W-:Y:S02]  /*22af0*/  IADD3 R3, P5, R38, 0xf000, RZ ;  /* 0x0000f00026037810 */ /* 0x000fe40007fbe0ff */
        /* <DEDUP_REMOVED lines=8> */
[----:B------:R-:W-:Y:S01]  /*22b80*/  LOP3.LUT R2, R3, 0x380, RZ, 0xc0, !PT ;  /* 0x0000038003027812 */ /* 0x000fe200078ec0ff */
[----:B------:R-:W-:Y:S01]  /*22b90*/  IMAD.X R93, RZ, RZ, R39, P5 ;  /* 0x000000ffff5d7224 */ /* 0x000fe200028e0627 */
        /* <DEDUP_REMOVED lines=8> */
[----:B------:R-:W-:Y:S02]  /*22c20*/  LOP3.LUT R76, R77, 0x380, RZ, 0xc0, !PT ;  /* 0x000003804d4c7812 */ /* 0x000fe400078ec0ff */
[----:B------:R-:W-:Y:S01]  /*22c30*/  LOP3.LUT R80, R81, 0x380, RZ, 0xc0, !PT ;  /* 0x0000038051507812 */ /* 0x000fe200078ec0ff */
[----:B------:R-:W5:Y:S01]  /*22c40*/  LD.E.128 R68, desc[UR42][R68.64] ;  /* 0x0000002a44447980 */ /* 0x000f62000c101d00 */
[----:B------:R-:W-:-:S02]  /*22c50*/  LOP3.LUT R84, R85, 0x380, RZ, 0xc0, !PT ;  /* 0x0000038055547812 */ /* 0x000fc400078ec0ff */
[----:B------:R-:W-:Y:S02]  /*22c60*/  LOP3.LUT R88, R89, 0x380, RZ, 0xc0, !PT ;  /* 0x0000038059587812 */ /* 0x000fe400078ec0ff */
[----:B------:R-:W-:Y:S01]  /*22c70*/  LOP3.LUT R92, R2, R3, RZ, 0x3c, !PT ;  /* 0x00000003025c7212 */ /* 0x000fe200078e3cff */
[----:B------:R-:W-:Y:S01]  /*22c80*/  IMAD.WIDE.U32 R2, R11, UR4, RZ ;  /* 0x000000040b027c25 */ /* 0x000fe2000f8e00ff */
[----:B------:R-:W-:Y:S01]  /*22c90*/  SHF.R.U64 R76, R76, 0x3, RZ ;  /* 0x000000034c4c7819 */ /* 0x000fe200000012ff */
[----:B------:R-:W-:Y:S01]  /*22ca0*/  ULDC.64 UR4, c[0x0][0xae8] ;  /* 0x0002ba0000047ab9 */ /* 0x000fe20000000a00 */
[----:B------:R-:W-:Y:S02]  /*22cb0*/  SHF.R.U64 R80, R80, 0x3, RZ ;  /* 0x0000000350507819 */ /* 0x000fe400000012ff */
[----:B------:R-:W-:Y:S02]  /*22cc0*/  SHF.R.U64 R84, R84, 0x3, RZ ;  /* 0x0000000354547819 */ /* 0x000fe400000012ff */
[----:B------:R-:W-:-:S02]  /*22cd0*/  SHF.R.U64 R88, R88, 0x3, RZ ;  /* 0x0000000358587819 */ /* 0x000fc400000012ff */
[----:B------:R-:W-:Y:S01]  /*22ce0*/  SHF.R.U64 R5, R5, 0x3, RZ ;  /* 0x0000000305057819 */ /* 0x000fe200000012ff */
[----:B------:R-:W-:Y:S01]  /*22cf0*/  IMAD.IADD R3, R3, 0x1, R13 ;  /* 0x0000000103037824 */ /* 0x000fe200078e020d */
[----:B------:R-:W-:Y:S01]  /*22d00*/  LEA R12, R9, R220, 0x5 ;  /* 0x000000dc090c7211 */ /* 0x000fe200078e28ff */
        /* <DEDUP_REMOVED lines=11> */
[----:B------:R-:W-:Y:S01]  /*22dc0*/  SHF.R.S32.HI R10, RZ, 0x1f, R63 ;  /* 0x0000001fff0a7819 */ /* 0x000fe2000001143f */
[C---:B------:R-:W-:Y:S01]  /*22dd0*/  IMAD.WIDE.U32 R2, R221.reuse, UR4, R2 ;  /* 0x00000004dd027c25 */ /* 0x040fe2000f8e0002 */
[----:B------:R-:W5:Y:S03]  /*22de0*/  LD.E.128 R36, desc[UR42][R36.64] ;  /* 0x0000002a24247980 */ /* 0x000f66000c101d00 */
[----:B------:R-:W-:Y:S01]  /*22df0*/  IMAD.IADD R12, R112, 0x1, R12 ;  /* 0x00000001700c7824 */ /* 0x000fe200078e020c */
[----:B------:R-:W5:Y:S01]  /*22e00*/  LD.E.128 R4, desc[UR42][R4.64] ;  /* 0x0000002a04047980 */ /* 0x000f62000c101d00 */
[----:B------:R-:W-:Y:S01]  /*22e10*/  IMAD R3, R221, UR5, R3 ;  /* 0x00000005dd037c24 */ /* 0x000fe2000f8e0203 */
[----:B------:R-:W-:Y:S01]  /*22e20*/  ULDC.64 UR4, c[0x0][0xaf0] ;  /* 0x0002bc0000047ab9 */ /* 0x000fe20000000a00 */
[----:B0-----:R-:W-:Y:S01]  /*22e30*/  @P1 IMAD.HI.U32 R8, R12, R15, RZ ;  /* 0x0000000f0c081227 */ /* 0x001fe200078e00ff */
[----:B------:R-:W5:Y:S04]  /*22e40*/  LD.E.128 R76, desc[UR42][R76.64] ;  /* 0x0000002a4c4c7980 */ /* 0x000f68000c101d00 */
[----:B------:R-:W5:Y:S01]  /*22e50*/  LD.E.128 R80, desc[UR42][R80.64] ;  /* 0x0000002a50507980 */ /* 0x000f62000c101d00 */
[----:B------:R-:W-:-:S03]  /*22e60*/  IMAD R10, R10, UR4, RZ ;  /* 0x000000040a0a7c24 */ /* 0x000fc6000f8e02ff */
        /* <DEDUP_REMOVED lines=8> */
[----:B------:R-:W-:Y:S01]  /*22ef0*/  IMAD.MOV.U32 R9, RZ, RZ, R12 ;  /* 0x000000ffff097224 */ /* 0x000fe200078e000c */
[----:B--2---:R-:W-:Y:S01]  /*22f00*/  @P1 SHF.R.U32.HI R9, RZ, R21, R8 ;  /* 0x00000015ff091219 */ /* 0x004fe20000011608 */
[----:B------:R-:W-:-:S02]  /*22f10*/  IMAD R11, R63, UR5, R10 ;  /* 0x000000053f0b7c24 */ /* 0x000fc4000f8e020a */
[----:B------:R-:W-:Y:S01]  /*22f20*/  IMAD.WIDE.U32 R2, R63, UR4, R2 ;  /* 0x000000043f027c25 */ /* 0x000fe2000f8e0002 */
[----:B------:R-:W-:Y:S01]  /*22f30*/  SHF.R.S32.HI R8, RZ, 0x1f, R9 ;  /* 0x0000001fff087819 */ /* 0x000fe20000011409 */
[----:B------:R-:W-:Y:S02]  /*22f40*/  ULDC.64 UR4, c[0x0][0xae0] ;  /* 0x0002b80000047ab9 */ /* 0x000fe40000000a00 */
[----:B------:R-:W-:Y:S02]  /*22f50*/  IMAD.IADD R3, R3, 0x1, R11 ;  /* 0x0000000103037824 */ /* 0x000fe400078e020b */
[----:B------:R-:W-:Y:S02]  /*22f60*/  IMAD.MOV R11, RZ, RZ, -R9 ;  /* 0x000000ffff0b7224 */ /* 0x000fe400078e0a09 */
[----:B------:R-:W-:Y:S02]  /*22f70*/  IMAD R10, R8, UR4, RZ ;  /* 0x00000004080a7c24 */ /* 0x000fe4000f8e02ff */
[----:B------:R-:W-:-:S02]  /*22f80*/  IMAD R11, R110, R11, R12 ;  /* 0x0000000b6e0b7224 */ /* 0x000fc400078e020c */
[----:B------:R-:W-:Y:S02]  /*22f90*/  VIADD R8, R216, 0x38820 ;  /* 0x00038820d8087836 */ /* 0x000fe40000000000 */
[----:B------:R-:W-:-:S03]  /*22fa0*/  IMAD.WIDE.U32 R2, R9, UR4, R2 ;  /* 0x0000000409027c25 */ /* 0x000fc6000f8e0002 */
[----:B------:R-:W-:Y:S01]  /*22fb0*/  PRMT R8, RZ, 0x654, R8 ;  /* 0x00000654ff087816 */ /* 0x000fe20000000008 */
[----:B------:R-:W-:Y:S01]  /*22fc0*/  IMAD R13, R9, UR5, R10 ;  /* 0x00000005090d7c24 */ /* 0x000fe2000f8e020a */
[----:B------:R-:W-:Y:S01]  /*22fd0*/  SHF.R.S32.HI R9, RZ, 0x1f, R11 ;  /* 0x0000001fff097819 */ /* 0x000fe2000001140b */
[----:B------:R-:W-:Y:S01]  /*22fe0*/  ULDC.64 UR4, c[0x0][0xad8] ;  /* 0x0002b60000047ab9 */ /* 0x000fe20000000a00 */
[----:B0-----:R0:W-:Y:S01]  /*22ff0*/  SYNCS.ARRIVE.TRANS64.RED.A1T0 RZ, [R8+URZ], RZ ;  /* 0x000000ff08ff79a7 */ /* 0x0011e2000810043f */
[----:B------:R-:W-:Y:S02]  /*23000*/  IMAD.IADD R3, R3, 0x1, R13 ;  /* 0x0000000103037824 */ /* 0x000fe400078e020d */
[----:B------:R-:W-:-:S04]  /*23010*/  IMAD.WIDE.U32 R2, R11, UR4, R2 ;  /* 0x000000040b027c25 */ /* 0x000fc8000f8e0002 */
[----:B0-----:R-:W-:-:S04]  /*23020*/  IMAD R8, R9, UR4, RZ ;  /* 0x0000000409087c24 */ /* 0x001fc8000f8e02ff */
[----:B------:R-:W-:Y:S01]  /*23030*/  IMAD R11, R11, UR5, R8 ;  /* 0x000000050b0b7c24 */ /* 0x000fe2000f8e0208 */
[----:B------:R-:W-:Y:S02]  /*23040*/  ULDC.64 UR4, c[0x0][0xa80] ;  /* 0x0002a00000047ab9 */ /* 0x000fe40000000a00 */
[----:B------:R-:W-:Y:S01]  /*23050*/  LEA R21, P0, R2, UR4, 0x1 ;  /* 0x0000000402157c11 */ /* 0x000fe2000f8008ff */
[----:B------:R-:W-:Y:S01]  /*23060*/  IMAD.IADD R3, R3, 0x1, R11 ;  /* 0x0000000103037824 */ /* 0x000fe200078e020b */
[----:B------:R-:W-:Y:S01]  /*23070*/  UMOV UR4, 0xffffffff ;  /* 0xffffffff00047882 */ /* 0x000fe20000000000 */
[----:B------:R-:W-:-:S03]  /*23080*/  IADD3 R41, R220, R112, RZ ;  /* 0x00000070dc297210 */ /* 0x000fc60007ffe0ff */
[----:B------:R-:W-:Y:S01]  /*23090*/  LEA.HI.X R32, R2, UR5, R3, 0x1, P0 ;  /* 0x0000000502207c11 */ /* 0x000fe200080f0c03 */
[----:B------:R-:W-:Y:S06]  /*230a0*/  BRA.DIV UR4, `(.L_x_3265) ;  /* 0x0000012e04747947 */ /* 0x000fec000b800000 */
[----:B------:R0:W1:Y:S04]  /*230b0*/  SHFL.IDX PT, R20, R32, RZ, 0x181f ;  /* 0x00181fff20147589 */ /* 0x00006800000e0000 */
[----:B------:R0:W2:Y:S02]  /*230c0*/  SHFL.IDX PT, R14, R21, RZ, 0x181f ;  /* 0x00181fff150e7589 */ /* 0x0000a400000e0000 */
.L_x_3668:
        /* <DEDUP_REMOVED lines=11> */
[CC--:B--2---:R-:W-:Y:S02]  /*23180*/  @!P3 LEA R2, P5, R18.reuse, R14.reuse, 0x1 ;  /* 0x0000000e1202b211 */ /* 0x0c4fe400078a08ff */
[----:B------:R-:W-:Y:S02]  /*23190*/  @!P2 LEA R8, P4, R219, R14, 0x1 ;  /* 0x0000000edb08a211 */ /* 0x000fe400078808ff */
[----:B-1----:R-:W-:-:S05]  /*231a0*/  @!P3 LEA.HI.X R3, R18, R20, R19, 0x1, P5 ;  /* 0x000000141203b211 */ /* 0x002fca00028f0c13 */
[----:B-----5:R1:W-:Y:S01]  /*231b0*/  @!P3 ST.E.128 desc[UR42][R2.64], R4 ;  /* 0x000000040200b985 */ /* 0x0203e2000c101d2a */
[----:B---3--:R-:W-:Y:S02]  /*231c0*/  ISETP.GE.AND P1, PT, R42, UR4, PT ;  /* 0x000000042a007c0c */ /* 0x008fe4000bf26270 */
[----:B----4-:R-:W-:Y:S02]  /*231d0*/  ISETP.GE.AND P0, PT, R15, UR4, PT ;  /* 0x000000040f007c0c */ /* 0x010fe4000bf06270 */
[----:B------:R-:W-:-:S09]  /*231e0*/  @!P2 LEA.HI.X R9, R219, R20, R12, 0x1, P4 ;  /* 0x00000014db09a211 */ /* 0x000fd200020f0c0c */
[CC--:B------:R-:W-:Y:S02]  /*231f0*/  @!P1 LEA R10, P5, R42.reuse, R14.reuse, 0x1 ;  /* 0x0000000e2a0a9211 */ /* 0x0c0fe400078a08ff */
[C---:B------:R-:W-:Y:S02]  /*23200*/  @!P0 LEA R12, P4, R15.reuse, R14, 0x1 ;  /* 0x0000000e0f0c8211 */ /* 0x040fe400078808ff */
[-C--:B------:R-:W-:Y:S02]  /*23210*/  @!P1 LEA.HI.X R11, R42, R20.reuse, R43, 0x1, P5 ;  /* 0x000000142a0b9211 */ /* 0x080fe400028f0c2b */
[----:B------:R-:W-:Y:S01]  /*23220*/  @!P0 LEA.HI.X R13, R15, R20, R40, 0x1, P4 ;  /* 0x000000140f0d8211 */ /* 0x000fe200020f0c28 */
[----:B------:R1:W-:Y:S04]  /*23230*/  @!P2 ST.E.128 desc[UR42][R8.64], R44 ;  /* 0x0000002c0800a985 */ /* 0x0003e8000c101d2a */
[----:B------:R1:W-:Y:S04]  /*23240*/  @!P1 ST.E.128 desc[UR42][R10.64], R64 ;  /* 0x000000400a009985 */ /* 0x0003e8000c101d2a */
[----:B------:R1:W-:Y:S02]  /*23250*/  @!P0 ST.E.128 desc[UR42][R12.64], R80 ;  /* 0x000000500c008985 */ /* 0x0003e4000c101d2a */
.L_x_3267:
[----:B------:R-:W-:Y:S05]  /*23260*/  BSYNC B1 ;  /* 0x0000000000017941 */ /* 0x000fea0003800000 */
.L_x_3266:
[----:B------:R-:W-:-:S03]  /*23270*/  UMOV UR4, 0xffffffff ;  /* 0xffffffff00047882 */ /* 0x000fc60000000000 */
[----:B------:R-:W-:Y:S05]  /*23280*/  BRA.DIV UR4, `(.L_x_3268) ;  /* 0x0000012e04307947 */ /* 0x000fea000b800000 */
[----:B-1----:R1:W3:Y:S04]  /*23290*/  SHFL.IDX PT, R9, R32, 0x1, 0x181f ;  /* 0x00381f0020097f89 */ /* 0x0022e800000e0000 */
[----:B--2---:R1:W2:Y:S02]  /*232a0*/  SHFL.IDX PT, R14, R21, 0x1, 0x181f ;  /* 0x00381f00150e7f89 */ /* 0x0042a400000e0000 */
.L_x_3672:
        /* <DEDUP_REMOVED lines=26> */
.L_x_3270:
[----:B------:R-:W-:Y:S05]  /*23450*/  BSYNC B1 ;  /* 0x0000000000017941 */ /* 0x000fea0003800000 */
.L_x_3269:
[----:B------:R-:W-:-:S03]  /*23460*/  UMOV UR4, 0xffffffff ;  /* 0xffffffff00047882 */ /* 0x000fc60000000000 */
[----:B------:R-:W-:Y:S05]  /*23470*/  BRA.DIV UR4, `(.L_x_3271) ;  /* 0x0000012a04fc7947 */ /* 0x000fea000b800000 */
[----:B--23--:R2:W3:Y:S04]  /*23480*/  SHFL.IDX PT, R9, R32, 0x2, 0x181f ;  /* 0x00581f0020097f89 */ /* 0x00c4e800000e0000 */
[----:B------:R2:W4:Y:S02]  /*23490*/  SHFL.IDX PT, R14, R21, 0x2, 0x181f ;  /* 0x00581f00150e7f89 */ /* 0x00052400000e0000 */
.L_x_3676:
[----:B------:R-:W-:Y:S01]  /*234a0*/  VIADD R3, R41, 0x40 ;  /* 0x0000004029037836 */ /* 0x000fe20000000000 */
[----:B------:R-:W-:Y:S04]  /*234b0*/  BSSY B1, `(.L_x_3272) ;  /* 0x0000019000017945 */ /* 0x000fe80003800000 */
        /* <DEDUP_REMOVED lines=10> */
[CC--:B----4-:R-:W-:Y:S02]  /*23560*/  @!P3 LEA R2, P5, R18.reuse, R14.reuse, 0x1 ;  /* 0x0000000e1202b211 */ /* 0x0d0fe400078a08ff */
        /* <DEDUP_REMOVED lines=13> */
.L_x_3273:
[----:B------:R-:W-:Y:S05]  /*23640*/  BSYNC B1 ;  /* 0x0000000000017941 */ /* 0x000fea0003800000 */
.L_x_3272:
[----:B------:R-:W-:-:S03]  /*23650*/  UMOV UR4, 0xffffffff ;  /* 0xffffffff00047882 */ /* 0x000fc60000000000 */
[----:B------:R-:W-:Y:S05]  /*23660*/  BRA.DIV UR4, `(.L_x_3274) ;  /* 0x0000012a04c87947 */ /* 0x000fea000b800000 */
[----:B---3--:R3:W0:Y:S04]  /*23670*/  SHFL.IDX PT, R8, R32, 0x3, 0x181f ;  /* 0x00781f0020087f89 */ /* 0x00862800000e0000 */
[----:B----4-:R3:W4:Y:S02]  /*23680*/  SHFL.IDX PT, R14, R21, 0x3, 0x181f ;  /* 0x00781f00150e7f89 */ /* 0x01072400000e0000 */
.L_x_3680:
[----:B------:R-:W-:-:S05]  /*23690*/  VIADD R3, R41, 0x60 ;  /* 0x0000006029037836 */ /* 0x000fca0000000000 */
[----:B------:R-:W-:-:S13]  /*236a0*/  ISETP.GE.AND P0, PT, R3, R0, PT ;  /* 0x000000000300720c */ /* 0x000fda0003f06270 */
[----:B------:R-:W-:Y:S05]  /*236b0*/  @P0 BRA `(.L_x_3275) ;  /* 0x0000003c00180947 */ /* 0x000fea0003800000 */
[----:B------:R-:W2:Y:S01]  /*236c0*/  LDL R10, [R1+0x3c] ;  /* 0x00003c00010a7983 */ /* 0x000ea20000100800 */
[----:B------:R-:W-:-:S03]  /*236d0*/  ULDC UR4, c[0x0][0xac8] ;  /* 0x0002b20000047ab9 */ /* 0x000fc60000000800 */
[----:B------:R-:W3:Y:S04]  /*236e0*/  LDL R12, [R1+0x60] ;  /* 0x00006000010c7983 */ /* 0x000ee80000100800 */
[----:B------:R-:W3:Y:S04]  /*236f0*/  LDL R11, [R1+0x7c] ;  /* 0x00007c00010b7983 */ /* 0x000ee80000100800 */
[----:B------:R-:W3:Y:S01]  /*23700*/  LDL R9, [R1+0x40] ;  /* 0x0000400001097983 */ /* 0x000ee20000100800 */
[----:B------:R-:W-:Y:S02]  /*23710*/  ISETP.GE.AND P3, PT, R18, UR4, PT ;  /* 0x0000000412007c0c */ /* 0x000fe4000bf66270 */
[----:B------:R-:W-:-:S11]  /*23720*/  ISETP.GE.AND P4, PT, R219, UR4, PT ;  /* 0x00000004db007c0c */ /* 0x000fd6000bf86270 */
[CC--:B----4-:R-:W-:Y:S02]  /*23730*/  @!P3 LEA R2, P0, R18.reuse, R14.reuse, 0x1 ;  /* 0x0000000e1202b211 */ /* 0x0d0fe400078008ff */
[----:B-----5:R-:W-:Y:S02]  /*23740*/  @!P4 LEA R4, P1, R219, R14, 0x1 ;  /* 0x0000000edb04c211 */ /* 0x020fe400078208ff */
[----:B0-----:R-:W-:-:S05]  /*23750*/  @!P3 LEA.HI.X R3, R18, R8, R19, 0x1, P0 ;  /* 0x000000081203b211 */ /* 0x001fca00000f0c13 */
[----:B------:R0:W-:Y:S01]  /*23760*/  @!P3 ST.E.128 desc[UR42][R2.64], R36 ;  /* 0x000000240200b985 */ /* 0x0001e2000c101d2a */
[----:B--2---:R-:W-:Y:S02]  /*23770*/  ISETP.GE.AND P5, PT, R10, UR4, PT ;  /* 0x000000040a007c0c */ /* 0x004fe4000bfa6270 */
[----:B---3--:R-:W-:-:S11]  /*23780*/  @!P4 LEA.HI.X R5, R219, R8, R12, 0x1, P1 ;  /* 0x00000008db05c211 */ /* 0x008fd600008f0c0c */
[----:B------:R-:W-:-:S04]  /*23790*/  @!P5 LEA R6, P2, R10, R14, 0x1 ;  /* 0x0000000e0a06d211 */ /* 0x000fc800078408ff */
[----:B------:R-:W-:Y:S01]  /*237a0*/  @!P5 LEA.HI.X R7, R10, R8, R11, 0x1, P2 ;  /* 0x000000080a07d211 */ /* 0x000fe200010f0c0b */
[----:B------:R0:W-:Y:S04]  /*237b0*/  @!P4 ST.E.128 desc[UR42][R4.64], R56 ;  /* 0x000000380400c985 */ /* 0x0001e8000c101d2a */
[----:B------:R0:W-:Y:S01]  /*237c0*/  @!P5 ST.E.128 desc[UR42][R6.64], R76 ;  /* 0x0000004c0600d985 */ /* 0x0001e2000c101d2a */
[----:B------:R-:W-:-:S13]  /*237d0*/  ISETP.GE.AND P0, PT, R9, UR4, PT ;  /* 0x0000000409007c0c */ /* 0x000fda000bf06270 */
[----:B------:R-:W-:Y:S05]  /*237e0*/  @P0 BRA `(.L_x_3275) ;  /* 0x0000003800cc0947 */ /* 0x000fea0003800000 */
[----:B------:R-:W2:Y:S01]  /*237f0*/  LDL R10, [R1+0x78] ;  /* 0x00007800010a7983 */ /* 0x000ea20000100800 */
[----:B------:R-:W-:-:S04]  /*23800*/  LEA R14, P0, R9, R14, 0x1 ;  /* 0x0000000e090e7211 */ /* 0x000fc800078008ff */
[----:B--2---:R-:W-:-:S05]  /*23810*/  LEA.HI.X R15, R9, R8, R10, 0x1, P0 ;  /* 0x00000008090f7211 */ /* 0x004fca00000f0c0a */
[----:B------:R2:W-:Y:S01]  /*23820*/  ST.E.128 desc[UR42][R14.64], R92 ;  /* 0x0000005c0e007985 */ /* 0x0005e2000c101d2a */
[----:B------:R-:W-:Y:S05]  /*23830*/  BRA `(.L_x_3275) ;  /* 0x0000003800b87947 */ /* 0x000fea0003800000 */
.L_x_3264:
        /* <DEDUP_REMOVED lines=11> */
[----:B------:R-:W-:Y:S01]  /*238f0*/  IMAD.IADD R13, R13, 0x1, R15 ;  /* 0x000000010d0d7824 */ /* 0x000fe200078e020f */
[----:B------:R-:W-:Y:S01]  /*23900*/  SHF.R.S32.HI R15, RZ, 0x1f, R14 ;  /* 0x0000001fff0f7819 */ /* 0x000fe2000001140e */
[----:B------:R-:W-:-:S04]  /*23910*/  IMAD.WIDE.U32 R12, R221, UR4, R12 ;  /* 0x00000004dd0c7c25 */ /* 0x000fc8000f8e000c */
[----:B------:R-:W-:Y:S01]  /*23920*/  IMAD R13, R221, UR5, R13 ;  /* 0x00000005dd0d7c24 */ /* 0x000fe2000f8e020d */
[----:B------:R-:W-:Y:S02]  /*23930*/  ULDC.64 UR4, c[0x0][0xb40] ;  /* 0x0002d00000047ab9 */ /* 0x000fe40000000a00 */
[----:B------:R-:W-:Y:S02]  /*23940*/  IMAD R11, R11, UR4, RZ ;  /* 0x000000040b0b7c24 */ /* 0x000fe4000f8e02ff */
[----:B------:R-:W-:-:S04]  /*23950*/  IMAD.WIDE.U32 R12, R63, UR4, R12 ;  /* 0x000000043f0c7c25 */ /* 0x000fc8000f8e000c */
[----:B------:R-:W-:Y:S01]  /*23960*/  IMAD R11, R63, UR5, R11 ;  /* 0x000000053f0b7c24 */ /* 0x000fe2000f8e020b */
[----:B------:R-:W-:-:S03]  /*23970*/  ULDC.64 UR4, c[0x0][0xb48] ;  /* 0x0002d20000047ab9 */ /* 0x000fc60000000a00 */
[----:B------:R-:W-:Y:S02]  /*23980*/  IMAD.IADD R13, R13, 0x1, R11 ;  /* 0x000000010d0d7824 */ /* 0x000fe400078e020b */
[----:B------:R-:W-:Y:S02]  /*23990*/  IMAD.MOV R11, RZ, RZ, -R14 ;  /* 0x000000ffff0b7224 */ /* 0x000fe400078e0a0e */
[----:B------:R-:W-:-:S04]  /*239a0*/  IMAD.WIDE.U32 R12, R111, UR4, R12 ;  /* 0x000000046f0c7c25 */ /* 0x000fc8000f8e000c */
[----:B------:R-:W-:Y:S01]  /*239b0*/  IMAD R13, R111, UR5, R13 ;  /* 0x000000056f0d7c24 */ /* 0x000fe2000f8e020d */
[----:B------:R-:W-:Y:S01]  /*239c0*/  ULDC.64 UR4, c[0x0][0xb30] ;  /* 0x0002cc0000047ab9 */ /* 0x000fe20000000a00 */
[----:B------:R-:W-:Y:S02]  /*239d0*/  IMAD R11, R110, R11, R102 ;  /* 0x0000000b6e0b7224 */ /* 0x000fe400078e0266 */
[----:B------:R-:W-:Y:S02]  /*239e0*/  IMAD R15, R15, UR4, RZ ;  /* 0x000000040f0f7c24 */ /* 0x000fe4000f8e02ff */
[----:B------:R-:W-:-:S04]  /*239f0*/  IMAD.WIDE.U32 R12, R14, UR4, R12 ;  /* 0x000000040e0c7c25 */ /* 0x000fc8000f8e000c */
[----:B------:R-:W-:Y:S01]  /*23a00*/  IMAD R15, R14, UR5, R15 ;  /* 0x000000050e0f7c24 */ /* 0x000fe2000f8e020f */
[----:B------:R-:W-:Y:S01]  /*23a10*/  IADD3 R14, R216, 0x38820, RZ ;  /* 0x00038820d80e7810 */ /* 0x000fe20007ffe0ff */
[----:B------:R-:W-:Y:S02]  /*23a20*/  ULDC.64 UR4, c[0x0][0xb28] ;  /* 0x0002ca0000047ab9 */ /* 0x000fe40000000a00 */
[----:B------:R-:W-:Y:S01]  /*23a30*/  IMAD.IADD R13, R13, 0x1, R15 ;  /* 0x000000010d0d7824 */ /* 0x000fe200078e020f */
[----:B------:R-:W-:Y:S01]  /*23a40*/  PRMT R14, RZ, 0x654, R14 ;  /* 0x00000654ff0e7816 */ /* 0x000fe2000000000e */
[----:B------:R-:W-:-:S03]  /*23a50*/  IMAD.WIDE.U32 R12, R11, UR4, R12 ;  /* 0x000000040b0c7c25 */ /* 0x000fc6000f8e000c */
[----:B------:R0:W-:Y:S02]  /*23a60*/  SYNCS.ARRIVE.TRANS64.RED.A1T0 RZ, [R14+URZ], RZ ;  /* 0x000000ff0eff79a7 */ /* 0x0001e4000810043f */
[----:B0-----:R-:W-:-:S05]  /*23a70*/  SHF.R.S32.HI R14, RZ, 0x1f, R11 ;  /* 0x0000001fff0e7819 */ /* 0x001fca000001140b */
[----:B------:R-:W-:-:S04]  /*23a80*/  IMAD R14, R14, UR4, RZ ;  /* 0x000000040e0e7c24 */ /* 0x000fc8000f8e02ff */
        /* <DEDUP_REMOVED lines=9> */
.L_x_3683:
        /* <DEDUP_REMOVED lines=24> */
[----:B--2---:R-:W-:Y:S02]  /*23ca0*/  @!P0 IMAD.MOV.U32 R12, RZ, RZ, R11 ;  /* 0x000000ffff0c8224 */ /* 0x004fe400078e000b */
[----:B-1----:R-:W-:Y:S02]  /*23cb0*/  @!P0 IMAD.MOV.U32 R13, RZ, RZ, R42 ;  /* 0x000000ffff0d8224 */ /* 0x002fe400078e002a */
[----:B------:R-:W-:Y:S02]  /*23cc0*/  @!P0 IMAD.MOV.U32 R15, RZ, RZ, R204 ;  /* 0x000000ffff0f8224 */ /* 0x000fe400078e00cc */
[----:B------:R-:W-:-:S04]  /*23cd0*/  @!P0 IMAD.WIDE R12, R14, 0x4, R12 ;  /* 0x000000040e0c8825 */ /* 0x000fc800078e020c */
[----:B------:R-:W-:-:S05]  /*23ce0*/  @!P0 IMAD.MOV.U32 R14, RZ, RZ, R206 ;  /* 0x000000ffff0e8224 */ /* 0x000fca00078e00ce */
[----:B------:R1:W-:Y:S01]  /*23cf0*/  @!P0 ST.E.64 desc[UR42][R12.64], R14 ;  /* 0x0000000e0c008985 */ /* 0x0003e2000c101b2a */
[----:B----4-:R-:W-:-:S13]  /*23d00*/  ISETP.GE.AND P0, PT, R95, UR4, PT ;  /* 0x000000045f007c0c */ /* 0x010fda000bf06270 */
[C---:B-1----:R-:W-:Y:S01]  /*23d10*/  @!P0 LEA R12, P1, R95.reuse, R11, 0x2 ;  /* 0x0000000b5f0c8211 */ /* 0x042fe200078210ff */
[----:B------:R-:W-:Y:S01]  /*23d20*/  @!P0 IMAD.MOV.U32 R14, RZ, RZ, R207 ;  /* 0x000000ffff0e8224 */ /* 0x000fe200078e00cf */
[----:B------:R-:W-:Y:S02]  /*23d30*/  @!P0 MOV R15, R205 ;  /* 0x000000cd000f8202 */ /* 0x000fe40000000f00 */
[----:B-----5:R-:W-:Y:S02]  /*23d40*/  @!P0 LEA.HI.X R13, R95, R42, R108, 0x2, P1 ;  /* 0x0000002a5f0d8211 */ /* 0x020fe400008f146c */
[----:B------:R-:W2:Y:S04]  /*23d50*/  LDL R95, [R1+0xe4] ;  /* 0x0000e400015f7983 */ /* 0x000ea80000100800 */
[----:B------:R1:W-:Y:S01]  /*23d60*/  @!P0 ST.E.64 desc[UR42][R12.64], R14 ;  /* 0x0000000e0c008985 */ /* 0x0003e2000c101b2a */
[----:B------:R-:W-:-:S02]  /*23d70*/  ISETP.GE.AND P0, PT, R94, UR4, PT ;  /* 0x000000045e007c0c */ /* 0x000fc4000bf06270 */
[----:B------:R-:W-:Y:S01]  /*23d80*/  ISETP.GE.AND P1, PT, R63, UR4, PT ;  /* 0x000000043f007c0c */ /* 0x000fe2000bf26270 */
[----:B------:R-:W3:Y:S10]  /*23d90*/  LDL R108, [R1+0x160] ;  /* 0x00016000016c7983 */ /* 0x000ef40000100800 */
[----:B-1----:R-:W-:Y:S01]  /*23da0*/  @!P0 LEA R12, P2, R94, R11, 0x2 ;  /* 0x0000000b5e0c8211 */ /* 0x002fe200078410ff */
[----:B------:R-:W-:-:S02]  /*23db0*/  @!P0 IMAD.MOV.U32 R14, RZ, RZ, R202 ;  /* 0x000000ffff0e8224 */ /* 0x000fc400078e00ca */
[----:B------:R-:W-:Y:S01]  /*23dc0*/  @!P0 IMAD.MOV.U32 R15, RZ, RZ, R200 ;  /* 0x000000ffff0f8224 */ /* 0x000fe200078e00c8 */
[----:B------:R-:W-:Y:S02]  /*23dd0*/  @!P0 LEA.HI.X R13, R94, R42, R106, 0x2, P2 ;  /* 0x0000002a5e0d8211 */ /* 0x000fe400010f146a */
[----:B------:R-:W4:Y:S04]  /*23de0*/  LDL R94, [R1+0xe0] ;  /* 0x0000e000015e7983 */ /* 0x000f280000100800 */
[----:B------:R1:W-:Y:S01]  /*23df0*/  @!P0 ST.E.64 desc[UR42][R12.64], R14 ;  /* 0x0000000e0c008985 */ /* 0x0003e2000c101b2a */
[----:B------:R-:W-:-:S03]  /*23e00*/  ISETP.GE.AND P0, PT, R38, UR4, PT ;  /* 0x0000000426007c0c */ /* 0x000fc6000bf06270 */
[----:B------:R-:W5:Y:S01]  /*23e10*/  LDL R106, [R1+0xd0] ;  /* 0x0000d000016a7983 */ /* 0x000f620000100800 */
[----:B-1----:R-:W-:-:S04]  /*23e20*/  @!P1 LEA R12, P2, R63, R11, 0x2 ;  /* 0x0000000b3f0c9211 */ /* 0x002fc800078410ff */
[----:B------:R-:W-:Y:S02]  /*23e30*/  @!P1 LEA.HI.X R13, R63, R42, R105, 0x2, P2 ;  /* 0x0000002a3f0d9211 */ /* 0x000fe400010f1469 */
[----:B------:R-:W3:Y:S01]  /*23e40*/  LDL R63, [R1+0xdc] ;  /* 0x0000dc00013f7983 */ /* 0x000ee20000100800 */
[----:B------:R-:W-:Y:S02]  /*23e50*/  @!P1 IMAD.MOV.U32 R14, RZ, RZ, R203 ;  /* 0x000000ffff0e9224 */ /* 0x000fe400078e00cb */
[----:B------:R-:W-:Y:S01]  /*23e60*/  @!P1 IMAD.MOV.U32 R15, RZ, RZ, R201 ;  /* 0x000000ffff0f9224 */ /* 0x000fe200078e00c9 */
[----:B------:R-:W5:Y:S04]  /*23e70*/  LDL R105, [R1+0xd4] ;  /* 0x0000d40001697983 */ /* 0x000f680000100800 */
[----:B------:R1:W-:Y:S02]  /*23e80*/  @!P1 ST.E.64 desc[UR42][R12.64], R14 ;  /* 0x0000000e0c009985 */ /* 0x0003e4000c101b2a */
[----:B-1----:R-:W-:-:S04]  /*23e90*/  @!P0 LEA R12, P2, R38, R11, 0x2 ;  /* 0x0000000b260c8211 */ /* 0x002fc800078410ff */
[----:B------:R-:W-:Y:S02]  /*23ea0*/  @!P0 LEA.HI.X R13, R38, R42, R102, 0x2, P2 ;  /* 0x0000002a260d8211 */ /* 0x000fe400010f1466 */
[----:B------:R-:W5:Y:S01]  /*23eb0*/  LDL R102, [R1+0x15c] ;  /* 0x00015c0001667983 */ /* 0x000f620000100800 */
[----:B------:R-:W-:Y:S01]  /*23ec0*/  ISETP.GE.AND P1, PT, R39, UR4, PT ;  /* 0x0000000427007c0c */ /* 0x000fe2000bf26270 */
[----:B------:R-:W-:Y:S02]  /*23ed0*/  @!P0 IMAD.MOV.U32 R14, RZ, RZ, R198 ;  /* 0x000000ffff0e8224 */ /* 0x000fe400078e00c6 */
[----:B------:R-:W-:Y:S01]  /*23ee0*/  @!P0 IMAD.MOV.U32 R15, RZ, RZ, R196 ;  /* 0x000000ffff0f8224 */ /* 0x000fe200078e00c4 */
[----:B------:R-:W5:Y:S04]  /*23ef0*/  LDL R38, [R1+0xd8] ;  /* 0x0000d80001267983 */ /* 0x000f680000100800 */
[----:B------:R1:W-:Y:S01]  /*23f00*/  @!P0 ST.E.64 desc[UR42][R12.64], R14 ;  /* 0x0000000e0c008985 */ /* 0x0003e2000c101b2a */
[----:B------:R-:W-:-:S04]  /*23f10*/  ISETP.GE.AND P0, PT, R110, UR4, PT ;  /* 0x000000046e007c0c */ /* 0x000fc8000bf06270 */
[C---:B-1----:R-:W-:Y:S01]  /*23f20*/  @!P1 LEA R12, P2, R39.reuse, R11, 0x2 ;  /* 0x0000000b270c9211 */ /* 0x042fe200078410ff */
[----:B------:R-:W-:Y:S01]  /*23f30*/  @!P1 IMAD.MOV.U32 R14, RZ, RZ, R199 ;  /* 0x000000ffff0e9224 */ /* 0x000fe200078e00c7 */
[----:B------:R-:W-:Y:S02]  /*23f40*/  @!P1 MOV R15, R197 ;  /* 0x000000c5000f9202 */ /* 0x000fe40000000f00 */
[----:B------:R-:W-:Y:S02]  /*23f50*/  @!P1 LEA.HI.X R13, R39, R42, R43, 0x2, P2 ;  /* 0x0000002a270d9211 */ /* 0x000fe400010f142b */
[----:B------:R-:W5:Y:S04]  /*23f60*/  LDL R39, [R1+0x158] ;  /* 0x0001580001277983 */ /* 0x000f680000100800 */
[----:B------:R1:W-:Y:S04]  /*23f70*/  @!P1 ST.E.64 desc[UR42][R12.64], R14 ;  /* 0x0000000e0c009985 */ /* 0x0003e8000c101b2a */
[----:B------:R-:W5:Y:S01]  /*23f80*/  LDL R43, [R1+0xcc] ;  /* 0x0000cc00012b7983 */ /* 0x000f620000100800 */
[----:B-1----:R-:W-:Y:S01]  /*23f90*/  @!P0 LEA R12, P2, R110, R11, 0x2 ;  /* 0x0000000b6e0c8211 */ /* 0x002fe200078410ff */
[----:B------:R-:W-:-:S02]  /*23fa0*/  @!P0 IMAD.MOV.U32 R14, RZ, RZ, R194 ;  /* 0x000000ffff0e8224 */ /* 0x000fc400078e00c2 */
[----:B------:R-:W-:Y:S01]  /*23fb0*/  @!P0 IMAD.MOV.U32 R15, RZ, RZ, R192 ;  /* 0x000000ffff0f8224 */ /* 0x000fe200078e00c0 */
[----:B------:R-:W-:Y:S02]  /*23fc0*/  @!P0 LEA.HI.X R13, R110, R42, R111, 0x2, P2 ;  /* 0x0000002a6e0d8211 */ /* 0x000fe400010f146f */
[----:B------:R-:W5:Y:S04]  /*23fd0*/  LDL R110, [R1+0x154] ;  /* 0x00015400016e7983 */ /* 0x000f680000100800 */
[----:B------:R1:W-:Y:S04]  /*23fe0*/  @!P0 ST.E.64 desc[UR42][R12.64], R14 ;  /* 0x0000000e0c008985 */ /* 0x0003e8000c101b2a */
[----:B------:R-:W5:Y:S01]  /*23ff0*/  LDL R111, [R1+0x150] ;  /* 0x00015000016f7983 */ /* 0x000f620000100800 */
[----:B--2---:R-:W-:-:S13]  /*24000*/  ISETP.GE.AND P1, PT, R95, UR4, PT ;  /* 0x000000045f007c0c */ /* 0x004fda000bf26270 */
[C---:B-1----:R-:W-:Y:S01]  /*24010*/  @!P1 LEA R12, P2, R95.reuse, R11, 0x2 ;  /* 0x0000000b5f0c9211 */ /* 0x042fe200078410ff */
[----:B------:R-:W-:Y:S02]  /*24020*/  @!P1 IMAD.MOV.U32 R14, RZ, RZ, R195 ;  /* 0x000000ffff0e9224 */ /* 0x000fe400078e00c3 */
[----:B------:R-:W-:Y:S01]  /*24030*/  @!P1 IMAD.MOV.U32 R15, RZ, RZ, R193 ;  /* 0x000000ffff0f9224 */ /* 0x000fe200078e00c1 */
[----:B------:R-:W-:Y:S02]  /*24040*/  @!P1 LEA.HI.X R13, R95, R42, R109, 0x2, P2 ;  /* 0x0000002a5f0d9211 */ /* 0x000fe400010f146d */
[----:B------:R-:W2:Y:S01]  /*24050*/  LDL R95, [R1+0xc4] ;  /* 0x0000c400015f7983 */ /* 0x000ea20000100800 */
[----:B----4-:R-:W-:-:S03]  /*24060*/  ISETP.GE.AND P0, PT, R94, UR4, PT ;  /* 0x000000045e007c0c */ /* 0x010fc6000bf06270 */
[----:B------:R1:W-:Y:S04]  /*24070*/  @!P1 ST.E.64 desc[UR42][R12.64], R14 ;  /* 0x0000000e0c009985 */ /* 0x0003e8000c101b2a */
[----:B------:R-:W4:Y:S06]  /*24080*/  LDL R109, [R1+0xb8] ;  /* 0x0000b800016d7983 */ /* 0x000f2c0000100800 */
[C---:B-1----:R-:W-:Y:S01]  /*24090*/  @!P0 LEA R12, P1, R94.reuse, R11, 0x2 ;  /* 0x0000000b5e0c8211 */ /* 0x042fe200078210ff */
[----:B------:R-:W-:Y:S01]  /*240a0*/  @!P0 IMAD.MOV.U32 R14, RZ, RZ, R190 ;  /* 0x000000ffff0e8224 */ /* 0x000fe200078e00be */
[----:B---3--:R-:W-:Y:S01]  /*240b0*/  ISETP.GE.AND P2, PT, R63, UR4, PT ;  /* 0x000000043f007c0c */ /* 0x008fe2000bf46270 */
[----:B------:R-:W-:Y:S01]  /*240c0*/  @!P0 IMAD.MOV.U32 R15, RZ, RZ, R188 ;  /* 0x000000ffff0f8224 */ /* 0x000fe200078e00bc */
[----:B------:R-:W-:-:S02]  /*240d0*/  @!P0 LEA.HI.X R13, R94, R42, R108, 0x2, P1 ;  /* 0x0000002a5e0d8211 */ /* 0x000fc400008f146c */
[----:B------:R-:W3:Y:S04]  /*240e0*/  LDL R94, [R1+0x14c] ;  /* 0x00014c00015e7983 */ /* 0x000ee80000100800 */
[----:B------:R1:W-:Y:S04]  /*240f0*/  @!P0 ST.E.64 desc[UR42][R12.64], R14 ;  /* 0x0000000e0c008985 */ /* 0x0003e8000c101b2a */
[----:B------:R-:W4:Y:S01]  /*24100*/  LDL R108, [R1+0xbc] ;  /* 0x0000bc00016c7983 */ /* 0x000f220000100800 */
[----:B-1----:R-:W-:-:S04]  /*24110*/  @!P2 LEA R12, P1, R63, R11, 0x2 ;  /* 0x0000000b3f0ca211 */ /* 0x002fc800078210ff */
[----:B-----5:R-:W-:Y:S02]  /*24120*/  @!P2 LEA.HI.X R13, R63, R42, R102, 0x2, P1 ;  /* 0x0000002a3f0da211 */ /* 0x020fe400008f1466 */
[----:B------:R-:W5:Y:S04]  /*24130*/  LDL R63, [R1+0xc0] ;  /* 0x0000c000013f7983 */ /* 0x000f680000100800 */
[----:B------:R-:W4:Y:S01]  /*24140*/  LDL R102, [R1+0x144] ;  /* 0x0001440001667983 */ /* 0x000f220000100800 */
[----:B------:R-:W-:Y:S01]  /*24150*/  ISETP.GE.AND P0, PT, R38, UR4, PT ;  /* 0x0000000426007c0c */ /* 0x000fe2000bf06270 */
[----:B------:R-:W-:Y:S01]  /*24160*/  @!P2 IMAD.MOV.U32 R14, RZ, RZ, R191 ;  /* 0x000000ffff0ea224 */ /* 0x000fe200078e00bf */
[----:B------:R-:W-:Y:S02]  /*24170*/  @!P2 MOV R15, R189 ;  /* 0x000000bd000fa202 */ /* 0x000fe40000000f00 */
[----:B------:R-:W-:-:S03]  /*24180*/  ISETP.GE.AND P1, PT, R105, UR4, PT ;  /* 0x0000000469007c0c */ /* 0x000fc6000bf26270 */
[----:B------:R1:W-:Y:S01]  /*24190*/  @!P2 ST.E.64 desc[UR42][R12.64], R14 ;  /* 0x0000000e0c00a985 */ /* 0x0003e2000c101b2a */
[----:B------:R-:W-:-:S05]  /*241a0*/  ISETP.GE.AND P2, PT, R106, UR4, PT ;  /* 0x000000046a007c0c */ /* 0x000fca000bf46270 */
[----:B-1----:R-:W-:-:S04]  /*241b0*/  @!P0 LEA R14, P3, R38, R11, 0x2 ;  /* 0x0000000b260e8211 */ /* 0x002fc800078610ff */
[-C--:B------:R-:W-:Y:S01]  /*241c0*/  @!P0 LEA.HI.X R15, R38, R42.reuse, R39, 0x2, P3 ;  /* 0x0000002a260f8211 */ /* 0x080fe200018f1427 */
[----:B------:R-:W-:Y:S02]  /*241d0*/  @!P0 IMAD.MOV.U32 R38, RZ, RZ, R187 ;  /* 0x000000ffff268224 */ /* 0x000fe400078e00bb */
[----:B------:R-:W-:Y:S01]  /*241e0*/  @!P0 IMAD.MOV.U32 R39, RZ, RZ, R185 ;  /* 0x000000ffff278224 */ /* 0x000fe200078e00b9 */
[----:B------:R-:W-:Y:S02]  /*241f0*/  ISETP.GE.AND P3, PT, R43, UR4, PT ;  /* 0x000000042b007c0c */ /* 0x000fe4000bf66270 */
[CC--:B------:R-:W-:Y:S02]  /*24200*/  @!P1 LEA R12, P4, R105.reuse, R11.reuse, 0x2 ;  /* 0x0000000b690c9211 */ /* 0x0c0fe400078810ff */
[----:B------:R1:W-:Y:S01]  /*24210*/  @!P0 ST.E.64 desc[UR42][R14.64], R38 ;  /* 0x000000260e008985 */ /* 0x0003e2000c101b2a */
[----:B------:R-:W-:Y:S02]  /*24220*/  ISETP.GE.AND P0, PT, R116, UR4, PT ;  /* 0x0000000474007c0c */ /* 0x000fe4000bf06270 */
[----:B------:R-:W-:Y:S01]  /*24230*/  @!P1 LEA.HI.X R13, R105, R42, R110, 0x2, P4 ;  /* 0x0000002a690d9211 */ /* 0x000fe200020f146e */
[----:B-1----:R-:W-:Y:S01]  /*24240*/  @!P1 IMAD.MOV.U32 R38, RZ, RZ, R186 ;  /* 0x000000ffff269224 */ /* 0x002fe200078e00ba */
[----:B------:R-:W4:Y:S01]  /*24250*/  LDL R105, [R1+0xb4] ;  /* 0x0000b40001697983 */ /* 0x000f220000100800 */
[----:B------:R-:W-:Y:S01]  /*24260*/  @!P1 IMAD.MOV.U32 R39, RZ, RZ, R184 ;  /* 0x000000ffff279224 */ /* 0x000fe200078e00b8 */
[----:B------:R-:W-:-:S02]  /*24270*/  @!P2 LEA R14, P4, R106, R11, 0x2 ;  /* 0x0000000b6a0ea211 */ /* 0x000fc400078810ff */
[----:B------:R-:W4:Y:S04]  /*24280*/  LDL R110, [R1+0x13c] ;  /* 0x00013c00016e7983 */ /* 0x000f280000100800 */
[----:B------:R1:W-:Y:S01]  /*24290*/  @!P1 ST.E.64 desc[UR42][R12.64], R38 ;  /* 0x000000260c009985 */ /* 0x0003e2000c101b2a */
[----:B------:R-:W-:-:S03]  /*242a0*/  @!P2 LEA.HI.X R15, R106, R42, R111, 0x2, P4 ;  /* 0x0000002a6a0fa211 */ /* 0x000fc600020f146f */
[----:B------:R-:W4:Y:S04]  /*242b0*/  LDL R111, [R1+0x138] ;  /* 0x00013800016f7983 */ /* 0x000f280000100800 */
[----:B------:R-:W4:Y:S01]  /*242c0*/  LDL R106, [R1+0x134] ;  /* 0x00013400016a7983 */ /* 0x000f220000100800 */
[----:B-1----:R-:W-:Y:S01]  /*242d0*/  @!P3 LEA R12, P5, R43, R11, 0x2 ;  /* 0x0000000b2b0cb211 */ /* 0x002fe200078a10ff */
[----:B------:R-:W-:Y:S02]  /*242e0*/  @!P2 IMAD.MOV.U32 R38, RZ, RZ, R183 ;  /* 0x000000ffff26a224 */ /* 0x000fe400078e00b7 */
[----:B------:R-:W-:-:S05]  /*242f0*/  @!P2 IMAD.MOV.U32 R39, RZ, RZ, R181 ;  /* 0x000000ffff27a224 */ /* 0x000fca00078e00b5 */
[----:B------:R1:W-:Y:S02]  /*24300*/  @!P2 ST.E.64 desc[UR42][R14.64], R38 ;  /* 0x000000260e00a985 */ /* 0x0003e4000c101b2a */
[----:B-1----:R-:W-:Y:S01]  /*24310*/  @!P3 IMAD.MOV.U32 R38, RZ, RZ, R182 ;  /* 0x000000ffff26b224 */ /* 0x002fe200078e00b6 */
[----:B------:R-:W-:Y:S02]  /*24320*/  @!P3 MOV R39, R180 ;  /* 0x000000b40027b202 */ /* 0x000fe40000000f00 */
[----:B------:R-:W-:-:S04]  /*24330*/  @!P0 LEA R14, P4, R116, R11, 0x2 ;  /* 0x0000000b740e8211 */ /* 0x000fc800078810ff */
[-C--:B------:R-:W-:Y:S02]  /*24340*/  @!P0 LEA.HI.X R15, R116, R42.reuse, R117, 0x2, P4 ;  /* 0x0000002a740f8211 */ /* 0x080fe400020f1475 */
[----:B------:R-:W4:Y:S04]  /*24350*/  LDL R117, [R1+0x124] ;  /* 0x0001240001757983 */ /* 0x000f280000100800 */
[----:B------:R-:W4:Y:S01]  /*24360*/  LDL R116, [R1+0x120] ;  /* 0x0001200001747983 */ /* 0x000f220000100800 */
[----:B--2---:R-:W-:Y:S02]  /*24370*/  ISETP.GE.AND P1, PT, R95, UR4, PT ;  /* 0x000000045f007c0c */ /* 0x004fe4000bf26270 */
[----:B---3--:R-:W-:Y:S02]  /*24380*/  @!P3 LEA.HI.X R13, R43, R42, R94, 0x2, P5 ;  /* 0x0000002a2b0db211 */ /* 0x008fe400028f145e */
[----:B------:R-:W2:Y:S04]  /*24390*/  LDL R94, [R1+0xb0] ;  /* 0x0000b000015e7983 */ /* 0x000ea80000100800 */
[----:B------:R-:W3:Y:S04]  /*243a0*/  LDL R43, [R1+0xac] ;  /* 0x0000ac00012b7983 */ /* 0x000ee80000100800 */
[----:B------:R1:W-:Y:S01]  /*243b0*/  @!P3 ST.E.64 desc[UR42][R12.64], R38 ;  /* 0x000000260c00b985 */ /* 0x0003e2000c101b2a */
[----:B-----5:R-:W-:-:S02]  /*243c0*/  ISETP.GE.AND P2, PT, R63, UR4, PT ;  /* 0x000000043f007c0c */ /* 0x020fc4000bf46270 */
[CC--:B-1----:R-:W-:Y:S01]  /*243d0*/  @!P1 LEA R12, P5, R95.reuse, R11.reuse, 0x2 ;  /* 0x0000000b5f0c9211 */ /* 0x0c2fe200078a10ff */
[----:B------:R-:W-:Y:S02]  /*243e0*/  @!P0 IMAD.MOV.U32 R38, RZ, RZ, R179 ;  /* 0x000000ffff268224 */ /* 0x000fe400078e00b3 */
[----:B------:R-:W-:Y:S01]  /*243f0*/  @!P0 IMAD.MOV.U32 R39, RZ, RZ, R177 ;  /* 0x000000ffff278224 */ /* 0x000fe200078e00b1 */
[----:B----4-:R-:W-:Y:S02]  /*24400*/  @!P1 LEA.HI.X R13, R95, R42, R102, 0x2, P5 ;  /* 0x0000002a5f0d9211 */ /* 0x010fe400028f1466 */
[----:B------:R-:W4:Y:S04]  /*24410*/  LDL R102, [R1+0x130] ;  /* 0x0001300001667983 */ /* 0x000f280000100800 */
[----:B------:R1:W-:Y:S04]  /*24420*/  @!P0 ST.E.64 desc[UR42][R14.64], R38 ;  /* 0x000000260e008985 */ /* 0x0003e8000c101b2a */
[----:B------:R-:W5:Y:S01]  /*24430*/  LDL R95, [R1+0xa4] ;  /* 0x0000a400015f7983 */ /* 0x000f620000100800 */
[----:B-1----:R-:W-:-:S04]  /*24440*/  @!P2 LEA R14, P4, R63, R11, 0x2 ;  /* 0x0000000b3f0ea211 */ /* 0x002fc800078810ff */
[----:B------:R-:W-:Y:S02]  /*24450*/  @!P2 LEA.HI.X R15, R63, R42, R112, 0x2, P4 ;  /* 0x0000002a3f0fa211 */ /* 0x000fe400020f1470 */
[----:B------:R-:W5:Y:S01]  /*24460*/  LDL R63, [R1+0x12c] ;  /* 0x00012c00013f7983 */ /* 0x000f620000100800 */
[----:B------:R-:W-:Y:S01]  /*24470*/  ISETP.GE.AND P3, PT, R108, UR4, PT ;  /* 0x000000046c007c0c */ /* 0x000fe2000bf66270 */
[----:B------:R-:W-:Y:S02]  /*24480*/  @!P1 IMAD.MOV.U32 R38, RZ, RZ, R178 ;  /* 0x000000ffff269224 */ /* 0x000fe400078e00b2 */
[----:B------:R-:W-:Y:S01]  /*24490*/  @!P1 IMAD.MOV.U32 R39, RZ, RZ, R176 ;  /* 0x000000ffff279224 */ /* 0x000fe200078e00b0 */
[----:B------:R-:W-:Y:S01]  /*244a0*/  ISETP.GE.AND P0, PT, R109, UR4, PT ;  /* 0x000000046d007c0c */ /* 0x000fe2000bf06270 */
[----:B------:R-:W5:Y:S04]  /*244b0*/  LDL R112, [R1+0xa0] ;  /* 0x0000a00001707983 */ /* 0x000f680000100800 */
[----:B------:R1:W-:Y:S01]  /*244c0*/  @!P1 ST.E.64 desc[UR42][R12.64], R38 ;  /* 0x000000260c009985 */ /* 0x0003e2000c101b2a */
[----:B------:R-:W-:-:S03]  /*244d0*/  ISETP.GE.AND P1, PT, R105, UR4, PT ;  /* 0x0000000469007c0c */ /* 0x000fc6000bf26270 */
[C---:B-1----:R-:W-:Y:S01]  /*244e0*/  @!P3 LEA R12, P5, R108.reuse, R11, 0x2 ;  /* 0x0000000b6c0cb211 */ /* 0x042fe200078a10ff */
[----:B------:R-:W-:Y:S02]  /*244f0*/  @!P2 IMAD.MOV.U32 R38, RZ, RZ, R175 ;  /* 0x000000ffff26a224 */ /* 0x000fe400078e00af */
[----:B------:R-:W-:Y:S01]  /*24500*/  @!P2 IMAD.MOV.U32 R39, RZ, RZ, R173 ;  /* 0x000000ffff27a224 */ /* 0x000fe200078e00ad */
[----:B------:R-:W-:Y:S02]  /*24510*/  @!P3 LEA.HI.X R13, R108, R42, R110, 0x2, P5 ;  /* 0x0000002a6c0db211 */ /* 0x000fe400028f146e */
[----:B------:R-:W5:Y:S04]  /*24520*/  LDL R110, [R1+0x9c] ;  /* 0x00009c00016e7983 */ /* 0x000f680000100800 */
[----:B------:R1:W-:Y:S04]  /*24530*/  @!P2 ST.E.64 desc[UR42][R14.64], R38 ;  /* 0x000000260e00a985 */ /* 0x0003e8000c101b2a */
[----:B------:R-:W5:Y:S01]  /*24540*/  LDL R108, [R1+0x98] ;  /* 0x00009800016c7983 */ /* 0x000f620000100800 */
[----:B-1----:R-:W-:Y:S01]  /*24550*/  @!P3 IMAD.MOV.U32 R38, RZ, RZ, R174 ;  /* 0x000000ffff26b224 */ /* 0x002fe200078e00ae */
[----:B------:R-:W-:-:S02]  /*24560*/  @!P3 MOV R39, R172 ;  /* 0x000000ac0027b202 */ /* 0x000fc40000000f00 */
[----:B------:R-:W-:-:S03]  /*24570*/  @!P0 LEA R14, P5, R109, R11, 0x2 ;  /* 0x0000000b6d0e8211 */ /* 0x000fc600078a10ff */
[----:B------:R1:W-:Y:S01]  /*24580*/  @!P3 ST.E.64 desc[UR42][R12.64], R38 ;  /* 0x000000260c00b985 */ /* 0x0003e2000c101b2a */
[----:B------:R-:W-:-:S03]  /*24590*/  @!P0 LEA.HI.X R15, R109, R42, R111, 0x2, P5 ;  /* 0x0000002a6d0f8211 */ /* 0x000fc600028f146f */
[----:B------:R-:W5:Y:S04]  /*245a0*/  LDL R111, [R1+0x11c] ;  /* 0x00011c00016f7983 */ /* 0x000f680000100800 */
[----:B------:R-:W5:Y:S01]  /*245b0*/  LDL R109, [R1+0x118] ;  /* 0x00011800016d7983 */ /* 0x000f620000100800 */
[C---:B-1----:R-:W-:Y:S01]  /*245c0*/  @!P1 LEA R12, P3, R105.reuse, R11, 0x2 ;  /* 0x0000000b690c9211 */ /* 0x042fe200078610ff */
[----:B------:R-:W-:Y:S02]  /*245d0*/  @!P0 IMAD.MOV.U32 R38, RZ, RZ, R171 ;  /* 0x000000ffff268224 */ /* 0x000fe400078e00ab */
[----:B------:R-:W-:Y:S01]  /*245e0*/  @!P0 IMAD.MOV.U32 R39, RZ, RZ, R169 ;  /* 0x000000ffff278224 */ /* 0x000fe200078e00a9 */
[----:B------:R-:W-:Y:S02]  /*245f0*/  @!P1 LEA.HI.X R13, R105, R42, R106, 0x2, P3 ;  /* 0x0000002a690d9211 */ /* 0x000fe400018f146a */
[----:B------:R-:W5:Y:S04]  /*24600*/  LDL R105, [R1+0x94] ;  /* 0x0000940001697983 */ /* 0x000f680000100800 */
[----:B------:R1:W-:Y:S04]  /*24610*/  @!P0 ST.E.64 desc[UR42][R14.64], R38 ;  /* 0x000000260e008985 */ /* 0x0003e8000c101b2a */
[----:B------:R-:W5:Y:S01]  /*24620*/  LDL R106, [R1+0x114] ;  /* 0x00011400016a7983 */ /* 0x000f620000100800 */
[----:B-1----:R-:W-:-:S02]  /*24630*/  @!P1 IMAD.MOV.U32 R38, RZ, RZ, R170 ;  /* 0x000000ffff269224 */ /* 0x002fc400078e00aa */
[----:B------:R-:W-:-:S05]  /*24640*/  @!P1 IMAD.MOV.U32 R39, RZ, RZ, R168 ;  /* 0x000000ffff279224 */ /* 0x000fca00078e00a8 */
[----:B------:R1:W-:Y:S01]  /*24650*/  @!P1 ST.E.64 desc[UR42][R12.64], R38 ;  /* 0x000000260c009985 */ /* 0x0003e2000c101b2a */
[----:B------:R-:W-:Y:S02]  /*24660*/  ISETP.GE.AND P0, PT, R118, UR4, PT ;  /* 0x0000000476007c0c */ /* 0x000fe4000bf06270 */
[----:B--2---:R-:W-:Y:S02]  /*24670*/  ISETP.GE.AND P2, PT, R94, UR4, PT ;  /* 0x000000045e007c0c */ /* 0x004fe4000bf46270 */
[----:B---3--:R-:W-:-:S11]  /*24680*/  ISETP.GE.AND P4, PT, R43, UR4, PT ;  /* 0x000000042b007c0c */ /* 0x008fd6000bf86270 */
[CC--:B------:R-:W-:Y:S01]  /*24690*/  @!P2 LEA R14, P3, R94.reuse, R11.reuse, 0x2 ;  /* 0x0000000b5e0ea211 */ /* 0x0c0fe200078610ff */
[----:B-1----:R-:W-:Y:S01]  /*246a0*/  @!P2 IMAD.MOV.U32 R38, RZ, RZ, R147 ;  /* 0x000000ffff26a224 */ /* 0x002fe200078e0093 */
[----:B------:R-:W-:Y:S01]  /*246b0*/  @!P4 LEA R12, P5, R43, R11, 0x2 ;  /* 0x0000000b2b0cc211 */ /* 0x000fe200078a10ff */
[----:B------:R-:W-:Y:S02]  /*246c0*/  @!P2 IMAD.MOV.U32 R39, RZ, RZ, R100 ;  /* 0x000000ffff27a224 */ /* 0x000fe400078e0064 */
[----:B------:R-:W2:Y:S01]  /*246d0*/  LDL R100, [R1+0x110] ;  /* 0x0001100001647983 */ /* 0x000ea20000100800 */
[----:B----4-:R-:W-:-:S03]  /*246e0*/  @!P2 LEA.HI.X R15, R94, R42, R102, 0x2, P3 ;  /* 0x0000002a5e0fa211 */ /* 0x010fc600018f1466 */
[----:B------:R-:W3:Y:S04]  /*246f0*/  LDL R102, [R1+0x90] ;  /* 0x0000900001667983 */ /* 0x000ee80000100800 */
[----:B------:R-:W4:Y:S01]  /*24700*/  LDL R94, [R1+0x8c] ;  /* 0x00008c00015e7983 */ /* 0x000f220000100800 */
[----:B-----5:R-:W-:-:S03]  /*24710*/  ISETP.GE.AND P1, PT, R95, UR4, PT ;  /* 0x000000045f007c0c */ /* 0x020fc6000bf26270 */
[----:B------:R1:W-:Y:S01]  /*24720*/  @!P2 ST.E.64 desc[UR42][R14.64], R38 ;  /* 0x000000260e00a985 */ /* 0x0003e2000c101b2a */
[----:B------:R-:W-:-:S03]  /*24730*/  @!P4 LEA.HI.X R13, R43, R42, R63, 0x2, P5 ;  /* 0x0000002a2b0dc211 */ /* 0x000fc600028f143f */
[----:B------:R-:W5:Y:S01]  /*24740*/  LDL R63, [R1+0x88] ;  /* 0x00008800013f7983 */ /* 0x000f620000100800 */
[----:B-1----:R-:W-:-:S03]  /*24750*/  @!P4 IMAD.MOV.U32 R14, RZ, RZ, R104 ;  /* 0x000000ffff0ec224 */ /* 0x002fc600078e0068 */
[----:B------:R-:W5:Y:S01]  /*24760*/  LDL R43, [R1+0x84] ;  /* 0x00008400012b7983 */ /* 0x000f620000100800 */
[----:B------:R-:W-:-:S03]  /*24770*/  @!P4 MOV R15, R53 ;  /* 0x00000035000fc202 */ /* 0x000fc60000000f00 */
[----:B------:R-:W5:Y:S04]  /*24780*/  LDL R53, [R1+0x108] ;  /* 0x0001080001357983 */ /* 0x000f680000100800 */
[----:B------:R1:W-:Y:S02]  /*24790*/  @!P4 ST.E.64 desc[UR42][R12.64], R14 ;  /* 0x0000000e0c00c985 */ /* 0x0003e4000c101b2a */
[----:B-1----:R-:W-:-:S04]  /*247a0*/  @!P1 LEA R12, P5, R95, R11, 0x2 ;  /* 0x0000000b5f0c9211 */ /* 0x002fc800078a10ff */
[----:B------:R-:W-:Y:S02]  /*247b0*/  @!P1 LEA.HI.X R13, R95, R42, R117, 0x2, P5 ;  /* 0x0000002a5f0d9211 */ /* 0x000fe400028f1475 */
[----:B------:R-:W5:Y:S01]  /*247c0*/  LDL R95, [R1+0x10c] ;  /* 0x00010c00015f7983 */ /* 0x000f620000100800 */
[----:B------:R-:W-:-:S03]  /*247d0*/  @!P0 IMAD.MOV.U32 R14, RZ, RZ, R3 ;  /* 0x000000ffff0e8224 */ /* 0x000fc600078e0003 */
[----:B------:R-:W5:Y:S01]  /*247e0*/  LDL R3, [R1+0x104] ;  /* 0x0001040001037983 */ /* 0x000f620000100800 */
[----:B------:R-:W-:Y:S02]  /*247f0*/  ISETP.GE.AND P2, PT, R112, UR4, PT ;  /* 0x0000000470007c0c */ /* 0x000fe4000bf46270 */
[----:B------:R-:W-:Y:S02]  /*24800*/  @!P0 LEA R38, P3, R118, R11, 0x2 ;  /* 0x0000000b76268211 */ /* 0x000fe400078610ff */
[----:B------:R-:W-:Y:S01]  /*24810*/  ISETP.GE.AND P4, PT, R110, UR4, PT ;  /* 0x000000046e007c0c */ /* 0x000fe2000bf86270 */
[----:B------:R-:W-:Y:S01]  /*24820*/  @!P0 IMAD.MOV.U32 R15, RZ, RZ, R4 ;  /* 0x000000ffff0f8224 */ /* 0x000fe200078e0004 */
[----:B------:R-:W-:Y:S02]  /*24830*/  @!P0 LEA.HI.X R39, R118, R42, R119, 0x2, P3 ;  /* 0x0000002a76278211 */ /* 0x000fe400018f1477 */
[----:B------:R-:W-:-:S03]  /*24840*/  ISETP.GE.AND P3, PT, R108, UR4, PT ;  /* 0x000000046c007c0c */ /* 0x000fc6000bf66270 */
[----:B------:R1:W-:Y:S04]  /*24850*/  @!P0 ST.E.64 desc[UR42][R38.64], R14 ;  /* 0x0000000e26008985 */ /* 0x0003e8000c101b2a */
[----:B------:R0:W-:Y:S02]  /*24860*/  @!P1 ST.E.64 desc[UR42][R12.64], R54 ;  /* 0x000000360c009985 */ /* 0x0001e4000c101b2a */
[-C--:B------:R-:W-:Y:S02]  /*24870*/  @!P4 LEA R4, P1, R110, R11.reuse, 0x2 ;  /* 0x0000000b6e04c211 */ /* 0x080fe400078210ff */
[----:B-1----:R-:W-:-:S04]  /*24880*/  @!P2 LEA R14, P0, R112, R11, 0x2 ;  /* 0x0000000b700ea211 */ /* 0x002fc800078010ff */
[-C--:B------:R-:W-:Y:S01]  /*24890*/  @!P2 LEA.HI.X R15, R112, R42.reuse, R116, 0x2, P0 ;  /* 0x0000002a700fa211 */ /* 0x080fe200000f1474 */
[----:B0-----:R-:W-:Y:S01]  /*248a0*/  @!P2 IMAD.MOV.U32 R12, RZ, RZ, R5 ;  /* 0x000000ffff0ca224 */ /* 0x001fe200078e0005 */
[-C--:B------:R-:W-:Y:S01]  /*248b0*/  @!P4 LEA.HI.X R5, R110, R42.reuse, R111, 0x2, P1 ;  /* 0x0000002a6e05c211 */ /* 0x080fe200008f146f */
[----:B------:R-:W-:Y:S01]  /*248c0*/  @!P2 IMAD.MOV.U32 R13, RZ, RZ, R6 ;  /* 0x000000ffff0da224 */ /* 0x000fe200078e0006 */
[----:B------:R-:W-:Y:S02]  /*248d0*/  ISETP.GE.AND P0, PT, R105, UR4, PT ;  /* 0x0000000469007c0c */ /* 0x000fe4000bf06270 */
[C---:B------:R-:W-:Y:S02]  /*248e0*/  @!P3 LEA R38, P5, R108.reuse, R11, 0x2 ;  /* 0x0000000b6c26b211 */ /* 0x040fe400078a10ff */
[----:B------:R-:W-:Y:S02]  /*248f0*/  @!P2 ST.E.64 desc[UR42][R14.64], R12 ;  /* 0x0000000c0e00a985 */ /* 0x000fe4000c101b2a */
[----:B------:R-:W-:-:S02]  /*24900*/  @!P3 LEA.HI.X R39, R108, R42, R109, 0x2, P5 ;  /* 0x0000002a6c27b211 */ /* 0x000fc400028f146d */
[----:B------:R0:W-:Y:S05]  /*24910*/  @!P4 ST.E.64 desc[UR42][R4.64], R56 ;  /* 0x000000380400c985 */ /* 0x0001ea000c101b2a */
[C---:B------:R-:W-:Y:S01]  /*24920*/  @!P0 LEA R6, P2, R105.reuse, R11, 0x2 ;  /* 0x0000000b69068211 */ /* 0x040fe200078410ff */
[----:B0-----:R-:W-:Y:S02]  /*24930*/  @!P3 IMAD.MOV.U32 R4, RZ, RZ, R7 ;  /* 0x000000ffff04b224 */ /* 0x001fe400078e0007 */
[----:B------:R-:W-:Y:S01]  /*24940*/  @!P3 IMAD.MOV.U32 R5, RZ, RZ, R8 ;  /* 0x000000ffff05b224 */ /* 0x000fe200078e0008 */
[----:B------:R-:W-:Y:S01]  /*24950*/  @!P0 LEA.HI.X R7, R105, R42, R106, 0x2, P2 ;  /* 0x0000002a69078211 */ /* 0x000fe200010f146a */
[----:B------:R-:W-:Y:S01]  /*24960*/  @!P0 IMAD.MOV.U32 R12, RZ, RZ, R61 ;  /* 0x000000ffff0c8224 */ /* 0x000fe200078e003d */
[----:B------:R-:W-:-:S02]  /*24970*/  @!P0 MOV R13, R64 ;  /* 0x00000040000d8202 */ /* 0x000fc40000000f00 */
[----:B------:R0:W-:Y:S04]  /*24980*/  @!P3 ST.E.64 desc[UR42][R38.64], R4 ;  /* 0x000000042600b985 */ /* 0x0001e8000c101b2a */
[----:B------:R1:W-:Y:S01]  /*24990*/  @!P0 ST.E.64 desc[UR42][R6.64], R12 ;  /* 0x0000000c06008985 */ /* 0x0003e2000c101b2a */
[----:B---3--:R-:W-:Y:S02]  /*249a0*/  ISETP.GE.AND P1, PT, R102, UR4, PT ;  /* 0x0000000466007c0c */ /* 0x008fe4000bf26270 */
[----:B----4-:R-:W-:-:S11]  /*249b0*/  ISETP.GE.AND P4, PT, R94, UR4, PT ;  /* 0x000000045e007c0c */ /* 0x010fd6000bf86270 */
[CC--:B0-----:R-:W-:Y:S01]  /*249c0*/  @!P1 LEA R4, P2, R102.reuse, R11.reuse, 0x2 ;  /* 0x0000000b66049211 */ /* 0x0c1fe200078410ff */
[----:B-1----:R-:W-:Y:S02]  /*249d0*/  @!P1 IMAD.MOV.U32 R6, RZ, RZ, R9 ;  /* 0x000000ffff069224 */ /* 0x002fe400078e0009 */
[----:B------:R-:W-:Y:S01]  /*249e0*/  @!P1 IMAD.MOV.U32 R7, RZ, RZ, R10 ;  /* 0x000000ffff079224 */ /* 0x000fe200078e000a */
[----:B--2---:R-:W-:Y:S02]  /*249f0*/  @!P1 LEA.HI.X R5, R102, R42, R100, 0x2, P2 ;  /* 0x0000002a66059211 */ /* 0x004fe400010f1464 */
[----:B-----5:R-:W-:Y:S02]  /*24a00*/  ISETP.GE.AND P5, PT, R63, UR4, PT ;  /* 0x000000043f007c0c */ /* 0x020fe4000bfa6270 */
[----:B------:R-:W-:Y:S02]  /*24a10*/  ISETP.GE.AND P3, PT, R43, UR4, PT ;  /* 0x000000042b007c0c */ /* 0x000fe4000bf66270 */
[----:B------:R-:W-:Y:S01]  /*24a20*/  @!P4 LEA R8, P0, R94, R11, 0x2 ;  /* 0x0000000b5e08c211 */ /* 0x000fe200078010ff */
[----:B------:R0:W-:Y:S01]  /*24a30*/  @!P1 ST.E.64 desc[UR42][R4.64], R6 ;  /* 0x0000000604009985 */ /* 0x0001e2000c101b2a */
[----:B------:R-:W-:-:S07]  /*24a40*/  @!P4 IMAD.MOV.U32 R10, RZ, RZ, R69 ;  /* 0x000000ffff0ac224 */ /* 0x000fce00078e0045 */
[-C--:B0-----:R-:W-:Y:S02]  /*24a50*/  @!P5 LEA R4, P1, R63, R11.reuse, 0x2 ;  /* 0x0000000b3f04d211 */ /* 0x081fe400078210ff */
[----:B------:R-:W-:Y:S01]  /*24a60*/  @!P3 LEA R6, P2, R43, R11, 0x2 ;  /* 0x0000000b2b06b211 */ /* 0x000fe200078410ff */
[----:B------:R-:W-:Y:S01]  /*24a70*/  @!P4 IMAD.MOV.U32 R11, RZ, RZ, R72 ;  /* 0x000000ffff0bc224 */ /* 0x000fe200078e0048 */
[-C--:B------:R-:W-:Y:S02]  /*24a80*/  @!P5 LEA.HI.X R5, R63, R42.reuse, R53, 0x2, P1 ;  /* 0x0000002a3f05d211 */ /* 0x080fe400008f1435 */
[-C--:B------:R-:W-:Y:S02]  /*24a90*/  @!P4 LEA.HI.X R9, R94, R42.reuse, R95, 0x2, P0 ;  /* 0x0000002a5e09c211 */ /* 0x080fe400000f145f */
[----:B------:R-:W-:-:S03]  /*24aa0*/  @!P3 LEA.HI.X R7, R43, R42, R3, 0x2, P2 ;  /* 0x0000002a2b07b211 */ /* 0x000fc600010f1403 */
[----:B------:R0:W-:Y:S04]  /*24ab0*/  @!P4 ST.E.64 desc[UR42][R8.64], R10 ;  /* 0x0000000a0800c985 */ /* 0x0001e8000c101b2a */
[----:B------:R3:W-:Y:S01]  /*24ac0*/  @!P5 ST.E.64 desc[UR42][R4.64], R20 ;  /* 0x000000140400d985 */ /* 0x0007e2000c101b2a */
[----:B0-----:R-:W-:Y:S02]  /*24ad0*/  @!P3 IMAD.MOV.U32 R8, RZ, RZ, R73 ;  /* 0x000000ffff08b224 */ /* 0x001fe400078e0049 */
[----:B------:R-:W-:-:S05]  /*24ae0*/  @!P3 IMAD.MOV.U32 R9, RZ, RZ, R77 ;  /* 0x000000ffff09b224 */ /* 0x000fca00078e004d */
[----:B------:R3:W-:Y:S02]  /*24af0*/  @!P3 ST.E.64 desc[UR42][R6.64], R8 ;  /* 0x000000080600b985 */ /* 0x0007e4000c101b2a */
.L_x_3278:
[----:B------:R-:W-:Y:S05]  /*24b00*/  BSYNC B1 ;  /* 0x0000000000017941 */ /* 0x000fea0003800000 */
.L_x_3277:
[----:B------:R-:W-:-:S03]  /*24b10*/  UMOV UR4, 0xffffffff ;  /* 0xffffffff00047882 */ /* 0x000fc60000000000 */
[----:B------:R-:W-:Y:S05]  /*24b20*/  BRA.DIV UR4, `(.L_x_3279) ;  /* 0x0000011a04187947 */ /* 0x000fea000b800000 */
[----:B0-----:R-:W0:Y:S04]  /*24b30*/  SHFL.IDX PT, R41, R41, 0x1, 0x1c1f ;  /* 0x003c1f0029297f89 */ /* 0x001e2800000e0000 */
[----:B------:R-:W4:Y:S02]  /*24b40*/  SHFL.IDX PT, R40, R40, 0x1, 0x1c1f ;  /* 0x003c1f0028287f89 */ /* 0x000f2400000e0000 */
.L_x_3687:
        /* <DEDUP_REMOVED lines=15> */
[----:B-1----:R-:W4:Y:S04]  /*24c40*/  LDL R42, [R1+0x144] ;  /* 0x00014400012a7983 */ /* 0x002f280000100800 */
[----:B------:R-:W4:Y:S04]  /*24c50*/  LDL R39, [R1+0x13c] ;  /* 0x00013c0001277983 */ /* 0x000f280000100800 */
        /* <DEDUP_REMOVED lines=23> */
[----:B--2---:R-:W2:Y:S04]  /*24dd0*/  LDL R11, [R1+0xb4] ;  /* 0x0000b400010b7983 */ /* 0x004ea80000100800 */
[----:B------:R-:W2:Y:S04]  /*24de0*/  LDL R10, [R1+0x88] ;  /* 0x00008800010a7983 */ /* 0x000ea80000100800 */
[----:B------:R-:W2:Y:S04]  /*24df0*/  LDL R8, [R1+0x94] ;  /* 0x0000940001087983 */ /* 0x000ea80000100800 */
[----:B------:R-:W2:Y:S04]  /*24e00*/  LDL R53, [R1+0x134] ;  /* 0x0001340001357983 */ /* 0x000ea80000100800 */
[----:B------:R-:W2:Y:S04]  /*24e10*/  LDL R15, [R1+0x90] ;  /* 0x00009000010f7983 */ /* 0x000ea80000100800 */
[----:B------:R-:W2:Y:S01]  /*24e20*/  LDL R38, [R1+0x114] ;  /* 0x0001140001267983 */ /* 0x000ea20000100800 */
[----:B-----5:R-:W-:Y:S01]  /*24e30*/  IMAD.MOV.U32 R77, RZ, RZ, R73 ;  /* 0x000000ffff4d7224 */ /* 0x020fe200078e0049 */
[----:B----4-:R-:W-:Y:S01]  /*24e40*/  MOV R73, R72 ;  /* 0x0000004800497202 */ /* 0x010fe20000000f00 */
[----:B------:R-:W-:Y:S01]  /*24e50*/  IMAD.MOV.U32 R72, RZ, RZ, R69 ;  /* 0x000000ffff487224 */ /* 0x000fe200078e0045 */
[----:B------:R-:W-:Y:S01]  /*24e60*/  ISETP.GE.AND P0, PT, R94, UR4, PT ;  /* 0x000000045e007c0c */ /* 0x000fe2000bf06270 */
[----:B------:R-:W-:-:S02]  /*24e70*/  IMAD.MOV.U32 R69, RZ, RZ, R64 ;  /* 0x000000ffff457224 */ /* 0x000fc400078e0040 */
[----:B------:R-:W-:Y:S02]  /*24e80*/  IMAD.MOV.U32 R64, RZ, RZ, R63 ;  /* 0x000000ffff407224 */ /* 0x000fe400078e003f */
[----:B------:R-:W-:Y:S02]  /*24e90*/  IMAD.MOV.U32 R63, RZ, RZ, R61 ;  /* 0x000000ffff3f7224 */ /* 0x000fe400078e003d */
[----:B------:R-:W-:Y:S02]  /*24ea0*/  IMAD.MOV.U32 R61, RZ, RZ, R57 ;  /* 0x000000ffff3d7224 */ /* 0x000fe400078e0039 */
[----:B------:R-:W-:Y:S02]  /*24eb0*/  IMAD.MOV.U32 R57, RZ, RZ, R56 ;  /* 0x000000ffff397224 */ /* 0x000fe400078e0038 */
[----:B------:R-:W-:Y:S01]  /*24ec0*/  IMAD.MOV.U32 R56, RZ, RZ, R55 ;  /* 0x000000ffff387224 */ /* 0x000fe200078e0037 */
[----:B------:R-:W-:Y:S01]  /*24ed0*/  MOV R55, R54 ;  /* 0x0000003600377202 */ /* 0x000fe20000000f00 */
[----:B------:R-:W-:-:S02]  /*24ee0*/  IMAD.MOV.U32 R54, RZ, RZ, R43 ;  /* 0x000000ffff367224 */ /* 0x000fc400078e002b */
[----:B------:R-:W-:Y:S02]  /*24ef0*/  IMAD.MOV.U32 R43, RZ, RZ, R42 ;  /* 0x000000ffff2b7224 */ /* 0x000fe400078e002a */
[----:B------:R-:W-:Y:S02]  /*24f00*/  IMAD.MOV.U32 R42, RZ, RZ, R39 ;  /* 0x000000ffff2a7224 */ /* 0x000fe400078e0027 */
[----:B------:R-:W-:Y:S02]  /*24f10*/  @!P0 IMAD.MOV.U32 R2, RZ, RZ, R40 ;  /* 0x000000ffff028224 */ /* 0x000fe400078e0028 */
[----:B---3--:R-:W-:Y:S01]  /*24f20*/  IMAD.MOV.U32 R39, RZ, RZ, R21 ;  /* 0x000000ffff277224 */ /* 0x008fe200078e0015 */
[----:B------:R-:W-:Y:S01]  /*24f30*/  MOV R95, R77 ;  /* 0x0000004d005f7202 */ /* 0x000fe20000000f00 */
[----:B------:R-:W-:Y:S02]  /*24f40*/  IMAD.MOV.U32 R21, RZ, RZ, R3 ;  /* 0x000000ffff157224 */ /* 0x000fe400078e0003 */
[----:B0-----:R-:W-:Y:S01]  /*24f50*/  @!P0 IMAD.MOV.U32 R3, RZ, RZ, R41 ;  /* 0x000000ffff038224 */ /* 0x001fe200078e0029 */
[----:B------:R-:W-:Y:S01]  /*24f60*/  ISETP.GE.AND P1, PT, R100, UR4, PT ;  /* 0x0000000464007c0c */ /* 0x000fe2000bf26270 */
[----:B------:R-:W-:-:S02]  /*24f70*/  IMAD.MOV.U32 R77, RZ, RZ, R72 ;  /* 0x000000ffff4d7224 */ /* 0x000fc400078e0048 */
[----:B------:R-:W-:-:S04]  /*24f80*/  @!P0 IMAD.WIDE R2, R94, 0x4, R2 ;  /* 0x000000045e028825 */ /* 0x000fc800078e0202 */
[----:B------:R-:W-:Y:S02]  /*24f90*/  IMAD.MOV.U32 R72, RZ, RZ, R64 ;  /* 0x000000ffff487224 */ /* 0x000fe400078e0040 */
[----:B------:R-:W-:Y:S02]  /*24fa0*/  IMAD.MOV.U32 R94, RZ, RZ, R73 ;  /* 0x000000ffff5e7224 */ /* 0x000fe400078e0049 */
[----:B------:R-:W-:Y:S02]  /*24fb0*/  IMAD.MOV.U32 R64, RZ, RZ, R61 ;  /* 0x000000ffff407224 */ /* 0x000fe400078e003d */
[----:B------:R-:W-:Y:S02]  /*24fc0*/  IMAD.MOV.U32 R73, RZ, RZ, R69 ;  /* 0x000000ffff497224 */ /* 0x000fe400078e0045 */
[----:B------:R-:W-:Y:S02]  /*24fd0*/  IMAD.MOV.U32 R61, RZ, RZ, R55 ;  /* 0x000000ffff3d7224 */ /* 0x000fe400078e0037 */
[----:B------:R-:W-:-:S02]  /*24fe0*/  IMAD.MOV.U32 R69, RZ, RZ, R63 ;  /* 0x000000ffff457224 */ /* 0x000fc400078e003f */
[----:B------:R-:W-:Y:S02]  /*24ff0*/  IMAD.MOV.U32 R55, RZ, RZ, R43 ;  /* 0x000000ffff377224 */ /* 0x000fe400078e002b */
[----:B------:R-:W-:Y:S01]  /*25000*/  IMAD.MOV.U32 R63, RZ, RZ, R57 ;  /* 0x000000ffff3f7224 */ /* 0x000fe200078e0039 */
[----:B------:R-:W-:Y:S01]  /*25010*/  MOV R57, R56 ;  /* 0x0000003800397202 */ /* 0x000fe20000000f00 */
[----:B------:R-:W-:Y:S02]  /*25020*/  IMAD.MOV.U32 R43, RZ, RZ, R39 ;  /* 0x000000ffff2b7224 */ /* 0x000fe400078e0027 */
[----:B------:R-:W-:Y:S02]  /*25030*/  IMAD.MOV.U32 R39, RZ, RZ, R20 ;  /* 0x000000ffff277224 */ /* 0x000fe400078e0014 */
[----:B------:R-:W-:Y:S02]  /*25040*/  IMAD.MOV.U32 R56, RZ, RZ, R54 ;  /* 0x000000ffff387224 */ /* 0x000fe400078e0036 */
[----:B------:R-:W-:-:S02]  /*25050*/  IMAD.MOV.U32 R20, RZ, RZ, R13 ;  /* 0x000000ffff147224 */ /* 0x000fc400078e000d */
[----:B------:R-:W-:Y:S02]  /*25060*/  IMAD.MOV.U32 R54, RZ, RZ, R42 ;  /* 0x000000ffff367224 */ /* 0x000fe400078e002a */
[----:B------:R-:W-:Y:S01]  /*25070*/  IMAD.MOV.U32 R13, RZ, RZ, R4 ;  /* 0x000000ffff0d7224 */ /* 0x000fe200078e0004 */
[C---:B------:R-:W-:Y:S01]  /*25080*/  @!P1 LEA R4, P4, R100.reuse, R40, 0x2 ;  /* 0x0000002864049211 */ /* 0x040fe200078810ff */
[----:B------:R-:W-:Y:S01]  /*25090*/  IMAD.MOV.U32 R42, RZ, RZ, R21 ;  /* 0x000000ffff2a7224 */ /* 0x000fe200078e0015 */
[----:B------:R-:W-:Y:S01]  /*250a0*/  MOV R21, R14 ;  /* 0x0000000e00157202 */ /* 0x000fe20000000f00 */
[----:B------:R-:W-:Y:S02]  /*250b0*/  IMAD.MOV.U32 R14, RZ, RZ, R12 ;  /* 0x000000ffff0e7224 */ /* 0x000fe400078e000c */
[----:B------:R-:W-:Y:S01]  /*250c0*/  IMAD.MOV.U32 R12, RZ, RZ, R5 ;  /* 0x000000ffff0c7224 */ /* 0x000fe200078e0005 */
[----:B------:R-:W-:Y:S01]  /*250d0*/  @!P1 LEA.HI.X R5, R100, R41, R102, 0x2, P4 ;  /* 0x0000002964059211 */ /* 0x000fe200020f1466 */
[----:B------:R-:W-:Y:S01]  /*250e0*/  IMAD.MOV.U32 R100, RZ, RZ, R94 ;  /* 0x000000ffff647224 */ /* 0x000fe200078e005e */
[----:B------:R-:W-:Y:S01]  /*250f0*/  MOV R94, R73 ;  /* 0x00000049005e7202 */ /* 0x000fe20000000f00 */
[----:B------:R-:W-:-:S02]  /*25100*/  IMAD.MOV.U32 R102, RZ, RZ, R95 ;  /* 0x000000ffff667224 */ /* 0x000fc400078e005f */
[----:B------:R-:W-:Y:S01]  /*25110*/  IMAD.MOV.U32 R73, RZ, RZ, R69 ;  /* 0x000000ffff497224 */ /* 0x000fe200078e0045 */
[----:B------:R-:W-:Y:S01]  /*25120*/  ISETP.GE.AND P2, PT, R111, UR4, PT ;  /* 0x000000046f007c0c */ /* 0x000fe2000bf46270 */
        /* <DEDUP_REMOVED lines=8> */
[----:B------:R-:W-:Y:S02]  /*251b0*/  IMAD.MOV.U32 R61, RZ, RZ, R54 ;  /* 0x000000ffff3d7224 */ /* 0x000fe400078e0036 */
[----:B------:R-:W-:Y:S02]  /*251c0*/  IMAD.MOV.U32 R39, RZ, RZ, R21 ;  /* 0x000000ffff277224 */ /* 0x000fe400078e0015 */
[----:B------:R-:W-:Y:S02]  /*251d0*/  IMAD.MOV.U32 R54, RZ, RZ, R42 ;  /* 0x000000ffff367224 */ /* 0x000fe400078e002a */
[----:B------:R-:W-:-:S02]  /*251e0*/  IMAD.MOV.U32 R21, RZ, RZ, R13 ;  /* 0x000000ffff157224 */ /* 0x000fc400078e000d */
[----:B------:R-:W-:Y:S01]  /*251f0*/  IMAD.MOV.U32 R42, RZ, RZ, R14 ;  /* 0x000000ffff2a7224 */ /* 0x000fe200078e000e */
[----:B------:R-:W-:Y:S01]  /*25200*/  MOV R14, R6 ;  /* 0x00000006000e7202 */ /* 0x000fe20000000f00 */
[----:B------:R-:W-:Y:S02]  /*25210*/  IMAD.MOV.U32 R13, RZ, RZ, R9 ;  /* 0x000000ffff0d7224 */ /* 0x000fe400078e0009 */
[----:B------:R-:W-:Y:S02]  /*25220*/  IMAD.MOV.U32 R9, RZ, RZ, R7 ;  /* 0x000000ffff097224 */ /* 0x000fe400078e0007 */
[----:B------:R-:W-:Y:S02]  /*25230*/  @!P1 IMAD.MOV.U32 R6, RZ, RZ, R81 ;  /* 0x000000ffff069224 */ /* 0x000fe400078e0051 */
[----:B------:R-:W-:Y:S01]  /*25240*/  @!P1 IMAD.MOV.U32 R7, RZ, RZ, R65 ;  /* 0x000000ffff079224 */ /* 0x000fe200078e0041 */
[----:B------:R-:W-:Y:S04]  /*25250*/  @!P0 ST.E.64 desc[UR42][R2.64], R24 ;  /* 0x0000001802008985 */ /* 0x000fe8000c101b2a */
[----:B------:R0:W-:Y:S02]  /*25260*/  @!P1 ST.E.64 desc[UR42][R4.64], R6 ;  /* 0x0000000604009985 */ /* 0x0001e4000c101b2a */
[----:B0-----:R-:W-:-:S04]  /*25270*/  @!P2 LEA R4, P4, R111, R40, 0x2 ;  /* 0x000000286f04a211 */ /* 0x001fc800078810ff */
[----:B------:R-:W-:Y:S02]  /*25280*/  @!P2 LEA.HI.X R5, R111, R41, R117, 0x2, P4 ;  /* 0x000000296f05a211 */ /* 0x000fe400020f1475 */
[----:B------:R-:W3:Y:S01]  /*25290*/  LDL R117, [R1+0x16c] ;  /* 0x00016c0001757983 */ /* 0x000ee20000100800 */
[----:B------:R-:W-:Y:S02]  /*252a0*/  ISETP.GE.AND P3, PT, R112, UR4, PT ;  /* 0x0000000470007c0c */ /* 0x000fe4000bf66270 */
[----:B------:R-:W-:Y:S01]  /*252b0*/  ISETP.GE.AND P1, PT, R108, UR4, PT ;  /* 0x000000046c007c0c */ /* 0x000fe2000bf26270 */
[----:B------:R-:W-:Y:S01]  /*252c0*/  @!P2 IMAD.MOV.U32 R6, RZ, RZ, R44 ;  /* 0x000000ffff06a224 */ /* 0x000fe200078e002c */
[----:B------:R-:W4:Y:S01]  /*252d0*/  LDL R111, [R1+0x170] ;  /* 0x00017000016f7983 */ /* 0x000f220000100800 */
[----:B------:R-:W-:-:S08]  /*252e0*/  @!P2 IMAD.MOV.U32 R7, RZ, RZ, R85 ;  /* 0x000000ffff07a224 */ /* 0x000fd000078e0055 */
[----:B------:R-:W-:-:S04]  /*252f0*/  @!P3 LEA R2, P5, R112, R40, 0x2 ;  /* 0x000000287002b211 */ /* 0x000fc800078a10ff */
[----:B------:R-:W-:Y:S02]  /*25300*/  @!P3 LEA.HI.X R3, R112, R41, R116, 0x2, P5 ;  /* 0x000000297003b211 */ /* 0x000fe400028f1474 */
[----:B------:R-:W-:Y:S01]  /*25310*/  ISETP.GE.AND P0, PT, R110, UR4, PT ;  /* 0x000000046e007c0c */ /* 0x000fe2000bf06270 */
[----:B------:R-:W5:Y:S04]  /*25320*/  LDL R116, [R1+0xd8] ;  /* 0x0000d80001747983 */ /* 0x000f680000100800 */
[----:B------:R-:W-:Y:S04]  /*25330*/  @!P3 ST.E.64 desc[UR42][R2.64], R26 ;  /* 0x0000001a0200b985 */ /* 0x000fe8000c101b2a */
[----:B------:R0:W-:Y:S04]  /*25340*/  @!P2 ST.E.64 desc[UR42][R4.64], R6 ;  /* 0x000000060400a985 */ /* 0x0001e8000c101b2a */
[----:B------:R-:W2:Y:S01]  /*25350*/  LDL R112, [R1+0xd4] ;  /* 0x0000d40001707983 */ /* 0x000ea20000100800 */
[----:B0-----:R-:W-:-:S04]  /*25360*/  @!P1 LEA R6, P4, R108, R40, 0x2 ;  /* 0x000000286c069211 */ /* 0x001fc800078810ff */
[-C--:B---3--:R-:W-:Y:S02]  /*25370*/  @!P1 LEA.HI.X R7, R108, R41.reuse, R117, 0x2, P4 ;  /* 0x000000296c079211 */ /* 0x088fe400020f1475 */
[----:B------:R-:W3:Y:S01]  /*25380*/  LDL R117, [R1+0x168] ;  /* 0x0001680001757983 */ /* 0x000ee20000100800 */
[----:B------:R-:W-:Y:S02]  /*25390*/  ISETP.GE.AND P3, PT, R106, UR4, PT ;  /* 0x000000046a007c0c */ /* 0x000fe4000bf66270 */
[CC--:B------:R-:W-:Y:S01]  /*253a0*/  @!P0 LEA R2, P5, R110.reuse, R40.reuse, 0x2 ;  /* 0x000000286e028211 */ /* 0x0c0fe200078a10ff */
[----:B------:R-:W-:Y:S02]  /*253b0*/  @!P0 IMAD.MOV.U32 R4, RZ, RZ, R32 ;  /* 0x000000ffff048224 */ /* 0x000fe400078e0020 */
[----:B------:R-:W-:Y:S01]  /*253c0*/  @!P0 IMAD.MOV.U32 R5, RZ, RZ, R36 ;  /* 0x000000ffff058224 */ /* 0x000fe200078e0024 */
[----:B----4-:R-:W-:Y:S02]  /*253d0*/  @!P0 LEA.HI.X R3, R110, R41, R111, 0x2, P5 ;  /* 0x000000296e038211 */ /* 0x010fe400028f146f */
[----:B------:R-:W-:Y:S01]  /*253e0*/  ISETP.GE.AND P2, PT, R104, UR4, PT ;  /* 0x0000000468007c0c */ /* 0x000fe2000bf46270 */
[----:B------:R-:W4:Y:S04]  /*253f0*/  LDL R110, [R1+0xcc] ;  /* 0x0000cc00016e7983 */ /* 0x000f280000100800 */
[----:B------:R0:W-:Y:S02]  /*25400*/  @!P0 ST.E.64 desc[UR42][R2.64], R4 ;  /* 0x0000000402008985 */ /* 0x0001e4000c101b2a */
[----:B0-----:R-:W-:-:S04]  /*25410*/  @!P3 LEA R2, P5, R106, R40, 0x2 ;  /* 0x000000286a02b211 */ /* 0x001fc800078a10ff */
[----:B---3--:R-:W-:Y:S02]  /*25420*/  @!P3 LEA.HI.X R3, R106, R41, R117, 0x2, P5 ;  /* 0x000000296a03b211 */ /* 0x008fe400028f1475 */
[----:B------:R-:W3:Y:S01]  /*25430*/  LDL R117, [R1+0x164] ;  /* 0x0001640001757983 */ /* 0x000ee20000100800 */
[----:B------:R-:W-:Y:S01]  /*25440*/  @!P1 IMAD.MOV.U32 R4, RZ, RZ, R89 ;  /* 0x000000ffff049224 */ /* 0x000fe200078e0059 */
[----:B------:R-:W-:-:S05]  /*25450*/  @!P1 MOV R5, R93 ;  /* 0x0000005d00059202 */ /* 0x000fca0000000f00 */
[----:B------:R0:W-:Y:S02]  /*25460*/  @!P1 ST.E.64 desc[UR42][R6.64], R4 ;  /* 0x0000000406009985 */ /* 0x0001e4000c101b2a */
[----:B0-----:R-:W-:-:S04]  /*25470*/  @!P2 LEA R6, P4, R104, R40, 0x2 ;  /* 0x000000286806a211 */ /* 0x001fc800078810ff */
[----:B---3--:R-:W-:Y:S02]  /*25480*/  @!P2 LEA.HI.X R7, R104, R41, R117, 0x2, P4 ;  /* 0x000000296807a211 */ /* 0x008fe400020f1475 */
[----:B------:R-:W3:Y:S01]  /*25490*/  LDL R117, [R1+0x160] ;  /* 0x0001600001757983 */ /* 0x000ee20000100800 */
[----:B------:R-:W-:Y:S01]  /*254a0*/  ISETP.GE.AND P0, PT, R105, UR4, PT ;  /* 0x0000000469007c0c */ /* 0x000fe2000bf06270 */
[----:B------:R-:W-:Y:S02]  /*254b0*/  @!P3 IMAD.MOV.U32 R4, RZ, RZ, R37 ;  /* 0x000000ffff04b224 */ /* 0x000fe400078e0025 */
[----:B------:R-:W-:-:S05]  /*254c0*/  @!P3 IMAD.MOV.U32 R5, RZ, RZ, R45 ;  /* 0x000000ffff05b224 */ /* 0x000fca00078e002d */
[----:B------:R0:W-:Y:S05]  /*254d0*/  @!P3 ST.E.64 desc[UR42][R2.64], R4 ;  /* 0x000000040200b985 */ /* 0x0001ea000c101b2a */
        /* <DEDUP_REMOVED lines=10> */
[----:B-----5:R-:W-:-:S03]  /*25580*/  ISETP.GE.AND P3, PT, R116, UR4, PT ;  /* 0x0000000474007c0c */ /* 0x020fc6000bf66270 */
[----:B------:R0:W-:Y:S10]  /*25590*/  @!P0 ST.E.64 desc[UR42][R2.64], R46 ;  /* 0x0000002e02008985 */ /* 0x0001f4000c101b2a */
[----:B0-----:R-:W-:Y:S01]  /*255a0*/  @!P3 LEA R2, P5, R116, R40, 0x2 ;  /* 0x000000287402b211 */ /* 0x001fe200078a10ff */
        /* <DEDUP_REMOVED lines=26> */
[----:B------:R-:W-:Y:S01]  /*25750*/  MOV R61, R55 ;  /* 0x00000037003d7202 */ /* 0x000fe20000000f00 */
[----:B------:R-:W-:Y:S01]  /*25760*/  IMAD.MOV.U32 R102, RZ, RZ, R95 ;  /* 0x000000ffff667224 */ /* 0x000fe200078e005f */
[----:B---3--:R-:W-:Y:S01]  /*25770*/  @!P3 LEA.HI.X R3, R116, R41, R117, 0x2, P5 ;  /* 0x000000297403b211 */ /* 0x008fe200028f1475 */
[----:B------:R-:W3:Y:S04]  /*25780*/  LDL R12, [R1+0x108] ;  /* 0x00010800010c7983 */ /* 0x000ee80000100800 */
[----:B------:R-:W5:Y:S01]  /*25790*/  LDL R116, [R1+0x154] ;  /* 0x0001540001747983 */ /* 0x000f620000100800 */
[----:B------:R-:W-:-:S02]  /*257a0*/  IMAD.MOV.U32 R95, RZ, RZ, R94 ;  /* 0x000000ffff5f7224 */ /* 0x000fc400078e005e */
        /* <DEDUP_REMOVED lines=13> */
[----:B------:R-:W4:Y:S01]  /*25880*/  LDL R42, [R1+0xa0] ;  /* 0x0000a000012a7983 */ /* 0x000f220000100800 */
[-C--:B------:R-:W-:Y:S02]  /*25890*/  @!P1 LOP3.LUT R59, R59, R58.reuse, RZ, 0x3c, !PT ;  /* 0x0000003a3b3b9212 */ /* 0x080fe400078e3cff */
[----:B--2---:R-:W-:Y:S01]  /*258a0*/  ISETP.GE.AND P2, PT, R112, UR4, PT ;  /* 0x0000000470007c0c */ /* 0x004fe2000bf46270 */
[----:B------:R-:W-:Y:S01]  /*258b0*/  IMAD.MOV.U32 R104, RZ, RZ, R94 ;  /* 0x000000ffff687224 */ /* 0x000fe200078e005e */
[----:B------:R-:W-:Y:S02]  /*258c0*/  @!P1 LOP3.LUT R58, R59, R58, RZ, 0x3c, !PT ;  /* 0x0000003a3b3a9212 */ /* 0x000fe400078e3cff */
[----:B------:R-:W-:Y:S01]  /*258d0*/  ISETP.GE.AND P0, PT, R111, UR4, PT ;  /* 0x000000046f007c0c */ /* 0x000fe2000bf06270 */
[----:B------:R-:W-:Y:S01]  /*258e0*/  IMAD.MOV.U32 R105, RZ, RZ, R104 ;  /* 0x000000ffff697224 */ /* 0x000fe200078e0068 */
[----:B------:R-:W-:-:S04]  /*258f0*/  @!P1 LOP3.LUT R59, R59, R58, RZ, 0x3c, !PT ;  /* 0x0000003a3b3b9212 */ /* 0x000fc800078e3cff */
[----:B------:R-:W-:Y:S01]  /*25900*/  MOV R109, R105 ;  /* 0x00000069006d7202 */ /* 0x000fe20000000f00 */
[----:B------:R0:W-:Y:S04]  /*25910*/  @!P1 ST.E.64 desc[UR42][R4.64], R58 ;  /* 0x0000003a04009985 */ /* 0x0001e8000c101b2a */
[----:B------:R1:W-:Y:S01]  /*25920*/  @!P3 ST.E.64 desc[UR42][R2.64], R48 ;  /* 0x000000300200b985 */ /* 0x0003e2000c101b2a */
[-C--:B0-----:R-:W-:Y:S02]  /*25930*/  @!P2 LEA R4, P4, R112, R40.reuse, 0x2 ;  /* 0x000000287004a211 */ /* 0x081fe400078810ff */
[----:B-1----:R-:W-:Y:S01]  /*25940*/  @!P0 LEA R2, P5, R111, R40, 0x2 ;  /* 0x000000286f028211 */ /* 0x002fe200078a10ff */
[----:B------:R-:W-:Y:S01]  /*25950*/  IMAD.MOV.U32 R21, RZ, RZ, R13 ;  /* 0x000000ffff157224 */ /* 0x000fe200078e000d */
[----:B------:R-:W-:Y:S01]  /*25960*/  MOV R94, R77 ;  /* 0x0000004d005e7202 */ /* 0x000fe20000000f00 */
[----:B------:R-:W-:-:S02]  /*25970*/  IMAD.MOV.U32 R77, RZ, RZ, R73 ;  /* 0x000000ffff4d7224 */ /* 0x000fc400078e0049 */
[----:B------:R-:W-:Y:S02]  /*25980*/  IMAD.MOV.U32 R13, RZ, RZ, R9 ;  /* 0x000000ffff0d7224 */ /* 0x000fe400078e0009 */
[----:B------:R-:W2:Y:S01]  /*25990*/  LDL R9, [R1+0xa4] ;  /* 0x0000a40001097983 */ /* 0x000ea20000100800 */
[----:B------:R-:W-:Y:S02]  /*259a0*/  IMAD.MOV.U32 R73, RZ, RZ, R72 ;  /* 0x000000ffff497224 */ /* 0x000fe400078e0048 */
[----:B------:R-:W-:Y:S02]  /*259b0*/  IMAD.MOV.U32 R72, RZ, RZ, R69 ;  /* 0x000000ffff487224 */ /* 0x000fe400078e0045 */
        /* <DEDUP_REMOVED lines=13> */
[----:B------:R-:W-:Y:S02]  /*25a90*/  IMAD.MOV.U32 R61, RZ, RZ, R55 ;  /* 0x000000ffff3d7224 */ /* 0x000fe400078e0037 */
[----:B------:R-:W-:Y:S01]  /*25aa0*/  IMAD.MOV.U32 R73, RZ, RZ, R72 ;  /* 0x000000ffff497224 */ /* 0x000fe200078e0048 */
[----:B-----5:R-:W-:Y:S01]  /*25ab0*/  @!P2 LEA.HI.X R5, R112, R41, R116, 0x2, P4 ;  /* 0x000000297005a211 */ /* 0x020fe200020f1474 */
[----:B------:R-:W-:-:S05]  /*25ac0*/  IMAD.MOV.U32 R112, RZ, RZ, R109 ;  /* 0x000000ffff707224 */ /* 0x000fca00078e006d */
[----:B------:R-:W-:Y:S02]  /*25ad0*/  @!P0 LEA.HI.X R3, R111, R41, R112, 0x2, P5 ;  /* 0x000000296f038211 */ /* 0x000fe400028f1470 */
[----:B------:R-:W5:Y:S01]  /*25ae0*/  LDL R111, [R1+0x14c] ;  /* 0x00014c00016f7983 */ /* 0x000f620000100800 */
[----:B------:R-:W-:Y:S01]  /*25af0*/  MOV R109, R105 ;  /* 0x00000069006d7202 */ /* 0x000fe20000000f00 */
[----:B------:R-:W-:Y:S02]  /*25b00*/  IMAD.MOV.U32 R105, RZ, RZ, R104 ;  /* 0x000000ffff697224 */ /* 0x000fe400078e0068 */
[----:B------:R-:W-:Y:S02]  /*25b10*/  IMAD.MOV.U32 R104, RZ, RZ, R94 ;  /* 0x000000ffff687224 */ /* 0x000fe400078e005e */
[----:B------:R-:W-:Y:S02]  /*25b20*/  IMAD.MOV.U32 R94, RZ, RZ, R77 ;  /* 0x000000ffff5e7224 */ /* 0x000fe400078e004d */
[----:B----4-:R-:W-:Y:S01]  /*25b30*/  IMAD.MOV.U32 R54, RZ, RZ, R42 ;  /* 0x000000ffff367224 */ /* 0x010fe200078e002a */
[----:B------:R-:W-:Y:S01]  /*25b40*/  MOV R42, R21 ;  /* 0x00000015002a7202 */ /* 0x000fe20000000f00 */
[----:B------:R-:W-:-:S02]  /*25b50*/  IMAD.MOV.U32 R21, RZ, RZ, R11 ;  /* 0x000000ffff157224 */ /* 0x000fc400078e000b */
[----:B------:R-:W-:Y:S02]  /*25b60*/  IMAD.MOV.U32 R11, RZ, RZ, R10 ;  /* 0x000000ffff0b7224 */ /* 0x000fe400078e000a */
[----:B------:R-:W-:Y:S02]  /*25b70*/  IMAD.MOV.U32 R10, RZ, RZ, R8 ;  /* 0x000000ffff0a7224 */ /* 0x000fe400078e0008 */
[----:B------:R-:W-:Y:S01]  /*25b80*/  IMAD.MOV.U32 R77, RZ, RZ, R21 ;  /* 0x000000ffff4d7224 */ /* 0x000fe200078e0015 */
[----:B------:R-:W4:Y:S01]  /*25b90*/  LDL R8, [R1+0x84] ;  /* 0x0000840001087983 */ /* 0x000f220000100800 */
[----:B------:R-:W-:-:S03]  /*25ba0*/  IMAD.MOV.U32 R21, RZ, RZ, R10 ;  /* 0x000000ffff157224 */ /* 0x000fc600078e000a */
[----:B------:R-:W3:Y:S01]  /*25bb0*/  LDL R10, [R1+0x124] ;  /* 0x00012400010a7983 */ /* 0x000ee20000100800 */
[----:B------:R-:W-:Y:S02]  /*25bc0*/  IMAD.MOV.U32 R55, RZ, RZ, R54 ;  /* 0x000000ffff377224 */ /* 0x000fe400078e0036 */
[----:B------:R-:W-:Y:S02]  /*25bd0*/  IMAD.MOV.U32 R54, RZ, RZ, R42 ;  /* 0x000000ffff367224 */ /* 0x000fe400078e002a */
[----:B------:R-:W4:Y:S02]  /*25be0*/  LDL R42, [R1+0x118] ;  /* 0x00011800012a7983 */ /* 0x000f240000100800 */
[----:B------:R-:W-:Y:S02]  /*25bf0*/  IMAD.MOV.U32 R72, RZ, RZ, R54 ;  /* 0x000000ffff487224 */ /* 0x000fe400078e0036 */
[----:B------:R-:W4:Y:S01]  /*25c00*/  LDL R54, [R1+0x11c] ;  /* 0x00011c0001367983 */ /* 0x000f220000100800 */
[----:B------:R-:W-:-:S02]  /*25c10*/  ISETP.GE.AND P3, PT, R108, UR4, PT ;  /* 0x000000046c007c0c */ /* 0x000fc4000bf66270 */
[----:B------:R-:W-:Y:S01]  /*25c20*/  ISETP.GE.AND P1, PT, R110, UR4, PT ;  /* 0x000000046e007c0c */ /* 0x000fe2000bf26270 */
[----:B------:R-:W-:Y:S02]  /*25c30*/  @!P2 IMAD.MOV.U32 R6, RZ, RZ, R113 ;  /* 0x000000ffff06a224 */ /* 0x000fe400078e0071 */
[----:B------:R-:W-:-:S05]  /*25c40*/  @!P2 IMAD.MOV.U32 R7, RZ, RZ, R70 ;  /* 0x000000ffff07a224 */ /* 0x000fca00078e0046 */
[----:B------:R0:W-:Y:S01]  /*25c50*/  @!P2 ST.E.64 desc[UR42][R4.64], R6 ;  /* 0x000000060400a985 */ /* 0x0001e2000c101b2a */
[----:B------:R-:W-:-:S03]  /*25c60*/  ISETP.GE.AND P2, PT, R106, UR4, PT ;  /* 0x000000046a007c0c */ /* 0x000fc6000bf46270 */
[----:B------:R1:W-:Y:S01]  /*25c70*/  @!P0 ST.E.64 desc[UR42][R2.64], R50 ;  /* 0x0000003202008985 */ /* 0x0003e2000c101b2a */
[----:B------:R-:W-:Y:S02]  /*25c80*/  ISETP.GE.AND P0, PT, R100, UR4, PT ;  /* 0x0000000464007c0c */ /* 0x000fe4000bf06270 */
[-C--:B0-----:R-:W-:Y:S02]  /*25c90*/  @!P1 LEA R4, P4, R110, R40.reuse, 0x2 ;  /* 0x000000286e049211 */ /* 0x081fe400078810ff */
[----:B-1----:R-:W-:-:S04]  /*25ca0*/  @!P3 LEA R2, P5, R108, R40, 0x2 ;  /* 0x000000286c02b211 */ /* 0x002fc800078a10ff */
[----:B------:R-:W-:Y:S02]  /*25cb0*/  @!P3 LEA.HI.X R3, R108, R41, R109, 0x2, P5 ;  /* 0x000000296c03b211 */ /* 0x000fe400028f146d */
[----:B------:R-:W-:Y:S01]  /*25cc0*/  MOV R108, R105 ;  /* 0x00000069006c7202 */ /* 0x000fe20000000f00 */
[----:B------:R-:W-:Y:S02]  /*25cd0*/  IMAD.MOV.U32 R105, RZ, RZ, R94 ;  /* 0x000000ffff697224 */ /* 0x000fe400078e005e */
[----:B------:R-:W-:Y:S02]  /*25ce0*/  IMAD.MOV.U32 R94, RZ, RZ, R73 ;  /* 0x000000ffff5e7224 */ /* 0x000fe400078e0049 */
[----:B------:R-:W-:Y:S02]  /*25cf0*/  IMAD.MOV.U32 R73, RZ, RZ, R53 ;  /* 0x000000ffff497224 */ /* 0x000fe400078e0035 */
[----:B------:R-:W-:Y:S02]  /*25d00*/  @!P3 IMAD.MOV.U32 R53, RZ, RZ, R60 ;  /* 0x000000ffff35b224 */ /* 0x000fe400078e003c */
[----:B------:R-:W-:-:S02]  /*25d10*/  @!P2 IMAD.MOV.U32 R6, RZ, RZ, R71 ;  /* 0x000000ffff06a224 */ /* 0x000fc400078e0047 */
[----:B------:R-:W-:Y:S01]  /*25d20*/  @!P2 IMAD.MOV.U32 R7, RZ, RZ, R75 ;  /* 0x000000ffff07a224 */ /* 0x000fe200078e004b */
[----:B-----5:R-:W-:-:S05]  /*25d30*/  @!P1 LEA.HI.X R5, R110, R41, R111, 0x2, P4 ;  /* 0x000000296e059211 */ /* 0x020fca00020f146f */
[----:B------:R0:W-:Y:S01]  /*25d40*/  @!P1 ST.E.64 desc[UR42][R4.64], R66 ;  /* 0x0000004204009985 */ /* 0x0001e2000c101b2a */
[----:B------:R-:W-:-:S03]  /*25d50*/  ISETP.GE.AND P1, PT, R102, UR4, PT ;  /* 0x0000000466007c0c */ /* 0x000fc6000bf26270 */
[----:B------:R1:W-:Y:S01]  /*25d60*/  @!P3 ST.E.64 desc[UR42][R2.64], R52 ;  /* 0x000000340200b985 */ /* 0x0003e2000c101b2a */
[----:B------:R-:W-:Y:S02]  /*25d70*/  ISETP.GE.AND P3, PT, R95, UR4, PT ;  /* 0x000000045f007c0c */ /* 0x000fe4000bf66270 */
[-C--:B0-----:R-:W-:Y:S02]  /*25d80*/  @!P2 LEA R4, P4, R106, R40.reuse, 0x2 ;  /* 0x000000286a04a211 */ /* 0x081fe400078810ff */
[----:B-1----:R-:W-:Y:S02]  /*25d90*/  @!P0 LEA R2, P5, R100, R40, 0x2 ;  /* 0x0000002864028211 */ /* 0x002fe400078a10ff */
[-C--:B------:R-:W-:Y:S02]  /*25da0*/  @!P2 LEA.HI.X R5, R106, R41.reuse, R108, 0x2, P4 ;  /* 0x000000296a05a211 */ /* 0x080fe400020f146c */
[----:B------:R-:W-:Y:S01]  /*25db0*/  @!P0 LEA.HI.X R3, R100, R41, R105, 0x2, P5 ;  /* 0x0000002964038211 */ /* 0x000fe200028f1469 */
[----:B------:R-:W-:Y:S01]  /*25dc0*/  IMAD.MOV.U32 R100, RZ, RZ, R94 ;  /* 0x000000ffff647224 */ /* 0x000fe200078e005e */
[----:B------:R-:W-:Y:S01]  /*25dd0*/  MOV R94, R73 ;  /* 0x00000049005e7202 */ /* 0x000fe20000000f00 */
[----:B------:R-:W-:Y:S01]  /*25de0*/  IMAD.MOV.U32 R73, RZ, RZ, R63 ;  /* 0x000000ffff497224 */ /* 0x000fe200078e003f */
[----:B------:R0:W-:Y:S01]  /*25df0*/  @!P2 ST.E.64 desc[UR42][R4.64], R6 ;  /* 0x000000060400a985 */ /* 0x0001e2000c101b2a */
[----:B------:R-:W-:Y:S01]  /*25e00*/  ISETP.GE.AND P2, PT, R77, UR4, PT ;  /* 0x000000044d007c0c */ /* 0x000fe2000bf46270 */
[----:B------:R-:W-:-:S05]  /*25e10*/  @!P0 IMAD.MOV.U32 R63, RZ, RZ, R68 ;  /* 0x000000ffff3f8224 */ /* 0x000fca00078e0044 */
[----:B------:R1:W-:Y:S01]  /*25e20*/  @!P0 ST.E.64 desc[UR42][R2.64], R62 ;  /* 0x0000003e02008985 */ /* 0x0003e2000c101b2a */
[----:B------:R-:W-:Y:S02]  /*25e30*/  ISETP.GE.AND P0, PT, R72, UR4, PT ;  /* 0x0000000448007c0c */ /* 0x000fe4000bf06270 */
[CC--:B0-----:R-:W-:Y:S01]  /*25e40*/  @!P1 LEA R4, P4, R102.reuse, R40.reuse, 0x2 ;  /* 0x0000002866049211 */ /* 0x0c1fe200078810ff */
[----:B------:R-:W-:Y:S02]  /*25e50*/  @!P1 IMAD.MOV.U32 R6, RZ, RZ, R79 ;  /* 0x000000ffff069224 */ /* 0x000fe400078e004f */
[----:B------:R-:W-:Y:S01]  /*25e60*/  @!P1 IMAD.MOV.U32 R7, RZ, RZ, R83 ;  /* 0x000000ffff079224 */ /* 0x000fe200078e0053 */
[----:B------:R-:W-:Y:S02]  /*25e70*/  @!P1 LEA.HI.X R5, R102, R41, R104, 0x2, P4 ;  /* 0x0000002966059211 */ /* 0x000fe400020f1468 */
[----:B-1----:R-:W-:Y:S01]  /*25e80*/  @!P3 LEA R2, P5, R95, R40, 0x2 ;  /* 0x000000285f02b211 */ /* 0x002fe200078a10ff */
[----:B------:R-:W-:-:S02]  /*25e90*/  @!P3 IMAD.MOV.U32 R75, RZ, RZ, R76 ;  /* 0x000000ffff4bb224 */ /* 0x000fc400078e004c */
[----:B------:R0:W-:Y:S01]  /*25ea0*/  @!P1 ST.E.64 desc[UR42][R4.64], R6 ;  /* 0x0000000604009985 */ /* 0x0001e2000c101b2a */
[----:B------:R-:W-:Y:S02]  /*25eb0*/  ISETP.GE.AND P1, PT, R64, UR4, PT ;  /* 0x0000000440007c0c */ /* 0x000fe4000bf26270 */
[----:B------:R-:W-:-:S05]  /*25ec0*/  @!P3 LEA.HI.X R3, R95, R41, R100, 0x2, P5 ;  /* 0x000000295f03b211 */ /* 0x000fca00028f1464 */
[----:B------:R1:W-:Y:S01]  /*25ed0*/  @!P3 ST.E.64 desc[UR42][R2.64], R74 ;  /* 0x0000004a0200b985 */ /* 0x0003e2000c101b2a */
[CC--:B0-----:R-:W-:Y:S01]  /*25ee0*/  @!P2 LEA R4, P4, R77.reuse, R40.reuse, 0x2 ;  /* 0x000000284d04a211 */ /* 0x0c1fe200078810ff */
[----:B------:R-:W-:Y:S02]  /*25ef0*/  @!P2 IMAD.MOV.U32 R6, RZ, RZ, R98 ;  /* 0x000000ffff06a224 */ /* 0x000fe400078e0062 */
[----:B------:R-:W-:Y:S01]  /*25f00*/  @!P2 IMAD.MOV.U32 R7, RZ, RZ, R87 ;  /* 0x000000ffff07a224 */ /* 0x000fe200078e0057 */
[----:B------:R-:W-:Y:S02]  /*25f10*/  @!P2 LEA.HI.X R5, R77, R41, R94, 0x2, P4 ;  /* 0x000000294d05a211 */ /* 0x000fe400020f145e */
[----:B------:R-:W-:Y:S02]  /*25f20*/  ISETP.GE.AND P3, PT, R57, UR4, PT ;  /* 0x0000000439007c0c */ /* 0x000fe4000bf66270 */
[----:B-1----:R-:W-:Y:S01]  /*25f30*/  @!P0 LEA R2, P5, R72, R40, 0x2 ;  /* 0x0000002848028211 */ /* 0x002fe200078a10ff */
[----:B------:R0:W-:Y:S01]  /*25f40*/  @!P2 ST.E.64 desc[UR42][R4.64], R6 ;  /* 0x000000060400a985 */ /* 0x0001e2000c101b2a */
[----:B--2---:R-:W-:-:S02]  /*25f50*/  ISETP.GE.AND P2, PT, R9, UR4, PT ;  /* 0x0000000409007c0c */ /* 0x004fc4000bf46270 */
[----:B------:R-:W-:Y:S02]  /*25f60*/  @!P0 LEA.HI.X R3, R72, R41, R73, 0x2, P5 ;  /* 0x0000002948038211 */ /* 0x000fe400028f1449 */
[----:B------:R-:W-:-:S05]  /*25f70*/  @!P0 MOV R79, R80 ;  /* 0x00000050004f8202 */ /* 0x000fca0000000f00 */
[----:B------:R1:W-:Y:S01]  /*25f80*/  @!P0 ST.E.64 desc[UR42][R2.64], R78 ;  /* 0x0000004e02008985 */ /* 0x0003e2000c101b2a */
[----:B------:R-:W-:Y:S02]  /*25f90*/  ISETP.GE.AND P0, PT, R55, UR4, PT ;  /* 0x0000000437007c0c */ /* 0x000fe4000bf06270 */
[CC--:B0-----:R-:W-:Y:S01]  /*25fa0*/  @!P1 LEA R4, P4, R64.reuse, R40.reuse, 0x2 ;  /* 0x0000002840049211 */ /* 0x0c1fe200078810ff */
[----:B------:R-:W-:Y:S02]  /*25fb0*/  @!P1 IMAD.MOV.U32 R6, RZ, RZ, R103 ;  /* 0x000000ffff069224 */ /* 0x000fe400078e0067 */
[----:B------:R-:W-:Y:S01]  /*25fc0*/  @!P1 IMAD.MOV.U32 R7, RZ, RZ, R91 ;  /* 0x000000ffff079224 */ /* 0x000fe200078e005b */
[----:B------:R-:W-:Y:S02]  /*25fd0*/  @!P1 LEA.HI.X R5, R64, R41, R69, 0x2, P4 ;  /* 0x0000002940059211 */ /* 0x000fe400020f1445 */
[----:B------:R-:W-:Y:S02]  /*25fe0*/  ISETP.GE.AND P4, PT, R43, UR4, PT ;  /* 0x000000042b007c0c */ /* 0x000fe4000bf86270 */
[----:B-1----:R-:W-:Y:S01]  /*25ff0*/  @!P3 LEA R2, P5, R57, R40, 0x2 ;  /* 0x000000283902b211 */ /* 0x002fe200078a10ff */
[----:B------:R0:W-:Y:S01]  /*26000*/  @!P1 ST.E.64 desc[UR42][R4.64], R6 ;  /* 0x0000000604009985 */ /* 0x0001e2000c101b2a */
[----:B------:R-:W-:-:S02]  /*26010*/  @!P3 IMAD.MOV.U32 R83, RZ, RZ, R84 ;  /* 0x000000ffff53b224 */ /* 0x000fc400078e0054 */
[----:B------:R-:W-:-:S05]  /*26020*/  @!P3 LEA.HI.X R3, R57, R41, R61, 0x2, P5 ;  /* 0x000000293903b211 */ /* 0x000fca00028f143d */
[----:B------:R1:W-:Y:S01]  /*26030*/  @!P3 ST.E.64 desc[UR42][R2.64], R82 ;  /* 0x000000520200b985 */ /* 0x0003e2000c101b2a */
[CC--:B0-----:R-:W-:Y:S01]  /*26040*/  @!P2 LEA R4, P1, R9.reuse, R40.reuse, 0x2 ;  /* 0x000000280904a211 */ /* 0x0c1fe200078210ff */
[----:B------:R-:W-:Y:S02]  /*26050*/  @!P2 IMAD.MOV.U32 R6, RZ, RZ, R107 ;  /* 0x000000ffff06a224 */ /* 0x000fe400078e006b */
[----:B------:R-:W-:Y:S01]  /*26060*/  @!P2 IMAD.MOV.U32 R7, RZ, RZ, R114 ;  /* 0x000000ffff07a224 */ /* 0x000fe200078e0072 */
[-C--:B---3--:R-:W-:Y:S02]  /*26070*/  @!P2 LEA.HI.X R5, R9, R41.reuse, R10, 0x2, P1 ;  /* 0x000000290905a211 */ /* 0x088fe400008f140a */
[----:B------:R-:W-:Y:S02]  /*26080*/  ISETP.GE.AND P1, PT, R39, UR4, PT ;  /* 0x0000000427007c0c */ /* 0x000fe4000bf26270 */
[-C--:B-1----:R-:W-:Y:S01]  /*26090*/  @!P0 LEA R2, P5, R55, R40.reuse, 0x2 ;  /* 0x0000002837028211 */ /* 0x082fe200078a10ff */
[----:B----4-:R-:W-:Y:S01]  /*260a0*/  IMAD.MOV.U32 R10, RZ, RZ, R8 ;  /* 0x000000ffff0a7224 */ /* 0x010fe200078e0008 */
[----:B------:R0:W-:Y:S01]  /*260b0*/  @!P2 ST.E.64 desc[UR42][R4.64], R6 ;  /* 0x000000060400a985 */ /* 0x0001e2000c101b2a */
[----:B------:R-:W-:Y:S01]  /*260c0*/  @!P4 LEA R8, P3, R43, R40, 0x2 ;  /* 0x000000282b08c211 */ /* 0x000fe200078610ff */
[----:B------:R-:W-:Y:S01]  /*260d0*/  @!P0 IMAD.MOV.U32 R87, RZ, RZ, R88 ;  /* 0x000000ffff578224 */ /* 0x000fe200078e0058 */
[----:B------:R-:W-:-:S02]  /*260e0*/  @!P0 LEA.HI.X R3, R55, R41, R56, 0x2, P5 ;  /* 0x0000002937038211 */ /* 0x000fc400028f1438 */
[----:B------:R-:W-:Y:S02]  /*260f0*/  ISETP.GE.AND P2, PT, R21, UR4, PT ;  /* 0x0000000415007c0c */ /* 0x000fe4000bf46270 */
[----:B------:R-:W-:Y:S01]  /*26100*/  @!P4 LEA.HI.X R9, R43, R41, R54, 0x2, P3 ;  /* 0x000000292b09c211 */ /* 0x000fe200018f1436 */
[----:B------:R1:W-:Y:S01]  /*26110*/  @!P0 ST.E.64 desc[UR42][R2.64], R86 ;  /* 0x0000005602008985 */ /* 0x0003e2000c101b2a */
[----:B------:R-:W-:Y:S01]  /*26120*/  ISETP.GE.AND P3, PT, R15, UR4, PT ;  /* 0x000000040f007c0c */ /* 0x000fe2000bf66270 */
[----:B------:R-:W-:Y:S01]  /*26130*/  @!P1 IMAD.MOV.U32 R91, RZ, RZ, R92 ;  /* 0x000000ffff5b9224 */ /* 0x000fe200078e005c */
[----:B------:R-:W-:Y:S02]  /*26140*/  ISETP.GE.AND P5, PT, R13, UR4, PT ;  /* 0x000000040d007c0c */ /* 0x000fe4000bfa6270 */
[C---:B0-----:R-:W-:Y:S02]  /*26150*/  @!P1 LEA R4, P0, R39.reuse, R40, 0x2 ;  /* 0x0000002827049211 */ /* 0x041fe400078010ff */
[----:B-1----:R-:W-:Y:S01]  /*26160*/  @!P4 MOV R2, R115 ;  /* 0x000000730002c202 */ /* 0x002fe20000000f00 */
[----:B------:R-:W-:Y:S01]  /*26170*/  @!P4 IMAD.MOV.U32 R3, RZ, RZ, R122 ;  /* 0x000000ffff03c224 */ /* 0x000fe200078e007a */
[----:B------:R-:W-:-:S04]  /*26180*/  @!P1 LEA.HI.X R5, R39, R41, R42, 0x2, P0 ;  /* 0x0000002927059211 */ /* 0x000fc800000f142a */
[----:B------:R0:W-:Y:S01]  /*26190*/  @!P4 ST.E.64 desc[UR42][R8.64], R2 ;  /* 0x000000020800c985 */ /* 0x0001e2000c101b2a */
[----:B------:R-:W-:Y:S01]  /*261a0*/  ISETP.GE.AND P4, PT, R11, UR4, PT ;  /* 0x000000040b007c0c */ /* 0x000fe2000bf86270 */
[----:B------:R-:W-:Y:S02]  /*261b0*/  @!P2 IMAD.MOV.U32 R6, RZ, RZ, R123 ;  /* 0x000000ffff06a224 */ /* 0x000fe400078e007b */
[----:B------:R1:W-:Y:S01]  /*261c0*/  @!P1 ST.E.64 desc[UR42][R4.64], R90 ;  /* 0x0000005a04009985 */ /* 0x0003e2000c101b2a */
[----:B------:R-:W-:Y:S01]  /*261d0*/  @!P2 IMAD.MOV.U32 R7, RZ, RZ, R125 ;  /* 0x000000ffff07a224 */ /* 0x000fe200078e007d */
[----:B0-----:R-:W-:-:S04]  /*261e0*/  @!P2 LEA R2, P0, R21, R40, 0x2 ;  /* 0x000000281502a211 */ /* 0x001fc800078010ff */
[-C--:B------:R-:W-:Y:S02]  /*261f0*/  @!P2 LEA.HI.X R3, R21, R41.reuse, R38, 0x2, P0 ;  /* 0x000000291503a211 */ /* 0x080fe400000f1426 */
[C---:B-1----:R-:W-:Y:S01]  /*26200*/  @!P3 LEA R4, P0, R15.reuse, R40, 0x2 ;  /* 0x000000280f04b211 */ /* 0x042fe200078010ff */
[----:B------:R-:W-:Y:S02]  /*26210*/  @!P3 IMAD.MOV.U32 R97, RZ, RZ, R99 ;  /* 0x000000ffff61b224 */ /* 0x000fe400078e0063 */
[----:B------:R0:W-:Y:S01]  /*26220*/  @!P2 ST.E.64 desc[UR42][R2.64], R6 ;  /* 0x000000060200a985 */ /* 0x0001e2000c101b2a */
[----:B------:R-:W-:-:S05]  /*26230*/  @!P3 LEA.HI.X R5, R15, R41, R20, 0x2, P0 ;  /* 0x000000290f05b211 */ /* 0x000fca00000f1414 */
[----:B------:R1:W-:Y:S01]  /*26240*/  @!P3 ST.E.64 desc[UR42][R4.64], R96 ;  /* 0x000000600400b985 */ /* 0x0003e2000c101b2a */
[-C--:B0-----:R-:W-:Y:S02]  /*26250*/  @!P5 LEA R2, P1, R13, R40.reuse, 0x2 ;  /* 0x000000280d02d211 */ /* 0x081fe400078210ff */
[----:B------:R-:W-:Y:S02]  /*26260*/  @!P4 LEA R6, P2, R11, R40, 0x2 ;  /* 0x000000280b06c211 */ /* 0x000fe400078410ff */
[-C--:B------:R-:W-:Y:S01]  /*26270*/  @!P5 LEA.HI.X R3, R13, R41.reuse, R14, 0x2, P1 ;  /* 0x000000290d03d211 */ /* 0x080fe200008f140e */
[----:B-1----:R-:W-:Y:S01]  /*26280*/  @!P5 IMAD.MOV.U32 R4, RZ, RZ, R129 ;  /* 0x000000ffff04d224 */ /* 0x002fe200078e0081 */
[----:B------:R-:W-:Y:S01]  /*26290*/  @!P4 LEA.HI.X R7, R11, R41, R12, 0x2, P2 ;  /* 0x000000290b07c211 */ /* 0x000fe200010f140c */
[----:B------:R-:W-:-:S05]  /*262a0*/  @!P5 IMAD.MOV.U32 R5, RZ, RZ, R131 ;  /* 0x000000ffff05d224 */ /* 0x000fca00078e0083 */
        /* <DEDUP_REMOVED lines=9> */
.L_x_3261:
[----:B------:R-:W0:Y:S01]  /*26340*/  LDL.LU R4, [R1+0x68] ;  /* 0x0000680001047983 */ /* 0x000e220000300800 */
[----:B------:R-:W-:Y:S01]  /*26350*/  ULDC.64 UR6, c[0x0][0xc08] ;  /* 0x0003020000067ab9 */ /* 0x000fe20000000a00 */
[----:B------:R-:W-:Y:S02]  /*26360*/  ULDC.64 UR4, c[0x0][0xc00] ;  /* 0x0003000000047ab9 */ /* 0x000fe40000000a00 */
[----:B------:R-:W2:Y:S01]  /*26370*/  LDL.LU R0, [R1+0x6c] ;  /* 0x00006c0001007983 */ /* 0x000ea20000300800 */
[----:B------:R-:W-:Y:S02]  /*26380*/  ISETP.NE.U32.AND P1, PT, RZ, UR6, PT ;  /* 0x00000006ff007c0c */ /* 0x000fe4000bf25070 */
[----:B------:R-:W-:Y:S01]  /*26390*/  ISETP.NE.U32.AND P0, PT, RZ, UR4, PT ;  /* 0x00000004ff007c0c */ /* 0x000fe2000bf05070 */
[----:B------:R-:W3:Y:S01]  /*263a0*/  LDL R6, [R1+0x64] ;  /* 0x0000640001067983 */ /* 0x000ee20000100800 */
[----:B------:R-:W-:Y:S02]  /*263b0*/  ISETP.NE.AND.EX P1, PT, RZ, UR7, PT, P1 ;  /* 0x00000007ff007c0c */ /* 0x000fe4000bf25310 */
[----:B------:R-:W-:-:S02]  /*263c0*/  ISETP.NE.AND.EX P0, PT, RZ, UR5, PT, P0 ;  /* 0x00000005ff007c0c */ /* 0x000fc4000bf05300 */
[----:B------:R-:W-:Y:S01]  /*263d0*/  MOV R15, RZ ;  /* 0x000000ff000f7202 */ /* 0x000fe20000000f00 */
[----:B------:R-:W1:Y:S01]  /*263e0*/  S2R R28, SR_TID.X ;  /* 0x00000000001c7919 */ /* 0x000e620000002100 */
[----:B0-----:R-:W-:Y:S01]  /*263f0*/  IADD3 R2, P2, R4, UR4, RZ ;  /* 0x0000000404027c10 */ /* 0x001fe2000ff5e0ff */
[----:B------:R-:W-:-:S03]  /*26400*/  ULDC UR4, c[0x0][0xa88] ;  /* 0x0002a20000047ab9 */ /* 0x000fc60000000800 */
[----:B--2---:R-:W-:-:S03]  /*26410*/  IADD3.X R3, R0, UR5, RZ, P2, !PT ;  /* 0x0000000500037c10 */ /* 0x004fc600097fe4ff */
[----:B------:R-:W-:Y:S01]  /*26420*/  @P1 IADD3 R4, P2, R4, UR6, RZ ;  /* 0x0000000604041c10 */ /* 0x000fe2000ff5e0ff */
[----:B------:R-:W-:Y:S01]  /*26430*/  IMAD.U32 R20, RZ, RZ, UR4 ;  /* 0x00000004ff147e24 */ /* 0x000fe2000f8e00ff */
[----:B------:R0:W5:Y:S02]  /*26440*/  @P0 LDG.E R15, desc[UR42][R2.64] ;  /* 0x0000002a020f0981 */ /* 0x000164000c1e1900 */
[----:B------:R-:W-:-:S05]  /*26450*/  @P1 IADD3.X R5, R0, UR7, RZ, P2, !PT ;  /* 0x0000000700051c10 */ /* 0x000fca00097fe4ff */
[----:B------:R0:W5:Y:S01]  /*26460*/  @P1 LDG.E R20, desc[UR42][R4.64] ;  /* 0x0000002a04141981 */ /* 0x000162000c1e1900 */
[----:B-1----:R-:W-:Y:S01]  /*26470*/  VIADD R0, R28, 0xffffff80 ;  /* 0xffffff801c007836 */ /* 0x002fe20000000000 */
[----:B---3--:R-:W-:-:S04]  /*26480*/  ISETP.GT.AND P2, PT, R6, 0x1, PT ;  /* 0x000000010600780c */ /* 0x008fc80003f44270 */
[----:B------:R-:W-:Y:S01]  /*26490*/  ISETP.GT.AND P3, PT, R0, 0x7f, PT ;  /* 0x0000007f0000780c */ /* 0x000fe20003f64270 */
[----:B------:R-:W-:-:S12]  /*264a0*/  @P1 BRA `(.L_x_3280) ;  /* 0x0000000000101947 */ /* 0x000fd80003800000 */
[----:B------:R-:W-:Y:S05]  /*264b0*/  @!P0 BRA `(.L_x_3280) ;  /* 0x00000000000c8947 */ /* 0x000fea0003800000 */
[----:B0-----:R-:W2:Y:S04]  /*264c0*/  LDG.E R5, desc[UR42][R2.64] ;  /* 0x0000002a02057981 */ /* 0x001ea8000c1e1900 */
[----:B-----5:R-:W2:Y:S02]  /*264d0*/  LDG.E R20, desc[UR42][R2.64+0x4] ;  /* 0x0000042a02147981 */ /* 0x020ea4000c1e1900 */
[----:B--2---:R-:W-:-:S07]  /*264e0*/  IMAD.IADD R20, R20, 0x1, -R5 ;  /* 0x0000000114147824 */ /* 0x004fce00078e0a05 */
.L_x_3280:
[----:B0-----:R-:W2:Y:S04]  /*264f0*/  LDL.LU R2, [R1+0x5c] ;  /* 0x00005c0001027983 */ /* 0x001ea80000300800 */
        /* <DEDUP_REMOVED lines=8> */
[----:B0-----:R-:W-:Y:S01]  /*26580*/  IMAD R0, R20, R29, RZ ;  /* 0x0000001d14007224 */ /* 0x001fe200078e02ff */
[----:B--2---:R-:W-:-:S04]  /*26590*/  IADD3 R27, R2, -0x80, R28 ;  /* 0xffffff80021b7810 */ /* 0x004fc80007ffe01c */
        /* <DEDUP_REMOVED lines=46> */
.L_x_3282:
[----:B------:R-:W-:Y:S05]  /*26880*/  BSYNC B1 ;  /* 0x0000000000017941 */ /* 0x000fea0003800000 */
.L_x_3281:
[----:B------:R-:W-:Y:S05]  /*26890*/  @P2 BRA `(.L_x_3275) ;  /* 0x0000000800a02947 */ /* 0x000fea0003800000 */
[----:B0-----:R-:W2:Y:S01]  /*268a0*/  LDL.LU R8, [R1+0x2c] ;  /* 0x00002c0001087983 */ /* 0x001ea20000300800 */
[----:B------:R-:W0:Y:S01]  /*268b0*/  LDC R9, c[0x0][0xbe8] ;  /* 0x0002fa00ff097b82 */ /* 0x000e220000000800 */
        /* <DEDUP_REMOVED lines=17> */
[----:B------:R-:W-:-:S06]  /*269d0*/  IMAD.WIDE.U32 R2, R25, UR4, R2 ;  /* 0x0000000419027c25 */ /* 0x000fcc000f8e0002 */
[----:B------:R-:W0:Y:S08]  /*269e0*/  @P0 LDC R7, c[0x0][0xbec] ;  /* 0x0002fb00ff070b82 */ /* 0x000e300000000800 */
[----:B------:R-:W1:Y:S01]  /*269f0*/  @P0 LDC R11, c[0x0][0xbf0] ;  /* 0x0002fc00ff0b0b82 */ /* 0x000e620000000800 */
[----:B--2---:R-:W-:Y:S01]  /*26a00*/  IADD3 R6, R8, R0, RZ ;  /* 0x0000000008067210 */ /* 0x004fe20007ffe0ff */
[----:B------:R-:W-:-:S04]  /*26a10*/  IMAD.IADD R10, R220, 0x1, R8 ;  /* 0x00000001dc0a7824 */ /* 0x000fc800078e0208 */
[----:B0-----:R-:W-:-:S04]  /*26a20*/  @P0 IMAD.HI.U32 R0, R6, R7, RZ ;  /* 0x0000000706000227 */ /* 0x001fc800078e00ff */
[----:B------:R-:W-:Y:S01]  /*26a30*/  IMAD.MOV.U32 R5, RZ, RZ, R6 ;  /* 0x000000ffff057224 */ /* 0x000fe200078e0006 */
[----:B-1----:R-:W-:Y:S01]  /*26a40*/  @P0 SHF.R.U32.HI R5, RZ, R11, R0 ;  /* 0x0000000bff050219 */ /* 0x002fe20000011600 */
[----:B------:R-:W-:Y:S01]  /*26a50*/  IMAD R7, R25, UR5, R4 ;  /* 0x0000000519077c24 */ /* 0x000fe2000f8e0204 */
[----:B------:R-:W-:Y:S02]  /*26a60*/  ULDC.64 UR4, c[0x0][0xae0] ;  /* 0x0002b80000047ab9 */ /* 0x000fe40000000a00 */
[----:B------:R-:W-:Y:S01]  /*26a70*/  SHF.R.S32.HI R0, RZ, 0x1f, R5 ;  /* 0x0000001fff007819 */ /* 0x000fe20000011405 */
[----:B------:R-:W-:Y:S02]  /*26a80*/  IMAD.IADD R3, R3, 0x1, R7 ;  /* 0x0000000103037824 */ /* 0x000fe400078e0207 */
[----:B------:R-:W-:Y:S02]  /*26a90*/  IMAD.MOV R7, RZ, RZ, -R5 ;  /* 0x000000ffff077224 */ /* 0x000fe400078e0a05 */
[----:B------:R-:W-:-:S02]  /*26aa0*/  IMAD R0, R0, UR4, RZ ;  /* 0x0000000400007c24 */ /* 0x000fc4000f8e02ff */
[----:B------:R-:W-:Y:S02]  /*26ab0*/  IMAD R7, R9, R7, R6 ;  /* 0x0000000709077224 */ /* 0x000fe400078e0206 */
[----:B------:R-:W-:-:S04]  /*26ac0*/  IMAD.WIDE.U32 R2, R5, UR4, R2 ;  /* 0x0000000405027c25 */ /* 0x000fc8000f8e0002 */
        /* <DEDUP_REMOVED lines=15> */
.L_x_3690:
        /* <DEDUP_REMOVED lines=12> */
[CC--:B--2---:R-:W-:Y:S02]  /*26c80*/  @!P3 LEA R8, P5, R18.reuse, R14.reuse, 0x1 ;  /* 0x0000000e1208b211 */ /* 0x0c4fe400078a08ff */
        /* <DEDUP_REMOVED lines=13> */
.L_x_3285:
[----:B------:R-:W-:Y:S05]  /*26d60*/  BSYNC B1 ;  /* 0x0000000000017941 */ /* 0x000fea0003800000 */
.L_x_3284:
[----:B------:R-:W-:-:S03]  /*26d70*/  UMOV UR4, 0xffffffff ;  /* 0xffffffff00047882 */ /* 0x000fc60000000000 */
[----:B------:R-:W-:Y:S05]  /*26d80*/  BRA.DIV UR4, `(.L_x_3286) ;  /* 0x000000fa04007947 */ /* 0x000fea000b800000 */
[----:B-1----:R1:W3:Y:S04]  /*26d90*/  SHFL.IDX PT, R0, R3, 0x1, 0x181f ;  /* 0x00381f0003007f89 */ /* 0x0022e800000e0000 */
[----:B--2---:R1:W2:Y:S02]  /*26da0*/  SHFL.IDX PT, R14, R2, 0x1, 0x181f ;  /* 0x00381f00020e7f89 */ /* 0x0042a400000e0000 */
.L_x_3694:
        /* <DEDUP_REMOVED lines=12> */
[CC--:B--2---:R-:W-:Y:S02]  /*26e70*/  @!P3 LEA R8, P5, R18.reuse, R14.reuse, 0x1 ;  /* 0x0000000e1208b211 */ /* 0x0c4fe400078a08ff */
        /* <DEDUP_REMOVED lines=13> */
.L_x_3288:
[----:B------:R-:W-:Y:S05]  /*26f50*/  BSYNC B1 ;  /* 0x0000000000017941 */ /* 0x000fea0003800000 */
.L_x_3287:
[----:B------:R-:W-:-:S03]  /*26f60*/  UMOV UR4, 0xffffffff ;  /* 0xffffffff00047882 */ /* 0x000fc60000000000 */
[----:B------:R-:W-:Y:S05]  /*26f70*/  BRA.DIV UR4, `(.L_x_3289) ;  /* 0x000000f604cc7947 */ /* 0x000fea000b800000 */
[----:B---3--:R3:W4:Y:S04]  /*26f80*/  SHFL.IDX PT, R0, R3, 0x2, 0x181f ;  /* 0x00581f0003007f89 */ /* 0x00872800000e0000 */
[----:B--2---:R3:W2:Y:S02]  /*26f90*/  SHFL.IDX PT, R14, R2, 0x2, 0x181f ;  /* 0x00581f00020e7f89 */ /* 0x0046a400000e0000 */
.L_x_3698:
[----:B------:R-:W-:Y:S01]  /*26fa0*/  IADD3 R4, R10, 0x40, RZ ;  /* 0x000000400a047810 */ /* 0x000fe20007ffe0ff */
[----:B------:R-:W-:Y:S03]  /*26fb0*/  BSSY B1, `(.L_x_3290) ;  /* 0x0000019000017945 */ /* 0x000fe60003800000 */
[----:B------:R-:W-:-:S13]  /*26fc0*/  ISETP.GE.AND P0, PT, R4, R21, PT ;  /* 0x000000150400720c */ /* 0x000fda0003f06270 */
[----:B------:R-:W-:Y:S05]  /*26fd0*/  @P0 BRA `(.L_x_3291) ;  /* 0x0000000000580947 */ /* 0x000fea0003800000 */
[----:B------:R-:W5:Y:S01]  /*26fe0*/  LDL R13, [R1+0x3c] ;  /* 0x00003c00010d7983 */ /* 0x000f620000100800 */
[----:B------:R-:W-:-:S03]  /*26ff0*/  ULDC UR4, c[0x0][0xac8] ;  /* 0x0002b20000047ab9 */ /* 0x000fc60000000800 */
[----:B------:R-:W3:Y:S04]  /*27000*/  LDL R11, [R1+0x40] ;  /* 0x00004000010b7983 */ /* 0x000ee80000100800 */
[----:B------:R-:W3:Y:S04]  /*27010*/  LDL R15, [R1+0x60] ;  /* 0x00006000010f7983 */ /* 0x000ee80000100800 */
[----:B------:R-:W3:Y:S04]  /*27020*/  LDL R20, [R1+0x7c] ;  /* 0x00007c0001147983 */ /* 0x000ee80000100800 */
[----:B------:R-:W3:Y:S01]  /*27030*/  LDL R12, [R1+0x78] ;  /* 0x00007800010c7983 */ /* 0x000ee20000100800 */
[----:B------:R-:W-:-:S02]  /*27040*/  ISETP.GE.AND P3, PT, R18, UR4, PT ;  /* 0x0000000412007c0c */ /* 0x000fc4000bf66270 */
[----:B------:R-:W-:-:S11]  /*27050*/  ISETP.GE.AND P2, PT, R219, UR4, PT ;  /* 0x00000004db007c0c */ /* 0x000fd6000bf46270 */
[CC--:B--2---:R-:W-:Y:S02]  /*27060*/  @!P3 LEA R8, P5, R18.reuse, R14.reuse, 0x1 ;  /* 0x0000000e1208b211 */ /* 0x0c4fe400078a08ff */
[----:B------:R-:W-:Y:S02]  /*27070*/  @!P2 LEA R6, P4, R219, R14, 0x1 ;  /* 0x0000000edb06a211 */ /* 0x000fe400078808ff */
[----:B----4-:R-:W-:-:S05]  /*27080*/  @!P3 LEA.HI.X R9, R18, R0, R19, 0x1, P5 ;  /* 0x000000001209b211 */ /* 0x010fca00028f0c13 */
[----:B------:R2:W-:Y:S01]  /*27090*/  @!P3 ST.E.128 desc[UR42][R8.64], RZ ;  /* 0x000000ff0800b985 */ /* 0x0005e2000c101d2a */
[----:B-----5:R-:W-:Y:S02]  /*270a0*/  ISETP.GE.AND P1, PT, R13, UR4, PT ;  /* 0x000000040d007c0c */ /* 0x020fe4000bf26270 */
[----:B---3--:R-:W-:Y:S02]  /*270b0*/  ISETP.GE.AND P0, PT, R11, UR4, PT ;  /* 0x000000040b007c0c */ /* 0x008fe4000bf06270 */
        /* <DEDUP_REMOVED lines=8> */
.L_x_3291:
[----:B------:R-:W-:Y:S05]  /*27140*/  BSYNC B1 ;  /* 0x0000000000017941 */ /* 0x000fea0003800000 */
.L_x_3290:
[----:B------:R-:W-:-:S03]  /*27150*/  UMOV UR4, 0xffffffff ;  /* 0xffffffff00047882 */ /* 0x000fc60000000000 */
[----:B------:R-:W-:Y:S05]  /*27160*/  BRA.DIV UR4, `(.L_x_3292) ;  /* 0x000000f604987947 */ /* 0x000fea000b800000 */
[----:B----4-:R4:W0:Y:S04]  /*27170*/  SHFL.IDX PT, R0, R3, 0x3, 0x181f ;  /* 0x00781f0003007f89 */ /* 0x01082800000e0000 */
[----:B--2---:R4:W2:Y:S02]  /*27180*/  SHFL.IDX PT, R14, R2, 0x3, 0x181f ;  /* 0x00781f00020e7f89 */ /* 0x0048a400000e0000 */
.L_x_3702:
[----:B01-34-:R-:W-:-:S05]  /*27190*/  VIADD R2, R10, 0x60 ;  /* 0x000000600a027836 */ /* 0x01bfca0000000000 */
        /* <DEDUP_REMOVED lines=12> */
[----:B------:R-:W-:-:S05]  /*27260*/  @!P3 LEA.HI.X R3, R18, R0, R19, 0x1, P5 ;  /* 0x000000001203b211 */ /* 0x000fca00028f0c13 */
[----:B------:R0:W-:Y:S01]  /*27270*/  @!P3 ST.E.128 desc[UR42][R2.64], RZ ;  /* 0x000000ff0200b985 */ /* 0x0001e2000c101d2a */
[----:B---3--:R-:W-:Y:S02]  /*27280*/  ISETP.GE.AND P1, PT, R11, UR4, PT ;  /* 0x000000040b007c0c */ /* 0x008fe4000bf26270 */
[----:B----4-:R-:W-:Y:S02]  /*27290*/  ISETP.GE.AND P0, PT, R8, UR4, PT ;  /* 0x0000000408007c0c */ /* 0x010fe4000bf06270 */
[----:B-----5:R-:W-:-:S09]  /*272a0*/  @!P2 LEA.HI.X R5, R219, R0, R13, 0x1, P4 ;  /* 0x00000000db05a211 */ /* 0x020fd200020f0c0d */
[CC--:B------:R-:W-:Y:S02]  /*272b0*/  @!P1 LEA R6, P5, R11.reuse, R14.reuse, 0x1 ;  /* 0x0000000e0b069211 */ /* 0x0c0fe400078a08ff */
[C---:B------:R-:W-:Y:S02]  /*272c0*/  @!P0 LEA R14, P4, R8.reuse, R14, 0x1 ;  /* 0x0000000e080e8211 */ /* 0x040fe400078808ff */
[-C--:B------:R-:W-:Y:S02]  /*272d0*/  @!P1 LEA.HI.X R7, R11, R0.reuse, R12, 0x1, P5 ;  /* 0x000000000b079211 */ /* 0x080fe400028f0c0c */
[----:B------:R-:W-:Y:S01]  /*272e0*/  @!P0 LEA.HI.X R15, R8, R0, R9, 0x1, P4 ;  /* 0x00000000080f8211 */ /* 0x000fe200020f0c09 */
[----:B------:R0:W-:Y:S04]  /*272f0*/  @!P2 ST.E.128 desc[UR42][R4.64], RZ ;  /* 0x000000ff0400a985 */ /* 0x0001e8000c101d2a */
[----:B------:R0:W-:Y:S04]  /*27300*/  @!P1 ST.E.128 desc[UR42][R6.64], RZ ;  /* 0x000000ff06009985 */ /* 0x0001e8000c101d2a */
[----:B------:R0:W-:Y:S02]  /*27310*/  @!P0 ST.E.128 desc[UR42][R14.64], RZ ;  /* 0x000000ff0e008985 */ /* 0x0001e4000c101d2a */
.L_x_3275:
[----:B------:R-:W-:Y:S05]  /*27320*/  BSYNC B0 ;  /* 0x0000000000007941 */ /* 0x000fea0003800000 */
.L_x_3260:
[----:B------:R-:W-:Y:S02]  /*27330*/  ULDC UR4, c[0x0][0xc3c] ;  /* 0x00030f0000047ab9 */ /* 0x000fe40000000800 */
[----:B------:R-:W-:-:S13]  /*27340*/  ISETP.GE.AND P0, PT, R35, UR4, PT ;  /* 0x0000000423007c0c */ /* 0x000fda000bf06270 */
[----:B------:R-:W-:Y:S05]  /*27350*/  @!P0 BRA `(.L_x_3293) ;  /* 0xfffffda400c08947 */ /* 0x000fea000383ffff */
[----:B------:R-:W-:Y:S05]  /*27360*/  BRA `(.L_x_3057) ;  /* 0x0000008c00387947 */ /* 0x000fea0003800000 */
.L_x_3055:
        /* <DEDUP_REMOVED lines=50> */
[----:B------:R-:W0:Y:S02]  /*27690*/  SHFL.IDX PT, R6, R5, 0x1f, 0x1f ;  /* 0x03e01f0005067f89 */ /* 0x000e2400000e0000 */
[----:B0-----:R-:W-:-:S05]  /*276a0*/  IMAD R6, R6, UR5, RZ ;  /* 0x0000000506067c24 */ /* 0x001fca000f8e02ff */
[----:B---3--:R-:W-:Y:S01]  /*276b0*/  ISETP.GT.AND P6, PT, R6, UR6, PT ;  /* 0x0000000606007c0c */ /* 0x008fe2000bfc4270 */
[----:B------:R-:W-:-:S12]  /*276c0*/  IMAD.MOV.U32 R3, RZ, RZ, R6 ;  /* 0x000000ffff037224 */ /* 0x000fd800078e0006 */
[----:B------:R-:W-:Y:S05]  /*276d0*/  @P6 BRA `(.L_x_3295) ;  /* 0x0000000000a06947 */ /* 0x000fea0003800000 */
[----:B------:R-:W-:Y:S01]  /*276e0*/  IMAD.MOV.U32 R6, RZ, RZ, R3 ;  /* 0x000000ffff067224 */ /* 0x000fe200078e0003 */
[----:B------:R-:W-:Y:S01]  /*276f0*/  UMOV UR4, URZ ;  /* 0x0000003f00047c82 */ /* 0x000fe20008000000 */
[----:B------:R-:W-:-:S05]  /*27700*/  ULDC UR5, c[0x0][0xc38] ;  /* 0x00030e0000057ab9 */ /* 0x000fca0000000800 */
.L_x_3297:
        /* <DEDUP_REMOVED lines=37> */
.L_x_3295:
        /* <DEDUP_REMOVED lines=13> */
.L_x_3298:
[----:B-1----:R-:W-:Y:S01]  /*27a30*/  IMAD R16, R16, UR5, R3 ;  /* 0x0000000510107c24 */ /* 0x002fe2000f8e0203 */
[----:B------:R-:W-:-:S04]  /*27a40*/  IADD3 R19, R19, UR4, RZ ;  /* 0x0000000413137c10 */ /* 0x000fc8000fffe0ff */
[----:B0-----:R-:W-:Y:S01]  /*27a50*/  IADD3 R5, -R16, UR6, RZ ;  /* 0x0000000610057c10 */ /* 0x001fe2000fffe1ff */
[----:B------:R-:W-:Y:S06]  /*27a60*/  @!P1 BRA `(.L_x_3299) ;  /* 0x0000000000e89947 */ /* 0x000fec0003800000 */
[-C--:B--2---:R-:W-:Y:S02]  /*27a70*/  IABS R12, R0.reuse ;  /* 0x00000000000c7213 */ /* 0x084fe40000000000 */
[----:B------:R-:W-:Y:S02]  /*27a80*/  IABS R4, R9 ;  /* 0x0000000900047213 */ /* 0x000fe40000000000 */
[----:B------:R-:W0:Y:S01]  /*27a90*/  I2F.RP R6, R12 ;  /* 0x0000000c00067306 */ /* 0x000e220000209400 */
[----:B------:R-:W-:-:S07]  /*27aa0*/  IABS R10, R0 ;  /* 0x00000000000a7213 */ /* 0x000fce0000000000 */
[----:B------:R-:W1:Y:S08]  /*27ab0*/  I2F.RP R8, R4 ;  /* 0x0000000400087306 */ /* 0x000e700000209400 */
[----:B0-----:R-:W0:Y:S08]  /*27ac0*/  MUFU.RCP R6, R6 ;  /* 0x0000000600067308 */ /* 0x001e300000001000 */
[----:B-1----:R-:W-:Y:S01]  /*27ad0*/  MUFU.RCP R8, R8 ;  /* 0x0000000800087308 */ /* 0x002fe20000001000 */
        /* <DEDUP_REMOVED lines=19> */
[----:B------:R-:W-:Y:S01]  /*27c10*/  @P0 IADD3 R2, R2, 0x1, RZ ;  /* 0x0000000102020810 */ /* 0x000fe20007ffe0ff */
[----:B0-----:R-:W-:-:S04]  /*27c20*/  IMAD.MOV R11, RZ, RZ, -R3 ;  /* 0x000000ffff0b7224 */ /* 0x001fc800078e0a03 */
[----:B------:R-:W-:Y:S01]  /*27c30*/  IMAD.MOV.U32 R8, RZ, RZ, R2 ;  /* 0x000000ffff087224 */ /* 0x000fe200078e0002 */
[----:B------:R-:W-:Y:S01]  /*27c40*/  IABS R2, R9 ;  /* 0x0000000900027213 */ /* 0x000fe20000000000 */
[----:B------:R-:W-:Y:S02]  /*27c50*/  IMAD R11, R11, R4, RZ ;  /* 0x000000040b0b7224 */ /* 0x000fe400078e02ff */
[----:B------:R-:W-:Y:S01]  /*27c60*/  @!P2 IMAD.MOV R8, RZ, RZ, -R8 ;  /* 0x000000ffff08a224 */ /* 0x000fe200078e0a08 */
[----:B------:R-:W-:Y:S01]  /*27c70*/  @!P1 LOP3.LUT R8, RZ, R0, RZ, 0x33, !PT ;  /* 0x00000000ff089212 */ /* 0x000fe200078e33ff */
[----:B------:R-:W-:Y:S02]  /*27c80*/  IMAD.MOV R10, RZ, RZ, -R2 ;  /* 0x000000ffff0a7224 */ /* 0x000fe400078e0a02 */
[----:B------:R-:W-:Y:S01]  /*27c90*/  IMAD.MOV.U32 R2, RZ, RZ, RZ ;  /* 0x000000ffff027224 */ /* 0x000fe200078e00ff */
[----:B------:R-:W-:-:S03]  /*27ca0*/  IABS R6, R8 ;  /* 0x0000000800067213 */ /* 0x000fc60000000000 */
[----:B------:R-:W-:-:S04]  /*27cb0*/  IMAD.HI.U32 R2, R3, R11, R2 ;  /* 0x0000000b03027227 */ /* 0x000fc800078e0002 */
[----:B------:R-:W-:Y:S02]  /*27cc0*/  IMAD.MOV.U32 R3, RZ, RZ, R6 ;  /* 0x000000ffff037224 */ /* 0x000fe400078e0006 */
[----:B------:R-:W-:Y:S02]  /*27cd0*/  IMAD.MOV.U32 R6, RZ, RZ, R10 ;  /* 0x000000ffff067224 */ /* 0x000fe400078e000a */
        /* <DEDUP_REMOVED lines=19> */
.L_x_3299:
        /* <DEDUP_REMOVED lines=10> */
[----:B0-----:R-:W-:-:S06]  /*27eb0*/  IADD3 R8, R6, 0xffffffe, RZ ;  /* 0x0ffffffe06087810 */ /* 0x001fcc0007ffe0ff */
        /* <DEDUP_REMOVED lines=18> */
[----:B------:R-:W-:-:S03]  /*27fe0*/  IMAD.MOV R2, RZ, RZ, -R2 ;  /* 0x000000ffff027224 */ /* 0x000fc600078e0a02 */
[----:B------:R-:W-:Y:S01]  /*27ff0*/  IADD3 R3, -R13, RZ, RZ ;  /* 0x000000ff0d037210 */ /* 0x000fe20007ffe1ff */
        /* <DEDUP_REMOVED lines=19> */
[----:B------:R-:W-:Y:S01]  /*28130*/  @!P1 IMAD.IADD R3, R3, 0x1, -R8 ;  /* 0x0000000103039824 */ /* 0x000fe200078e0a08 */
[----:B------:R-:W-:Y:S02]  /*28140*/  @!P1 IADD3 R2, R2, 0x1, RZ ;  /* 0x0000000102029810 */ /* 0x000fe40007ffe0ff */
        /* <DEDUP_REMOVED lines=9> */
.L_x_3300:
[----:B------:R-:W-:-:S05]  /*281e0*/  LOP3.LUT R17, RZ, R2, RZ, 0x33, !PT ;  /* 0x00000002ff117212 */ /* 0x000fca00078e33ff */
[----:B------:R-:W-:Y:S01]  /*281f0*/  IMAD.IADD R17, R0, 0x1, R17 ;  /* 0x0000000100117824 */ /* 0x000fe200078e0211 */
[----:B------:R-:W-:Y:S06]  /*28200*/  BRA `(.L_x_3301) ;  /* 0x00000000000c7947 */ /* 0x000fec0003800000 */
.L_x_3296:
[----:B------:R-:W-:Y:S02]  /*28210*/  IMAD.MOV.U32 R17, RZ, RZ, RZ ;  /* 0x000000ffff117224 */ /* 0x000fe400078e00ff */
[----:B------:R-:W-:Y:S02]  /*28220*/  IMAD.U32 R16, RZ, RZ, UR6 ;  /* 0x00000006ff107e24 */ /* 0x000fe4000f8e00ff */
[----:B------:R-:W-:-:S07]  /*28230*/  IMAD.MOV.U32 R18, RZ, RZ, RZ ;  /* 0x000000ffff127224 */ /* 0x000fce00078e00ff */
.L_x_3301:
[----:B------:R-:W-:-:S13]  /*28240*/  ISETP.NE.AND P0, PT, R7, RZ, PT ;  /* 0x000000ff0700720c */ /* 0x000fda0003f05270 */
[----:B------:R-:W0:Y:S01]  /*28250*/  @!P0 S2R R3, SR_CgaCtaId ;  /* 0x0000000000038919 */ /* 0x000e220000008800 */
[----:B------:R-:W-:-:S04]  /*28260*/  @!P0 MOV R0, 0x400 ;  /* 0x0000040000008802 */ /* 0x000fc80000000f00 */
[----:B0-----:R-:W-:-:S05]  /*28270*/  @!P0 LEA R0, R3, R0, 0x18 ;  /* 0x0000000003008211 */ /* 0x001fca00078ec0ff */
[----:B------:R2:W-:Y:S01]  /*28280*/  @!P0 STS.128 [R0+0x388d0], R16 ;  /* 0x0388d01000008388 */ /* 0x0005e20000000c00 */
[----:B------:R-:W-:Y:S06]  /*28290*/  BAR.ARV 0x5, 0x180 ;  /* 0x0146000000007b1d */ /* 0x000fec0000002000 */
.L_x_3294:
[----:B------:R3:W-:Y:S01]  /*282a0*/  STL [R1+0x28], RZ ;  /* 0x000028ff01007387 */ /* 0x0007e20000100800 */
[----:B------:R-:W-:Y:S01]  /*282b0*/  ULDC UR4, c[0x0][0xc3c] ;  /* 0x00030f0000047ab9 */ /* 0x000fe20000000800 */
[----:B------:R-:W-:Y:S01]  /*282c0*/  MOV R32, 0x1 ;  /* 0x0000000100207802 */ /* 0x000fe20000000f00 */
[----:B------:R-:W-:Y:S01]  /*282d0*/  IMAD.MOV.U32 R28, RZ, RZ, RZ ;  /* 0x000000ffff1c7224 */ /* 0x000fe200078e00ff */
[----:B-1----:R-:W-:-:S13]  /*282e0*/  ISETP.GE.AND P0, PT, R19, UR4, PT ;  /* 0x0000000413007c0c */ /* 0x002fda000bf06270 */
[----:B---3--:R-:W-:Y:S05]  /*282f0*/  @P0 BRA `(.L_x_3302) ;  /* 0x0000007800580947 */ /* 0x008fea0003800000 */
[----:B------:R-:W1:Y:S01]  /*28300*/  S2R R11, SR_TID.X ;  /* 0x00000000000b7919 */ /* 0x000e620000002100 */
[----:B------:R-:W3:Y:S01]  /*28310*/  S2UR UR4, SR_CgaCtaId ;  /* 0x00000000000479c3 */ /* 0x000ee20000008800 */
[----:B------:R-:W-:Y:S01]  /*28320*/  MOV R22, 0x400 ;  /* 0x0000040000167802 */ /* 0x000fe20000000f00 */
[----:B------:R-:W-:Y:S01]  /*28330*/  IMAD.MOV.U32 R36, RZ, RZ, 0x40 ;  /* 0x00000040ff247424 */ /* 0x000fe200078e00ff */
[----:B------:R-:W-:Y:S01]  /*28340*/  MOV R35, 0x20 ;  /* 0x0000002000237802 */ /* 0x000fe20000000f00 */
[----:B------:R-:W-:Y:S01]  /*28350*/  BSSY B7, `(.L_x_3302) ;  /* 0x0000790000077945 */ /* 0x000fe20003800000 */
[----:B------:R-:W-:Y:S01]  /*28360*/  IMAD.MOV.U32 R33, RZ, RZ, 0x1 ;  /* 0x00000001ff217424 */ /* 0x000fe200078e00ff */
[----:B------:R-:W-:Y:S01]  /*28370*/  ULDC.64 UR40, c[0x0][0x198] ;  /* 0x0000660000287ab9 */ /* 0x000fe20000000a00 */
[----:B------:R-:W-:Y:S01]  /*28380*/  IMAD.MOV.U32 R30, RZ, RZ, RZ ;  /* 0x000000ffff1e7224 */ /* 0x000fe200078e00ff */
[----:B------:R-:W-:Y:S01]  /*28390*/  ULOP3.LUT UR39, UR36, 0x2, URZ, 0xfc, !UPT ;  /* 0x0000000224277892 */ /* 0x000fe2000f8efc3f */
[----:B------:R-:W-:Y:S01]  /*283a0*/  IMAD.MOV.U32 R28, RZ, RZ, RZ ;  /* 0x000000ffff1c7224 */ /* 0x000fe200078e00ff */
[----:B------:R-:W-:Y:S01]  /*283b0*/  ULOP3.LUT UR37, UR36, 0x1, URZ, 0xfc, !UPT ;  /* 0x0000000124257892 */ /* 0x000fe2000f8efc3f */
[----:B------:R-:W-:Y:S01]  /*283c0*/  IMAD.MOV.U32 R32, RZ, RZ, 0x1 ;  /* 0x00000001ff207424 */ /* 0x000fe200078e00ff */
[----:B------:R-:W-:Y:S01]  /*283d0*/  ULDC UR38, c[0x0][0xc] ;  /* 0x0000030000267ab9 */ /* 0x000fe20000000800 */
[C---:B-1----:R-:W-:Y:S01]  /*283e0*/  IMAD.SHL.U32 R4, R11.reuse, 0x10, RZ ;  /* 0x000000100b047824 */ /* 0x042fe200078e00ff */
[----:B------:R-:W-:Y:S01]  /*283f0*/  SHF.R.U32.HI R3, RZ, 0x1, R11 ;  /* 0x00000001ff037819 */ /* 0x000fe2000001160b */
[C---:B--2---:R-:W-:Y:S01]  /*28400*/  IMAD.SHL.U32 R0, R11.reuse, 0x80, RZ ;  /* 0x000000800b007824 */ /* 0x044fe200078e00ff */
[C---:B------:R-:W-:Y:S01]  /*28410*/  LOP3.LUT R10, R11.reuse, 0x7f, RZ, 0xc0, !PT ;  /* 0x0000007f0b0a7812 */ /* 0x040fe200078ec0ff */
[----:B------:R-:W-:Y:S01]  /*28420*/  IMAD.SHL.U32 R6, R11, 0x2, RZ ;  /* 0x000000020b067824 */ /* 0x000fe200078e00ff */
[----:B------:R-:W-:-:S02]  /*28430*/  LOP3.LUT R5, R4, 0x3f0, RZ, 0xc0, !PT ;  /* 0x000003f004057812 */ /* 0x000fc400078ec0ff */
[----:B0-----:R-:W-:Y:S01]  /*28440*/  LOP3.LUT R2, R0, 0x380, RZ, 0xc0, !PT ;  /* 0x0000038000027812 */ /* 0x001fe200078ec0ff */
[----:B------:R-:W-:Y:S01]  /*28450*/  IMAD.SHL.U32 R7, R10, 0x40, RZ ;  /* 0x000000400a077824 */ /* 0x000fe200078e00ff */
[----:B------:R-:W-:Y:S02]  /*28460*/  LOP3.LUT R9, R5, 0x70, R6, 0x78, !PT ;  /* 0x0000007005097812 */ /* 0x000fe400078e7806 */
[C---:B------:R-:W-:Y:S02]  /*28470*/  LOP3.LUT R3, R2.reuse, 0x30, R3, 0xf8, !PT ;  /* 0x0000003002037812 */ /* 0x040fe400078ef803 */
[----:B------:R-:W-:Y:S01]  /*28480*/  LOP3.LUT R5, R2, 0x10, R11, 0xf8, !PT ;  /* 0x0000001002057812 */ /* 0x000fe200078ef80b */
[----:B------:R-:W-:Y:S01]  /*28490*/  IMAD.SHL.U32 R2, R10, 0x10, RZ ;  /* 0x000000100a027824 */ /* 0x000fe200078e00ff */
[----:B------:R-:W-:Y:S02]  /*284a0*/  LOP3.LUT R6, R0, 0x400, RZ, 0xc0, !PT ;  /* 0x0000040000067812 */ /* 0x000fe400078ec0ff */
[----:B------:R-:W-:-:S02]  /*284b0*/  LOP3.LUT R3, R3, 0x70, R4, 0x78, !PT ;  /* 0x0000007003037812 */ /* 0x000fc400078e7804 */
[----:B------:R-:W-:Y:S02]  /*284c0*/  LOP3.LUT R6, R6, 0x1800, R7, 0xf8, !PT ;  /* 0x0000180006067812 */ /* 0x000fe400078ef807 */
[----:B------:R-:W-:Y:S02]  /*284d0*/  LOP3.LUT R5, R5, 0x70, R4, 0x78, !PT ;  /* 0x0000007005057812 */ /* 0x000fe400078e7804 */
[----:B------:R-:W-:Y:S02]  /*284e0*/  LOP3.LUT R8, R9, 0x400, R2, 0xf8, !PT ;  /* 0x0000040009087812 */ /* 0x000fe400078ef802 */
[----:B------:R-:W-:Y:S02]  /*284f0*/  LOP3.LUT R2, R3, 0xc00, R0, 0xf8, !PT ;  /* 0x00000c0003027812 */ /* 0x000fe400078ef800 */
[----:B------:R-:W-:Y:S02]  /*28500*/  LOP3.LUT R0, R6, R5, RZ, 0xfc, !PT ;  /* 0x0000000506007212 */ /* 0x000fe400078efcff */
[----:B------:R-:W-:Y:S01]  /*28510*/  R2P PR, R11, 0x6 ;  /* 0x000000060b007804 */ /* 0x000fe20000000000 */
[----:B------:R0:W-:Y:S01]  /*28520*/  STL [R1+0x14], R2 ;  /* 0x0000140201007387 */ /* 0x0001e20000100800 */
[----:B------:R-:W-:-:S03]  /*28530*/  LOP3.LUT R31, R4, 0x70, RZ, 0xc0, !PT ;  /* 0x00000070041f7812 */ /* 0x000fc600078ec0ff */
[----:B------:R-:W-:Y:S01]  /*28540*/  STL [R1+0xc], R8 ;  /* 0x00000c0801007387 */ /* 0x000fe20000100800 */
[----:B------:R-:W-:Y:S02]  /*28550*/  SEL R36, R36, 0xffffffc0, !P2 ;  /* 0xffffffc024247807 */ /* 0x000fe40005000000 */
[----:B------:R-:W-:Y:S01]  /*28560*/  SEL R35, R35, 0xffffffe0, !P1 ;  /* 0xffffffe023237807 */ /* 0x000fe20004800000 */
[----:B------:R3:W-:Y:S01]  /*28570*/  STL [R1+0x10], R0 ;  /* 0x0000100001007387 */ /* 0x0007e20000100800 */
[----:B0-----:R-:W-:-:S03]  /*28580*/  SHF.R.U32.HI R2, RZ, 0x3, R10 ;  /* 0x00000003ff027819 */ /* 0x001fc6000001160a */
[----:B------:R-:W-:Y:S01]  /*28590*/  STL [R1+0x28], RZ ;  /* 0x000028ff01007387 */ /* 0x000fe20000100800 */
[----:B------:R-:W-:Y:S02]  /*285a0*/  LOP3.LUT R2, R2, 0x70, R4, 0xf8, !PT ;  /* 0x0000007002027812 */ /* 0x000fe400078ef804 */
[----:B------:R-:W-:Y:S01]  /*285b0*/  LOP3.LUT R2, R31, 0x80, RZ, 0xfc, !PT ;  /* 0x000000801f027812 */ /* 0x000fe200078efcff */
[----:B---3--:R-:W-:-:S05]  /*285c0*/  IMAD.U32 R0, RZ, RZ, UR4 ;  /* 0x00000004ff007e24 */ /* 0x008fca000f8e00ff */
[----:B------:R-:W-:Y:S01]  /*285d0*/  LEA R22, R0, R22, 0x18 ;  /* 0x0000001600167211 */ /* 0x000fe200078ec0ff */
[----:B------:R0:W-:Y:S04]  /*285e0*/  STL [R1+0x8], R0 ;  /* 0x0000080001007387 */ /* 0x0001e80000100800 */
[----:B0-----:R-:W-:-:S05]  /*285f0*/  IMAD.IADD R0, R22, 0x1, R8 ;  /* 0x0000000116007824 */ /* 0x001fca00078e0208 */
[----:B------:R0:W-:Y:S02]  /*28600*/  STL [R1+0x18], R0 ;  /* 0x0000180001007387 */ /* 0x0001e40000100800 */
.L_x_3420:
[----:B-1----:R-:W1:Y:S02]  /*28610*/  LDC.64 R24, c[0x0][0xc88] ;  /* 0x00032200ff187b82 */ /* 0x002e640000000a00 */
[----:B-1----:R-:W-:-:S06]  /*28620*/  IMAD.WIDE R24, R19, 0x4, R24 ;  /* 0x0000000413187825 */ /* 0x002fcc00078e0218 */
[----:B0-----:R-:W0:Y:S01]  /*28630*/  LDG.E R24, desc[UR42][R24.64] ;  /* 0x0000002a18187981 */ /* 0x001e22000c1e1900 */
[----:B------:R-:W-:Y:S05]  /*28640*/  YIELD ;  /* 0x0000000000007946 */ /* 0x000fea0003800000 */
[----:B------:R-:W-:Y:S01]  /*28650*/  ULDC.64 UR4, c[0x0][0xa28] ;  /* 0x00028a0000047ab9 */ /* 0x000fe20000000a00 */
[----:B------:R-:W-:Y:S01]  /*28660*/  ULDC.64 UR8, c[0x0][0xa18] ;  /* 0x0002860000087ab9 */ /* 0x000fe20000000a00 */
[----:B------:R-:W-:Y:S01]  /*28670*/  ISETP.NE.U32.AND P0, PT, RZ, UR4, PT ;  /* 0x00000004ff007c0c */ /* 0x000fe2000bf05070 */
[----:B------:R-:W-:Y:S01]  /*28680*/  IMAD.MOV.U32 R10, RZ, RZ, RZ ;  /* 0x000000ffff0a7224 */ /* 0x000fe200078e00ff */
[----:B------:R-:W-:-:S02]  /*28690*/  ULDC.64 UR6, c[0x0][0xa10] ;  /* 0x0002840000067ab9 */ /* 0x000fc40000000a00 */
[----:B------:R-:W-:Y:S02]  /*286a0*/  ISETP.NE.AND.EX P0, PT, RZ, UR5, PT, P0 ;  /* 0x00000005ff007c0c */ /* 0x000fe4000bf05300 */
[----:B------:R-:W-:-:S04]  /*286b0*/  ISETP.NE.U32.AND P2, PT, RZ, UR8, PT ;  /* 0x00000008ff007c0c */ /* 0x000fc8000bf45070 */
[----:B------:R-:W-:Y:S01]  /*286c0*/  ISETP.NE.AND.EX P2, PT, RZ, UR9, PT, P2 ;  /* 0x00000009ff007c0c */ /* 0x000fe2000bf45320 */
[----:B------:R-:W-:Y:S01]  /*286d0*/  IMAD.MOV.U32 R29, RZ, RZ, RZ ;  /* 0x000000ffff1d7224 */ /* 0x000fe200078e00ff */
[----:B0--3--:R-:W-:-:S05]  /*286e0*/  SHF.R.S32.HI R0, RZ, 0x1f, R24 ;  /* 0x0000001fff007819 */ /* 0x009fca0000011418 */
[C---:B--2---:R-:W-:Y:S02]  /*286f0*/  @P0 LEA R2, P1, R24.reuse, UR4, 0x2 ;  /* 0x0000000418020c11 */ /* 0x044fe4000f8210ff */
[C---:B------:R-:W-:Y:S01]  /*28700*/  SHF.L.U32 R25, R24.reuse, 0x2, RZ ;  /* 0x0000000218197819 */ /* 0x040fe200000006ff */
[----:B------:R0:W-:Y:S01]  /*28710*/  STL [R1+0x24], R0 ;  /* 0x0000240001007387 */ /* 0x0001e20000100800 */
[C-C-:B------:R-:W-:Y:S01]  /*28720*/  @P0 LEA.HI.X R3, R24.reuse, UR5, R0.reuse, 0x2, P1 ;  /* 0x0000000518030c11 */ /* 0x140fe200088f1400 */
[----:B------:R-:W-:Y:S01]  /*28730*/  ULDC.64 UR4, c[0x0][0xa00] ;  /* 0x0002800000047ab9 */ /* 0x000fe20000000a00 */
[----:B------:R-:W-:-:S03]  /*28740*/  SHF.L.U64.HI R26, R24, 0x2, R0 ;  /* 0x00000002181a7819 */ /* 0x000fc60000010200 */
[----:B------:R1:W2:Y:S01]  /*28750*/  @P0 LDG.E R10, desc[UR42][R2.64] ;  /* 0x0000002a020a0981 */ /* 0x0002a2000c1e1900 */
[----:B------:R-:W-:Y:S02]  /*28760*/  ISETP.NE.U32.AND P0, PT, RZ, UR4, PT ;  /* 0x00000004ff007c0c */ /* 0x000fe4000bf05070 */
[----:B------:R-:W-:Y:S01]  /*28770*/  ISETP.NE.U32.AND P1, PT, RZ, UR6, PT ;  /* 0x00000006ff007c0c */ /* 0x000fe2000bf25070 */
[----:B0-----:R-:W-:Y:S01]  /*28780*/  IMAD.MOV.U32 R0, RZ, RZ, RZ ;  /* 0x000000ffff007224 */ /* 0x001fe200078e00ff */
[----:B------:R-:W-:Y:S02]  /*28790*/  ISETP.NE.AND.EX P0, PT, RZ, UR5, PT, P0 ;  /* 0x00000005ff007c0c */ /* 0x000fe4000bf05300 */
[----:B------:R-:W-:Y:S02]  /*287a0*/  ISETP.NE.AND.EX P1, PT, RZ, UR7, PT, P1 ;  /* 0x00000007ff007c0c */ /* 0x000fe4000bf25310 */
[C---:B------:R-:W-:Y:S02]  /*287b0*/  IADD3 R4, P4, R25.reuse, UR6, RZ ;  /* 0x0000000619047c10 */ /* 0x040fe4000ff9e0ff */
[----:B-1----:R-:W-:Y:S01]  /*287c0*/  IADD3 R2, P3, R25, UR4, RZ ;  /* 0x0000000419027c10 */ /* 0x002fe2000ff7e0ff */
[----:B------:R-:W-:Y:S01]  /*287d0*/  ULDC UR4, c[0x0][0x288] ;  /* 0x0000a20000047ab9 */ /* 0x000fe20000000800 */
[----:B------:R-:W-:-:S02]  /*287e0*/  IADD3.X R5, R26, UR7, RZ, P4, !PT ;  /* 0x000000071a057c10 */ /* 0x000fc4000a7fe4ff */
[C---:B------:R-:W-:Y:S02]  /*287f0*/  IADD3.X R3, R26.reuse, UR5, RZ, P3, !PT ;  /* 0x000000051a037c10 */ /* 0x040fe40009ffe4ff */
[----:B------:R-:W-:Y:S01]  /*28800*/  @P2 IADD3 R6, P3, R25, UR8, RZ ;  /* 0x0000000819062c10 */ /* 0x000fe2000ff7e0ff */
[----:B------:R-:W-:Y:S01]  /*28810*/  IMAD.U32 R8, RZ, RZ, UR4 ;  /* 0x00000004ff087e24 */ /* 0x000fe2000f8e00ff */
[----:B------:R-:W-:Y:S01]  /*28820*/  ULDC.64 UR4, c[0x0][0x418] ;  /* 0x0001060000047ab9 */ /* 0x000fe20000000a00 */
[----:B------:R-:W5:Y:S01]  /*28830*/  @P0 LDG.E R29, desc[UR42][R2.64] ;  /* 0x0000002a021d0981 */ /* 0x000f62000c1e1900 */
[----:B------:R-:W-:-:S03]  /*28840*/  @P2 IADD3.X R7, R26, UR9, RZ, P3, !PT ;  /* 0x000000091a072c10 */ /* 0x000fc60009ffe4ff */
[----:B------:R-:W5:Y:S04]  /*28850*/  @P1 LDG.E R0, desc[UR42][R4.64] ;  /* 0x0000002a04001981 */ /* 0x000f68000c1e1900 */
[----:B------:R0:W3:Y:S01]  /*28860*/  @P2 LDG.E R8, desc[UR42][R6.64] ;  /* 0x0000002a06082981 */ /* 0x0000e2000c1e1900 */
        /* <DEDUP_REMOVED lines=8> */
[----:B---3--:R0:W-:Y:S01]  /*288f0*/  STL [R1+0x1c], R8 ;  /* 0x00001c0801007387 */ /* 0x0081e20000100800 */
[----:B------:R-:W-:-:S03]  /*28900*/  IMAD.MOV.U32 R9, RZ, RZ, R8 ;  /* 0x000000ffff097224 */ /* 0x000fc600078e0008 */
[----:B--2---:R1:W-:Y:S01]  /*28910*/  STL [R1], R10 ;  /* 0x0000000a01007387 */ /* 0x0043e20000100800 */
[----:B0-----:R-:W-:Y:S01]  /*28920*/  IMAD.U32 R8, RZ, RZ, UR4 ;  /* 0x00000004ff087e24 */ /* 0x001fe2000f8e00ff */
[----:B------:R-:W-:Y:S06]  /*28930*/  @P2 BRA `(.L_x_3303) ;  /* 0x0000000000142947 */ /* 0x000fec0003800000 */
[----:B------:R-:W-:Y:S05]  /*28940*/  @!P0 BRA `(.L_x_3303) ;  /* 0x0000000000108947 */ /* 0x000fea0003800000 */
[----:B------:R-:W2:Y:S04]  /*28950*/  LDG.E R7, desc[UR42][R2.64] ;  /* 0x0000002a02077981 */ /* 0x000ea8000c1e1900 */
[----:B------:R-:W2:Y:S02]  /*28960*/  LDG.E R2, desc[UR42][R2.64+0x4] ;  /* 0x0000042a02027981 */ /* 0x000ea4000c1e1900 */
[----:B--2---:R-:W-:-:S05]  /*28970*/  IMAD.IADD R9, R2, 0x1, -R7 ;  /* 0x0000000102097824 */ /* 0x004fca00078e0a07 */
[----:B------:R0:W-:Y:S02]  /*28980*/  STL [R1+0x1c], R9 ;  /* 0x00001c0901007387 */ /* 0x0001e40000100800 */
.L_x_3303:
[----:B------:R-:W-:Y:S01]  /*28990*/  ULDC.64 UR4, c[0x0][0xa20] ;  /* 0x0002880000047ab9 */ /* 0x000fe20000000a00 */
[C---:B------:R-:W-:Y:S02]  /*289a0*/  LOP3.LUT R7, R18.reuse, 0xff000000, RZ, 0xc0, !PT ;  /* 0xff00000012077812 */ /* 0x040fe400078ec0ff */
[----:B------:R-:W-:Y:S02]  /*289b0*/  ISETP.NE.U32.AND P0, PT, RZ, UR4, PT ;  /* 0x00000004ff007c0c */ /* 0x000fe4000bf05070 */
[----:B------:R-:W-:Y:S02]  /*289c0*/  SHF.R.U32.HI R7, RZ, 0x8, R7 ;  /* 0x00000008ff077819 */ /* 0x000fe40000011607 */
[----:B------:R-:W-:Y:S02]  /*289d0*/  ISETP.NE.AND.EX P0, PT, RZ, UR5, PT, P0 ;  /* 0x00000005ff007c0c */ /* 0x000fe4000bf05300 */
[C---:B------:R-:W-:Y:S02]  /*289e0*/  LOP3.LUT R2, R18.reuse, 0xff0000, RZ, 0xc0, !PT ;  /* 0x00ff000012027812 */ /* 0x040fe400078ec0ff */
[----:B------:R-:W-:-:S02]  /*289f0*/  LOP3.LUT R18, R18, 0xffff, RZ, 0xc0, !PT ;  /* 0x0000ffff12127812 */ /* 0x000fc400078ec0ff */
[----:B------:R-:W-:Y:S02]  /*28a00*/  LEA.HI R7, R2, R7, RZ, 0x10 ;  /* 0x0000000702077211 */ /* 0x000fe400078f80ff */
[----:B------:R-:W-:-:S05]  /*28a10*/  MOV R34, R24 ;  /* 0x0000001800227202 */ /* 0x000fca0000000f00 */
[----:B------:R-:W-:Y:S05]  /*28a20*/  @!P0 BRA `(.L_x_3304) ;  /* 0x0000000000108947 */ /* 0x000fea0003800000 */
[----:B------:R-:W-:-:S04]  /*28a30*/  IADD3 R2, P0, R25, UR4, RZ ;  /* 0x0000000419027c10 */ /* 0x000fc8000ff1e0ff */
[----:B------:R-:W-:-:S05]  /*28a40*/  IADD3.X R3, R26, UR5, RZ, P0, !PT ;  /* 0x000000051a037c10 */ /* 0x000fca00087fe4ff */
[----:B------:R2:W5:Y:S01]  /*28a50*/  LDG.E R8, desc[UR42][R2.64] ;  /* 0x0000002a02087981 */ /* 0x000562000c1e1900 */
[----:B------:R-:W-:Y:S05]  /*28a60*/  BRA `(.L_x_3305) ;  /* 0x0000000000247947 */ /* 0x000fea0003800000 */
.L_x_3304:
[----:B------:R-:W-:Y:S02]  /*28a70*/  ULDC.64 UR4, c[0x0][0xa08] ;  /* 0x0002820000047ab9 */ /* 0x000fe40000000a00 */
[----:B------:R-:W-:-:S04]  /*28a80*/  ISETP.NE.U32.AND P0, PT, RZ, UR4, PT ;  /* 0x00000004ff007c0c */ /* 0x000fc8000bf05070 */
[----:B------:R-:W-:-:S13]  /*28a90*/  ISETP.NE.AND.EX P0, PT, RZ, UR5, PT, P0 ;  /* 0x00000005ff007c0c */ /* 0x000fda000bf05300 */
[----:B------:R-:W-:Y:S05]  /*28aa0*/  @!P0 BRA `(.L_x_3305) ;  /* 0x0000000000148947 */ /* 0x000fea0003800000 */
[----:B------:R-:W2:Y:S02]  /*28ab0*/  LDC.64 R2, c[0x0][0xa08] ;  /* 0x00028200ff027b82 */ /* 0x000ea40000000a00 */
[----:B--2---:R-:W-:-:S05]  /*28ac0*/  IMAD.WIDE R2, R34, 0x4, R2 ;  /* 0x0000000422027825 */ /* 0x004fca00078e0202 */
[----:B------:R-:W2:Y:S04]  /*28ad0*/  LDG.E R8, desc[UR42][R2.64] ;  /* 0x0000002a02087981 */ /* 0x000ea8000c1e1900 */
[----:B------:R-:W2:Y:S02]  /*28ae0*/  LDG.E R2, desc[UR42][R2.64+0x4] ;  /* 0x0000042a02027981 */ /* 0x000ea4000c1e1900 */
[----:B--2---:R-:W-:-:S07]  /*28af0*/  IMAD.IADD R8, R2, 0x1, -R8 ;  /* 0x0000000102087824 */ /* 0x004fce00078e0a08 */
.L_x_3305:
[----:B--2---:R-:W2:Y:S01]  /*28b00*/  @P1 LDG.E R2, desc[UR42][R4.64] ;  /* 0x0000002a04021981 */ /* 0x004ea2000c1e1900 */
[----:B------:R-:W3:Y:S03]  /*28b10*/  LDC R3, c[0x0][0x448] ;  /* 0x00011200ff037b82 */ /* 0x000ee60000000800 */
[----:B------:R4:W2:Y:S01]  /*28b20*/  @P1 LDG.E R5, desc[UR42][R4.64+0x4] ;  /* 0x0000042a04051981 */ /* 0x0008a2000c1e1900 */
[----:B------:R-:W-:Y:S01]  /*28b30*/  BSSY B0, `(.L_x_3306) ;  /* 0x0000037000007945 */ /* 0x000fe20003800000 */
[----:B------:R-:W-:Y:S02]  /*28b40*/  LOP3.LUT R37, R7, 0xff, RZ, 0xc0, !PT ;  /* 0x000000ff07257812 */ /* 0x000fe400078ec0ff */
[----:B---3--:R-:W-:-:S13]  /*28b50*/  ISETP.NE.AND P0, PT, R3, 0x1, PT ;  /* 0x000000010300780c */ /* 0x008fda0003f05270 */
[----:B----4-:R-:W3:Y:S08]  /*28b60*/  @P0 LDC R4, c[0x0][0x44c] ;  /* 0x00011300ff040b82 */ /* 0x010ef00000000800 */
[----:B------:R-:W4:Y:S01]  /*28b70*/  @P0 LDC R3, c[0x0][0x450] ;  /* 0x00011400ff030b82 */ /* 0x000f220000000800 */
[----:B--2---:R-:W-:Y:S02]  /*28b80*/  @P1 IMAD.IADD R6, R5, 0x1, -R2 ;  /* 0x0000000105061824 */ /* 0x004fe400078e0a02 */
[----:B------:R-:W-:-:S02]  /*28b90*/  IMAD.SHL.U32 R2, R17, 0x80, RZ ;  /* 0x0000008011027824 */ /* 0x000fc400078e00ff */
[----:B-----5:R-:W-:Y:S02]  /*28ba0*/  IMAD.IADD R5, R8, 0x1, -R10 ;  /* 0x0000000108057824 */ /* 0x020fe400078e0a0a */
[----:B------:R-:W-:Y:S02]  /*28bb0*/  VIADD R2, R2, 0x7f ;  /* 0x0000007f02027836 */ /* 0x000fe40000000000 */
[----:B------:R-:W-:Y:S02]  /*28bc0*/  IMAD.IADD R27, R5, 0x1, R6 ;  /* 0x00000001051b7824 */ /* 0x000fe400078e0206 */
[----:B---3--:R-:W-:-:S03]  /*28bd0*/  @P0 IMAD.HI.U32 R4, R2, R4, RZ ;  /* 0x0000000402040227 */ /* 0x008fc600078e00ff */
[C---:B------:R-:W-:Y:S02]  /*28be0*/  IADD3 R20, R27.reuse, 0x80, -R9 ;  /* 0x000000801b147810 */ /* 0x040fe40007ffe809 */
[----:B----4-:R-:W-:Y:S01]  /*28bf0*/  @P0 SHF.R.U32.HI R2, RZ, R3, R4 ;  /* 0x00000003ff020219 */ /* 0x010fe20000011604 */
[----:B------:R-:W-:-:S03]  /*28c00*/  VIADD R3, R27, 0x7f ;  /* 0x0000007f1b037836 */ /* 0x000fc60000000000 */
[----:B------:R-:W-:Y:S02]  /*28c10*/  IADD3 R2, R20, R2, RZ ;  /* 0x0000000214027210 */ /* 0x000fe40007ffe0ff */
[----:B------:R-:W-:-:S04]  /*28c20*/  SHF.R.S32.HI R4, RZ, 0x1f, R3 ;  /* 0x0000001fff047819 */ /* 0x000fc80000011403 */
[----:B------:R-:W-:Y:S02]  /*28c30*/  LEA.HI R4, R4, R3, RZ, 0x7 ;  /* 0x0000000304047211 */ /* 0x000fe400078f38ff */
[----:B------:R-:W-:Y:S02]  /*28c40*/  SHF.R.S32.HI R3, RZ, 0x1f, R2 ;  /* 0x0000001fff037819 */ /* 0x000fe40000011402 */
[----:B------:R-:W-:Y:S02]  /*28c50*/  SHF.R.S32.HI R21, RZ, 0x7, R4 ;  /* 0x00000007ff157819 */ /* 0x000fe40000011404 */
[----:B------:R-:W-:Y:S01]  /*28c60*/  LEA.HI R3, R3, R2, RZ, 0x7 ;  /* 0x0000000203037211 */ /* 0x000fe200078f38ff */
[----:B------:R-:W-:Y:S01]  /*28c70*/  IMAD.MOV.U32 R2, RZ, RZ, RZ ;  /* 0x000000ffff027224 */ /* 0x000fe200078e00ff */
[----:B------:R-:W-:Y:S02]  /*28c80*/  SHF.R.U32.HI R4, RZ, 0x10, R7 ;  /* 0x00000010ff047819 */ /* 0x000fe40000011607 */
[----:B------:R-:W-:-:S04]  /*28c90*/  SHF.R.S32.HI R3, RZ, 0x7, R3 ;  /* 0x00000007ff037819 */ /* 0x000fc80000011403 */
[----:B------:R-:W-:-:S04]  /*28ca0*/  VIMNMX R8, R21, R3, PT ;  /* 0x0000000315087248 */ /* 0x000fc80003fe0100 */
[----:B------:R-:W-:-:S13]  /*28cb0*/  ISETP.GE.AND P0, PT, R8, 0x1, PT ;  /* 0x000000010800780c */ /* 0x000fda0003f06270 */
[----:B------:R-:W-:Y:S05]  /*28cc0*/  @!P0 BRA `(.L_x_3307) ;  /* 0x0000000000748947 */ /* 0x000fea0003800000 */
[----:B------:R-:W-:Y:S01]  /*28cd0*/  ISETP.NE.AND P0, PT, R4, RZ, PT ;  /* 0x000000ff0400720c */ /* 0x000fe20003f05270 */
[----:B------:R-:W-:-:S03]  /*28ce0*/  ULDC UR4, c[0x0][0x9f0] ;  /* 0x00027c0000047ab9 */ /* 0x000fc60000000800 */
[----:B------:R-:W-:-:S04]  /*28cf0*/  SEL R7, R4, UR4, P0 ;  /* 0x0000000404077c07 */ /* 0x000fc80008000000 */
[----:B0-----:R-:W-:Y:S02]  /*28d00*/  IABS R9, R7 ;  /* 0x0000000700097213 */ /* 0x001fe40000000000 */
[----:B-1----:R-:W-:Y:S02]  /*28d10*/  IADD3 R10, R7, -0x1, R8 ;  /* 0xffffffff070a7810 */ /* 0x002fe40007ffe008 */
        /* <DEDUP_REMOVED lines=12> */
[----:B------:R-:W-:-:S04]  /*28de0*/  IMAD.MOV R2, RZ, RZ, -R2 ;  /* 0x000000ffff027224 */ /* 0x000fc800078e0a02 */
[----:B------:R-:W-:Y:S02]  /*28df0*/  IMAD.MOV.U32 R10, RZ, RZ, R2 ;  /* 0x000000ffff0a7224 */ /* 0x000fe400078e0002 */
        /* <DEDUP_REMOVED lines=8> */
[----:B------:R-:W-:Y:S01]  /*28e80*/  @!P3 IMAD.MOV R2, RZ, RZ, -R2 ;  /* 0x000000ffff02b224 */ /* 0x000fe200078e0a02 */
[----:B------:R-:W-:-:S07]  /*28e90*/  @!P2 LOP3.LUT R2, RZ, R7, RZ, 0x33, !PT ;  /* 0x00000007ff02a212 */ /* 0x000fce00078e33ff */
.L_x_3307:
[----:B------:R-:W-:Y:S05]  /*28ea0*/  BSYNC B0 ;  /* 0x0000000000007941 */ /* 0x000fea0003800000 */
.L_x_3306:
[-C--:B------:R-:W-:Y:S01]  /*28eb0*/  IMAD R3, R37, R2.reuse, RZ ;  /* 0x0000000225037224 */ /* 0x080fe200078e02ff */
[----:B------:R-:W-:Y:S04]  /*28ec0*/  BSSY B0, `(.L_x_3308) ;  /* 0x0000112000007945 */ /* 0x000fe80003800000 */
[C---:B------:R-:W-:Y:S01]  /*28ed0*/  VIADDMNMX R2, R3.reuse, R2, R8, PT ;  /* 0x0000000203027246 */ /* 0x040fe20003800108 */
[----:B------:R-:W-:-:S04]  /*28ee0*/  IMAD R3, R3, 0x80, -R5 ;  /* 0x0000008003037824 */ /* 0x000fc800078e0a05 */
[----:B------:R-:W-:Y:S01]  /*28ef0*/  IMAD R2, R2, 0x80, -R5 ;  /* 0x0000008002027824 */ /* 0x000fe200078e0a05 */
[----:B------:R-:W-:-:S04]  /*28f00*/  VIMNMX R3, RZ, R3, !PT ;  /* 0x00000003ff037248 */ /* 0x000fc80007fe0100 */
[----:B------:R-:W-:Y:S02]  /*28f10*/  VIMNMX R2, R2, R6, PT ;  /* 0x0000000602027248 */ /* 0x000fe40003fe0100 */
[----:B------:R-:W-:Y:S02]  /*28f20*/  SHF.R.U32.HI R5, RZ, 0x7, R3 ;  /* 0x00000007ff057819 */ /* 0x000fe40000011603 */
[----:B------:R-:W-:-:S13]  /*28f30*/  ISETP.GT.AND P0, PT, R2, R3, PT ;  /* 0x000000030200720c */ /* 0x000fda0003f04270 */
        /* <DEDUP_REMOVED lines=11> */
[----:B------:R-:W2:Y:S02]  /*28ff0*/  S2R R6, SR_TID.X ;  /* 0x0000000000067919 */ /* 0x000ea40000002100 */
[----:B--2---:R-:W-:-:S04]  /*29000*/  SHF.R.U32.HI R6, RZ, 0x5, R6 ;  /* 0x00000005ff067819 */ /* 0x004fc80000011606 */
[----:B------:R-:W-:-:S05]  /*29010*/  LOP3.LUT R6, R6, 0x3, RZ, 0xc0, !PT ;  /* 0x0000000306067812 */ /* 0x000fca00078ec0ff */
[----:B------:R2:W3:Y:S02]  /*29020*/  SHFL.IDX PT, R14, R6, RZ, 0x1f ;  /* 0x00001fff060e7589 */ /* 0x0004e400000e0000 */
.L_x_3705:
[----:B---3--:R-:W-:Y:S02]  /*29030*/  ISETP.NE.AND P0, PT, R14, RZ, PT ;  /* 0x000000ff0e00720c */ /* 0x008fe40003f05270 */
[----:B------:R-:W-:-:S11]  /*29040*/  PLOP3.LUT P6, PT, PT, PT, PT, 0x8, 0x0 ;  /* 0x000000000000781c */ /* 0x000fd60003fce170 */
[----:B------:R-:W-:Y:S05]  /*29050*/  @P0 BRA `(.L_x_3311) ;  /* 0x00000000000c0947 */ /* 0x000fea0003800000 */
[----:B------:R-:W-:-:S03]  /*29060*/  UMOV UR4, 0xffffffff ;  /* 0xffffffff00047882 */ /* 0x000fc60000000000 */
[----:B------:R-:W-:Y:S05]  /*29070*/  BRA.DIV UR4, `(.L_x_3312) ;  /* 0x000000da04507947 */ /* 0x000fea000b800000 */
[----:B------:R-:W-:-:S13]  /*29080*/  ELECT P6, URZ, PT ;  /* 0x00000000003f782f */ /* 0x000fda00038c0000 */
.L_x_3311:
[----:B--2---:R-:W2:Y:S01]  /*29090*/  LDL R6, [R1+0x28] ;  /* 0x0000280001067983 */ /* 0x004ea20000100800 */
[----:B------:R-:W-:Y:S01]  /*290a0*/  BSSY B1, `(.L_x_3313) ;  /* 0x0000008000017945 */ /* 0x000fe20003800000 */
[----:B--2---:R-:W-:-:S05]  /*290b0*/  VIADD R6, R6, 0x1 ;  /* 0x0000000106067836 */ /* 0x004fca0000000000 */
[----:B------:R-:W-:-:S04]  /*290c0*/  LEA.HI R7, R6, R6, RZ, 0x1 ;  /* 0x0000000606077211 */ /* 0x000fc800078f08ff */
[----:B------:R-:W-:-:S04]  /*290d0*/  LOP3.LUT R7, R7, 0xfffffffe, RZ, 0xc0, !PT ;  /* 0xfffffffe07077812 */ /* 0x000fc800078ec0ff */
[----:B------:R-:W-:-:S04]  /*290e0*/  IADD3 R6, R6, -R7, RZ ;  /* 0x8000000706067210 */ /* 0x000fc80007ffe0ff */
[----:B------:R-:W-:-:S04]  /*290f0*/  SHF.L.U32 R6, R6, 0x1f, RZ ;  /* 0x0000001f06067819 */ /* 0x000fc800000006ff */
[----:B------:R-:W2:Y:S02]  /*29100*/  SYNCS.PHASECHK.TRANS64.TRYWAIT P0, [R22+URZ+0x38820], R6 ;  /* 0x03882006160075a7 */ /* 0x000ea4000800017f */
[----:B--2---:R-:W-:Y:S05]  /*29110*/  @!P0 BRA `(.L_x_3314) ;  /* 0x000000d800488947 */ /* 0x004fea0003800000 */
.L_x_3708:
[----:B------:R-:W-:Y:S05]  /*29120*/  BSYNC B1 ;  /* 0x0000000000017941 */ /* 0x000fea0003800000 */
.L_x_3313:
[----:B------:R-:W-:Y:S04]  /*29130*/  BSSY B1, `(.L_x_3315) ;  /* 0x000006c000017945 */ /* 0x000fe80003800000 */
[----:B------:R-:W-:Y:S05]  /*29140*/  @!P6 BRA `(.L_x_3316) ;  /* 0x0000000400a8e947 */ /* 0x000fea0003800000 */
[----:B-1----:R-:W-:Y:S01]  /*29150*/  IMAD R10, R30, 0x8, R22 ;  /* 0x000000081e0a7824 */ /* 0x002fe200078e0216 */
[----:B0-----:R-:W-:Y:S01]  /*29160*/  SHF.L.U32 R9, R33, 0x1f, RZ ;  /* 0x0000001f21097819 */ /* 0x001fe200000006ff */
[----:B------:R-:W0:Y:S01]  /*29170*/  S2R R7, SR_TID.X ;  /* 0x0000000000077919 */ /* 0x000e220000002100 */
[----:B------:R-:W-:Y:S02]  /*29180*/  BSSY B2, `(.L_x_3317) ;  /* 0x0000005000027945 */ /* 0x000fe40003800000 */
[----:B------:R-:W1:Y:S01]  /*29190*/  SYNCS.PHASECHK.TRANS64.TRYWAIT P0, [R10+URZ+0x388a0], R9 ;  /* 0x0388a0090a0075a7 */ /* 0x000e62000800017f */
[----:B0-----:R-:W-:-:S04]  /*291a0*/  LOP3.LUT R7, R7, 0x7f, RZ, 0xc0, !PT ;  /* 0x0000007f07077812 */ /* 0x001fc800078ec0ff */
[----:B------:R-:W-:Y:S01]  /*291b0*/  ISETP.NE.AND P1, PT, R7, RZ, PT ;  /* 0x000000ff0700720c */ /* 0x000fe20003f25270 */
[----:B-1----:R-:W-:-:S12]  /*291c0*/  @!P0 BRA `(.L_x_3318) ;  /* 0x000000d800308947 */ /* 0x002fd80003800000 */
.L_x_3709:
[----:B------:R-:W-:Y:S05]  /*291d0*/  BSYNC B2 ;  /* 0x0000000000027941 */ /* 0x000fea0003800000 */
.L_x_3317:
[----:B------:R-:W-:Y:S04]  /*291e0*/  BSSY B2, `(.L_x_3319) ;  /* 0x0000009000027945 */ /* 0x000fe80003800000 */
[----:B------:R-:W-:Y:S05]  /*291f0*/  @P1 BRA `(.L_x_3320) ;  /* 0x00000000001c1947 */ /* 0x000fea0003800000 */
[----:B--2---:R-:W1:Y:S02]  /*29200*/  S2R R6, SR_TID.X ;  /* 0x0000000000067919 */ /* 0x004e640000002100 */
[----:B-1----:R-:W-:Y:S01]  /*29210*/  LOP3.LUT R7, R6, 0x1f, RZ, 0xc0, !PT ;  /* 0x0000001f06077812 */ /* 0x002fe200078ec0ff */
[----:B------:R-:W-:-:S03]  /*29220*/  IMAD.MOV.U32 R6, RZ, RZ, 0x8000 ;  /* 0x00008000ff067424 */ /* 0x000fc600078e00ff */
[----:B------:R-:W-:Y:S01]  /*29230*/  ISETP.NE.AND P0, PT, R7, RZ, PT ;  /* 0x000000ff0700720c */ /* 0x000fe20003f05270 */
[----:B------:R1:W-:-:S12]  /*29240*/  SYNCS.ARRIVE.TRANS64 RZ, [R10+URZ+0x38890], R6 ;  /* 0x038890060aff79a7 */ /* 0x0003d8000800003f */
[----:B-1----:R-:W-:Y:S05]  /*29250*/  @!P0 BRA `(.L_x_3320) ;  /* 0x0000000000048947 */ /* 0x002fea0003800000 */
[----:B------:R-:W-:Y:S01]  /*29260*/  BPT.TRAP 0x1 ;  /* 0x000000040000795c */ /* 0x000fe20000300000 */
.L_x_3320:
[----:B------:R-:W-:Y:S05]  /*29270*/  BSYNC B2 ;  /* 0x0000000000027941 */ /* 0x000fea0003800000 */
.L_x_3319:
[----:B------:R-:W-:Y:S01]  /*29280*/  IMAD.MOV.U32 R15, RZ, RZ, RZ ;  /* 0x000000ffff0f7224 */ /* 0x000fe200078e00ff */
[----:B------:R-:W-:Y:S01]  /*29290*/  UIADD3 UR4, UP0, UR40, 0x570, URZ ;  /* 0x0000057028047890 */ /* 0x000fe2000ff1e03f */
[----:B------:R-:W-:Y:S01]  /*292a0*/  IMAD R8, R30, 0x8000, R22 ;  /* 0x000080001e087824 */ /* 0x000fe200078e0216 */
[----:B------:R-:W-:Y:S01]  /*292b0*/  PLOP3.LUT P0, PT, PT, PT, PT, 0x80, 0x0 ;  /* 0x000000000000781c */ /* 0x000fe20003f0f070 */
[----:B------:R-:W-:Y:S01]  /*292c0*/  IMAD R7, R3, 0x80, R0 ;  /* 0x0000008003077824 */ /* 0x000fe200078e0200 */
[----:B------:R-:W-:Y:S01]  /*292d0*/  R2UR UR10, R15 ;  /* 0x000000000f0a72ca */ /* 0x000fe200000e0000 */
[----:B--2---:R-:W-:Y:S01]  /*292e0*/  VIADD R6, R10, 0x38890 ;  /* 0x000388900a067836 */ /* 0x004fe20000000000 */
[----:B------:R-:W-:Y:S01]  /*292f0*/  IADD3 R11, R8, 0x28400, RZ ;  /* 0x00028400080b7810 */ /* 0x000fe20007ffe0ff */
[----:B------:R-:W-:Y:S01]  /*29300*/  VIADD R7, R7, 0xffffff80 ;  /* 0xffffff8007077836 */ /* 0x000fe20000000000 */
[----:B------:R-:W-:Y:S01]  /*29310*/  UIADD3.X UR5, URZ, UR41, URZ, UP0, !UPT ;  /* 0x000000293f057290 */ /* 0x000fe200087fe43f */
[----:B------:R-:W-:Y:S01]  /*29320*/  UMOV UR6, 0x0 ;  /* 0x0000000000067882 */ /* 0x000fe20000000000 */
[----:B------:R-:W-:-:S10]  /*29330*/  UMOV UR7, 0x12f00000 ;  /* 0x12f0000000077882 */ /* 0x000fd40000000000 */
.L_x_3321:
        /* <DEDUP_REMOVED lines=10> */
[----:B------:R-:W-:Y:S01]  /*293e0*/  IMAD.MOV.U32 R14, RZ, RZ, 0x80 ;  /* 0x00000080ff0e7424 */ /* 0x000fe200078e00ff */
[----:B------:R-:W-:Y:S01]  /*293f0*/  PLOP3.LUT P0, PT, PT, PT, PT, 0x80, 0x0 ;  /* 0x000000000000781c */ /* 0x000fe20003f0f070 */
[----:B------:R-:W-:Y:S01]  /*29400*/  VIADD R11, R8, 0x2c400 ;  /* 0x0002c400080b7836 */ /* 0x000fe20000000000 */
[----:B------:R-:W-:Y:S01]  /*29410*/  UMOV UR6, 0x0 ;  /* 0x0000000000067882 */ /* 0x000fe20000000000 */
[----:B------:R-:W-:Y:S01]  /*29420*/  UMOV UR7, 0x12f00000 ;  /* 0x12f0000000077882 */ /* 0x000fe20000000000 */
[----:B------:R-:W-:-:S15]  /*29430*/  R2UR UR10, R14 ;  /* 0x000000000e0a72ca */ /* 0x000fde00000e0000 */
.L_x_3322:
        /* <DEDUP_REMOVED lines=10> */
[----:B------:R-:W1:Y:S01]  /*294e0*/  SYNCS.PHASECHK.TRANS64.TRYWAIT P0, [R10+URZ+0x388c0], R9 ;  /* 0x0388c0090a0075a7 */ /* 0x000e62000800017f */
[----:B------:R-:W-:Y:S04]  /*294f0*/  BSSY B2, `(.L_x_3323) ;  /* 0x0000002000027945 */ /* 0x000fe80003800000 */
[----:B-1----:R-:W-:Y:S05]  /*29500*/  @!P0 BRA `(.L_x_3324) ;  /* 0x000000d400748947 */ /* 0x002fea0003800000 */
.L_x_3710:
[----:B------:R-:W-:Y:S05]  /*29510*/  BSYNC B2 ;  /* 0x0000000000027941 */ /* 0x000fea0003800000 */
.L_x_3323:
        /* <DEDUP_REMOVED lines=11> */
.L_x_3326:
[----:B------:R-:W-:Y:S05]  /*295d0*/  BSYNC B2 ;  /* 0x0000000000027941 */ /* 0x000fea0003800000 */
.L_x_3325:
        /* <DEDUP_REMOVED lines=8> */
.L_x_3327:
        /* <DEDUP_REMOVED lines=10> */
[----:B------:R-:W-:Y:S02]  /*29700*/  R2UR UR10, R14 ;  /* 0x000000000e0a72ca */ /* 0x000fe400000e0000 */
[----:B------:R-:W-:Y:S02]  /*29710*/  R2UR UR6, R12 ;  /* 0x000000000c0672ca */ /* 0x000fe400000e0000 */
[----:B------:R-:W-:Y:S02]  /*29720*/  R2UR UR7, R13 ;  /* 0x000000000d0772ca */ /* 0x000fe400000e0000 */
[----:B------:R-:W-:Y:S02]  /*29730*/  PLOP3.LUT P0, PT, PT, PT, PT, 0x80, 0x0 ;  /* 0x000000000000781c */ /* 0x000fe40003f0f070 */
[----:B------:R-:W-:-:S11]  /*29740*/  IADD3 R8, R8, 0x14400, RZ ;  /* 0x0001440008087810 */ /* 0x000fd60007ffe0ff */
.L_x_3328:
        /* <DEDUP_REMOVED lines=9> */
[----:B---3--:R-:W-:Y:S05]  /*297e0*/  @P0 BRA.U.ANY `(.L_x_3328) ;  /* 0xfffffffd00d80947 */ /* 0x008fea000393ffff */
.L_x_3316:
[----:B------:R-:W-:Y:S05]  /*297f0*/  BSYNC B1 ;  /* 0x0000000000017941 */ /* 0x000fea0003800000 */
.L_x_3315:
[----:B-1----:R-:W-:Y:S01]  /*29800*/  VIADD R10, R3, 0xfffffffe ;  /* 0xfffffffe030a7836 */ /* 0x002fe20000000000 */
        /* <DEDUP_REMOVED lines=8> */
.L_x_3343:
[----:B------:R-:W-:Y:S05]  /*29890*/  YIELD ;  /* 0x0000000000007946 */ /* 0x000fea0003800000 */
[----:B------:R-:W-:Y:S04]  /*298a0*/  BSSY B1, `(.L_x_3329) ;  /* 0x000006b000017945 */ /* 0x000fe80003800000 */
[----:B------:R-:W-:Y:S05]  /*298b0*/  @!P6 BRA `(.L_x_3330) ;  /* 0x0000000400a4e947 */ /* 0x000fea0003800000 */
[----:B0-----:R-:W-:Y:S01]  /*298c0*/  IMAD R9, R30, 0x8, R22 ;  /* 0x000000081e097824 */ /* 0x001fe200078e0216 */
[----:B------:R-:W-:Y:S01]  /*298d0*/  SHF.L.U32 R8, R33, 0x1f, RZ ;  /* 0x0000001f21087819 */ /* 0x000fe200000006ff */
[----:B------:R-:W0:Y:S01]  /*298e0*/  S2R R3, SR_TID.X ;  /* 0x0000000000037919 */ /* 0x000e220000002100 */
[----:B------:R-:W-:Y:S02]  /*298f0*/  BSSY B2, `(.L_x_3331) ;  /* 0x0000005000027945 */ /* 0x000fe40003800000 */
[----:B------:R-:W1:Y:S01]  /*29900*/  SYNCS.PHASECHK.TRANS64.TRYWAIT P1, [R9+URZ+0x388a0], R8 ;  /* 0x0388a008090075a7 */ /* 0x000e62000802017f */
[----:B0-----:R-:W-:-:S04]  /*29910*/  LOP3.LUT R3, R3, 0x7f, RZ, 0xc0, !PT ;  /* 0x0000007f03037812 */ /* 0x001fc800078ec0ff */
[----:B------:R-:W-:Y:S01]  /*29920*/  ISETP.NE.AND P2, PT, R3, RZ, PT ;  /* 0x000000ff0300720c */ /* 0x000fe20003f45270 */
[----:B-1----:R-:W-:-:S12]  /*29930*/  @!P1 BRA `(.L_x_3332) ;  /* 0x000000d0007c9947 */ /* 0x002fd80003800000 */
.L_x_3711:
[----:B------:R-:W-:Y:S05]  /*29940*/  BSYNC B2 ;  /* 0x0000000000027941 */ /* 0x000fea0003800000 */
.L_x_3331:
[----:B------:R-:W-:Y:S04]  /*29950*/  BSSY B2, `(.L_x_3333) ;  /* 0x0000009000027945 */ /* 0x000fe80003800000 */
[----:B------:R-:W-:Y:S05]  /*29960*/  @P2 BRA `(.L_x_3334) ;  /* 0x00000000001c2947 */ /* 0x000fea0003800000 */
[----:B------:R-:W2:Y:S02]  /*29970*/  S2R R3, SR_TID.X ;  /* 0x0000000000037919 */ /* 0x000ea40000002100 */
[----:B--2---:R-:W-:Y:S01]  /*29980*/  LOP3.LUT R6, R3, 0x1f, RZ, 0xc0, !PT ;  /* 0x0000001f03067812 */ /* 0x004fe200078ec0ff */
[----:B------:R-:W-:-:S03]  /*29990*/  IMAD.MOV.U32 R3, RZ, RZ, 0x8000 ;  /* 0x00008000ff037424 */ /* 0x000fc600078e00ff */
[----:B------:R-:W-:Y:S01]  /*299a0*/  ISETP.NE.AND P1, PT, R6, RZ, PT ;  /* 0x000000ff0600720c */ /* 0x000fe20003f25270 */
[----:B------:R1:W-:-:S12]  /*299b0*/  SYNCS.ARRIVE.TRANS64 RZ, [R9+URZ+0x38890], R3 ;  /* 0x0388900309ff79a7 */ /* 0x0003d8000800003f */
[----:B-1----:R-:W-:Y:S05]  /*299c0*/  @!P1 BRA `(.L_x_3334) ;  /* 0x0000000000049947 */ /* 0x002fea0003800000 */
[----:B------:R-:W-:Y:S01]  /*299d0*/  BPT.TRAP 0x1 ;  /* 0x000000040000795c */ /* 0x000fe20000300000 */
.L_x_3334:
[----:B------:R-:W-:Y:S05]  /*299e0*/  BSYNC B2 ;  /* 0x0000000000027941 */ /* 0x000fea0003800000 */
.L_x_3333:
[----:B------:R-:W-:Y:S01]  /*299f0*/  IMAD.MOV.U32 R14, RZ, RZ, RZ ;  /* 0x000000ffff0e7224 */ /* 0x000fe200078e00ff */
[----:B------:R-:W-:Y:S01]  /*29a00*/  UIADD3 UR4, UP0, UR40, 0x570, URZ ;  /* 0x0000057028047890 */ /* 0x000fe2000ff1e03f */
[----:B------:R-:W-:Y:S01]  /*29a10*/  IMAD R7, R30, 0x8000, R22 ;  /* 0x000080001e077824 */ /* 0x000fe200078e0216 */
[----:B------:R-:W-:Y:S01]  /*29a20*/  PLOP3.LUT P1, PT, PT, PT, PT, 0x80, 0x0 ;  /* 0x000000000000781c */ /* 0x000fe20003f2f070 */
[----:B--2---:R-:W-:Y:S01]  /*29a30*/  IMAD R6, R10, 0x80, R0 ;  /* 0x000000800a067824 */ /* 0x004fe200078e0200 */
[----:B------:R-:W-:Y:S01]  /*29a40*/  R2UR UR10, R14 ;  /* 0x000000000e0a72ca */ /* 0x000fe200000e0000 */
[----:B------:R-:W-:Y:S01]  /*29a50*/  VIADD R11, R7, 0x28400 ;  /* 0x00028400070b7836 */ /* 0x000fe20000000000 */
[----:B------:R-:W-:Y:S01]  /*29a60*/  IADD3 R3, R9, 0x38890, RZ ;  /* 0x0003889009037810 */ /* 0x000fe20007ffe0ff */
[----:B------:R-:W-:Y:S01]  /*29a70*/  UIADD3.X UR5, URZ, UR41, URZ, UP0, !UPT ;  /* 0x000000293f057290 */ /* 0x000fe200087fe43f */
[----:B------:R-:W-:Y:S01]  /*29a80*/  UMOV UR6, 0x0 ;  /* 0x0000000000067882 */ /* 0x000fe20000000000 */
[----:B------:R-:W-:-:S10]  /*29a90*/  UMOV UR7, 0x12f00000 ;  /* 0x12f0000000077882 */ /* 0x000fd40000000000 */
.L_x_3335:
        /* <DEDUP_REMOVED lines=16> */
.L_x_3336:
        /* <DEDUP_REMOVED lines=13> */
.L_x_3712:
[----:B------:R-:W-:Y:S05]  /*29c70*/  BSYNC B2 ;  /* 0x0000000000027941 */ /* 0x000fea0003800000 */
.L_x_3337:
        /* <DEDUP_REMOVED lines=11> */
.L_x_3340:
[----:B------:R-:W-:Y:S05]  /*29d30*/  BSYNC B2 ;  /* 0x0000000000027941 */ /* 0x000fea0003800000 */
.L_x_3339:
        /* <DEDUP_REMOVED lines=8> */
.L_x_3341:
        /* <DEDUP_REMOVED lines=15> */
.L_x_3342:
        /* <DEDUP_REMOVED lines=10> */
.L_x_3330:
[----:B------:R-:W-:Y:S05]  /*29f50*/  BSYNC B1 ;  /* 0x0000000000017941 */ /* 0x000fea0003800000 */
.L_x_3329:
[----:B------:R-:W-:Y:S01]  /*29f60*/  ISETP.GT.AND P2, PT, R10, R5, PT ;  /* 0x000000050a00720c */ /* 0x000fe20003f44270 */
[----:B------:R-:W-:Y:S02]  /*29f70*/  VIADD R30, R30, 0x1 ;  /* 0x000000011e1e7836 */ /* 0x000fe40000000000 */
[----:B------:R-:W-:-:S03]  /*29f80*/  VIADD R10, R10, 0xffffffff ;  /* 0xffffffff0a0a7836 */ /* 0x000fc60000000000 */
[----:B------:R-:W-:-:S04]  /*29f90*/  ISETP.NE.AND P1, PT, R30, 0x2, PT ;  /* 0x000000021e00780c */ /* 0x000fc80003f25270 */
[----:B------:R-:W-:Y:S02]  /*29fa0*/  SEL R3, RZ, 0x1, P1 ;  /* 0x00000001ff037807 */ /* 0x000fe40000800000 */
[----:B------:R-:W-:Y:S02]  /*29fb0*/  SEL R30, R30, RZ, P1 ;  /* 0x000000ff1e1e7207 */ /* 0x000fe40000800000 */
[----:B------:R-:W-:Y:S01]  /*29fc0*/  LOP3.LUT R33, R33, R3, RZ, 0x3c, !PT ;  /* 0x0000000321217212 */ /* 0x000fe200078e3cff */
[----:B------:R-:W-:Y:S06]  /*29fd0*/  @P2 BRA `(.L_x_3343) ;  /* 0xfffffff8002c2947 */ /* 0x000fec000383ffff */
.L_x_3309:
[----:B------:R-:W-:Y:S05]  /*29fe0*/  BSYNC B0 ;  /* 0x0000000000007941 */ /* 0x000fea0003800000 */
.L_x_3308:
[----:B------:R-:W3:Y:S01]  /*29ff0*/  LDC R0, c[0x0][0x448] ;  /* 0x00011200ff007b82 */ /* 0x000ee20000000800 */
[----:B------:R-:W-:Y:S01]  /*2a000*/  LEA R2, R17, 0x7f, 0x7 ;  /* 0x0000007f11027811 */ /* 0x000fe200078e38ff */
[----:B------:R-:W-:Y:S06]  /*2a010*/  @!P0 WARPSYNC.ALL ;  /* 0x0000000000008948 */ /* 0x000fec0003800000 */
[----:B------:R-:W-:Y:S01]  /*2a020*/  @!P0 BAR.SYNC.DEFER_BLOCKING 0xc, 0x180 ;  /* 0x0306000000008b1d */ /* 0x000fe20000010000 */
[----:B------:R-:W-:-:S05]  /*2a030*/  ISETP.NE.AND P2, PT, R4, RZ, PT ;  /* 0x000000ff0400720c */ /* 0x000fca0003f45270 */
[----:B------:R-:W-:Y:S08]  /*2a040*/  BSSY B0, `(.L_x_3344) ;  /* 0x0000029000007945 */ /* 0x000ff00003800000 */
[----:B------:R-:W4:Y:S01]  /*2a050*/  @!P2 LDC R4, c[0x0][0x9f0] ;  /* 0x00027c00ff04ab82 */ /* 0x000f220000000800 */
[----:B---3--:R-:W-:-:S13]  /*2a060*/  ISETP.NE.AND P1, PT, R0, 0x1, PT ;  /* 0x000000010000780c */ /* 0x008fda0003f25270 */
[----:B------:R-:W3:Y:S08]  /*2a070*/  @P1 LDC R3, c[0x0][0x44c] ;  /* 0x00011300ff031b82 */ /* 0x000ef00000000800 */
[----:B------:R-:W5:Y:S01]  /*2a080*/  @P1 LDC R0, c[0x0][0x450] ;  /* 0x00011400ff001b82 */ /* 0x000f620000000800 */
[----:B---3--:R-:W-:-:S05]  /*2a090*/  @P1 IMAD.HI.U32 R3, R2, R3, RZ ;  /* 0x0000000302031227 */ /* 0x008fca00078e00ff */
[----:B-----5:R-:W-:-:S05]  /*2a0a0*/  @P1 SHF.R.U32.HI R2, RZ, R0, R3 ;  /* 0x00000000ff021219 */ /* 0x020fca0000011603 */
[----:B------:R-:W-:-:S05]  /*2a0b0*/  IMAD.IADD R2, R20, 0x1, R2 ;  /* 0x0000000114027824 */ /* 0x000fca00078e0202 */
[----:B------:R-:W-:-:S04]  /*2a0c0*/  SHF.R.S32.HI R0, RZ, 0x1f, R2 ;  /* 0x0000001fff007819 */ /* 0x000fc80000011402 */
[----:B------:R-:W-:-:S04]  /*2a0d0*/  LEA.HI R0, R0, R2, RZ, 0x7 ;  /* 0x0000000200007211 */ /* 0x000fc800078f38ff */
[----:B------:R-:W-:-:S04]  /*2a0e0*/  SHF.R.S32.HI R0, RZ, 0x7, R0 ;  /* 0x00000007ff007819 */ /* 0x000fc80000011400 */
[----:B------:R-:W-:Y:S01]  /*2a0f0*/  VIMNMX R21, R21, R0, PT ;  /* 0x0000000015157248 */ /* 0x000fe20003fe0100 */
[----:B------:R-:W-:-:S03]  /*2a100*/  IMAD.MOV.U32 R0, RZ, RZ, RZ ;  /* 0x000000ffff007224 */ /* 0x000fc600078e00ff */
[----:B------:R-:W-:-:S13]  /*2a110*/  ISETP.GE.AND P1, PT, R21, 0x1, PT ;  /* 0x000000011500780c */ /* 0x000fda0003f26270 */
[----:B----4-:R-:W-:Y:S05]  /*2a120*/  @!P1 BRA `(.L_x_3345) ;  /* 0x0000000000689947 */ /* 0x010fea0003800000 */
[-C--:B------:R-:W-:Y:S02]  /*2a130*/  IABS R0, R4.reuse ;  /* 0x0000000400007213 */ /* 0x080fe40000000000 */
[----:B--2---:R-:W-:Y:S02]  /*2a140*/  IABS R6, R4 ;  /* 0x0000000400067213 */ /* 0x004fe40000000000 */
[----:B------:R-:W2:Y:S03]  /*2a150*/  I2F.RP R2, R0 ;  /* 0x0000000000027306 */ /* 0x000ea60000209400 */
[----:B------:R-:W-:-:S05]  /*2a160*/  IMAD.MOV R6, RZ, RZ, -R6 ;  /* 0x000000ffff067224 */ /* 0x000fca00078e0a06 */
[----:B--2---:R-:W2:Y:S02]  /*2a170*/  MUFU.RCP R2, R2 ;  /* 0x0000000200027308 */ /* 0x004ea40000001000 */
[----:B--2---:R-:W-:-:S06]  /*2a180*/  VIADD R2, R2, 0xffffffe ;  /* 0x0ffffffe02027836 */ /* 0x004fcc0000000000 */
[----:B------:R-:W2:Y:S02]  /*2a190*/  F2I.FTZ.U32.TRUNC.NTZ R3, R2 ;  /* 0x0000000200037305 */ /* 0x000ea4000021f000 */
[----:B--2---:R-:W-:-:S04]  /*2a1a0*/  IMAD.MOV R2, RZ, RZ, -R3 ;  /* 0x000000ffff027224 */ /* 0x004fc800078e0a03 */
[----:B------:R-:W-:Y:S01]  /*2a1b0*/  IMAD R5, R2, R0, RZ ;  /* 0x0000000002057224 */ /* 0x000fe200078e02ff */
[----:B------:R-:W-:-:S05]  /*2a1c0*/  MOV R2, RZ ;  /* 0x000000ff00027202 */ /* 0x000fca0000000f00 */
        /* <DEDUP_REMOVED lines=16> */
.L_x_3345:
[----:B------:R-:W-:Y:S05]  /*2a2d0*/  BSYNC B0 ;  /* 0x0000000000007941 */ /* 0x000fea0003800000 */
.L_x_3344:
[----:B------:R-:W-:-:S05]  /*2a2e0*/  IMAD R37, R37, R0, RZ ;  /* 0x0000000025257224 */ /* 0x000fca00078e02ff */
[----:B------:R-:W-:-:S04]  /*2a2f0*/  VIADDMNMX R2, R37, R0, R21, PT ;  /* 0x0000000025027246 */ /* 0x000fc80003800115 */
[----:B------:R-:W-:Y:S01]  /*2a300*/  ISETP.GT.AND P0, PT, R2, R37, PT ;  /* 0x000000250200720c */ /* 0x000fe20003f04270 */
[----:B------:R3:W-:-:S12]  /*2a310*/  STL [R1+0x20], R2 ;  /* 0x0000200201007387 */ /* 0x0007d80000100800 */
[----:B---3--:R-:W-:Y:S05]  /*2a320*/  @P0 BRA `(.L_x_3346) ;  /* 0x0000000000440947 */ /* 0x008fea0003800000 */
[----:B------:R-:W3:Y:S02]  /*2a330*/  S2R R2, SR_TID.X ;  /* 0x0000000000027919 */ /* 0x000ee40000002100 */
[----:B---3--:R-:W-:-:S04]  /*2a340*/  LOP3.LUT R2, R2, 0x7f, RZ, 0xc0, !PT ;  /* 0x0000007f02027812 */ /* 0x008fc800078ec0ff */
[----:B------:R-:W-:-:S13]  /*2a350*/  ISETP.NE.AND P0, PT, R2, RZ, PT ;  /* 0x000000ff0200720c */ /* 0x000fda0003f05270 */
[----:B------:R-:W-:Y:S05]  /*2a360*/  @P0 BRA `(.L_x_3347) ;  /* 0x0000004800200947 */ /* 0x000fea0003800000 */
[----:B------:R-:W3:Y:S01]  /*2a370*/  S2R R5, SR_LANEID ;  /* 0x0000000000057919 */ /* 0x000ee20000000000 */
[----:B------:R-:W-:Y:S01]  /*2a380*/  VOTEU.ANY UR4, UPT, PT ;  /* 0x0000000000047886 */ /* 0x000fe200038e0100 */
[----:B------:R-:W4:Y:S01]  /*2a390*/  LDC.64 R2, c[0x0][0xc60] ;  /* 0x00031800ff027b82 */ /* 0x000f220000000a00 */
[----:B------:R-:W3:Y:S02]  /*2a3a0*/  FLO.U32 R0, UR4 ;  /* 0x0000000400007d00 */ /* 0x000ee400080e0000 */
[----:B---3--:R-:W-:-:S06]  /*2a3b0*/  ISETP.EQ.U32.AND P0, PT, R0, R5, PT ;  /* 0x000000050000720c */ /* 0x008fcc0003f02070 */
[----:B------:R-:W4:Y:S07]  /*2a3c0*/  POPC R5, UR4 ;  /* 0x0000000400057d09 */ /* 0x000f2e0008000000 */
[----:B----4-:R-:W3:Y:S01]  /*2a3d0*/  @P0 ATOMG.E.ADD.STRONG.GPU PT, R3, desc[UR42][R2.64], R5 ;  /* 0x00000005020309a8 */ /* 0x010ee200081ee1ea */
[----:B------:R-:W4:Y:S02]  /*2a3e0*/  S2R R4, SR_LTMASK ;  /* 0x0000000000047919 */ /* 0x000f240000003900 */
[----:B----4-:R-:W-:-:S04]  /*2a3f0*/  LOP3.LUT R4, R4, UR4, RZ, 0xc0, !PT ;  /* 0x0000000404047c12 */ /* 0x010fc8000f8ec0ff */
[----:B------:R-:W4:Y:S01]  /*2a400*/  POPC R7, R4 ;  /* 0x0000000400077309 */ /* 0x000f220000000000 */
[----:B---3--:R-:W4:Y:S02]  /*2a410*/  SHFL.IDX PT, R0, R3, R0, 0x1f ;  /* 0x00001f0003007589 */ /* 0x008f2400000e0000 */
[----:B----4-:R-:W-:Y:S01]  /*2a420*/  IADD3 R16, R0, UR38, R7 ;  /* 0x0000002600107c10 */ /* 0x010fe2000fffe007 */
[----:B------:R-:W-:Y:S06]  /*2a430*/  BRA `(.L_x_3347) ;  /* 0x0000004400ec7947 */ /* 0x000fec0003800000 */
.L_x_3346:
        /* <DEDUP_REMOVED lines=8> */
[----:B------:R-:W-:Y:S01]  /*2a4c0*/  MOV R4, UR6 ;  /* 0x0000000600047c02 */ /* 0x000fe20008000f00 */
[----:B------:R-:W-:Y:S01]  /*2a4d0*/  IMAD.U32 R5, RZ, RZ, UR7 ;  /* 0x00000007ff057e24 */ /* 0x000fe2000f8e00ff */
[----:B------:R-:W3:Y:S01]  /*2a4e0*/  LDC.64 R2, c[0x4][R2] ;  /* 0x0100000002027b82 */ /* 0x000ee20000000a00 */
[----:B--2---:R-:W-:Y:S01]  /*2a4f0*/  IMAD.U32 R6, RZ, RZ, UR8 ;  /* 0x00000008ff067e24 */ /* 0x004fe2000f8e00ff */
[----:B------:R-:W-:Y:S01]  /*2a500*/  MOV R13, RZ ;  /* 0x000000ff000d7202 */ /* 0x000fe20000000f00 */
[----:B------:R-:W-:Y:S02]  /*2a510*/  IMAD.U32 R7, RZ, RZ, UR9 ;  /* 0x00000009ff077e24 */ /* 0x000fe4000f8e00ff */
[----:B-1----:R-:W-:-:S02]  /*2a520*/  IMAD.U32 R10, RZ, RZ, UR4 ;  /* 0x00000004ff0a7e24 */ /* 0x002fc4000f8e00ff */
[----:B------:R-:W-:Y:S02]  /*2a530*/  IMAD.U32 R11, RZ, RZ, UR5 ;  /* 0x00000005ff0b7e24 */ /* 0x000fe4000f8e00ff */
[----:B------:R-:W-:Y:S02]  /*2a540*/  IMAD.MOV.U32 R8, RZ, RZ, 0x70 ;  /* 0x00000070ff087424 */ /* 0x000fe400078e00ff */
[----:B------:R-:W-:-:S07]  /*2a550*/  IMAD.MOV.U32 R12, RZ, RZ, 0x1 ;  /* 0x00000001ff0c7424 */ /* 0x000fce00078e00ff */
[----:B------:R-:W-:-:S07]  /*2a560*/  LEPC R20, `(.L_x_3349) ;  /* 0x000000001014794e */ /* 0x000fce0000000000 */
[----:B0--3--:R-:W-:Y:S05]  /*2a570*/  CALL.ABS.NOINC R2 ;  /* 0x0000000002007343 */ /* 0x009fea0003c00000 */
.L_x_3349:
[----:B------:R-:W-:Y:S05]  /*2a580*/  BSYNC B6 ;  /* 0x0000000000067941 */ /* 0x000fea0003800000 */
.L_x_3348:
        /* <DEDUP_REMOVED lines=10> */
[----:B------:R-:W-:Y:S01]  /*2a630*/  IMAD.U32 R4, RZ, RZ, UR6 ;  /* 0x00000006ff047e24 */ /* 0x000fe2000f8e00ff */
[----:B------:R-:W-:Y:S01]  /*2a640*/  MOV R8, 0x70 ;  /* 0x0000007000087802 */ /* 0x000fe20000000f00 */
[----:B------:R-:W3:Y:S01]  /*2a650*/  LDC.64 R2, c[0x4][R2] ;  /* 0x0100000002027b82 */ /* 0x000ee20000000a00 */
[----:B------:R-:W-:Y:S02]  /*2a660*/  IMAD.U32 R5, RZ, RZ, UR7 ;  /* 0x00000007ff057e24 */ /* 0x000fe4000f8e00ff */
[----:B--2---:R-:W-:Y:S02]  /*2a670*/  IMAD.U32 R6, RZ, RZ, UR8 ;  /* 0x00000008ff067e24 */ /* 0x004fe4000f8e00ff */
[----:B------:R-:W-:-:S02]  /*2a680*/  IMAD.U32 R7, RZ, RZ, UR9 ;  /* 0x00000009ff077e24 */ /* 0x000fc4000f8e00ff */
[----:B-1----:R-:W-:Y:S02]  /*2a690*/  IMAD.U32 R10, RZ, RZ, UR4 ;  /* 0x00000004ff0a7e24 */ /* 0x002fe4000f8e00ff */
[----:B------:R-:W-:Y:S02]  /*2a6a0*/  IMAD.U32 R11, RZ, RZ, UR5 ;  /* 0x00000005ff0b7e24 */ /* 0x000fe4000f8e00ff */
[----:B------:R-:W-:Y:S02]  /*2a6b0*/  IMAD.MOV.U32 R12, RZ, RZ, 0x1 ;  /* 0x00000001ff0c7424 */ /* 0x000fe400078e00ff */
[----:B------:R-:W-:-:S07]  /*2a6c0*/  IMAD.MOV.U32 R13, RZ, RZ, RZ ;  /* 0x000000ffff0d7224 */ /* 0x000fce00078e00ff */
[----:B------:R-:W-:-:S07]  /*2a6d0*/  LEPC R20, `(.L_x_3351) ;  /* 0x000000001014794e */ /* 0x000fce0000000000 */
[----:B0--3--:R-:W-:Y:S05]  /*2a6e0*/  CALL.ABS.NOINC R2 ;  /* 0x0000000002007343 */ /* 0x009fea0003c00000 */
.L_x_3351:
[----:B------:R-:W-:Y:S05]  /*2a6f0*/  BSYNC B6 ;  /* 0x0000000000067941 */ /* 0x000fea0003800000 */
.L_x_3350:
        /* <DEDUP_REMOVED lines=9> */
[----:B-1----:R-:W-:Y:S01]  /*2a790*/  MOV R10, UR4 ;  /* 0x00000004000a7c02 */ /* 0x002fe20008000f00 */
[----:B------:R-:W1:Y:S01]  /*2a7a0*/  LDC.64 R2, c[0x4][R2] ;  /* 0x0100000002027b82 */ /* 0x000e620000000a00 */
[----:B------:R-:W-:Y:S02]  /*2a7b0*/  IMAD.U32 R5, RZ, RZ, UR7 ;  /* 0x00000007ff057e24 */ /* 0x000fe4000f8e00ff */
[----:B--2---:R-:W-:Y:S02]  /*2a7c0*/  IMAD.U32 R6, RZ, RZ, UR8 ;  /* 0x00000008ff067e24 */ /* 0x004fe4000f8e00ff */
[----:B------:R-:W-:-:S02]  /*2a7d0*/  IMAD.U32 R7, RZ, RZ, UR9 ;  /* 0x00000009ff077e24 */ /* 0x000fc4000f8e00ff */
[----:B------:R-:W-:Y:S02]  /*2a7e0*/  IMAD.U32 R11, RZ, RZ, UR5 ;  /* 0x00000005ff0b7e24 */ /* 0x000fe4000f8e00ff */
[----:B------:R-:W-:Y:S02]  /*2a7f0*/  IMAD.MOV.U32 R8, RZ, RZ, 0x70 ;  /* 0x00000070ff087424 */ /* 0x000fe400078e00ff */
[----:B------:R-:W-:Y:S02]  /*2a800*/  IMAD.MOV.U32 R12, RZ, RZ, 0x1 ;  /* 0x00000001ff0c7424 */ /* 0x000fe400078e00ff */
[----:B------:R-:W-:-:S07]  /*2a810*/  IMAD.MOV.U32 R13, RZ, RZ, RZ ;  /* 0x000000ffff0d7224 */ /* 0x000fce00078e00ff */
[----:B------:R-:W-:-:S07]  /*2a820*/  LEPC R20, `(.L_x_3353) ;  /* 0x000000001014794e */ /* 0x000fce0000000000 */
[----:B01----:R-:W-:Y:S05]  /*2a830*/  CALL.ABS.NOINC R2 ;  /* 0x0000000002007343 */ /* 0x003fea0003c00000 */
.L_x_3353:
[----:B------:R-:W-:Y:S05]  /*2a840*/  BSYNC B6 ;  /* 0x0000000000067941 */ /* 0x000fea0003800000 */
.L_x_3352:
[----:B------:R-:W-:Y:S01]  /*2a850*/  LOP3.LUT P6, RZ, R23, 0x1, RZ, 0xc0, !PT ;  /* 0x0000000117ff7812 */ /* 0x000fe200078cc0ff */
[----:B------:R-:W-:-:S12]  /*2a860*/  BSSY B6, `(.L_x_3354) ;  /* 0x0000012000067945 */ /* 0x000fd80003800000 */
[----:B------:R-:W-:Y:S05]  /*2a870*/  @!P6 BRA `(.L_x_3355) ;  /* 0x000000000040e947 */ /* 0x000fea0003800000 */
[----:B------:R-:W-:Y:S01]  /*2a880*/  MOV R2, 0x0 ;  /* 0x0000000000027802 */ /* 0x000fe20000000f00 */
[----:B------:R-:W-:Y:S01]  /*2a890*/  ULDC.64 UR4, c[0x4][0xc0] ;  /* 0x0100300000047ab9 */ /* 0x000fe20000000a00 */
[----:B------:R-:W-:Y:S01]  /*2a8a0*/  ULDC.64 UR6, c[0x4][0xc8] ;  /* 0x0100320000067ab9 */ /* 0x000fe20000000a00 */
[----:B------:R-:W-:Y:S01]  /*2a8b0*/  ULDC.64 UR8, c[0x4][0x20] ;  /* 0x0100080000087ab9 */ /* 0x000fe20000000a00 */
[----:B------:R-:W-:Y:S01]  /*2a8c0*/  IMAD.U32 R4, RZ, RZ, UR4 ;  /* 0x00000004ff047e24 */ /* 0x000fe2000f8e00ff */
[----:B------:R-:W-:Y:S01]  /*2a8d0*/  MOV R7, UR7 ;  /* 0x0000000700077c02 */ /* 0x000fe20008000f00 */
[----:B------:R-:W3:Y:S01]  /*2a8e0*/  LDC.64 R2, c[0x4][R2] ;  /* 0x0100000002027b82 */ /* 0x000ee20000000a00 */
[----:B------:R-:W-:Y:S02]  /*2a8f0*/  IMAD.U32 R5, RZ, RZ, UR5 ;  /* 0x00000005ff057e24 */ /* 0x000fe4000f8e00ff */
[----:B--2---:R-:W-:Y:S02]  /*2a900*/  IMAD.U32 R6, RZ, RZ, UR6 ;  /* 0x00000006ff067e24 */ /* 0x004fe4000f8e00ff */
[----:B-1----:R-:W-:-:S02]  /*2a910*/  IMAD.U32 R10, RZ, RZ, UR8 ;  /* 0x00000008ff0a7e24 */ /* 0x002fc4000f8e00ff */
[----:B------:R-:W-:Y:S02]  /*2a920*/  IMAD.U32 R11, RZ, RZ, UR9 ;  /* 0x00000009ff0b7e24 */ /* 0x000fe4000f8e00ff */
[----:B------:R-:W-:Y:S02]  /*2a930*/  IMAD.MOV.U32 R8, RZ, RZ, 0x70 ;  /* 0x00000070ff087424 */ /* 0x000fe400078e00ff */
[----:B------:R-:W-:Y:S02]  /*2a940*/  IMAD.MOV.U32 R12, RZ, RZ, 0x1 ;  /* 0x00000001ff0c7424 */ /* 0x000fe400078e00ff */
[----:B------:R-:W-:-:S07]  /*2a950*/  IMAD.MOV.U32 R13, RZ, RZ, RZ ;  /* 0x000000ffff0d7224 */ /* 0x000fce00078e00ff */
[----:B------:R-:W-:-:S07]  /*2a960*/  LEPC R20, `(.L_x_3355) ;  /* 0x000000001014794e */ /* 0x000fce0000000000 */
[----:B0--3--:R-:W-:Y:S05]  /*2a970*/  CALL.ABS.NOINC R2 ;  /* 0x0000000002007343 */ /* 0x009fea0003c00000 */
.L_x_3355:
[----:B------:R-:W-:Y:S05]  /*2a980*/  BSYNC B6 ;  /* 0x0000000000067941 */ /* 0x000fea0003800000 */
.L_x_3354:
[----:B------:R-:W3:Y:S01]  /*2a990*/  S2R R2, SR_TID.X ;  /* 0x0000000000027919 */ /* 0x000ee20000002100 */
[----:B------:R-:W-:Y:S01]  /*2a9a0*/  ULDC.64 UR4, c[0x0][0x9f8] ;  /* 0x00027e0000047ab9 */ /* 0x000fe20000000a00 */
[----:B------:R-:W4:Y:S01]  /*2a9b0*/  LDC R8, c[0x0][0x430] ;  /* 0x00010c00ff087b82 */ /* 0x000f220000000800 */
[----:B------:R-:W2:Y:S01]  /*2a9c0*/  LDL R0, [R1+0x20] ;  /* 0x0000200001007983 */ /* 0x000ea20000100800 */
[----:B------:R-:W-:-:S03]  /*2a9d0*/  ISETP.NE.U32.AND P0, PT, RZ, UR4, PT ;  /* 0x00000004ff007c0c */ /* 0x000fc6000bf05070 */
[----:B------:R-:W2:Y:S01]  /*2a9e0*/  LDL R20, [R1] ;  /* 0x0000000001147983 */ /* 0x000ea20000100800 */
[----:B------:R-:W-:Y:S01]  /*2a9f0*/  ISETP.NE.AND.EX P0, PT, RZ, UR5, PT, P0 ;  /* 0x00000005ff007c0c */ /* 0x000fe2000bf05300 */
[----:B------:R-:W0:Y:S01]  /*2aa00*/  S2R R21, SR_TID.X ;  /* 0x0000000000157919 */ /* 0x000e220000002100 */
[----:B---3--:R-:W-:-:S11]  /*2aa10*/  LOP3.LUT R4, R2, 0x7f, RZ, 0xc0, !PT ;  /* 0x0000007f02047812 */ /* 0x008fd600078ec0ff */
[----:B------:R-:W-:Y:S02]  /*2aa20*/  @P0 IADD3 R2, P1, R25, UR4, RZ ;  /* 0x0000000419020c10 */ /* 0x000fe4000ff3e0ff */
[----:B------:R-:W-:Y:S02]  /*2aa30*/  SHF.R.U32.HI R4, RZ, 0x3, R4 ;  /* 0x00000003ff047819 */ /* 0x000fe40000011604 */
[----:B------:R-:W-:-:S05]  /*2aa40*/  @P0 IADD3.X R3, R26, UR5, RZ, P1, !PT ;  /* 0x000000051a030c10 */ /* 0x000fca0008ffe4ff */
[----:B------:R3:W3:Y:S01]  /*2aa50*/  @P0 LDG.E R34, desc[UR42][R2.64] ;  /* 0x0000002a02220981 */ /* 0x0006e2000c1e1900 */
[----:B----4-:R-:W-:Y:S01]  /*2aa60*/  ISETP.NE.AND P1, PT, R8, 0x1, PT ;  /* 0x000000010800780c */ /* 0x010fe20003f25270 */
[----:B0-----:R-:W-:-:S05]  /*2aa70*/  IMAD.SHL.U32 R21, R21, 0x10, RZ ;  /* 0x0000001015157824 */ /* 0x001fca00078e00ff */
[----:B------:R-:W-:-:S07]  /*2aa80*/  LOP3.LUT R21, R4, 0x70, R21, 0xf8, !PT ;  /* 0x0000007004157812 */ /* 0x000fce00078ef815 */
[----:B--2---:R-:W0:Y:S01]  /*2aa90*/  @P1 LDC R6, c[0x0][0x434] ;  /* 0x00010d00ff061b82 */ /* 0x004e220000000800 */
[----:B------:R-:W-:Y:S01]  /*2aaa0*/  LOP3.LUT R23, R23, 0xfffffffd, RZ, 0xc0, !PT ;  /* 0xfffffffd17177812 */ /* 0x000fe200078ec0ff */
[----:B------:R-:W-:Y:S01]  /*2aab0*/  UMOV UR4, 0xffffffff ;  /* 0xffffffff00047882 */ /* 0x000fe20000000000 */
[----:B------:R-:W-:-:S05]  /*2aac0*/  LEA R7, R0, 0xffffff80, 0x7 ;  /* 0xffffff8000077811 */ /* 0x000fca00078e38ff */
[----:B------:R-:W2:Y:S01]  /*2aad0*/  @P1 LDC R0, c[0x0][0x438] ;  /* 0x00010e00ff001b82 */ /* 0x000ea20000000800 */
[----:B------:R-:W-:-:S04]  /*2aae0*/  LOP3.LUT R5, R21, R7, RZ, 0xfc, !PT ;  /* 0x0000000715057212 */ /* 0x000fc800078efcff */
[C---:B------:R-:W-:Y:S01]  /*2aaf0*/  ISETP.GE.AND P0, PT, R5.reuse, R27, PT ;  /* 0x0000001b0500720c */ /* 0x040fe20003f06270 */
[----:B------:R-:W-:-:S04]  /*2ab00*/  IMAD.IADD R5, R5, 0x1, R20 ;  /* 0x0000000105057824 */ /* 0x000fc800078e0214 */
[----:B0-----:R-:W-:Y:S01]  /*2ab10*/  @P1 IMAD.HI.U32 R6, R5, R6, RZ ;  /* 0x0000000605061227 */ /* 0x001fe200078e00ff */
[----:B------:R-:W-:-:S07]  /*2ab20*/  MOV R4, R5 ;  /* 0x0000000500047202 */ /* 0x000fce0000000f00 */
[----:B---3--:R-:W0:Y:S01]  /*2ab30*/  @!P0 LDC.64 R2, c[0x0][0x428] ;  /* 0x00010a00ff028b82 */ /* 0x008e220000000a00 */
[----:B--2---:R-:W-:-:S05]  /*2ab40*/  @P1 SHF.R.U32.HI R4, RZ, R0, R6 ;  /* 0x00000000ff041219 */ /* 0x004fca0000011606 */
[----:B------:R-:W-:-:S04]  /*2ab50*/  IMAD.MOV R0, RZ, RZ, -R4 ;  /* 0x000000ffff007224 */ /* 0x000fc800078e0a04 */
[----:B------:R-:W-:Y:S01]  /*2ab60*/  IMAD R0, R8, R0, R5 ;  /* 0x0000000008007224 */ /* 0x000fe200078e0205 */
[----:B------:R-:W-:Y:S01]  /*2ab70*/  @!P0 SHF.R.S32.HI R5, RZ, 0x1f, R4 ;  /* 0x0000001fff058819 */ /* 0x000fe20000011404 */
[----:B------:R-:W2:Y:S01]  /*2ab80*/  LDC R8, c[0x0][0x2f4] ;  /* 0x0000bd00ff087b82 */ /* 0x000ea20000000800 */
[----:B------:R-:W-:Y:S02]  /*2ab90*/  SHF.R.S32.HI R9, RZ, 0x1f, R34 ;  /* 0x0000001fff097819 */ /* 0x000fe40000011422 */
[----:B------:R-:W-:-:S03]  /*2aba0*/  LOP3.LUT R20, R31, 0x80, RZ, 0xfc, !PT ;  /* 0x000000801f147812 */ /* 0x000fc600078efcff */
[----:B------:R3:W-:Y:S01]  /*2abb0*/  STL [R1+0x4], R9 ;  /* 0x0000040901007387 */ /* 0x0007e20000100800 */
[-C--:B0-----:R-:W-:Y:S02]  /*2abc0*/  @!P0 IMAD R6, R9, R2.reuse, RZ ;  /* 0x0000000209068224 */ /* 0x081fe400078e02ff */
[----:B------:R-:W-:-:S04]  /*2abd0*/  @!P0 IMAD.WIDE.U32 R4, R34, R2, R4 ;  /* 0x0000000222048225 */ /* 0x000fc800078e0004 */
[----:B------:R-:W-:Y:S02]  /*2abe0*/  @!P0 IMAD R6, R34, R3, R6 ;  /* 0x0000000322068224 */ /* 0x000fe400078e0206 */
[----:B------:R-:W0:Y:S02]  /*2abf0*/  @!P0 LDC.64 R2, c[0x0][0x418] ;  /* 0x00010600ff028b82 */ /* 0x000e240000000a00 */
[----:B------:R-:W-:Y:S02]  /*2ac00*/  @!P0 IMAD.IADD R6, R5, 0x1, R6 ;  /* 0x0000000105068824 */ /* 0x000fe400078e0206 */
[----:B---3--:R-:W-:Y:S01]  /*2ac10*/  IMAD.U32 R9, RZ, RZ, UR39 ;  /* 0x00000027ff097e24 */ /* 0x008fe2000f8e00ff */
[----:B0-----:R-:W-:-:S04]  /*2ac20*/  @!P0 LEA R2, P1, R4, R2, 0x2 ;  /* 0x0000000204028211 */ /* 0x001fc800078210ff */
[----:B------:R-:W-:Y:S01]  /*2ac30*/  @!P0 LEA.HI.X R3, R4, R3, R6, 0x2, P1 ;  /* 0x0000000304038211 */ /* 0x000fe200008f1406 */
[----:B------:R-:W-:Y:S01]  /*2ac40*/  IMAD.MOV.U32 R4, RZ, RZ, RZ ;  /* 0x000000ffff047224 */ /* 0x000fe200078e00ff */
[----:B--2---:R-:W-:-:S05]  /*2ac50*/  ISETP.GE.AND P1, PT, R31, R8, PT ;  /* 0x000000081f00720c */ /* 0x004fca0003f26270 */
[----:B------:R0:W5:Y:S01]  /*2ac60*/  @!P0 LDG.E R4, desc[UR42][R2.64] ;  /* 0x0000002a02048981 */ /* 0x000162000c1e1900 */
[----:B------:R-:W-:Y:S02]  /*2ac70*/  ISETP.GE.AND P0, PT, R20, R8, PT ;  /* 0x000000081400720c */ /* 0x000fe40003f06270 */
[----:B------:R-:W-:-:S05]  /*2ac80*/  ISETP.NE.AND P2, PT, R9, 0x3, PT ;  /* 0x000000030900780c */ /* 0x000fca0003f45270 */
[----:B------:R-:W-:-:S04]  /*2ac90*/  @P1 LOP3.LUT R23, R23, 0x2, RZ, 0xfc, !PT ;  /* 0x0000000217171812 */ /* 0x000fc800078efcff */
[----:B------:R-:W-:-:S04]  /*2aca0*/  LOP3.LUT R23, R23, 0xfffffffb, RZ, 0xc0, !PT ;  /* 0xfffffffb17177812 */ /* 0x000fc800078ec0ff */
[----:B------:R-:W-:-:S04]  /*2acb0*/  LOP3.LUT R23, R23, 0xfffffffe, RZ, 0xc0, !PT ;  /* 0xfffffffe17177812 */ /* 0x000fc800078ec0ff */
[----:B------:R-:W-:-:S04]  /*2acc0*/  @P0 LOP3.LUT R23, R23, 0x1, RZ, 0xfc, !PT ;  /* 0x0000000117170812 */ /* 0x000fc800078efcff */
[----:B------:R-:W-:Y:S01]  /*2acd0*/  @P2 LOP3.LUT R23, R23, 0x4, RZ, 0xfc, !PT ;  /* 0x0000000417172812 */ /* 0x000fe200078efcff */
[----:B0-----:R-:W-:Y:S06]  /*2ace0*/  BRA.DIV UR4, `(.L_x_3356) ;  /* 0x000000be04b87947 */ /* 0x001fec000b800000 */
.L_x_3715:
[----:B------:R-:W-:Y:S05]  /*2acf0*/  @!P2 BRA `(.L_x_3357) ;  /* 0x000000000004a947 */ /* 0x000fea0003800000 */
[----:B------:R-:W-:Y:S01]  /*2ad00*/  BPT.TRAP 0x1 ;  /* 0x000000040000795c */ /* 0x000fe20000300000 */
.L_x_3357:
[----:B------:R-:W-:Y:S01]  /*2ad10*/  IMAD R6, R28, 0x8, R22 ;  /* 0x000000081c067824 */ /* 0x000fe200078e0216 */
[----:B------:R-:W-:Y:S01]  /*2ad20*/  SHF.L.U32 R20, R32, 0x1f, RZ ;  /* 0x0000001f20147819 */ /* 0x000fe200000006ff */
[----:B------:R-:W0:Y:S01]  /*2ad30*/  S2R R2, SR_TID.X ;  /* 0x0000000000027919 */ /* 0x000e220000002100 */
[----:B------:R-:W-:Y:S01]  /*2ad40*/  BSSY B0, `(.L_x_3358) ;  /* 0x0000007000007945 */ /* 0x000fe20003800000 */
[----:B------:R-:W-:Y:S01]  /*2ad50*/  SHF.R.S32.HI R9, RZ, 0x1f, R0 ;  /* 0x0000001fff097819 */ /* 0x000fe20000011400 */
[----:B------:R-:W2:Y:S01]  /*2ad60*/  SYNCS.PHASECHK.TRANS64.TRYWAIT P0, [R6+URZ+0x38880], R20 ;  /* 0x03888014060075a7 */ /* 0x000ea2000800017f */
[----:B0-----:R-:W-:-:S04]  /*2ad70*/  LOP3.LUT R2, R2, 0x7f, RZ, 0xc0, !PT ;  /* 0x0000007f02027812 */ /* 0x001fc800078ec0ff */
[----:B------:R-:W-:-:S04]  /*2ad80*/  SHF.R.U32.HI R2, RZ, 0x3, R2 ;  /* 0x00000003ff027819 */ /* 0x000fc80000011602 */
[----:B------:R-:W-:Y:S01]  /*2ad90*/  IADD3 R27, -R2, R27, -R7 ;  /* 0x0000001b021b7210 */ /* 0x000fe20007ffe907 */
[----:B--2---:R-:W-:Y:S06]  /*2ada0*/  @!P0 BRA `(.L_x_3359) ;  /* 0x000000bc00bc8947 */ /* 0x004fec0003800000 */
.L_x_3716:
[----:B------:R-:W-:Y:S05]  /*2adb0*/  BSYNC B0 ;  /* 0x0000000000007941 */ /* 0x000fea0003800000 */
.L_x_3358:
[----:B------:R-:W2:Y:S01]  /*2adc0*/  LDL R11, [R1+0xc] ;  /* 0x00000c00010b7983 */ /* 0x000ea20000100800 */
[----:B------:R-:W-:Y:S01]  /*2add0*/  ULDC.64 UR4, c[0x0][0x328] ;  /* 0x0000ca0000047ab9 */ /* 0x000fe20000000a00 */
[----:B-1---5:R-:W-:Y:S01]  /*2ade0*/  SHF.R.S32.HI R10, RZ, 0x1f, R4 ;  /* 0x0000001fff0a7819 */ /* 0x022fe20000011404 */
[----:B------:R-:W-:Y:S01]  /*2adf0*/  IMAD R5, R9, UR4, RZ ;  /* 0x0000000409057c24 */ /* 0x000fe2000f8e02ff */
[----:B------:R-:W-:Y:S01]  /*2ae00*/  ISETP.GE.AND P1, PT, R27, 0x1, PT ;  /* 0x000000011b00780c */ /* 0x000fe20003f26270 */
[C---:B------:R-:W-:Y:S01]  /*2ae10*/  IMAD.WIDE.U32 R2, R0.reuse, UR4, RZ ;  /* 0x0000000400027c25 */ /* 0x040fe2000f8e00ff */
        /* <DEDUP_REMOVED lines=16> */
[----:B--2---:R-:W-:Y:S01]  /*2af20*/  LEA R5, R28, R11, 0xf ;  /* 0x0000000b1c057211 */ /* 0x004fe200078e78ff */
        /* <DEDUP_REMOVED lines=78> */
.L_x_3734:
        /* <DEDUP_REMOVED lines=11> */
.L_x_3361:
        /* <DEDUP_REMOVED lines=11> */
.L_x_3362:
[----:B------:R1:W-:Y:S01]  /*2b570*/  SYNCS.ARRIVE.TRANS64.A1T0 RZ, [R6+URZ+0x38870], RZ ;  /* 0x038870ff06ff79a7 */ /* 0x0003e2000810003f */
[----:B------:R-:W-:Y:S05]  /*2b580*/  @!P6 BRA `(.L_x_3363) ;  /* 0x000000000004e947 */ /* 0x000fea0003800000 */
[----:B------:R-:W-:Y:S01]  /*2b590*/  BPT.TRAP 0x1 ;  /* 0x000000040000795c */ /* 0x000fe20000300000 */
.L_x_3363:
[----:B------:R-:W2:Y:S01]  /*2b5a0*/  SYNCS.PHASECHK.TRANS64.TRYWAIT P0, [R6+URZ+0x38840], R20 ;  /* 0x03884014060075a7 */ /* 0x000ea2000800017f */
[----:B------:R-:W-:Y:S04]  /*2b5b0*/  BSSY B0, `(.L_x_3364) ;  /* 0x0000002000007945 */ /* 0x000fe80003800000 */
[----:B--2---:R-:W-:Y:S05]  /*2b5c0*/  @!P0 BRA `(.L_x_3365) ;  /* 0x000000c000988947 */ /* 0x004fea0003800000 */
.L_x_3735:
[----:B------:R-:W-:Y:S05]  /*2b5d0*/  BSYNC B0 ;  /* 0x0000000000007941 */ /* 0x000fea0003800000 */
.L_x_3364:
        /* <DEDUP_REMOVED lines=25> */
[----:B------:R-:W-:-:S04]  /*2b770*/  @P4 LOP3.LUT R23, R23, 0x400, RZ, 0xfc, !PT ;  /* 0x0000040017174812 */ /* 0x000fc800078efcff */
        /* <DEDUP_REMOVED lines=12> */
[----:B------:R-:W-:Y:S01]  /*2b840*/  @!PT LDS RZ, [RZ] ;  /* 0x00000000fffff984 */ /* 0x000fe20000000800 */
        /* <DEDUP_REMOVED lines=25> */
[----:B---3--:R-:W-:-:S04]  /*2b9e0*/  @P5 IADD3 R3, P0, R31, R3, RZ ;  /* 0x000000031f035210 */ /* 0x008fc80007f1e0ff */
[----:B----4-:R-:W-:-:S04]  /*2b9f0*/  @P5 IADD3.X R2, RZ, R2, RZ, P0, !PT ;  /* 0x00000002ff025210 */ /* 0x010fc800007fe4ff */
        /* <DEDUP_REMOVED lines=25> */
[----:B------:R-:W0:Y:S04]  /*2bb90*/  SHFL.IDX PT, R4, R4, 0x7, 0x181f ;  /* 0x00f81f0004047f89 */ /* 0x000e2800000e0000 */
        /* <DEDUP_REMOVED lines=8> */
.L_x_3753:
[----:B------:R-:W-:Y:S02]  /*2bc20*/  LOP3.LUT P2, RZ, R23, 0x40, RZ, 0xc0, !PT ;  /* 0x0000004017ff7812 */ /* 0x000fe4000784c0ff */
[----:B------:R-:W-:-:S11]  /*2bc30*/  ISETP.GE.AND P3, PT, R31, R8, PT ;  /* 0x000000081f00720c */ /* 0x000fd60003f66270 */
[----:B0--3--:R-:W-:-:S05]  /*2bc40*/  @P2 IADD3 R2, P0, R31, R4, RZ ;  /* 0x000000041f022210 */ /* 0x009fca0007f1e0ff */
[----:B------:R-:W-:Y:S01]  /*2bc50*/  @P2 IMAD.X R0, RZ, RZ, R0, P0 ;  /* 0x000000ffff002224 */ /* 0x000fe200000e0600 */
        /* <DEDUP_REMOVED lines=8> */
.L_x_3367:
        /* <DEDUP_REMOVED lines=11> */
.L_x_3368:
[----:B0-----:R0:W5:Y:S01]  /*2bd90*/  LDL.LU R3, [R1+0x24] ;  /* 0x0000240001037983 */ /* 0x0011620000300800 */
[----:B------:R-:W-:Y:S01]  /*2bda0*/  VIADD R0, R22, 0x20400 ;  /* 0x0002040016007836 */ /* 0x000fe20000000000 */
[----:B------:R-:W-:Y:S01]  /*2bdb0*/  SHF.R.S32.HI R2, RZ, 0x1f, R29 ;  /* 0x0000001fff027819 */ /* 0x000fe2000001141d */
[----:B------:R0:W-:Y:S06]  /*2bdc0*/  SYNCS.ARRIVE.TRANS64.A1T0 RZ, [R6+URZ+0x38830], RZ ;  /* 0x038830ff06ff79a7 */ /* 0x0001ec000810003f */
[----:B------:R-:W-:Y:S05]  /*2bdd0*/  WARPSYNC.ALL ;  /* 0x0000000000007948 */ /* 0x000fea0003800000 */
[----:B------:R-:W-:Y:S01]  /*2bde0*/  BAR.SYNC.DEFER_BLOCKING 0x8, 0x180 ;  /* 0x0206000000007b1d */ /* 0x000fe20000010000 */
[----:B------:R-:W-:-:S05]  /*2bdf0*/  LOP3.LUT P1, RZ, R0, 0x3ff, RZ, 0xc0, !PT ;  /* 0x000003ff00ff7812 */ /* 0x000fca000782c0ff */
[----:B------:R-:W-:Y:S01]  /*2be00*/  ULDC.64 UR4, c[0x0][0x298] ;  /* 0x0000a60000047ab9 */ /* 0x000fe20000000a00 */
[----:B------:R-:W-:Y:S01]  /*2be10*/  ULDC.64 UR6, c[0x0][0xa00] ;  /* 0x0002800000067ab9 */ /* 0x000fe20000000a00 */
[----:B------:R-:W-:Y:S01]  /*2be20*/  IMAD R2, R2, UR4, RZ ;  /* 0x0000000402027c24 */ /* 0x000fe2000f8e02ff */
[----:B------:R-:W-:Y:S01]  /*2be30*/  ISETP.NE.U32.AND P0, PT, RZ, UR6, PT ;  /* 0x00000006ff007c0c */ /* 0x000fe2000bf05070 */
[C---:B------:R-:W-:Y:S01]  /*2be40*/  IMAD.WIDE.U32 R26, R29.reuse, UR4, RZ ;  /* 0x000000041d1a7c25 */ /* 0x040fe2000f8e00ff */
[----:B------:R-:W-:Y:S02]  /*2be50*/  BSSY B6, `(.L_x_3369) ;  /* 0x0000017000067945 */ /* 0x000fe40003800000 */
[----:B------:R-:W-:Y:S01]  /*2be60*/  ISETP.NE.AND.EX P0, PT, RZ, UR7, PT, P0 ;  /* 0x00000007ff007c0c */ /* 0x000fe2000bf05300 */
[----:B------:R-:W-:-:S03]  /*2be70*/  IMAD R25, R29, UR5, R2 ;  /* 0x000000051d197c24 */ /* 0x000fc6000f8e0202 */
[----:B------:R-:W-:Y:S02]  /*2be80*/  SEL R24, R24, RZ, !P0 ;  /* 0x000000ff18187207 */ /* 0x000fe40004000000 */
[----:B------:R-:W-:Y:S02]  /*2be90*/  IADD3 R25, R27, R25, RZ ;  /* 0x000000191b197210 */ /* 0x000fe40007ffe0ff */
[----:B-----5:R-:W-:Y:S01]  /*2bea0*/  SEL R29, R3, RZ, !P0 ;  /* 0x000000ff031d7207 */ /* 0x020fe20004000000 */
        /* <DEDUP_REMOVED lines=9> */
[----:B012---:R-:W-:Y:S02]  /*2bf40*/  IMAD.U32 R6, RZ, RZ, UR6 ;  /* 0x00000006ff067e24 */ /* 0x007fe4000f8e00ff */
[----:B------:R-:W-:-:S02]  /*2bf50*/  IMAD.U32 R7, RZ, RZ, UR7 ;  /* 0x00000007ff077e24 */ /* 0x000fc4000f8e00ff */
[----:B------:R-:W-:Y:S02]  /*2bf60*/  IMAD.U32 R10, RZ, RZ, UR8 ;  /* 0x00000008ff0a7e24 */ /* 0x000fe4000f8e00ff */
[----:B------:R-:W-:Y:S02]  /*2bf70*/  IMAD.U32 R11, RZ, RZ, UR9 ;  /* 0x00000009ff0b7e24 */ /* 0x000fe4000f8e00ff */
[----:B------:R-:W-:Y:S02]  /*2bf80*/  IMAD.MOV.U32 R8, RZ, RZ, 0x70 ;  /* 0x00000070ff087424 */ /* 0x000fe400078e00ff */
[----:B------:R-:W-:-:S07]  /*2bf90*/  IMAD.MOV.U32 R13, RZ, RZ, RZ ;  /* 0x000000ffff0d7224 */ /* 0x000fce00078e00ff */
[----:B------:R-:W-:-:S07]  /*2bfa0*/  LEPC R20, `(.L_x_3370) ;  /* 0x000000001014794e */ /* 0x000fce0000000000 */
[----:B---3--:R-:W-:Y:S05]  /*2bfb0*/  CALL.ABS.NOINC R2 ;  /* 0x0000000002007343 */ /* 0x008fea0003c00000 */
.L_x_3370:
[----:B------:R-:W-:Y:S05]  /*2bfc0*/  BSYNC B6 ;  /* 0x0000000000067941 */ /* 0x000fea0003800000 */
.L_x_3369:
[----:B--2---:R2:W5:Y:S01]  /*2bfd0*/  LDL R20, [R1+0x1c] ;  /* 0x00001c0001147983 */ /* 0x0045620000100800 */
[----:B------:R-:W3:Y:S01]  /*2bfe0*/  LDC R7, c[0x0][0x448] ;  /* 0x00011200ff077b82 */ /* 0x000ee20000000800 */
[----:B------:R-:W-:Y:S01]  /*2bff0*/  IMAD.MOV.U32 R2, RZ, RZ, R26 ;  /* 0x000000ffff027224 */ /* 0x000fe200078e001a */
[----:B------:R-:W-:Y:S01]  /*2c000*/  ULDC.64 UR4, c[0x0][0x2d8] ;  /* 0x0000b60000047ab9 */ /* 0x000fe20000000a00 */
[----:B------:R2:W5:Y:S01]  /*2c010*/  LDL R8, [R1+0x18] ;  /* 0x0000180001087983 */ /* 0x0005620000100800 */
[----:B------:R-:W-:Y:S01]  /*2c020*/  IMAD.MOV.U32 R3, RZ, RZ, R25 ;  /* 0x000000ffff037224 */ /* 0x000fe200078e0019 */
[----:B------:R-:W4:Y:S01]  /*2c030*/  S2R R21, SR_TID.X ;  /* 0x0000000000157919 */ /* 0x000f220000002100 */
[C---:B------:R-:W-:Y:S01]  /*2c040*/  IMAD.WIDE.U32 R2, R18.reuse, UR4, R2 ;  /* 0x0000000412027c25 */ /* 0x040fe2000f8e0002 */
[----:B------:R-:W-:Y:S01]  /*2c050*/  LOP3.LUT R9, R31, 0x80, RZ, 0xfc, !PT ;  /* 0x000000801f097812 */ /* 0x000fe200078efcff */
[----:B------:R-:W-:Y:S02]  /*2c060*/  ULDC.64 UR6, c[0x0][0x280] ;  /* 0x0000a00000067ab9 */ /* 0x000fe40000000a00 */
[----:B------:R-:W-:Y:S01]  /*2c070*/  IMAD R3, R18, UR5, R3 ;  /* 0x0000000512037c24 */ /* 0x000fe2000f8e0203 */
[----:B------:R-:W-:-:S02]  /*2c080*/  ULDC.64 UR4, c[0x0][0x2e0] ;  /* 0x0000b80000047ab9 */ /* 0x000fc40000000a00 */
[----:B------:R-:W-:Y:S02]  /*2c090*/  IMAD R29, R29, UR4, RZ ;  /* 0x000000041d1d7c24 */ /* 0x000fe4000f8e02ff */
[----:B------:R-:W-:-:S04]  /*2c0a0*/  IMAD.WIDE.U32 R2, R24, UR4, R2 ;  /* 0x0000000418027c25 */ /* 0x000fc8000f8e0002 */
[----:B------:R-:W-:Y:S01]  /*2c0b0*/  IMAD R0, R24, UR5, R29 ;  /* 0x0000000518007c24 */ /* 0x000fe2000f8e021d */
[----:B------:R-:W-:Y:S01]  /*2c0c0*/  ULDC.64 UR4, c[0x0][0x2d0] ;  /* 0x0000b40000047ab9 */ /* 0x000fe20000000a00 */
[----:B---3--:R-:W-:Y:S02]  /*2c0d0*/  ISETP.NE.AND P0, PT, R7, 0x1, PT ;  /* 0x000000010700780c */ /* 0x008fe40003f05270 */
[----:B------:R-:W-:-:S11]  /*2c0e0*/  IMAD.IADD R3, R3, 0x1, R0 ;  /* 0x0000000103037824 */ /* 0x000fd600078e0200 */
[----:B01----:R-:W0:Y:S01]  /*2c0f0*/  @P0 LDC R6, c[0x0][0x44c] ;  /* 0x00011300ff060b82 */ /* 0x003e220000000800 */
[C---:B----4-:R-:W-:Y:S01]  /*2c100*/  LOP3.LUT R4, R21.reuse, 0x7f, RZ, 0xc0, !PT ;  /* 0x0000007f15047812 */ /* 0x050fe200078ec0ff */
[----:B------:R-:W-:-:S03]  /*2c110*/  IMAD.SHL.U32 R21, R21, 0x10, RZ ;  /* 0x0000001015157824 */ /* 0x000fc600078e00ff */
[----:B------:R-:W-:-:S03]  /*2c120*/  SHF.R.U32.HI R4, RZ, 0x3, R4 ;  /* 0x00000003ff047819 */ /* 0x000fc60000011604 */
[----:B------:R-:W1:Y:S01]  /*2c130*/  @P0 LDC R0, c[0x0][0x450] ;  /* 0x00011400ff000b82 */ /* 0x000e620000000800 */
[----:B------:R-:W-:-:S05]  /*2c140*/  LOP3.LUT R21, R4, 0x70, R21, 0xf8, !PT ;  /* 0x0000007004157812 */ /* 0x000fca00078ef815 */
[----:B------:R-:W-:-:S04]  /*2c150*/  IMAD R5, R17, 0x80, R21 ;  /* 0x0000008011057824 */ /* 0x000fc800078e0215 */
[----:B------:R-:W-:Y:S02]  /*2c160*/  IMAD.MOV.U32 R4, RZ, RZ, R5 ;  /* 0x000000ffff047224 */ /* 0x000fe400078e0005 */
[----:B0-----:R-:W-:Y:S01]  /*2c170*/  @P0 IMAD.HI.U32 R6, R5, R6, RZ ;  /* 0x0000000605060227 */ /* 0x001fe200078e00ff */
[----:B------:R-:W0:Y:S04]  /*2c180*/  S2R R21, SR_TID.X ;  /* 0x0000000000157919 */ /* 0x000e280000002100 */
[----:B-1----:R-:W-:-:S04]  /*2c190*/  @P0 SHF.R.U32.HI R4, RZ, R0, R6 ;  /* 0x00000000ff040219 */ /* 0x002fc80000011606 */
[----:B------:R-:W-:-:S05]  /*2c1a0*/  IADD3 R0, -R4, RZ, RZ ;  /* 0x000000ff04007210 */ /* 0x000fca0007ffe1ff */
        /* <DEDUP_REMOVED lines=19> */
[----:B--2---:R-:W-:Y:S06]  /*2c2e0*/  BRA.DIV UR4, `(.L_x_3371) ;  /* 0x000000c204347947 */ /* 0x004fec000b800000 */
[----:B------:R-:W0:Y:S01]  /*2c2f0*/  SHFL.IDX PT, R3, R0, RZ, 0x181f ;  /* 0x00181fff00037589 */ /* 0x000e2200000e0000 */
[----:B-----5:R-:W-:Y:S02]  /*2c300*/  IMAD R5, R20, R7, RZ ;  /* 0x0000000714057224 */ /* 0x020fe400078e02ff */
[----:B------:R-:W-:Y:S01]  /*2c310*/  IMAD R17, R17, 0x80, R9 ;  /* 0x0000008011117824 */ /* 0x000fe200078e0209 */
        /* <DEDUP_REMOVED lines=55> */
[----:B------:R-:W-:Y:S01]  /*2c690*/  VIADD R6, R17, 0x60 ;  /* 0x0000006011067836 */ /* 0x000fe20000000000 */
[----:B------:R-:W-:-:S05]  /*2c6a0*/  @!P3 MOV R3, R7 ;  /* 0x000000070003b202 */ /* 0x000fca0000000f00 */
[----:B------:R-:W-:Y:S04]  /*2c6b0*/  @!P3 LDGSTS.E.BYPASS.LTC128B.128 [R8+0x22c00], desc[UR42][R2.64], !P0 ;  /* 0x22c000000208bfae */ /* 0x000fe8000c101d6a */
[----:B------:R0:W-:Y:S01]  /*2c6c0*/  @!P3 LDGSTS.E.BYPASS.LTC128B.128 [R8+0x26c00], desc[UR42][R2.64+0x80], !P1 ;  /* 0x26c000800208bfae */ /* 0x0001e2000c901d6a */
[----:B------:R-:W-:-:S03]  /*2c6d0*/  ISETP.GE.AND P3, PT, R6, R5, PT ;  /* 0x000000050600720c */ /* 0x000fc60003f66270 */
[----:B0-----:R-:W0:Y:S04]  /*2c6e0*/  SHFL.IDX PT, R3, R0, 0x6, 0x181f ;  /* 0x00d81f0000037f89 */ /* 0x001e2800000e0000 */
[----:B------:R-:W1:Y:S04]  /*2c6f0*/  SHFL.IDX PT, R2, R4, 0x6, 0x181f ;  /* 0x00d81f0004027f89 */ /* 0x000e6800000e0000 */
[----:B------:R-:W2:Y:S02]  /*2c700*/  SHFL.IDX PT, R4, R4, 0x7, 0x181f ;  /* 0x00f81f0004047f89 */ /* 0x000ea400000e0000 */
[----:B0-----:R-:W-:-:S05]  /*2c710*/  @!P3 IADD3 R6, P2, R31, R3, RZ ;  /* 0x000000031f06b210 */ /* 0x001fca0007f5e0ff */
[----:B-1----:R-:W-:Y:S02]  /*2c720*/  @!P3 IMAD.X R7, RZ, RZ, R2, P2 ;  /* 0x000000ffff07b224 */ /* 0x002fe400010e0602 */
[----:B------:R-:W-:Y:S02]  /*2c730*/  @!P3 IMAD.MOV.U32 R2, RZ, RZ, R6 ;  /* 0x000000ffff02b224 */ /* 0x000fe400078e0006 */
[----:B------:R-:W-:-:S05]  /*2c740*/  @!P3 IMAD.MOV.U32 R3, RZ, RZ, R7 ;  /* 0x000000ffff03b224 */ /* 0x000fca00078e0007 */
[----:B------:R0:W-:Y:S04]  /*2c750*/  @!P3 LDGSTS.E.BYPASS.LTC128B.128 [R8+0x23400], desc[UR42][R2.64], !P0 ;  /* 0x234000000208bfae */ /* 0x0001e8000c101d6a */
[----:B--2---:R0:W-:Y:S02]  /*2c760*/  @!P3 LDGSTS.E.BYPASS.LTC128B.128 [R8+0x27400], desc[UR42][R2.64+0x80], !P1 ;  /* 0x274000800208bfae */ /* 0x0041e4000c901d6a */
.L_x_3770:
[----:B------:R-:W-:Y:S01]  /*2c770*/  VIADD R0, R17, 0x70 ;  /* 0x0000007011007836 */ /* 0x000fe20000000000 */
[----:B------:R-:W-:Y:S04]  /*2c780*/  BSSY B0, `(.L_x_3372) ;  /* 0x000000a000007945 */ /* 0x000fe80003800000 */
[----:B------:R-:W-:-:S13]  /*2c790*/  ISETP.GE.AND P2, PT, R0, R5, PT ;  /* 0x000000050000720c */ /* 0x000fda0003f46270 */
[----:B------:R-:W-:Y:S05]  /*2c7a0*/  @P2 BRA `(.L_x_3373) ;  /* 0x00000000001c2947 */ /* 0x000fea0003800000 */
[----:B0-----:R-:W-:-:S05]  /*2c7b0*/  IADD3 R2, P2, R31, R14, RZ ;  /* 0x0000000e1f027210 */ /* 0x001fca0007f5e0ff */
[----:B------:R-:W-:-:S05]  /*2c7c0*/  IMAD.X R3, RZ, RZ, R4, P2 ;  /* 0x000000ffff037224 */ /* 0x000fca00010e0604 */
[----:B------:R-:W-:Y:S01]  /*2c7d0*/  @!PT LDS RZ, [RZ] ;  /* 0x00000000fffff984 */ /* 0x000fe20000000800 */
[----:B------:R-:W-:Y:S01]  /*2c7e0*/  @!PT LDS RZ, [RZ] ;  /* 0x00000000fffff984 */ /* 0x000fe20000000800 */
[----:B------:R-:W-:Y:S01]  /*2c7f0*/  @!PT LDS RZ, [RZ] ;  /* 0x00000000fffff984 */ /* 0x000fe20000000800 */
[----:B------:R1:W-:Y:S04]  /*2c800*/  LDGSTS.E.BYPASS.LTC128B.128 [R8+0x23c00], desc[UR42][R2.64], !P0 ;  /* 0x23c0000002087fae */ /* 0x0003e8000c101d6a */
[----:B------:R1:W-:Y:S02]  /*2c810*/  LDGSTS.E.BYPASS.LTC128B.128 [R8+0x27c00], desc[UR42][R2.64+0x80], !P1 ;  /* 0x27c0008002087fae */ /* 0x0003e4000c901d6a */
.L_x_3373:
[----:B------:R-:W-:Y:S05]  /*2c820*/  BSYNC B0 ;  /* 0x0000000000007941 */ /* 0x000fea0003800000 */
.L_x_3372:
[----:B------:R-:W-:Y:S01]  /*2c830*/  NOP ;  /* 0x0000000000007918 */ /* 0x000fe20000000000 */
[----:B------:R-:W-:-:S13]  /*2c840*/  PLOP3.LUT P0, PT, PT, PT, PT, 0x80, 0x0 ;  /* 0x000000000000781c */ /* 0x000fda0003f0f070 */
.L_x_3374:
[----:B------:R-:W-:Y:S02]  /*2c850*/  PLOP3.LUT P1, PT, P1, P0, PT, 0xa2, 0x0 ;  /* 0x000000000000781c */ /* 0x000fe40000f21472 */
[----:B------:R-:W-:-:S08]  /*2c860*/  @P0 R2UR P1, UR4, R22 ;  /* 0x00000000160402ca */ /* 0x000fd00000020000 */
[----:B------:R-:W-:-:S05]  /*2c870*/  @P0 PLOP3.LUT P0, PT, P1, PT, PT, 0x80, 0x0 ;  /* 0x000000000000081c */ /* 0x000fca0000f0f070 */
[----:B------:R-:W-:Y:S01]  /*2c880*/  @!P1 SYNCS.ARRIVE.TRANS64.RED.A0T1 RZ, [UR4+0x38800], RZ ;  /* 0x038800ffffff99a7 */ /* 0x000fe20008200404 */
[----:B------:R-:W-:Y:S07]  /*2c890*/  @!P1 ARRIVES.LDGSTSBAR.64.TRANSCNT [UR4+0x38800] ;  /* 0x03880000ff0099b0 */ /* 0x000fee0008000a84 */
[----:B------:R-:W-:Y:S05]  /*2c8a0*/  @P0 BRA.U.ANY `(.L_x_3374) ;  /* 0xfffffffd00e80947 */ /* 0x000fea000393ffff */
[----:B01----:R-:W2:Y:S02]  /*2c8b0*/  LDL.LU R2, [R1+0x28] ;  /* 0x0000280001027983 */ /* 0x003ea40000300800 */
[----:B--2---:R-:W-:-:S05]  /*2c8c0*/  VIADD R2, R2, 0x1 ;  /* 0x0000000102027836 */ /* 0x004fca0000000000 */
[----:B------:R0:W-:Y:S01]  /*2c8d0*/  STL [R1+0x28], R2 ;  /* 0x0000280201007387 */ /* 0x0001e20000100800 */
[----:B------:R-:W-:-:S04]  /*2c8e0*/  LEA.HI R0, R2, R2, RZ, 0x1 ;  /* 0x0000000202007211 */ /* 0x000fc800078f08ff */
[----:B------:R-:W-:-:S04]  /*2c8f0*/  LOP3.LUT R0, R0, 0xfffffffe, RZ, 0xc0, !PT ;  /* 0xfffffffe00007812 */ /* 0x000fc800078ec0ff */
[----:B------:R-:W-:-:S04]  /*2c900*/  IADD3 R0, R2, -R0, RZ ;  /* 0x8000000002007210 */ /* 0x000fc80007ffe0ff */
        /* <DEDUP_REMOVED lines=9> */
.L_x_3771:
[----:B------:R-:W-:Y:S05]  /*2c9a0*/  BSYNC B0 ;  /* 0x0000000000007941 */ /* 0x000fea0003800000 */
.L_x_3375:
[----:B------:R-:W-:Y:S05]  /*2c9b0*/  @!P1 BRA `(.L_x_3377) ;  /* 0x0000001400f09947 */ /* 0x000fea0003800000 */
[----:B------:R-:W-:Y:S02]  /*2c9c0*/  IMAD.MOV.U32 R9, RZ, RZ, R28 ;  /* 0x000000ffff097224 */ /* 0x000fe400078e001c */
[----:B------:R-:W-:-:S07]  /*2c9d0*/  IMAD.MOV.U32 R10, RZ, RZ, R32 ;  /* 0x000000ffff0a7224 */ /* 0x000fce00078e0020 */
.L_x_3397:
[----:B------:R-:W2:Y:S01]  /*2c9e0*/  LDL R2, [R1] ;  /* 0x0000000001027983 */ /* 0x000ea20000100800 */
[----:B-1----:R-:W1:Y:S03]  /*2c9f0*/  LDC R5, c[0x0][0x430] ;  /* 0x00010c00ff057b82 */ /* 0x002e660000000800 */
[----:B------:R-:W3:Y:S01]  /*2ca00*/  LDL R6, [R1+0x4] ;  /* 0x0000040001067983 */ /* 0x000ee20000100800 */
[----:B------:R-:W4:Y:S01]  /*2ca10*/  S2R R0, SR_TID.X ;  /* 0x0000000000007919 */ /* 0x000f220000002100 */
[----:B-1----:R-:W-:-:S13]  /*2ca20*/  ISETP.NE.AND P0, PT, R5, 0x1, PT ;  /* 0x000000010500780c */ /* 0x002fda0003f05270 */
[----:B0-----:R-:W0:Y:S01]  /*2ca30*/  @P0 LDC R3, c[0x0][0x434] ;  /* 0x00010d00ff030b82 */ /* 0x001e220000000800 */
[----:B----4-:R-:W-:-:S04]  /*2ca40*/  LOP3.LUT R0, R0, 0x7f, RZ, 0xc0, !PT ;  /* 0x0000007f00007812 */ /* 0x010fc800078ec0ff */
[----:B------:R-:W-:-:S03]  /*2ca50*/  SHF.R.U32.HI R4, RZ, 0x3, R0 ;  /* 0x00000003ff047819 */ /* 0x000fc60000011600 */
[----:B------:R-:W1:Y:S02]  /*2ca60*/  @P0 LDC R0, c[0x0][0x438] ;  /* 0x00010e00ff000b82 */ /* 0x000e640000000800 */
[----:B------:R-:W-:Y:S01]  /*2ca70*/  IMAD R4, R29, 0x80, R4 ;  /* 0x000000801d047824 */ /* 0x000fe200078e0204 */
[----:B------:R-:W-:Y:S05]  /*2ca80*/  YIELD ;  /* 0x0000000000007946 */ /* 0x000fea0003800000 */
[----:B------:R-:W-:Y:S01]  /*2ca90*/  ULDC.64 UR4, c[0x0][0x428] ;  /* 0x00010a0000047ab9 */ /* 0x000fe20000000a00 */
[----:B--2---:R-:W-:-:S05]  /*2caa0*/  IADD3 R4, R31, R4, R2 ;  /* 0x000000041f047210 */ /* 0x004fca0007ffe002 */
[----:B0-----:R-:W-:-:S04]  /*2cab0*/  @P0 IMAD.HI.U32 R3, R4, R3, RZ ;  /* 0x0000000304030227 */ /* 0x001fc800078e00ff */
[----:B------:R-:W-:Y:S01]  /*2cac0*/  IMAD.MOV.U32 R2, RZ, RZ, R4 ;  /* 0x000000ffff027224 */ /* 0x000fe200078e0004 */
[----:B-1----:R-:W-:Y:S01]  /*2cad0*/  @P0 SHF.R.U32.HI R2, RZ, R0, R3 ;  /* 0x00000000ff020219 */ /* 0x002fe20000011603 */
[----:B---3--:R-:W-:-:S03]  /*2cae0*/  IMAD R7, R6, UR4, RZ ;  /* 0x0000000406077c24 */ /* 0x008fc6000f8e02ff */
        /* <DEDUP_REMOVED lines=9> */
[----:B------:R-:W-:Y:S01]  /*2cb80*/  IMAD.U32 R8, RZ, RZ, UR39 ;  /* 0x00000027ff087e24 */ /* 0x000fe2000f8e00ff */
[----:B------:R-:W-:-:S04]  /*2cb90*/  IADD3 R28, R9, 0x1, RZ ;  /* 0x00000001091c7810 */ /* 0x000fc80007ffe0ff */
[----:B------:R-:W-:Y:S02]  /*2cba0*/  ISETP.NE.AND P2, PT, R8, 0x3, PT ;  /* 0x000000030800780c */ /* 0x000fe40003f45270 */
[----:B------:R-:W-:-:S04]  /*2cbb0*/  ISETP.NE.AND P0, PT, R28, 0x2, PT ;  /* 0x000000021c00780c */ /* 0x000fc80003f05270 */
[----:B------:R-:W-:Y:S01]  /*2cbc0*/  SEL R3, RZ, 0x1, P0 ;  /* 0x00000001ff037807 */ /* 0x000fe20000000000 */
[----:B------:R-:W-:Y:S01]  /*2cbd0*/  IMAD R5, R5, R0, R4 ;  /* 0x0000000005057224 */ /* 0x000fe200078e0204 */
[C---:B------:R-:W-:Y:S01]  /*2cbe0*/  ISETP.GT.AND P1, PT, R29.reuse, R37, PT ;  /* 0x000000251d00720c */ /* 0x040fe20003f24270 */
[----:B------:R-:W-:Y:S01]  /*2cbf0*/  VIADD R29, R29, 0xffffffff ;  /* 0xffffffff1d1d7836 */ /* 0x000fe20000000000 */
[----:B------:R-:W-:Y:S02]  /*2cc00*/  SEL R28, R28, RZ, P0 ;  /* 0x000000ff1c1c7207 */ /* 0x000fe40000000000 */
[----:B------:R-:W-:Y:S02]  /*2cc10*/  LOP3.LUT R32, R10, R3, RZ, 0x3c, !PT ;  /* 0x000000030a207212 */ /* 0x000fe400078e3cff */
[----:B--2---:R-:W-:Y:S01]  /*2cc20*/  SHF.R.S32.HI R20, RZ, 0x1f, R6 ;  /* 0x0000001fff147819 */ /* 0x004fe20000011406 */
[----:B------:R-:W-:Y:S06]  /*2cc30*/  @!P2 BRA `(.L_x_3378) ;  /* 0x000000000004a947 */ /* 0x000fec0003800000 */
[----:B------:R-:W-:Y:S01]  /*2cc40*/  BPT.TRAP 0x1 ;  /* 0x000000040000795c */ /* 0x000fe20000300000 */
.L_x_3378:
[----:B------:R-:W-:Y:S01]  /*2cc50*/  IMAD R0, R28, 0x8, R22 ;  /* 0x000000081c007824 */ /* 0x000fe200078e0216 */
[----:B------:R-:W-:Y:S01]  /*2cc60*/  SHF.L.U32 R21, R32, 0x1f, RZ ;  /* 0x0000001f20157819 */ /* 0x000fe200000006ff */
[----:B------:R-:W-:Y:S01]  /*2cc70*/  BSSY B0, `(.L_x_3379) ;  /* 0x0000004000007945 */ /* 0x000fe20003800000 */
[----:B------:R-:W-:Y:S02]  /*2cc80*/  SHF.R.S32.HI R17, RZ, 0x1f, R5 ;  /* 0x0000001fff117819 */ /* 0x000fe40000011405 */
[----:B------:R-:W0:Y:S02]  /*2cc90*/  SYNCS.PHASECHK.TRANS64.TRYWAIT P0, [R0+URZ+0x38880], R21 ;  /* 0x03888015000075a7 */ /* 0x000e24000800017f */
[----:B0-----:R-:W-:Y:S05]  /*2cca0*/  @!P0 BRA `(.L_x_3380) ;  /* 0x000000c000608947 */ /* 0x001fea0003800000 */
.L_x_3772:
[----:B------:R-:W-:Y:S05]  /*2ccb0*/  BSYNC B0 ;  /* 0x0000000000007941 */ /* 0x000fea0003800000 */
.L_x_3379:
        /* <DEDUP_REMOVED lines=25> */
[----:B------:R-:W-:-:S03]  /*2ce50*/  IADD3 R4, R22, R4, RZ ;  /* 0x0000000416047210 */ /* 0x000fc60007ffe0ff */
[----:B------:R-:W2:Y:S01]  /*2ce60*/  SHFL.IDX PT, R3, R7, RZ, 0x181f ;  /* 0x00181fff07037589 */ /* 0x000ea200000e0000 */
[----:B-1----:R-:W-:-:S05]  /*2ce70*/  IADD3 R2, P0, R31, R2, RZ ;  /* 0x000000021f027210 */ /* 0x002fca0007f1e0ff */
[----:B--2---:R-:W-:-:S05]  /*2ce80*/  IMAD.X R3, RZ, RZ, R3, P0 ;  /* 0x000000ffff037224 */ /* 0x004fca00000e0603 */
        /* <DEDUP_REMOVED lines=41> */
.L_x_3790:
        /* <DEDUP_REMOVED lines=9> */
.L_x_3382:
[----:B------:R-:W-:Y:S02]  /*2d1b0*/  PLOP3.LUT P2, PT, P2, P0, PT, 0xa2, 0x0 ;  /* 0x000000000000781c */ /* 0x000fe40001741472 */
[----:B------:R-:W-:-:S08]  /*2d1c0*/  @P0 R2UR P2, UR4, R0 ;  /* 0x00000000000402ca */ /* 0x000fd00000040000 */
[----:B------:R-:W-:-:S05]  /*2d1d0*/  @P0 PLOP3.LUT P0, PT, P2, PT, PT, 0x80, 0x0 ;  /* 0x000000000000081c */ /* 0x000fca000170f070 */
[----:B------:R-:W-:Y:S01]  /*2d1e0*/  @!P2 SYNCS.ARRIVE.TRANS64.RED.A0T1 RZ, [UR4+0x38870], RZ ;  /* 0x038870ffffffa9a7 */ /* 0x000fe20008200404 */
[----:B------:R-:W-:Y:S07]  /*2d1f0*/  @!P2 ARRIVES.LDGSTSBAR.64.TRANSCNT [UR4+0x38870] ;  /* 0x03887000ff00a9b0 */ /* 0x000fee0008000a84 */
[----:B------:R-:W-:Y:S05]  /*2d200*/  @P0 BRA.U.ANY `(.L_x_3382) ;  /* 0xfffffffd00e80947 */ /* 0x000fea000393ffff */
[----:B------:R-:W-:Y:S01]  /*2d210*/  NOP ;  /* 0x0000000000007918 */ /* 0x000fe20000000000 */
[----:B--2---:R-:W-:-:S04]  /*2d220*/  MOV R2, UR39 ;  /* 0x0000002700027c02 */ /* 0x004fc80008000f00 */
[----:B------:R-:W-:-:S13]  /*2d230*/  ISETP.NE.AND P3, PT, R2, 0x3, PT ;  /* 0x000000030200780c */ /* 0x000fda0003f65270 */
[----:B------:R-:W-:Y:S05]  /*2d240*/  @!P3 BRA `(.L_x_3383) ;  /* 0x000000000004b947 */ /* 0x000fea0003800000 */
[----:B------:R-:W-:Y:S01]  /*2d250*/  BPT.TRAP 0x1 ;  /* 0x000000040000795c */ /* 0x000fe20000300000 */
.L_x_3383:
[----:B------:R2:W-:Y:S01]  /*2d260*/  SYNCS.ARRIVE.TRANS64.A1T0 RZ, [R0+URZ+0x38870], RZ ;  /* 0x038870ff00ff79a7 */ /* 0x0005e2000810003f */
[----:B------:R-:W-:Y:S05]  /*2d270*/  @!P3 BRA `(.L_x_3384) ;  /* 0x000000000004b947 */ /* 0x000fea0003800000 */
[----:B------:R-:W-:Y:S01]  /*2d280*/  BPT.TRAP 0x1 ;  /* 0x000000040000795c */ /* 0x000fe20000300000 */
.L_x_3384:
[----:B------:R-:W3:Y:S01]  /*2d290*/  SYNCS.PHASECHK.TRANS64.TRYWAIT P0, [R0+URZ+0x38840], R21 ;  /* 0x03884015000075a7 */ /* 0x000ee2000800017f */
[----:B------:R-:W-:Y:S04]  /*2d2a0*/  BSSY B0, `(.L_x_3385) ;  /* 0x0000002000007945 */ /* 0x000fe80003800000 */
[----:B---3--:R-:W-:Y:S05]  /*2d2b0*/  @!P0 BRA `(.L_x_3386) ;  /* 0x000000c400388947 */ /* 0x008fea0003800000 */
.L_x_3791:
[----:B------:R-:W-:Y:S05]  /*2d2c0*/  BSYNC B0 ;  /* 0x0000000000007941 */ /* 0x000fea0003800000 */
.L_x_3385:
        /* <DEDUP_REMOVED lines=67> */
.L_x_3809:
        /* <DEDUP_REMOVED lines=9> */
.L_x_3388:
        /* <DEDUP_REMOVED lines=11> */
.L_x_3389:
[----:B------:R2:W-:Y:S02]  /*2d840*/  SYNCS.ARRIVE.TRANS64.A1T0 RZ, [R0+URZ+0x38830], RZ ;  /* 0x038830ff00ff79a7 */ /* 0x0005e4000810003f */
[----:B--23--:R-:W-:-:S05]  /*2d850*/  IMAD.U32 R0, RZ, RZ, UR37 ;  /* 0x00000025ff007e24 */ /* 0x00cfca000f8e00ff */
[----:B------:R-:W-:-:S13]  /*2d860*/  ISETP.NE.AND P0, PT, R0, 0x3, PT ;  /* 0x000000030000780c */ /* 0x000fda0003f05270 */
[----:B------:R-:W-:Y:S05]  /*2d870*/  @!P0 BRA `(.L_x_3390) ;  /* 0x0000000000048947 */ /* 0x000fea0003800000 */
[----:B------:R-:W-:Y:S01]  /*2d880*/  BPT.TRAP 0x1 ;  /* 0x000000040000795c */ /* 0x000fe20000300000 */
.L_x_3390:
[----:B------:R-:W-:Y:S01]  /*2d890*/  LOP3.LUT R0, R10, 0x1, RZ, 0x3c, !PT ;  /* 0x000000010a007812 */ /* 0x000fe200078e3cff */
[----:B------:R-:W-:Y:S01]  /*2d8a0*/  IMAD R17, R9, 0x8, R22 ;  /* 0x0000000809117824 */ /* 0x000fe200078e0216 */
[----:B------:R-:W-:Y:S02]  /*2d8b0*/  BSSY B0, `(.L_x_3391) ;  /* 0x0000004000007945 */ /* 0x000fe40003800000 */
[----:B------:R-:W-:-:S04]  /*2d8c0*/  SHF.L.U32 R0, R0, 0x1f, RZ ;  /* 0x0000001f00007819 */ /* 0x000fc800000006ff */
[----:B------:R-:W0:Y:S02]  /*2d8d0*/  SYNCS.PHASECHK.TRANS64.TRYWAIT P2, [R17+URZ+0x38870], R0 ;  /* 0x03887000110075a7 */ /* 0x000e24000804017f */
[----:B0-----:R-:W-:Y:S05]  /*2d8e0*/  @!P2 BRA `(.L_x_3392) ;  /* 0x000000c80004a947 */ /* 0x001fea0003800000 */
.L_x_3810:
[----:B------:R-:W-:Y:S05]  /*2d8f0*/  BSYNC B0 ;  /* 0x0000000000007941 */ /* 0x000fea0003800000 */
.L_x_3391:
[----:B------:R-:W-:-:S05]  /*2d900*/  IMAD.U32 R2, RZ, RZ, UR39 ;  /* 0x00000027ff027e24 */ /* 0x000fca000f8e00ff */
[----:B------:R-:W-:-:S13]  /*2d910*/  ISETP.NE.AND P2, PT, R2, 0x3, PT ;  /* 0x000000030200780c */ /* 0x000fda0003f45270 */
[----:B------:R-:W-:Y:S05]  /*2d920*/  @!P2 BRA `(.L_x_3393) ;  /* 0x000000000004a947 */ /* 0x000fea0003800000 */
[----:B------:R-:W-:Y:S01]  /*2d930*/  BPT.TRAP 0x1 ;  /* 0x000000040000795c */ /* 0x000fe20000300000 */
.L_x_3393:
[----:B0-----:R-:W-:Y:S01]  /*2d940*/  SHF.L.U32 R0, R10, 0x1f, RZ ;  /* 0x0000001f0a007819 */ /* 0x001fe200000006ff */
[----:B------:R-:W-:-:S03]  /*2d950*/  IMAD.SHL.U32 R3, R9, 0x8000, RZ ;  /* 0x0000800009037824 */ /* 0x000fc600078e00ff */
[----:B------:R-:W0:Y:S02]  /*2d960*/  SYNCS.PHASECHK.TRANS64.TRYWAIT P2, [R17+URZ+0x38860], R0 ;  /* 0x03886000110075a7 */ /* 0x000e24000804017f */
[----:B0-----:R-:W-:Y:S05]  /*2d970*/  @!P2 BRA `(.L_x_3394) ;  /* 0x000000c400f4a947 */ /* 0x001fea0003800000 */
.L_x_3811:
[----:B------:R-:W2:Y:S04]  /*2d980*/  LDL R2, [R1+0x14] ;  /* 0x0000140001027983 */ /* 0x000ea80000100800 */
[----:B------:R-:W3:Y:S01]  /*2d990*/  LDL R12, [R1+0x10] ;  /* 0x00001000010c7983 */ /* 0x000ee20000100800 */
[----:B------:R-:W-:Y:S05]  /*2d9a0*/  WARPSYNC.ALL ;  /* 0x0000000000007948 */ /* 0x000fea0003800000 */
[----:B------:R-:W-:-:S05]  /*2d9b0*/  IMAD.U32 R21, RZ, RZ, UR39 ;  /* 0x00000027ff157e24 */ /* 0x000fca000f8e00ff */
[----:B------:R-:W-:Y:S02]  /*2d9c0*/  ISETP.NE.AND P2, PT, R21, 0x3, PT ;  /* 0x000000031500780c */ /* 0x000fe40003f45270 */
[----:B--2---:R-:W-:-:S04]  /*2d9d0*/  LOP3.LUT R5, R3, R2, RZ, 0xfc, !PT ;  /* 0x0000000203057212 */ /* 0x004fc800078efcff */
[----:B0-----:R-:W-:Y:S02]  /*2d9e0*/  IADD3 R0, R22, R5, RZ ;  /* 0x0000000516007210 */ /* 0x001fe40007ffe0ff */
[----:B---3--:R-:W-:-:S03]  /*2d9f0*/  LOP3.LUT R20, R3, R12, RZ, 0xfc, !PT ;  /* 0x0000000c03147212 */ /* 0x008fc600078efcff */
[----:B-1----:R-:W0:Y:S01]  /*2da00*/  LDSM.16.MT88.4 R4, [R0+0x10400] ;  /* 0x010400000004783b */ /* 0x002e220000004200 */
[----:B------:R-:W-:Y:S02]  /*2da10*/  IMAD.IADD R2, R36, 0x1, R0 ;  /* 0x0000000124027824 */ /* 0x000fe400078e0200 */
[----:B------:R-:W-:-:S05]  /*2da20*/  IMAD.IADD R20, R22, 0x1, R20 ;  /* 0x0000000116147824 */ /* 0x000fca00078e0214 */
[----:B------:R-:W-:Y:S02]  /*2da30*/  IADD3 R3, R35, 0x400, R20 ;  /* 0x0000040023037810 */ /* 0x000fe40007ffe014 */
        /* <DEDUP_REMOVED lines=73> */
[----:B0-----:R-:W-:Y:S01]  /*2ded0*/  IMAD.IADD R3, R35, 0x1, R3 ;  /* 0x0000000123037824 */ /* 0x001fe200078e0203 */
        /* <DEDUP_REMOVED lines=31> */
.L_x_3395:
[----:B-1----:R1:W-:Y:S01]  /*2e0d0*/  SYNCS.ARRIVE.TRANS64.A1T0 RZ, [R17+URZ+0x38850], RZ ;  /* 0x038850ff11ff79a7 */ /* 0x0023e2000810003f */
[----:B------:R-:W-:Y:S06]  /*2e0e0*/  BAR.SYNC.DEFER_BLOCKING 0x2, 0x80 ;  /* 0x0082000000007b1d */ /* 0x000fec0000010000 */
[----:B------:R-:W-:Y:S05]  /*2e0f0*/  @!P0 BRA `(.L_x_3396) ;  /* 0x0000000000048947 */ /* 0x000fea0003800000 */
[----:B------:R-:W-:Y:S01]  /*2e100*/  BPT.TRAP 0x1 ;  /* 0x000000040000795c */ /* 0x000fe20000300000 */
.L_x_3396:
[----:B------:R-:W2:Y:S01]  /*2e110*/  LDL R0, [R1+0x8] ;  /* 0x0000080001007983 */ /* 0x000ea20000100800 */
[----:B-1----:R-:W-:Y:S02]  /*2e120*/  VIADD R17, R17, 0x38880 ;  /* 0x0003888011117836 */ /* 0x002fe40000000000 */
[----:B0-----:R-:W-:Y:S02]  /*2e130*/  IMAD.MOV.U32 R9, RZ, RZ, R28 ;  /* 0x000000ffff097224 */ /* 0x001fe400078e001c */
[----:B------:R-:W-:Y:S01]  /*2e140*/  IMAD.MOV.U32 R10, RZ, RZ, R32 ;  /* 0x000000ffff0a7224 */ /* 0x000fe200078e0020 */
[----:B--2---:R-:W-:-:S04]  /*2e150*/  PRMT R17, R0, 0x654, R17 ;  /* 0x0000065400117816 */ /* 0x004fc80000000011 */
[----:B------:R1:W-:Y:S01]  /*2e160*/  SYNCS.ARRIVE.TRANS64.RED.A1T0 RZ, [R17+URZ], RZ ;  /* 0x000000ff11ff79a7 */ /* 0x0003e2000810043f */
[----:B------:R-:W-:Y:S05]  /*2e170*/  @P1 BRA `(.L_x_3397) ;  /* 0xffffffe800181947 */ /* 0x000fea000383ffff */
.L_x_3377:
[----:B------:R-:W2:Y:S01]  /*2e180*/  S2R R0, SR_TID.X ;  /* 0x0000000000007919 */ /* 0x000ea20000002100 */
[----:B------:R-:W-:Y:S01]  /*2e190*/  BSSY B0, `(.L_x_3398) ;  /* 0x0000012000007945 */ /* 0x000fe20003800000 */
[----:B--2---:R-:W-:Y:S02]  /*2e1a0*/  LOP3.LUT R2, R0, 0x7f, RZ, 0xc0, !PT ;  /* 0x0000007f00027812 */ /* 0x004fe400078ec0ff */
[----:B------:R-:W-:Y:S02]  /*2e1b0*/  MOV R0, UR37 ;  /* 0x0000002500007c02 */ /* 0x000fe40008000f00 */
        /* <DEDUP_REMOVED lines=15> */
.L_x_3399:
[----:B------:R-:W-:Y:S05]  /*2e2b0*/  BSYNC B0 ;  /* 0x0000000000007941 */ /* 0x000fea0003800000 */
.L_x_3398:
[----:B------:R-:W-:Y:S05]  /*2e2c0*/  @!P0 BRA `(.L_x_3400) ;  /* 0x0000000000048947 */ /* 0x000fea0003800000 */
[----:B------:R-:W-:Y:S01]  /*2e2d0*/  BPT.TRAP 0x1 ;  /* 0x000000040000795c */ /* 0x000fe20000300000 */
.L_x_3400:
[----:B0-----:R-:W-:Y:S01]  /*2e2e0*/  LOP3.LUT R3, R32, 0x1, RZ, 0x3c, !PT ;  /* 0x0000000120037812 */ /* 0x001fe200078e3cff */
[----:B------:R-:W-:Y:S01]  /*2e2f0*/  IMAD R18, R28, 0x8, R22 ;  /* 0x000000081c127824 */ /* 0x000fe200078e0216 */
[----:B------:R-:W-:Y:S02]  /*2e300*/  BSSY B0, `(.L_x_3401) ;  /* 0x0000004000007945 */ /* 0x000fe40003800000 */
[----:B------:R-:W-:-:S04]  /*2e310*/  SHF.L.U32 R3, R3, 0x1f, RZ ;  /* 0x0000001f03037819 */ /* 0x000fc800000006ff */
[----:B------:R-:W0:Y:S02]  /*2e320*/  SYNCS.PHASECHK.TRANS64.TRYWAIT P1, [R18+URZ+0x38870], R3 ;  /* 0x03887003120075a7 */ /* 0x000e24000802017f */
[----:B0-----:R-:W-:Y:S05]  /*2e330*/  @!P1 BRA `(.L_x_3402) ;  /* 0x000000bc00989947 */ /* 0x001fea0003800000 */
.L_x_3812:
[----:B------:R-:W-:Y:S05]  /*2e340*/  BSYNC B0 ;  /* 0x0000000000007941 */ /* 0x000fea0003800000 */
.L_x_3401:
[----:B------:R-:W-:-:S05]  /*2e350*/  IMAD.U32 R0, RZ, RZ, UR39 ;  /* 0x00000027ff007e24 */ /* 0x000fca000f8e00ff */
[----:B------:R-:W-:-:S13]  /*2e360*/  ISETP.NE.AND P1, PT, R0, 0x3, PT ;  /* 0x000000030000780c */ /* 0x000fda0003f25270 */
[----:B------:R-:W-:Y:S05]  /*2e370*/  @!P1 BRA `(.L_x_3403) ;  /* 0x0000000000049947 */ /* 0x000fea0003800000 */
[----:B------:R-:W-:Y:S01]  /*2e380*/  BPT.TRAP 0x1 ;  /* 0x000000040000795c */ /* 0x000fe20000300000 */
.L_x_3403:
[----:B0-----:R-:W-:-:S04]  /*2e390*/  SHF.L.U32 R3, R32, 0x1f, RZ ;  /* 0x0000001f20037819 */ /* 0x001fc800000006ff */
[----:B------:R-:W0:Y:S02]  /*2e3a0*/  SYNCS.PHASECHK.TRANS64.TRYWAIT P1, [R18+URZ+0x38860], R3 ;  /* 0x03886003120075a7 */ /* 0x000e24000802017f */
[----:B0-----:R-:W-:Y:S05]  /*2e3b0*/  @!P1 BRA `(.L_x_3404) ;  /* 0x000000bc008c9947 */ /* 0x001fea0003800000 */
.L_x_3813:
[----:B------:R-:W2:Y:S04]  /*2e3c0*/  LDL R0, [R1+0x14] ;  /* 0x0000140001007983 */ /* 0x000ea80000100800 */
[----:B------:R-:W3:Y:S01]  /*2e3d0*/  LDL R12, [R1+0x10] ;  /* 0x00001000010c7983 */ /* 0x000ee20000100800 */
[----:B0-----:R-:W-:Y:S01]  /*2e3e0*/  IMAD.SHL.U32 R3, R28, 0x8000, RZ ;  /* 0x000080001c037824 */ /* 0x001fe200078e00ff */
[----:B------:R-:W-:Y:S05]  /*2e3f0*/  WARPSYNC.ALL ;  /* 0x0000000000007948 */ /* 0x000fea0003800000 */
[----:B------:R-:W-:-:S04]  /*2e400*/  MOV R20, UR39 ;  /* 0x0000002700147c02 */ /* 0x000fc80008000f00 */
[----:B------:R-:W-:Y:S02]  /*2e410*/  ISETP.NE.AND P1, PT, R20, 0x3, PT ;  /* 0x000000031400780c */ /* 0x000fe40003f25270 */
[C---:B--2---:R-:W-:Y:S02]  /*2e420*/  LOP3.LUT R5, R3.reuse, R0, RZ, 0xfc, !PT ;  /* 0x0000000003057212 */ /* 0x044fe400078efcff */
[----:B---3--:R-:W-:-:S03]  /*2e430*/  LOP3.LUT R3, R3, R12, RZ, 0xfc, !PT ;  /* 0x0000000c03037212 */ /* 0x008fc600078efcff */
[----:B------:R-:W-:-:S04]  /*2e440*/  IMAD.IADD R0, R22, 0x1, R5 ;  /* 0x0000000116007824 */ /* 0x000fc800078e0205 */
[----:B------:R-:W-:Y:S01]  /*2e450*/  IMAD.IADD R2, R36, 0x1, R0 ;  /* 0x0000000124027824 */ /* 0x000fe200078e0200 */
[----:B------:R-:W0:Y:S01]  /*2e460*/  LDSM.16.MT88.4 R4, [R0+0x10400] ;  /* 0x010400000004783b */ /* 0x000e220000004200 */
[----:B------:R-:W-:-:S05]  /*2e470*/  IMAD.IADD R3, R22, 0x1, R3 ;  /* 0x0000000116037824 */ /* 0x000fca00078e0203 */
[----:B-1----:R-:W-:Y:S02]  /*2e480*/  IADD3 R17, R35, 0x400, R3 ;  /* 0x0000040023117810 */ /* 0x002fe40007ffe003 */
        /* <DEDUP_REMOVED lines=105> */
.L_x_3405:
[----:B-1----:R1:W-:Y:S01]  /*2eb20*/  SYNCS.ARRIVE.TRANS64.A1T0 RZ, [R18+URZ+0x38850], RZ ;  /* 0x038850ff12ff79a7 */ /* 0x0023e2000810003f */
[----:B------:R-:W-:Y:S06]  /*2eb30*/  BAR.SYNC.DEFER_BLOCKING 0x2, 0x80 ;  /* 0x0082000000007b1d */ /* 0x000fec0000010000 */
[----:B------:R-:W-:Y:S05]  /*2eb40*/  @!P0 BRA `(.L_x_3406) ;  /* 0x0000000000048947 */ /* 0x000fea0003800000 */
[----:B------:R-:W-:Y:S01]  /*2eb50*/  BPT.TRAP 0x1 ;  /* 0x000000040000795c */ /* 0x000fe20000300000 */
.L_x_3406:
[----:B------:R-:W2:Y:S01]  /*2eb60*/  LDL R0, [R1+0x8] ;  /* 0x0000080001007983 */ /* 0x000ea20000100800 */
        /* <DEDUP_REMOVED lines=8> */
.L_x_3347:
[----:B------:R-:W-:-:S13]  /*2ebf0*/  LOP3.LUT P0, RZ, R23, 0x80, RZ, 0xc0, !PT ;  /* 0x0000008017ff7812 */ /* 0x000fda000780c0ff */
[----:B------:R-:W-:Y:S05]  /*2ec00*/  @!P0 BRA `(.L_x_3407) ;  /* 0x0000000000288947 */ /* 0x000fea0003800000 */
[----:B------:R-:W-:Y:S05]  /*2ec10*/  WARPSYNC.ALL ;  /* 0x0000000000007948 */ /* 0x000fea0003800000 */
[----:B------:R-:W3:Y:S08]  /*2ec20*/  S2UR UR4, SR_CgaCtaId ;  /* 0x00000000000479c3 */ /* 0x000ef00000008800 */
[----:B------:R-:W-:Y:S01]  /*2ec30*/  BAR.SYNC.DEFER_BLOCKING 0x5, 0x180 ;  /* 0x0146000000007b1d */ /* 0x000fe20000010000 */
[----:B--2---:R-:W-:Y:S01]  /*2ec40*/  MOV R22, 0x400 ;  /* 0x0000040000167802 */ /* 0x004fe20000000f00 */
[----:B---3--:R-:W-:-:S05]  /*2ec50*/  IMAD.U32 R0, RZ, RZ, UR4 ;  /* 0x00000004ff007e24 */ /* 0x008fca000f8e00ff */
[----:B------:R-:W-:Y:S01]  /*2ec60*/  LEA R22, R0, R22, 0x18 ;  /* 0x0000001600167211 */ /* 0x000fe200078ec0ff */
[----:B------:R3:W-:Y:S04]  /*2ec70*/  STL [R1+0x8], R0 ;  /* 0x0000080001007387 */ /* 0x0007e80000100800 */
[----:B0-----:R3:W4:Y:S01]  /*2ec80*/  LDS.128 R16, [R22+0x388d0] ;  /* 0x0388d00016107984 */ /* 0x0017220000000c00 */
[----:B------:R-:W-:Y:S06]  /*2ec90*/  BAR.ARV 0x4, 0x180 ;  /* 0x0106000000007b1d */ /* 0x000fec0000002000 */
[----:B------:R-:W-:Y:S05]  /*2eca0*/  BRA `(.L_x_3408) ;  /* 0x0000000c00dc7947 */ /* 0x000fea0003800000 */
.L_x_3407:
[----:B------:R-:W3:Y:S01]  /*2ecb0*/  S2R R0, SR_TID.X ;  /* 0x0000000000007919 */ /* 0x000ee20000002100 */
[----:B------:R-:W-:Y:S01]  /*2ecc0*/  UMOV UR4, 0xffffffff ;  /* 0xffffffff00047882 */ /* 0x000fe20000000000 */
[----:B---3--:R-:W-:-:S04]  /*2ecd0*/  LOP3.LUT R8, R0, 0x1f, RZ, 0xc0, !PT ;  /* 0x0000001f00087812 */ /* 0x008fc800078ec0ff */
[----:B------:R-:W-:Y:S01]  /*2ece0*/  ISETP.NE.AND P0, PT, R8, 0x1f, PT ;  /* 0x0000001f0800780c */ /* 0x000fe20003f05270 */
[----:B------:R-:W-:-:S12]  /*2ecf0*/  BRA.DIV UR4, `(.L_x_3409) ;  /* 0x000000b604507947 */ /* 0x000fd8000b800000 */
[----:B0-----:R-:W-:Y:S01]  /*2ed00*/  IMAD.IADD R9, R19, 0x1, R8 ;  /* 0x0000000113097824 */ /* 0x001fe200078e0208 */
[----:B------:R-:W-:-:S04]  /*2ed10*/  ULDC UR4, c[0x0][0xc3c] ;  /* 0x00030f0000047ab9 */ /* 0x000fc80000000800 */
[----:B------:R-:W-:-:S13]  /*2ed20*/  ISETP.GE.OR P1, PT, R9, UR4, !P0 ;  /* 0x0000000409007c0c */ /* 0x000fda000c726670 */
[----:B------:R-:W0:Y:S08]  /*2ed30*/  @!P1 LDC.64 R2, c[0x0][0xc80] ;  /* 0x00032000ff029b82 */ /* 0x000e300000000a00 */
[----:B------:R-:W3:Y:S01]  /*2ed40*/  @!P1 LDC.64 R4, c[0x0][0xc78] ;  /* 0x00031e00ff049b82 */ /* 0x000ee20000000a00 */
[----:B0-----:R-:W-:-:S05]  /*2ed50*/  @!P1 IMAD.WIDE R2, R9, 0x4, R2 ;  /* 0x0000000409029825 */ /* 0x001fca00078e0202 */
[----:B------:R3:W4:Y:S02]  /*2ed60*/  @!P1 LDG.E R7, desc[UR42][R2.64] ;  /* 0x0000002a02079981 */ /* 0x000724000c1e1900 */
[----:B---3--:R-:W-:-:S05]  /*2ed70*/  @!P1 IMAD.WIDE R2, R9, 0x4, R4 ;  /* 0x0000000409029825 */ /* 0x008fca00078e0204 */
[----:B------:R-:W3:Y:S01]  /*2ed80*/  @!P1 LDG.E R4, desc[UR42][R2.64] ;  /* 0x0000002a02049981 */ /* 0x000ee2000c1e1900 */
[----:B------:R-:W-:Y:S01]  /*2ed90*/  IMAD.MOV.U32 R5, RZ, RZ, RZ ;  /* 0x000000ffff057224 */ /* 0x000fe200078e00ff */
[C---:B------:R-:W-:Y:S01]  /*2eda0*/  ISETP.GE.U32.AND P2, PT, R8.reuse, 0x2, PT ;  /* 0x000000020800780c */ /* 0x040fe20003f46070 */
[----:B------:R-:W-:Y:S01]  /*2edb0*/  IMAD.MOV.U32 R17, RZ, RZ, RZ ;  /* 0x000000ffff117224 */ /* 0x000fe200078e00ff */
[C---:B------:R-:W-:Y:S01]  /*2edc0*/  ISETP.GE.U32.AND P3, PT, R8.reuse, 0x4, PT ;  /* 0x000000040800780c */ /* 0x040fe20003f66070 */
[----:B------:R-:W-:Y:S01]  /*2edd0*/  SHFL.IDX PT, R0, R16, RZ, 0x1f ;  /* 0x00001fff10007589 */ /* 0x000fe200000e0000 */
[C---:B------:R-:W-:Y:S02]  /*2ede0*/  ISETP.GE.U32.AND P4, PT, R8.reuse, 0x8, PT ;  /* 0x000000080800780c */ /* 0x040fe40003f86070 */
[----:B------:R-:W-:Y:S01]  /*2edf0*/  ISETP.GE.U32.AND P5, PT, R8, 0x10, PT ;  /* 0x000000100800780c */ /* 0x000fe20003fa6070 */
[----:B--2---:R0:W-:Y:S02]  /*2ee00*/  SHFL.IDX PT, R6, R16, 0x1, 0x1f ;  /* 0x00201f0010067f89 */ /* 0x0041e400000e0000 */
[----:B0-----:R-:W-:-:S02]  /*2ee10*/  IMAD.MOV.U32 R16, RZ, RZ, RZ ;  /* 0x000000ffff107224 */ /* 0x001fc400078e00ff */
[----:B----4-:R-:W-:Y:S01]  /*2ee20*/  @!P1 IMAD.MOV.U32 R17, RZ, RZ, R7 ;  /* 0x000000ffff119224 */ /* 0x010fe200078e0007 */
        /* <DEDUP_REMOVED lines=19> */
.L_x_3823:
[----:B------:R-:W-:Y:S02]  /*2ef60*/  ULDC UR4, c[0x0][0xc38] ;  /* 0x00030e0000047ab9 */ /* 0x000fe40000000800 */
[----:B------:R-:W-:-:S04]  /*2ef70*/  IMAD.U32 R4, RZ, RZ, UR4 ;  /* 0x00000004ff047e24 */ /* 0x000fc8000f8e00ff */
[----:B--2---:R-:W-:-:S05]  /*2ef80*/  IMAD R7, R14, R4, RZ ;  /* 0x000000040e077224 */ /* 0x004fca00078e02ff */
[----:B------:R-:W-:-:S04]  /*2ef90*/  IADD3 R6, R6, R7, RZ ;  /* 0x0000000706067210 */ /* 0x000fc80007ffe0ff */
[----:B------:R-:W-:-:S13]  /*2efa0*/  ISETP.GT.AND P6, PT, R6, R0, PT ;  /* 0x000000000600720c */ /* 0x000fda0003fc4270 */
[----:B------:R-:W-:Y:S05]  /*2efb0*/  @P6 BRA `(.L_x_3410) ;  /* 0x0000000000a46947 */ /* 0x000fea0003800000 */
.L_x_3413:
        /* <DEDUP_REMOVED lines=13> */
[----:B--2---:R-:W-:-:S04]  /*2f090*/  @!P6 IMAD.WIDE R2, R7, 0x4, R4 ;  /* 0x000000040702e825 */ /* 0x004fc800078e0204 */
[----:B------:R-:W-:-:S06]  /*2f0a0*/  IMAD.MOV.U32 R5, RZ, RZ, RZ ;  /* 0x000000ffff057224 */ /* 0x000fcc00078e00ff */
        /* <DEDUP_REMOVED lines=19> */
[----:B------:R0:W2:Y:S02]  /*2f1e0*/  SHFL.IDX PT, R14, R3, 0x1f, 0x1f ;  /* 0x03e01f00030e7f89 */ /* 0x0000a400000e0000 */
.L_x_3831:
[----:B------:R-:W-:Y:S02]  /*2f1f0*/  ULDC UR4, c[0x0][0xc38] ;  /* 0x00030e0000047ab9 */ /* 0x000fe40000000800 */
[----:B------:R-:W-:-:S04]  /*2f200*/  IMAD.U32 R4, RZ, RZ, UR4 ;  /* 0x00000004ff047e24 */ /* 0x000fc8000f8e00ff */
[----:B--2---:R-:W-:-:S04]  /*2f210*/  IMAD R7, R14, R4, RZ ;  /* 0x000000040e077224 */ /* 0x004fc800078e02ff */
[----:B------:R-:W-:-:S05]  /*2f220*/  IMAD.IADD R6, R7, 0x1, R6 ;  /* 0x0000000107067824 */ /* 0x000fca00078e0206 */
[----:B------:R-:W-:-:S13]  /*2f230*/  ISETP.GT.AND P6, PT, R6, R0, PT ;  /* 0x000000000600720c */ /* 0x000fda0003fc4270 */
[----:B------:R-:W-:Y:S05]  /*2f240*/  @!P6 BRA `(.L_x_3413) ;  /* 0xfffffffc005ce947 */ /* 0x000fea000383ffff */
.L_x_3410:
[----:B------:R-:W-:Y:S01]  /*2f250*/  IMAD.IADD R7, R6, 0x1, -R7 ;  /* 0x0000000106077824 */ /* 0x000fe200078e0a07 */
[----:B------:R-:W-:-:S03]  /*2f260*/  UMOV UR4, 0xffffffff ;  /* 0xffffffff00047882 */ /* 0x000fc60000000000 */
[----:B------:R-:W-:-:S05]  /*2f270*/  IMAD R9, R3, R4, R7 ;  /* 0x0000000403097224 */ /* 0x000fca00078e0207 */
[----:B------:R-:W-:Y:S01]  /*2f280*/  ISETP.GT.AND P6, PT, R9, R0, PT ;  /* 0x000000000900720c */ /* 0x000fe20003fc4270 */
[----:B------:R-:W-:-:S12]  /*2f290*/  BRA.DIV UR4, `(.L_x_3414) ;  /* 0x000000b604d87947 */ /* 0x000fd8000b800000 */
[----:B------:R-:W-:-:S04]  /*2f2a0*/  VOTE.ANY R2, PT, !P6 ;  /* 0x0000000000027806 */ /* 0x000fc800070e0100 */
[----:B------:R-:W2:Y:S02]  /*2f2b0*/  POPC R12, R2 ;  /* 0x00000002000c7309 */ /* 0x000ea40000000000 */
[----:B--2---:R2:W3:Y:S01]  /*2f2c0*/  SHFL.IDX PT, R17, R17, R12, 0x1f ;  /* 0x00001f0c11117589 */ /* 0x0044e200000e0000 */
[----:B------:R-:W-:-:S03]  /*2f2d0*/  IMAD.IADD R19, R12, 0x1, R19 ;  /* 0x000000010c137824 */ /* 0x000fc600078e0213 */
[----:B------:R2:W4:Y:S04]  /*2f2e0*/  SHFL.IDX PT, R5, R5, R12, 0x1f ;  /* 0x00001f0c05057589 */ /* 0x00052800000e0000 */
.L_x_3836:
[----:B------:R-:W-:-:S13]  /*2f2f0*/  ISETP.NE.AND P0, PT, R2, RZ, PT ;  /* 0x000000ff0200720c */ /* 0x000fda0003f05270 */
[----:B------:R-:W-:Y:S05]  /*2f300*/  @!P0 BRA `(.L_x_3415) ;  /* 0x0000000000108947 */ /* 0x000fea0003800000 */
[----:B------:R-:W-:Y:S01]  /*2f310*/  UMOV UR4, 0xffffffff ;  /* 0xffffffff00047882 */ /* 0x000fe20000000000 */
[----:B--2---:R-:W-:Y:S02]  /*2f320*/  VIADD R12, R12, 0xffffffff ;  /* 0xffffffff0c0c7836 */ /* 0x004fe40000000000 */
[----:B------:R-:W-:Y:S05]  /*2f330*/  BRA.DIV UR4, `(.L_x_3416) ;  /* 0x000000ba040c7947 */ /* 0x000fea000b800000 */
[----:B------:R2:W0:Y:S02]  /*2f340*/  SHFL.IDX PT, R16, R3, R12, 0x1f ;  /* 0x00001f0c03107589 */ /* 0x00042400000e0000 */
.L_x_3415:
[----:B----4-:R-:W-:Y:S01]  /*2f350*/  ISETP.NE.AND P0, PT, R5, 0x1, PT ;  /* 0x000000010500780c */ /* 0x010fe20003f05270 */
[----:B0-----:R-:W-:-:S04]  /*2f360*/  IMAD R16, R16, R4, R7 ;  /* 0x0000000410107224 */ /* 0x001fc800078e0207 */
[----:B------:R-:W-:-:S08]  /*2f370*/  IMAD.IADD R0, R0, 0x1, -R16 ;  /* 0x0000000100007824 */ /* 0x000fd000078e0a10 */
[----:B------:R-:W-:Y:S05]  /*2f380*/  @!P0 BRA `(.L_x_3417) ;  /* 0x0000000000dc8947 */ /* 0x000fea0003800000 */
[----:B---3--:R-:W-:Y:S02]  /*2f390*/  IABS R4, R17 ;  /* 0x0000001100047213 */ /* 0x008fe40000000000 */
[----:B------:R-:W-:Y:S02]  /*2f3a0*/  IABS R6, R5 ;  /* 0x0000000500067213 */ /* 0x000fe40000000000 */
[----:B------:R-:W0:Y:S08]  /*2f3b0*/  I2F.RP R7, R4 ;  /* 0x0000000400077306 */ /* 0x000e300000209400 */
[----:B------:R-:W3:Y:S08]  /*2f3c0*/  I2F.RP R8, R6 ;  /* 0x0000000600087306 */ /* 0x000ef00000209400 */
[----:B0-----:R-:W0:Y:S08]  /*2f3d0*/  MUFU.RCP R7, R7 ;  /* 0x0000000700077308 */ /* 0x001e300000001000 */
[----:B---3--:R-:W-:Y:S01]  /*2f3e0*/  MUFU.RCP R8, R8 ;  /* 0x0000000800087308 */ /* 0x008fe20000001000 */
[----:B0-----:R-:W-:-:S02]  /*2f3f0*/  IADD3 R2, R7, 0xffffffe, RZ ;  /* 0x0ffffffe07027810 */ /* 0x001fc40007ffe0ff */
[----:B------:R-:W-:-:S05]  /*2f400*/  IABS R7, R17 ;  /* 0x0000001100077213 */ /* 0x000fca0000000000 */
[----:B--2---:R0:W2:Y:S02]  /*2f410*/  F2I.FTZ.U32.TRUNC.NTZ R3, R2 ;  /* 0x0000000200037305 */ /* 0x0040a4000021f000 */
[----:B0-----:R-:W-:Y:S02]  /*2f420*/  IMAD.MOV.U32 R2, RZ, RZ, RZ ;  /* 0x000000ffff027224 */ /* 0x001fe400078e00ff */
[----:B--2---:R-:W-:-:S04]  /*2f430*/  IMAD.MOV R9, RZ, RZ, -R3 ;  /* 0x000000ffff097224 */ /* 0x004fc800078e0a03 */
[----:B------:R-:W-:-:S04]  /*2f440*/  IMAD R9, R9, R4, RZ ;  /* 0x0000000409097224 */ /* 0x000fc800078e02ff */
[----:B------:R-:W-:Y:S01]  /*2f450*/  IMAD.HI.U32 R3, R3, R9, R2 ;  /* 0x0000000903037227 */ /* 0x000fe200078e0002 */
[----:B------:R-:W-:-:S03]  /*2f460*/  IABS R2, R0 ;  /* 0x0000000000027213 */ /* 0x000fc60000000000 */
[----:B------:R-:W-:Y:S02]  /*2f470*/  IMAD.MOV R9, RZ, RZ, -R7 ;  /* 0x000000ffff097224 */ /* 0x000fe400078e0a07 */
[----:B------:R-:W-:-:S04]  /*2f480*/  IMAD.HI.U32 R7, R3, R2, RZ ;  /* 0x0000000203077227 */ /* 0x000fc800078e00ff */
[----:B------:R-:W-:Y:S02]  /*2f490*/  IMAD R9, R7, R9, R2 ;  /* 0x0000000907097224 */ /* 0x000fe400078e0202 */
[----:B------:R-:W-:Y:S02]  /*2f4a0*/  VIADD R3, R8, 0xffffffe ;  /* 0x0ffffffe08037836 */ /* 0x000fe40000000000 */
[----:B------:R-:W-:Y:S01]  /*2f4b0*/  IMAD.MOV.U32 R2, RZ, RZ, RZ ;  /* 0x000000ffff027224 */ /* 0x000fe200078e00ff */
[----:B------:R-:W-:-:S03]  /*2f4c0*/  ISETP.GT.U32.AND P1, PT, R4, R9, PT ;  /* 0x000000090400720c */ /* 0x000fc60003f24070 */
        /* <DEDUP_REMOVED lines=29> */
[----:B------:R-:W-:-:S04]  /*2f6a0*/  @!P1 LOP3.LUT R4, RZ, R5, RZ, 0x33, !PT ;  /* 0x00000005ff049212 */ /* 0x000fc800078e33ff */
[----:B------:R-:W-:Y:S01]  /*2f6b0*/  IADD3 R2, -R4, RZ, RZ ;  /* 0x000000ff04027210 */ /* 0x000fe20007ffe1ff */
[----:B------:R-:W-:-:S04]  /*2f6c0*/  IMAD R4, R5, 0x1000000, R4 ;  /* 0x0100000005047824 */ /* 0x000fc800078e0204 */
[----:B------:R-:W-:-:S04]  /*2f6d0*/  IMAD R5, R5, R2, R7 ;  /* 0x0000000205057224 */ /* 0x000fc800078e0207 */
[----:B------:R-:W-:Y:S01]  /*2f6e0*/  IMAD R18, R5, 0x10000, R4 ;  /* 0x0001000005127824 */ /* 0x000fe200078e0204 */
[----:B------:R-:W-:Y:S06]  /*2f6f0*/  BRA `(.L_x_3418) ;  /* 0x0000000000f07947 */ /* 0x000fec0003800000 */
.L_x_3417:
[----:B--2---:R-:W0:Y:S02]  /*2f700*/  LDC.64 R2, c[0x0][0xc90] ;  /* 0x00032400ff027b82 */ /* 0x004e240000000a00 */
[----:B0-----:R-:W-:-:S05]  /*2f710*/  IMAD.WIDE R2, R19, 0x4, R2 ;  /* 0x0000000413027825 */ /* 0x001fca00078e0202 */
[----:B------:R0:W3:Y:S02]  /*2f720*/  LDG.E R6, desc[UR42][R2.64] ;  /* 0x0000002a02067981 */ /* 0x0000e4000c1e1900 */
[----:B0-----:R-:W-:Y:S02]  /*2f730*/  IMAD.MOV.U32 R2, RZ, RZ, RZ ;  /* 0x000000ffff027224 */ /* 0x001fe400078e00ff */
[----:B---3--:R-:W-:-:S05]  /*2f740*/  IMAD R5, R17, R6, RZ ;  /* 0x0000000611057224 */ /* 0x008fca00078e02ff */
[----:B------:R-:W-:-:S04]  /*2f750*/  IABS R7, R5 ;  /* 0x0000000500077213 */ /* 0x000fc80000000000 */
[----:B------:R-:W0:Y:S08]  /*2f760*/  I2F.RP R8, R7 ;  /* 0x0000000700087306 */ /* 0x000e300000209400 */
[----:B0-----:R-:W0:Y:S02]  /*2f770*/  MUFU.RCP R8, R8 ;  /* 0x0000000800087308 */ /* 0x001e240000001000 */
[----:B0-----:R-:W-:-:S06]  /*2f780*/  VIADD R9, R8, 0xffffffe ;  /* 0x0ffffffe08097836 */ /* 0x001fcc0000000000 */
[----:B------:R-:W1:Y:S02]  /*2f790*/  F2I.FTZ.U32.TRUNC.NTZ R3, R9 ;  /* 0x0000000900037305 */ /* 0x000e64000021f000 */
[----:B-1----:R-:W-:-:S04]  /*2f7a0*/  IMAD.MOV R10, RZ, RZ, -R3 ;  /* 0x000000ffff0a7224 */ /* 0x002fc800078e0a03 */
        /* <DEDUP_REMOVED lines=28> */
[----:B0-----:R-:W-:Y:S01]  /*2f970*/  MOV R2, RZ ;  /* 0x000000ff00027202 */ /* 0x001fe20000000f00 */
        /* <DEDUP_REMOVED lines=20> */
.L_x_3418:
[----:B------:R-:W-:-:S05]  /*2fac0*/  LOP3.LUT R0, RZ, R3, RZ, 0x33, !PT ;  /* 0x00000003ff007212 */ /* 0x000fca00078e33ff */
[----:B------:R-:W-:Y:S01]  /*2fad0*/  IMAD.IADD R17, R17, 0x1, R0 ;  /* 0x0000000111117824 */ /* 0x000fe200078e0200 */
[----:B------:R-:W-:Y:S06]  /*2fae0*/  BRA `(.L_x_3419) ;  /* 0x00000000001c7947 */ /* 0x000fec0003800000 */
.L_x_3411:
[----:B------:R-:W-:Y:S01]  /*2faf0*/  UMOV UR4, URZ ;  /* 0x0000003f00047c82 */ /* 0x000fe20008000000 */
[----:B------:R-:W-:Y:S01]  /*2fb00*/  UMOV UR5, URZ ;  /* 0x0000003f00057c82 */ /* 0x000fe20008000000 */
[----:B------:R-:W-:Y:S01]  /*2fb10*/  ULDC UR6, c[0x0][0xc3c] ;  /* 0x00030f0000067ab9 */ /* 0x000fe20000000800 */
[----:B------:R-:W-:Y:S01]  /*2fb20*/  MOV R16, R0 ;  /* 0x0000000000107202 */ /* 0x000fe20000000f00 */
[----:B------:R-:W-:Y:S02]  /*2fb30*/  IMAD.U32 R17, RZ, RZ, UR4 ;  /* 0x00000004ff117e24 */ /* 0x000fe4000f8e00ff */
[----:B------:R-:W-:Y:S02]  /*2fb40*/  IMAD.U32 R18, RZ, RZ, UR5 ;  /* 0x00000005ff127e24 */ /* 0x000fe4000f8e00ff */
[----:B------:R-:W-:-:S07]  /*2fb50*/  IMAD.U32 R19, RZ, RZ, UR6 ;  /* 0x00000006ff137e24 */ /* 0x000fce000f8e00ff */
.L_x_3419:
[----:B------:R2:W3:Y:S01]  /*2fb60*/  LDL R2, [R1+0x8] ;  /* 0x0000080001027983 */ /* 0x0004e20000100800 */
[----:B------:R-:W4:Y:S01]  /*2fb70*/  S2R R0, SR_TID.X ;  /* 0x0000000000007919 */ /* 0x000f220000002100 */
[----:B------:R-:W-:Y:S05]  /*2fb80*/  WARPSYNC.ALL ;  /* 0x0000000000007948 */ /* 0x000fea0003800000 */
[----:B----4-:R-:W-:Y:S01]  /*2fb90*/  LOP3.LUT R0, R0, 0x1f, RZ, 0xc0, !PT ;  /* 0x0000001f00007812 */ /* 0x010fe200078ec0ff */
[----:B------:R-:W-:Y:S03]  /*2fba0*/  BAR.SYNC.DEFER_BLOCKING 0x4, 0x180 ;  /* 0x0106000000007b1d */ /* 0x000fe60000010000 */
[----:B------:R-:W-:-:S13]  /*2fbb0*/  ISETP.NE.AND P0, PT, R0, RZ, PT ;  /* 0x000000ff0000720c */ /* 0x000fda0003f05270 */
[----:B------:R-:W-:Y:S01]  /*2fbc0*/  @!P0 MOV R0, 0x400 ;  /* 0x0000040000008802 */ /* 0x000fe20000000f00 */
[----:B---3--:R-:W3:Y:S03]  /*2fbd0*/  @!P0 S2R R2, SR_CgaCtaId ;  /* 0x0000000000028919 */ /* 0x008ee60000008800 */
[----:B---3--:R-:W-:Y:S01]  /*2fbe0*/  @!P0 LEA R22, R2, R0, 0x18 ;  /* 0x0000000002168211 */ /* 0x008fe200078ec0ff */
[----:B------:R2:W-:Y:S04]  /*2fbf0*/  @!P0 STL [R1+0x8], R2 ;  /* 0x0000080201008387 */ /* 0x0005e80000100800 */
[----:B------:R2:W-:Y:S01]  /*2fc00*/  @!P0 STS.128 [R22+0x388d0], R16 ;  /* 0x0388d01016008388 */ /* 0x0005e20000000c00 */
[----:B------:R-:W-:Y:S06]  /*2fc10*/  BAR.ARV 0x5, 0x180 ;  /* 0x0146000000007b1d */ /* 0x000fec0000002000 */
.L_x_3408:
[----:B------:R-:W-:Y:S02]  /*2fc20*/  ULDC UR4, c[0x0][0xc3c] ;  /* 0x00030f0000047ab9 */ /* 0x000fe40000000800 */
[----:B----4-:R-:W-:-:S13]  /*2fc30*/  ISETP.GE.AND P0, PT, R19, UR4, PT ;  /* 0x0000000413007c0c */ /* 0x010fda000bf06270 */
[----:B------:R-:W-:Y:S05]  /*2fc40*/  @!P0 BRA `(.L_x_3420) ;  /* 0xffffff8800708947 */ /* 0x000fea000383ffff */
[----:B------:R-:W-:Y:S05]  /*2fc50*/  BSYNC B7 ;  /* 0x0000000000077941 */ /* 0x000fea0003800000 */
.L_x_3302:
[----:B--23--:R-:W2:Y:S01]  /*2fc60*/  LDL.LU R0, [R1+0x28] ;  /* 0x0000280001007983 */ /* 0x00cea20000300800 */
        /* <DEDUP_REMOVED lines=11> */
.L_x_3839:
[----:B------:R-:W-:Y:S05]  /*2fd20*/  BSYNC B0 ;  /* 0x0000000000007941 */ /* 0x000fea0003800000 */
.L_x_3421:
[----:B------:R-:W-:-:S03]  /*2fd30*/  UMOV UR4, 0xffffffff ;  /* 0xffffffff00047882 */ /* 0x000fc60000000000 */
[----:B------:R-:W-:Y:S05]  /*2fd40*/  BRA.DIV UR4, `(.L_x_3423) ;  /* 0x000000ae04c47947 */ /* 0x000fea000b800000 */
[----:B0-----:R-:W0:Y:S02]  /*2fd50*/  S2R R0, SR_TID.X ;  /* 0x0000000000007919 */ /* 0x001e240000002100 */
[----:B0-----:R-:W-:-:S04]  /*2fd60*/  SHF.R.U32.HI R0, RZ, 0x5, R0 ;  /* 0x00000005ff007819 */ /* 0x001fc80000011600 */
[----:B------:R-:W-:-:S05]  /*2fd70*/  LOP3.LUT R0, R0, 0x3, RZ, 0xc0, !PT ;  /* 0x0000000300007812 */ /* 0x000fca00078ec0ff */
[----:B------:R0:W2:Y:S02]  /*2fd80*/  SHFL.IDX PT, R14, R0, RZ, 0x1f ;  /* 0x00001fff000e7589 */ /* 0x0000a400000e0000 */
.L_x_3842:
[----:B--2---:R-:W-:-:S13]  /*2fd90*/  ISETP.NE.AND P0, PT, R14, RZ, PT ;  /* 0x000000ff0e00720c */ /* 0x004fda0003f05270 */
[----:B------:R-:W-:Y:S05]  /*2fda0*/  @P0 BRA `(.L_x_3057) ;  /* 0x0000000000a80947 */ /* 0x000fea0003800000 */
[----:B------:R-:W-:-:S03]  /*2fdb0*/  UMOV UR4, 0xffffffff ;  /* 0xffffffff00047882 */ /* 0x000fc60000000000 */
[----:B------:R-:W-:Y:S05]  /*2fdc0*/  BRA.DIV UR4, `(.L_x_3424) ;  /* 0x000000ae04d87947 */ /* 0x000fea000b800000 */
[----:B------:R-:W-:-:S13]  /*2fdd0*/  ELECT P6, URZ, PT ;  /* 0x00000000003f782f */ /* 0x000fda00038c0000 */
.L_x_3845:
[----:B------:R-:W-:Y:S05]  /*2fde0*/  @!P6 BRA `(.L_x_3057) ;  /* 0x000000000098e947 */ /* 0x000fea0003800000 */
[----:B------:R-:W-:-:S06]  /*2fdf0*/  ULOP3.LUT UR4, UR36, 0x2, URZ, 0xfc, !UPT ;  /* 0x0000000224047892 */ /* 0x000fcc000f8efc3f */
[----:B0-----:R-:W-:-:S05]  /*2fe00*/  IMAD.U32 R0, RZ, RZ, UR4 ;  /* 0x00000004ff007e24 */ /* 0x001fca000f8e00ff */
[----:B------:R-:W-:-:S13]  /*2fe10*/  ISETP.NE.AND P0, PT, R0, 0x3, PT ;  /* 0x000000030000780c */ /* 0x000fda0003f05270 */
[----:B------:R-:W-:Y:S05]  /*2fe20*/  @!P0 BRA `(.L_x_3425) ;  /* 0x0000000000048947 */ /* 0x000fea0003800000 */
[----:B------:R-:W-:Y:S01]  /*2fe30*/  BPT.TRAP 0x1 ;  /* 0x000000040000795c */ /* 0x000fe20000300000 */
.L_x_3425:
[----:B------:R-:W-:Y:S01]  /*2fe40*/  IMAD R5, R28, 0x8, R7 ;  /* 0x000000081c057824 */ /* 0x000fe200078e0207 */
[----:B------:R-:W-:Y:S02]  /*2fe50*/  SHF.L.U32 R0, R32, 0x1f, RZ ;  /* 0x0000001f20007819 */ /* 0x000fe400000006ff */
[----:B------:R-:W-:Y:S02]  /*2fe60*/  IADD3 R28, R28, 0x1, RZ ;  /* 0x000000011c1c7810 */ /* 0x000fe40007ffe0ff */
[----:B------:R-:W0:Y:S02]  /*2fe70*/  SYNCS.PHASECHK.TRANS64.TRYWAIT P1, [R5+URZ+0x38840], R0 ;  /* 0x03884000050075a7 */ /* 0x000e24000802017f */
[----:B------:R-:W-:-:S04]  /*2fe80*/  ISETP.NE.AND P2, PT, R28, 0x2, PT ;  /* 0x000000021c00780c */ /* 0x000fc80003f45270 */
[----:B------:R-:W-:Y:S01]  /*2fe90*/  SEL R3, RZ, 0x1, P2 ;  /* 0x00000001ff037807 */ /* 0x000fe20001000000 */
[----:B0-----:R-:W-:Y:S08]  /*2fea0*/  @!P1 BRA `(.L_x_3426) ;  /* 0x000000ac00c09947 */ /* 0x001ff00003800000 */
.L_x_3846:
[----:B------:R-:W-:Y:S02]  /*2feb0*/  SEL R28, R28, RZ, P2 ;  /* 0x000000ff1c1c7207 */ /* 0x000fe40001000000 */
[----:B------:R-:W-:Y:S01]  /*2fec0*/  LOP3.LUT R2, R32, R3, RZ, 0x3c, !PT ;  /* 0x0000000320027212 */ /* 0x000fe200078e3cff */
[----:B------:R-:W-:Y:S06]  /*2fed0*/  @!P0 BRA `(.L_x_3427) ;  /* 0x0000000000048947 */ /* 0x000fec0003800000 */
[----:B------:R-:W-:Y:S01]  /*2fee0*/  BPT.TRAP 0x1 ;  /* 0x000000040000795c */ /* 0x000fe20000300000 */
.L_x_3427:
[----:B------:R-:W-:Y:S01]  /*2fef0*/  IMAD R3, R28, 0x8, R7 ;  /* 0x000000081c037824 */ /* 0x000fe200078e0207 */
[----:B------:R-:W-:-:S04]  /*2ff00*/  SHF.L.U32 R2, R2, 0x1f, RZ ;  /* 0x0000001f02027819 */ /* 0x000fc800000006ff */
[----:B------:R-:W2:Y:S02]  /*2ff10*/  SYNCS.PHASECHK.TRANS64.TRYWAIT P1, [R3+URZ+0x38840], R2 ;  /* 0x03884002030075a7 */ /* 0x000ea4000802017f */
[----:B--2---:R-:W-:Y:S05]  /*2ff20*/  @!P1 BRA `(.L_x_3428) ;  /* 0x000000ac00b49947 */ /* 0x004fea0003800000 */
.L_x_3847:
[----:B------:R-:W-:Y:S05]  /*2ff30*/  @!P0 BRA `(.L_x_3429) ;  /* 0x0000000000048947 */ /* 0x000fea0003800000 */
[----:B------:R-:W-:Y:S01]  /*2ff40*/  BPT.TRAP 0x1 ;  /* 0x000000040000795c */ /* 0x000fe20000300000 */
.L_x_3429:
[----:B------:R-:W3:Y:S02]  /*2ff50*/  SYNCS.PHASECHK.TRANS64.TRYWAIT P1, [R5+URZ+0x38860], R0 ;  /* 0x03886000050075a7 */ /* 0x000ee4000802017f */
[----:B---3--:R-:W-:Y:S05]  /*2ff60*/  @!P1 BRA `(.L_x_3430) ;  /* 0x000000ac00b89947 */ /* 0x008fea0003800000 */
.L_x_3848:
[----:B------:R-:W-:Y:S05]  /*2ff70*/  @!P0 BRA `(.L_x_3431) ;  /* 0x0000000000048947 */ /* 0x000fea0003800000 */
[----:B------:R-:W-:Y:S01]  /*2ff80*/  BPT.TRAP 0x1 ;  /* 0x000000040000795c */ /* 0x000fe20000300000 */
.L_x_3431:
[----:B------:R-:W4:Y:S02]  /*2ff90*/  SYNCS.PHASECHK.TRANS64.TRYWAIT P1, [R3+URZ+0x38860], R2 ;  /* 0x03886002030075a7 */ /* 0x000f24000802017f */
[----:B----4-:R-:W-:Y:S05]  /*2ffa0*/  @!P1 BRA `(.L_x_3432) ;  /* 0x000000ac00bc9947 */ /* 0x010fea0003800000 */
.L_x_3849:
[----:B------:R-:W-:Y:S05]  /*2ffb0*/  @!P0 BRA `(.L_x_3433) ;  /* 0x0000000000048947 */ /* 0x000fea0003800000 */
[----:B------:R-:W-:Y:S01]  /*2ffc0*/  BPT.TRAP 0x1 ;  /* 0x000000040000795c */ /* 0x000fe20000300000 */
.L_x_3433:
[----:B------:R-:W5:Y:S02]  /*2ffd0*/  SYNCS.PHASECHK.TRANS64.TRYWAIT P1, [R5+URZ+0x38880], R0 ;  /* 0x03888000050075a7 */ /* 0x000f64000802017f */
[----:B-----5:R-:W-:Y:S05]  /*2ffe0*/  @!P1 BRA `(.L_x_3434) ;  /* 0x000000ac00c09947 */ /* 0x020fea0003800000 */
.L_x_3850:
[----:B------:R-:W-:Y:S05]  /*2fff0*/  @!P0 BRA `(.L_x_3435) ;  /* 0x0000000000048947 */ /* 0x000fea0003800000 */
[----:B------:R-:W-:Y:S01]  /*30000*/  BPT.TRAP 0x1 ;  /* 0x000000040000795c */ /* 0x000fe20000300000 */
.L_x_3435:
[----:B------:R0:W0:Y:S02]  /*30010*/  SYNCS.PHASECHK.TRANS64.TRYWAIT P0, [R3+URZ+0x38880], R2 ;  /* 0x03888002030075a7 */ /* 0x000024000800017f */
[----:B0-----:R-:W-:Y:S05]  /*30020*/  @!P0 NANOSLEEP.SYNCS 0x989680 ;  /* 0x009896800000895d */ /* 0x001fea0003900000 */
[----:B------:R-:W0:Y:S02]  /*30030*/  @!P0 SYNCS.PHASECHK.TRANS64 P0, [R3+URZ+0x38880], R2 ;  /* 0x03888002030085a7 */ /* 0x000e24000800007f */
[----:B0-----:R-:W-:Y:S05]  /*30040*/  @!P0 BRA `(.L_x_3435) ;  /* 0xfffffffc00f08947 */ /* 0x001fea000383ffff */
.L_x_3057:
[----:B------:R-:W-:Y:S05]  /*30050*/  BSYNC B8 ;  /* 0x0000000000087941 */ /* 0x000fea0003800000 */
.L_x_3054:
[----:B------:R-:W-:Y:S05]  /*30060*/  EXIT ;  /* 0x000000000000794d */ /* 0x000fea0003800000 */
.L_x_3081:
[----:B-1----:R1:W2:Y:S02]  /*30070*/  SYNCS.PHASECHK.TRANS64.TRYWAIT P6, [R88+URZ+0x38890], R98 ;  /* 0x03889062580075a7 */ /* 0x0022a400080c017f */
[----:B--2---:R-:W-:Y:S05]  /*30080*/  @!P6 NANOSLEEP.SYNCS 0x989680 ;  /* 0x009896800000e95d */ /* 0x004fea0003900000 */
[----:B------:R-:W2:Y:S02]  /*30090*/  @!P6 SYNCS.PHASECHK.TRANS64 P6, [R88+URZ+0x38890], R98 ;  /* 0x038890625800e5a7 */ /* 0x000ea400080c007f */
[----:B--2---:R-:W-:Y:S05]  /*300a0*/  @!P6 BRA `(.L_x_3081) ;  /* 0xfffffffc00f0e947 */ /* 0x004fea000383ffff */
[----:B------:R-:W-:Y:S05]  /*300b0*/  BRA `(.L_x_3436) ;  /* 0xfffffd3800f47947 */ /* 0x000fea000383ffff */
.L_x_3082:
        /* <DEDUP_REMOVED lines=8> */
.L_x_3438:
[----:B------:R-:W-:Y:S05]  /*30140*/  BSYNC B1 ;  /* 0x0000000000017941 */ /* 0x000fea0003800000 */
.L_x_3437:
        /* <DEDUP_REMOVED lines=8> */
.L_x_3439:
[----:B------:R-:W-:Y:S01]  /*301d0*/  IMAD.MOV.U32 R11, RZ, RZ, R14 ;  /* 0x000000ffff0b7224 */ /* 0x000fe200078e000e */
[----:B------:R-:W-:Y:S06]  /*301e0*/  BRA `(.L_x_3440) ;  /* 0xfffffd3800bc7947 */ /* 0x000fec000383ffff */
.L_x_3091:
[----:B------:R-:W-:Y:S01]  /*301f0*/  BSSY B1, `(.L_x_3441) ;  /* 0x0000008000017945 */ /* 0x000fe20003800000 */
[----:B0-----:R-:W-:Y:S02]  /*30200*/  IMAD.MOV.U32 R13, RZ, RZ, R100 ;  /* 0x000000ffff0d7224 */ /* 0x001fe400078e0064 */
[----:B------:R-:W-:Y:S02]  /*30210*/  IMAD.MOV.U32 R12, RZ, RZ, 0x1 ;  /* 0x00000001ff0c7424 */ /* 0x000fe400078e00ff */
[----:B----4-:R-:W-:Y:S02]  /*30220*/  IMAD.MOV.U32 R11, RZ, RZ, 0x181f ;  /* 0x0000181fff0b7424 */ /* 0x010fe400078e00ff */
[----:B------:R-:W-:-:S07]  /*30230*/  IMAD.MOV.U32 R15, RZ, RZ, -0x1 ;  /* 0xffffffffff0f7424 */ /* 0x000fce00078e00ff */
[----:B-123--:R-:W-:Y:S05]  /*30240*/  WARPSYNC.COLLECTIVE R15, `(.L_x_3442) ;  /* 0x000000000f087348 */ /* 0x00efea0003c00000 */
[----:B------:R0:W4:Y:S02]  /*30250*/  SHFL.IDX P6, R14, R13, R12, R11 ;  /* 0x0000000c0d0e7389 */ /* 0x00012400000c000b */
[----:B01234-:R-:W-:Y:S01]  /*30260*/  ENDCOLLECTIVE ;  /* 0x000000000000791b */ /* 0x01ffe20003800000 */
.L_x_3442:
[----:B------:R-:W-:Y:S05]  /*30270*/  BSYNC B1 ;  /* 0x0000000000017941 */ /* 0x000fea0003800000 */
.L_x_3441:
        /* <DEDUP_REMOVED lines=8> */
.L_x_3443:
[----:B------:R-:W-:Y:S01]  /*30300*/  IMAD.MOV.U32 R65, RZ, RZ, R14 ;  /* 0x000000ffff417224 */ /* 0x000fe200078e000e */
[----:B------:R-:W-:Y:S06]  /*30310*/  BRA `(.L_x_3444) ;  /* 0xfffffd4800307947 */ /* 0x000fec000383ffff */
.L_x_3100:
[----:B------:R-:W-:Y:S01]  /*30320*/  BSSY B1, `(.L_x_3445) ;  /* 0x0000008000017945 */ /* 0x000fe20003800000 */
[----:B0-----:R-:W-:Y:S01]  /*30330*/  IMAD.MOV.U32 R13, RZ, RZ, R100 ;  /* 0x000000ffff0d7224 */ /* 0x001fe200078e0064 */
[----:B----4-:R-:W-:Y:S01]  /*30340*/  MOV R11, 0x181f ;  /* 0x0000181f000b7802 */ /* 0x010fe20000000f00 */
[----:B------:R-:W-:Y:S02]  /*30350*/  IMAD.MOV.U32 R12, RZ, RZ, 0x2 ;  /* 0x00000002ff0c7424 */ /* 0x000fe400078e00ff */
[----:B------:R-:W-:-:S07]  /*30360*/  IMAD.MOV.U32 R15, RZ, RZ, -0x1 ;  /* 0xffffffffff0f7424 */ /* 0x000fce00078e00ff */
[----:B-123--:R-:W-:Y:S05]  /*30370*/  WARPSYNC.COLLECTIVE R15, `(.L_x_3446) ;  /* 0x000000000f087348 */ /* 0x00efea0003c00000 */
[----:B------:R0:W4:Y:S02]  /*30380*/  SHFL.IDX P6, R14, R13, R12, R11 ;  /* 0x0000000c0d0e7389 */ /* 0x00012400000c000b */
[----:B01234-:R-:W-:Y:S01]  /*30390*/  ENDCOLLECTIVE ;  /* 0x000000000000791b */ /* 0x01ffe20003800000 */
.L_x_3446:
[----:B------:R-:W-:Y:S05]  /*303a0*/  BSYNC B1 ;  /* 0x0000000000017941 */ /* 0x000fea0003800000 */
.L_x_3445:
        /* <DEDUP_REMOVED lines=8> */
.L_x_3447:
[----:B------:R-:W-:Y:S01]  /*30430*/  IMAD.MOV.U32 R57, RZ, RZ, R14 ;  /* 0x000000ffff397224 */ /* 0x000fe200078e000e */
[----:B------:R-:W-:Y:S06]  /*30440*/  BRA `(.L_x_3448) ;  /* 0xfffffd5400a47947 */ /* 0x000fec000383ffff */
.L_x_3109:
[----:B------:R-:W-:Y:S01]  /*30450*/  BSSY B1, `(.L_x_3449) ;  /* 0x0000008000017945 */ /* 0x000fe20003800000 */
[----:B0-----:R-:W-:Y:S01]  /*30460*/  MOV R13, R100 ;  /* 0x00000064000d7202 */ /* 0x001fe20000000f00 */
[----:B------:R-:W-:Y:S02]  /*30470*/  IMAD.MOV.U32 R12, RZ, RZ, 0x3 ;  /* 0x00000003ff0c7424 */ /* 0x000fe400078e00ff */
[----:B----4-:R-:W-:Y:S02]  /*30480*/  IMAD.MOV.U32 R11, RZ, RZ, 0x181f ;  /* 0x0000181fff0b7424 */ /* 0x010fe400078e00ff */
[----:B------:R-:W-:-:S07]  /*30490*/  IMAD.MOV.U32 R15, RZ, RZ, -0x1 ;  /* 0xffffffffff0f7424 */ /* 0x000fce00078e00ff */
[----:B-123--:R-:W-:Y:S05]  /*304a0*/  WARPSYNC.COLLECTIVE R15, `(.L_x_3450) ;  /* 0x000000000f087348 */ /* 0x00efea0003c00000 */
[----:B------:R0:W4:Y:S02]  /*304b0*/  SHFL.IDX P6, R14, R13, R12, R11 ;  /* 0x0000000c0d0e7389 */ /* 0x00012400000c000b */
[----:B01234-:R-:W-:Y:S01]  /*304c0*/  ENDCOLLECTIVE ;  /* 0x000000000000791b */ /* 0x01ffe20003800000 */
.L_x_3450:
[----:B------:R-:W-:Y:S05]  /*304d0*/  BSYNC B1 ;  /* 0x0000000000017941 */ /* 0x000fea0003800000 */
.L_x_3449:
        /* <DEDUP_REMOVED lines=8> */
.L_x_3451:
[----:B------:R-:W-:Y:S01]  /*30560*/  IMAD.MOV.U32 R99, RZ, RZ, R14 ;  /* 0x000000ffff637224 */ /* 0x000fe200078e000e */
[----:B------:R-:W-:Y:S06]  /*30570*/  BRA `(.L_x_3452) ;  /* 0xfffffd6400107947 */ /* 0x000fec000383ffff */
.L_x_3119:
[----:B-1----:R1:W2:Y:S02]  /*30580*/  SYNCS.PHASECHK.TRANS64.TRYWAIT P3, [R88+URZ+0x38890], R98 ;  /* 0x03889062580075a7 */ /* 0x0022a4000806017f */
[----:B--2---:R-:W-:Y:S05]  /*30590*/  @!P3 NANOSLEEP.SYNCS 0x989680 ;  /* 0x009896800000b95d */ /* 0x004fea0003900000 */
[----:B------:R-:W2:Y:S02]  /*305a0*/  @!P3 SYNCS.PHASECHK.TRANS64 P3, [R88+URZ+0x38890], R98 ;  /* 0x038890625800b5a7 */ /* 0x000ea4000806007f */
[----:B--2---:R-:W-:Y:S05]  /*305b0*/  @!P3 BRA `(.L_x_3119) ;  /* 0xfffffffc00f0b947 */ /* 0x004fea000383ffff */
[----:B------:R-:W-:Y:S05]  /*305c0*/  BRA `(.L_x_3453) ;  /* 0xfffffd7800407947 */ /* 0x000fea000383ffff */
.L_x_3120:
        /* <DEDUP_REMOVED lines=8> */
.L_x_3455:
[----:B------:R-:W-:Y:S05]  /*30650*/  BSYNC B1 ;  /* 0x0000000000017941 */ /* 0x000fea0003800000 */
.L_x_3454:
        /* <DEDUP_REMOVED lines=8> */
.L_x_3456:
[----:B------:R-:W-:Y:S01]  /*306e0*/  IMAD.MOV.U32 R11, RZ, RZ, R14 ;  /* 0x000000ffff0b7224 */ /* 0x000fe200078e000e */
[----:B------:R-:W-:Y:S06]  /*306f0*/  BRA `(.L_x_3457) ;  /* 0xfffffd78000c7947 */ /* 0x000fec000383ffff */
.L_x_3125:
[----:B------:R-:W-:Y:S01]  /*30700*/  BSSY B1, `(.L_x_3458) ;  /* 0x0000008000017945 */ /* 0x000fe20003800000 */
[----:B----4-:R-:W-:Y:S02]  /*30710*/  IMAD.MOV.U32 R13, RZ, RZ, R100 ;  /* 0x000000ffff0d7224 */ /* 0x010fe400078e0064 */
[----:B------:R-:W-:Y:S02]  /*30720*/  IMAD.MOV.U32 R12, RZ, RZ, 0x1 ;  /* 0x00000001ff0c7424 */ /* 0x000fe400078e00ff */
[----:B---3--:R-:W-:Y:S02]  /*30730*/  IMAD.MOV.U32 R11, RZ, RZ, 0x181f ;  /* 0x0000181fff0b7424 */ /* 0x008fe400078e00ff */
[----:B------:R-:W-:-:S07]  /*30740*/  IMAD.MOV.U32 R15, RZ, RZ, -0x1 ;  /* 0xffffffffff0f7424 */ /* 0x000fce00078e00ff */
[----:B012---:R-:W-:Y:S05]  /*30750*/  WARPSYNC.COLLECTIVE R15, `(.L_x_3459) ;  /* 0x000000000f087348 */ /* 0x007fea0003c00000 */
[----:B------:R3:W4:Y:S02]  /*30760*/  SHFL.IDX P6, R14, R13, R12, R11 ;  /* 0x0000000c0d0e7389 */ /* 0x00072400000c000b */
[----:B01234-:R-:W-:Y:S01]  /*30770*/  ENDCOLLECTIVE ;  /* 0x000000000000791b */ /* 0x01ffe20003800000 */
.L_x_3459:
[----:B------:R-:W-:Y:S05]  /*30780*/  BSYNC B1 ;  /* 0x0000000000017941 */ /* 0x000fea0003800000 */
.L_x_3458:
        /* <DEDUP_REMOVED lines=8> */
.L_x_3460:
[----:B------:R-:W-:Y:S01]  /*30810*/  IMAD.MOV.U32 R42, RZ, RZ, R14 ;  /* 0x000000ffff2a7224 */ /* 0x000fe200078e000e */
[----:B------:R-:W-:Y:S06]  /*30820*/  BRA `(.L_x_3461) ;  /* 0xfffffd8400bc7947 */ /* 0x000fec000383ffff */
.L_x_3130:
[----:B------:R-:W-:Y:S01]  /*30830*/  BSSY B1, `(.L_x_3462) ;  /* 0x0000008000017945 */ /* 0x000fe20003800000 */
[----:B---34-:R-:W-:Y:S01]  /*30840*/  IMAD.MOV.U32 R13, RZ, RZ, R100 ;  /* 0x000000ffff0d7224 */ /* 0x018fe200078e0064 */
[----:B------:R-:W-:Y:S01]  /*30850*/  MOV R11, 0x181f ;  /* 0x0000181f000b7802 */ /* 0x000fe20000000f00 */
[----:B------:R-:W-:Y:S02]  /*30860*/  IMAD.MOV.U32 R12, RZ, RZ, 0x2 ;  /* 0x00000002ff0c7424 */ /* 0x000fe400078e00ff */
[----:B------:R-:W-:-:S07]  /*30870*/  IMAD.MOV.U32 R15, RZ, RZ, -0x1 ;  /* 0xffffffffff0f7424 */ /* 0x000fce00078e00ff */
[----:B012---:R-:W-:Y:S05]  /*30880*/  WARPSYNC.COLLECTIVE R15, `(.L_x_3463) ;  /* 0x000000000f087348 */ /* 0x007fea0003c00000 */
[----:B------:R3:W4:Y:S02]  /*30890*/  SHFL.IDX P6, R14, R13, R12, R11 ;  /* 0x0000000c0d0e7389 */ /* 0x00072400000c000b */
[----:B01234-:R-:W-:Y:S01]  /*308a0*/  ENDCOLLECTIVE ;  /* 0x000000000000791b */ /* 0x01ffe20003800000 */
.L_x_3463:
[----:B------:R-:W-:Y:S05]  /*308b0*/  BSYNC B1 ;  /* 0x0000000000017941 */ /* 0x000fea0003800000 */
.L_x_3462:
        /* <DEDUP_REMOVED lines=8> */
.L_x_3464:
[----:B------:R-:W-:Y:S01]  /*30940*/  IMAD.MOV.U32 R42, RZ, RZ, R14 ;  /* 0x000000ffff2a7224 */ /* 0x000fe200078e000e */
[----:B------:R-:W-:Y:S06]  /*30950*/  BRA `(.L_x_3465) ;  /* 0xfffffd9400647947 */ /* 0x000fec000383ffff */
.L_x_3135:
[----:B------:R-:W-:Y:S01]  /*30960*/  BSSY B1, `(.L_x_3466) ;  /* 0x0000008000017945 */ /* 0x000fe20003800000 */
[----:B-1--4-:R-:W-:Y:S01]  /*30970*/  MOV R13, R100 ;  /* 0x00000064000d7202 */ /* 0x012fe20000000f00 */
[----:B------:R-:W-:Y:S02]  /*30980*/  IMAD.MOV.U32 R12, RZ, RZ, 0x3 ;  /* 0x00000003ff0c7424 */ /* 0x000fe400078e00ff */
[----:B------:R-:W-:Y:S02]  /*30990*/  IMAD.MOV.U32 R11, RZ, RZ, 0x181f ;  /* 0x0000181fff0b7424 */ /* 0x000fe400078e00ff */
[----:B------:R-:W-:-:S07]  /*309a0*/  IMAD.MOV.U32 R15, RZ, RZ, -0x1 ;  /* 0xffffffffff0f7424 */ /* 0x000fce00078e00ff */
[----:B0-23--:R-:W-:Y:S05]  /*309b0*/  WARPSYNC.COLLECTIVE R15, `(.L_x_3467) ;  /* 0x000000000f087348 */ /* 0x00dfea0003c00000 */
[----:B------:R1:W4:Y:S02]  /*309c0*/  SHFL.IDX P6, R14, R13, R12, R11 ;  /* 0x0000000c0d0e7389 */ /* 0x00032400000c000b */
[----:B01234-:R-:W-:Y:S01]  /*309d0*/  ENDCOLLECTIVE ;  /* 0x000000000000791b */ /* 0x01ffe20003800000 */
.L_x_3467:
[----:B------:R-:W-:Y:S05]  /*309e0*/  BSYNC B1 ;  /* 0x0000000000017941 */ /* 0x000fea0003800000 */
.L_x_3466:
        /* <DEDUP_REMOVED lines=8> */
.L_x_3468:
[----:B------:R-:W-:Y:S01]  /*30a70*/  IMAD.MOV.U32 R42, RZ, RZ, R14 ;  /* 0x000000ffff2a7224 */ /* 0x000fe200078e000e */
[----:B------:R-:W-:Y:S06]  /*30a80*/  BRA `(.L_x_3469) ;  /* 0xfffffda400147947 */ /* 0x000fec000383ffff */
.L_x_3140:
[----:B0-----:R0:W1:Y:S02]  /*30a90*/  SYNCS.PHASECHK.TRANS64.TRYWAIT P2, [R88+URZ+0x38890], R98 ;  /* 0x03889062580075a7 */ /* 0x001064000804017f */
[----:B-1----:R-:W-:Y:S05]  /*30aa0*/  @!P2 NANOSLEEP.SYNCS 0x989680 ;  /* 0x009896800000a95d */ /* 0x002fea0003900000 */
[----:B------:R-:W1:Y:S02]  /*30ab0*/  @!P2 SYNCS.PHASECHK.TRANS64 P2, [R88+URZ+0x38890], R98 ;  /* 0x038890625800a5a7 */ /* 0x000e64000804007f */
[----:B-1----:R-:W-:Y:S05]  /*30ac0*/  @!P2 BRA `(.L_x_3140) ;  /* 0xfffffffc00f0a947 */ /* 0x002fea000383ffff */
[----:B------:R-:W-:Y:S05]  /*30ad0*/  BRA `(.L_x_3470) ;  /* 0xfffffdb400207947 */ /* 0x000fea000383ffff */
.L_x_3141:
        /* <DEDUP_REMOVED lines=8> */
.L_x_3472:
[----:B------:R-:W-:Y:S05]  /*30b60*/  BSYNC B1 ;  /* 0x0000000000017941 */ /* 0x000fea0003800000 */
.L_x_3471:
        /* <DEDUP_REMOVED lines=8> */
.L_x_3473:
[----:B------:R-:W-:Y:S05]  /*30bf0*/  BRA `(.L_x_3474) ;  /* 0xfffffdb400407947 */ /* 0x000fea000383ffff */
.L_x_3144:
        /* <DEDUP_REMOVED lines=8> */
.L_x_3476:
[----:B------:R-:W-:Y:S05]  /*30c80*/  BSYNC B1 ;  /* 0x0000000000017941 */ /* 0x000fea0003800000 */
.L_x_3475:
        /* <DEDUP_REMOVED lines=8> */
.L_x_3477:
[----:B------:R-:W-:Y:S05]  /*30d10*/  BRA `(.L_x_3478) ;  /* 0xfffffdb400407947 */ /* 0x000fea000383ffff */
.L_x_3147:
[----:B------:R-:W-:Y:S01]  /*30d20*/  BSSY B1, `(.L_x_3479) ;  /* 0x0000008000017945 */ /* 0x000fe20003800000 */
[----:B---3--:R-:W-:Y:S02]  /*30d30*/  IMAD.MOV.U32 R13, RZ, RZ, R41 ;  /* 0x000000ffff0d7224 */ /* 0x008fe400078e0029 */
[----:B------:R-:W-:Y:S02]  /*30d40*/  IMAD.MOV.U32 R12, RZ, RZ, 0x2 ;  /* 0x00000002ff0c7424 */ /* 0x000fe400078e00ff */
[----:B------:R-:W-:Y:S02]  /*30d50*/  IMAD.MOV.U32 R11, RZ, RZ, 0x181f ;  /* 0x0000181fff0b7424 */ /* 0x000fe400078e00ff */
[----:B------:R-:W-:-:S07]  /*30d60*/  IMAD.MOV.U32 R15, RZ, RZ, -0x1 ;  /* 0xffffffffff0f7424 */ /* 0x000fce00078e00ff */
[----:B012-4-:R-:W-:Y:S05]  /*30d70*/  WARPSYNC.COLLECTIVE R15, `(.L_x_3480) ;  /* 0x000000000f087348 */ /* 0x017fea0003c00000 */
[----:B------:R3:W0:Y:S02]  /*30d80*/  SHFL.IDX P6, R14, R13, R12, R11 ;  /* 0x0000000c0d0e7389 */ /* 0x00062400000c000b */
[----:B01234-:R-:W-:Y:S01]  /*30d90*/  ENDCOLLECTIVE ;  /* 0x000000000000791b */ /* 0x01ffe20003800000 */
.L_x_3480:
[----:B------:R-:W-:Y:S05]  /*30da0*/  BSYNC B1 ;  /* 0x0000000000017941 */ /* 0x000fea0003800000 */
.L_x_3479:
        /* <DEDUP_REMOVED lines=8> */
.L_x_3481:
[----:B------:R-:W-:Y:S05]  /*30e30*/  BRA `(.L_x_3482) ;  /* 0xfffffdb400447947 */ /* 0x000fea000383ffff */
.L_x_3150:
        /* <DEDUP_REMOVED lines=8> */
.L_x_3484:
[----:B------:R-:W-:Y:S05]  /*30ec0*/  BSYNC B1 ;  /* 0x0000000000017941 */ /* 0x000fea0003800000 */
.L_x_3483:
        /* <DEDUP_REMOVED lines=8> */
.L_x_3485:
[----:B------:R-:W-:Y:S05]  /*30f50*/  BRA `(.L_x_3486) ;  /* 0xfffffdb400487947 */ /* 0x000fea000383ffff */
.L_x_3154:
[----:B------:R0:W0:Y:S02]  /*30f60*/  SYNCS.PHASECHK.TRANS64.TRYWAIT P3, [R88+URZ+0x388b0], R98 ;  /* 0x0388b062580075a7 */ /* 0x000024000806017f */
[----:B0-----:R-:W-:Y:S05]  /*30f70*/  @!P3 NANOSLEEP.SYNCS 0x989680 ;  /* 0x009896800000b95d */ /* 0x001fea0003900000 */
[----:B------:R-:W0:Y:S02]  /*30f80*/  @!P3 SYNCS.PHASECHK.TRANS64 P3, [R88+URZ+0x388b0], R98 ;  /* 0x0388b0625800b5a7 */ /* 0x000e24000806007f */
[----:B0-----:R-:W-:Y:S05]  /*30f90*/  @!P3 BRA `(.L_x_3154) ;  /* 0xfffffffc00f0b947 */ /* 0x001fea000383ffff */
[----:B------:R-:W-:Y:S05]  /*30fa0*/  BRA `(.L_x_3487) ;  /* 0xfffffdb400c07947 */ /* 0x000fea000383ffff */
.L_x_3168:
[----:B------:R-:W-:Y:S01]  /*30fb0*/  BSSY B0, `(.L_x_3488) ;  /* 0x0000007000007945 */ /* 0x000fe20003800000 */
[----:B------:R-:W-:Y:S01]  /*30fc0*/  IMAD.MOV.U32 R12, RZ, RZ, RZ ;  /* 0x000000ffff0c7224 */ /* 0x000fe200078e00ff */
[----:B------:R-:W-:Y:S01]  /*30fd0*/  MOV R15, 0xffffffff ;  /* 0xffffffff000f7802 */ /* 0x000fe20000000f00 */
[----:B------:R-:W-:-:S07]  /*30fe0*/  IMAD.MOV.U32 R11, RZ, RZ, 0x1f ;  /* 0x0000001fff0b7424 */ /* 0x000fce00078e00ff */
[----:B-----5:R-:W-:Y:S05]  /*30ff0*/  WARPSYNC.COLLECTIVE R15, `(.L_x_3489) ;  /* 0x000000000f087348 */ /* 0x020fea0003c00000 */
[----:B------:R0:W1:Y:S02]  /*31000*/  SHFL.IDX P6, R14, R13, R12, R11 ;  /* 0x0000000c0d0e7389 */ /* 0x00006400000c000b */
[----:B01---5:R-:W-:Y:S01]  /*31010*/  ENDCOLLECTIVE ;  /* 0x000000000000791b */ /* 0x023fe20003800000 */
.L_x_3489:
[----:B------:R-:W-:Y:S05]  /*31020*/  BSYNC B0 ;  /* 0x0000000000007941 */ /* 0x000fea0003800000 */
.L_x_3488:
[----:B------:R-:W-:Y:S05]  /*31030*/  BRA `(.L_x_3490) ;  /* 0xfffffdc400e47947 */ /* 0x000fea000383ffff */
.L_x_3180:
        /* <DEDUP_REMOVED lines=8> */
.L_x_3492:
[----:B------:R-:W-:Y:S05]  /*310c0*/  BSYNC B1 ;  /* 0x0000000000017941 */ /* 0x000fea0003800000 */
.L_x_3491:
[----:B------:R-:W-:Y:S01]  /*310d0*/  IMAD.MOV.U32 R13, RZ, RZ, R0 ;  /* 0x000000ffff0d7224 */ /* 0x000fe200078e0000 */
[----:B------:R-:W-:Y:S01]  /*310e0*/  MOV R11, 0x181f ;  /* 0x0000181f000b7802 */ /* 0x000fe20000000f00 */
[----:B------:R-:W-:Y:S02]  /*310f0*/  IMAD.MOV.U32 R12, RZ, RZ, RZ ;  /* 0x000000ffff0c7224 */ /* 0x000fe400078e00ff */
[----:B------:R-:W-:Y:S02]  /*31100*/  IMAD.MOV.U32 R15, RZ, RZ, -0x1 ;  /* 0xffffffffff0f7424 */ /* 0x000fe400078e00ff */
[----:B------:R-:W-:-:S07]  /*31110*/  IMAD.MOV.U32 R3, RZ, RZ, R14 ;  /* 0x000000ffff037224 */ /* 0x000fce00078e000e */
[----:B------:R-:W-:Y:S05]  /*31120*/  WARPSYNC.COLLECTIVE R15, `(.L_x_3493) ;  /* 0x000000000f087348 */ /* 0x000fea0003c00000 */
[----:B------:R0:W1:Y:S02]  /*31130*/  SHFL.IDX P6, R14, R13, R12, R11 ;  /* 0x0000000c0d0e7389 */ /* 0x00006400000c000b */
[----:B01----:R-:W-:Y:S01]  /*31140*/  ENDCOLLECTIVE ;  /* 0x000000000000791b */ /* 0x003fe20003800000 */
.L_x_3493:
[----:B------:R-:W-:Y:S02]  /*31150*/  IMAD.MOV.U32 R13, RZ, RZ, R37 ;  /* 0x000000ffff0d7224 */ /* 0x000fe400078e0025 */
[----:B------:R-:W-:-:S07]  /*31160*/  IMAD.MOV.U32 R4, RZ, RZ, R14 ;  /* 0x000000ffff047224 */ /* 0x000fce00078e000e */
[----:B------:R-:W-:Y:S05]  /*31170*/  WARPSYNC.COLLECTIVE R15, `(.L_x_3494) ;  /* 0x000000000f087348 */ /* 0x000fea0003c00000 */
[----:B------:R0:W1:Y:S02]  /*31180*/  SHFL.IDX P6, R14, R13, R12, R11 ;  /* 0x0000000c0d0e7389 */ /* 0x00006400000c000b */
[----:B01----:R-:W-:Y:S01]  /*31190*/  ENDCOLLECTIVE ;  /* 0x000000000000791b */ /* 0x003fe20003800000 */
.L_x_3494:
[----:B------:R-:W-:Y:S02]  /*311a0*/  IMAD.MOV.U32 R13, RZ, RZ, R48 ;  /* 0x000000ffff0d7224 */ /* 0x000fe400078e0030 */
[----:B------:R-:W-:-:S07]  /*311b0*/  IMAD.MOV.U32 R9, RZ, RZ, R14 ;  /* 0x000000ffff097224 */ /* 0x000fce00078e000e */
[----:B------:R-:W-:Y:S05]  /*311c0*/  WARPSYNC.COLLECTIVE R15, `(.L_x_3495) ;  /* 0x000000000f087348 */ /* 0x000fea0003c00000 */
[----:B------:R0:W1:Y:S02]  /*311d0*/  SHFL.IDX P6, R14, R13, R12, R11 ;  /* 0x0000000c0d0e7389 */ /* 0x00006400000c000b */
[----:B01----:R-:W-:Y:S01]  /*311e0*/  ENDCOLLECTIVE ;  /* 0x000000000000791b */ /* 0x003fe20003800000 */
.L_x_3495:
[----:B------:R-:W-:Y:S05]  /*311f0*/  BRA `(.L_x_3496) ;  /* 0xfffffdcc00447947 */ /* 0x000fea000383ffff */
.L_x_3183:
[----:B------:R-:W-:Y:S01]  /*31200*/  BSSY B1, `(.L_x_3497) ;  /* 0x0000008000017945 */ /* 0x000fe20003800000 */
[----:B0-----:R-:W-:Y:S01]  /*31210*/  IMAD.MOV.U32 R13, RZ, RZ, R49 ;  /* 0x000000ffff0d7224 */ /* 0x001fe200078e0031 */
[----:B------:R-:W-:Y:S01]  /*31220*/  MOV R11, 0x181f ;  /* 0x0000181f000b7802 */ /* 0x000fe20000000f00 */
[----:B------:R-:W-:Y:S02]  /*31230*/  IMAD.MOV.U32 R12, RZ, RZ, 0x1 ;  /* 0x00000001ff0c7424 */ /* 0x000fe400078e00ff */
[----:B------:R-:W-:-:S07]  /*31240*/  IMAD.MOV.U32 R15, RZ, RZ, -0x1 ;  /* 0xffffffffff0f7424 */ /* 0x000fce00078e00ff */
[----:B-12345:R-:W-:Y:S05]  /*31250*/  WARPSYNC.COLLECTIVE R15, `(.L_x_3498) ;  /* 0x000000000f087348 */ /* 0x03efea0003c00000 */
[----:B------:R0:W0:Y:S02]  /*31260*/  SHFL.IDX P6, R14, R13, R12, R11 ;  /* 0x0000000c0d0e7389 */ /* 0x00002400000c000b */
[----:B012345:R-:W-:Y:S01]  /*31270*/  ENDCOLLECTIVE ;  /* 0x000000000000791b */ /* 0x03ffe20003800000 */
.L_x_3498:
[----:B------:R-:W-:Y:S05]  /*31280*/  BSYNC B1 ;  /* 0x0000000000017941 */ /* 0x000fea0003800000 */
.L_x_3497:
        /* <DEDUP_REMOVED lines=8> */
.L_x_3499:
[----:B------:R-:W-:Y:S01]  /*31310*/  MOV R13, R37 ;  /* 0x00000025000d7202 */ /* 0x000fe20000000f00 */
[----:B------:R-:W-:-:S07]  /*31320*/  IMAD.MOV.U32 R4, RZ, RZ, R14 ;  /* 0x000000ffff047224 */ /* 0x000fce00078e000e */
[----:B------:R-:W-:Y:S05]  /*31330*/  WARPSYNC.COLLECTIVE R15, `(.L_x_3500) ;  /* 0x000000000f087348 */ /* 0x000fea0003c00000 */
[----:B------:R0:W1:Y:S02]  /*31340*/  SHFL.IDX P6, R14, R13, R12, R11 ;  /* 0x0000000c0d0e7389 */ /* 0x00006400000c000b */
[----:B01----:R-:W-:Y:S01]  /*31350*/  ENDCOLLECTIVE ;  /* 0x000000000000791b */ /* 0x003fe20003800000 */
.L_x_3500:
[----:B------:R-:W-:Y:S02]  /*31360*/  IMAD.MOV.U32 R13, RZ, RZ, R48 ;  /* 0x000000ffff0d7224 */ /* 0x000fe400078e0030 */
[----:B------:R-:W-:-:S07]  /*31370*/  IMAD.MOV.U32 R9, RZ, RZ, R14 ;  /* 0x000000ffff097224 */ /* 0x000fce00078e000e */
[----:B------:R-:W-:Y:S05]  /*31380*/  WARPSYNC.COLLECTIVE R15, `(.L_x_3501) ;  /* 0x000000000f087348 */ /* 0x000fea0003c00000 */
[----:B------:R0:W1:Y:S02]  /*31390*/  SHFL.IDX P6, R14, R13, R12, R11 ;  /* 0x0000000c0d0e7389 */ /* 0x00006400000c000b */
[----:B01----:R-:W-:Y:S01]  /*313a0*/  ENDCOLLECTIVE ;  /* 0x000000000000791b */ /* 0x003fe20003800000 */
.L_x_3501:
[----:B------:R-:W-:Y:S05]  /*313b0*/  BRA `(.L_x_3502) ;  /* 0xfffffdcc00687947 */ /* 0x000fea000383ffff */
.L_x_3186:
        /* <DEDUP_REMOVED lines=8> */
.L_x_3504:
[----:B------:R-:W-:Y:S05]  /*31440*/  BSYNC B1 ;  /* 0x0000000000017941 */ /* 0x000fea0003800000 */
.L_x_3503:
        /* <DEDUP_REMOVED lines=8> */
.L_x_3505:
[----:B------:R-:W-:Y:S02]  /*314d0*/  IMAD.MOV.U32 R13, RZ, RZ, R37 ;  /* 0x000000ffff0d7224 */ /* 0x000fe400078e0025 */
[----:B------:R-:W-:-:S07]  /*314e0*/  IMAD.MOV.U32 R4, RZ, RZ, R14 ;  /* 0x000000ffff047224 */ /* 0x000fce00078e000e */
[----:B------:R-:W-:Y:S05]  /*314f0*/  WARPSYNC.COLLECTIVE R15, `(.L_x_3506) ;  /* 0x000000000f087348 */ /* 0x000fea0003c00000 */
[----:B------:R0:W1:Y:S02]  /*31500*/  SHFL.IDX P6, R14, R13, R12, R11 ;  /* 0x0000000c0d0e7389 */ /* 0x00006400000c000b */
[----:B01----:R-:W-:Y:S01]  /*31510*/  ENDCOLLECTIVE ;  /* 0x000000000000791b */ /* 0x003fe20003800000 */
.L_x_3506:
[----:B------:R-:W-:Y:S02]  /*31520*/  IMAD.MOV.U32 R13, RZ, RZ, R48 ;  /* 0x000000ffff0d7224 */ /* 0x000fe400078e0030 */
[----:B------:R-:W-:-:S07]  /*31530*/  IMAD.MOV.U32 R9, RZ, RZ, R14 ;  /* 0x000000ffff097224 */ /* 0x000fce00078e000e */
[----:B------:R-:W-:Y:S05]  /*31540*/  WARPSYNC.COLLECTIVE R15, `(.L_x_3507) ;  /* 0x000000000f087348 */ /* 0x000fea0003c00000 */
[----:B------:R0:W1:Y:S02]  /*31550*/  SHFL.IDX P6, R14, R13, R12, R11 ;  /* 0x0000000c0d0e7389 */ /* 0x00006400000c000b */
[----:B01----:R-:W-:Y:S01]  /*31560*/  ENDCOLLECTIVE ;  /* 0x000000000000791b */ /* 0x003fe20003800000 */
.L_x_3507:
[----:B------:R-:W-:Y:S05]  /*31570*/  BRA `(.L_x_3508) ;  /* 0xfffffdcc00807947 */ /* 0x000fea000383ffff */
.L_x_3189:
[----:B------:R-:W-:Y:S01]  /*31580*/  BSSY B1, `(.L_x_3509) ;  /* 0x0000008000017945 */ /* 0x000fe20003800000 */
[----:B------:R-:W-:Y:S01]  /*31590*/  MOV R13, R49 ;  /* 0x00000031000d7202 */ /* 0x000fe20000000f00 */
[----:B------:R-:W-:Y:S02]  /*315a0*/  IMAD.MOV.U32 R12, RZ, RZ, 0x3 ;  /* 0x00000003ff0c7424 */ /* 0x000fe400078e00ff */
[----:B------:R-:W-:Y:S02]  /*315b0*/  IMAD.MOV.U32 R11, RZ, RZ, 0x181f ;  /* 0x0000181fff0b7424 */ /* 0x000fe400078e00ff */
[----:B------:R-:W-:-:S07]  /*315c0*/  IMAD.MOV.U32 R15, RZ, RZ, -0x1 ;  /* 0xffffffffff0f7424 */ /* 0x000fce00078e00ff */
[----:B0-23-5:R-:W-:Y:S05]  /*315d0*/  WARPSYNC.COLLECTIVE R15, `(.L_x_3510) ;  /* 0x000000000f087348 */ /* 0x02dfea0003c00000 */
[----:B0-----:R0:W1:Y:S02]  /*315e0*/  SHFL.IDX P6, R14, R13, R12, R11 ;  /* 0x0000000c0d0e7389 */ /* 0x00106400000c000b */
[----:B0123-5:R-:W-:Y:S01]  /*315f0*/  ENDCOLLECTIVE ;  /* 0x000000000000791b */ /* 0x02ffe20003800000 */
.L_x_3510:
[----:B------:R-:W-:Y:S05]  /*31600*/  BSYNC B1 ;  /* 0x0000000000017941 */ /* 0x000fea0003800000 */
.L_x_3509:
        /* <DEDUP_REMOVED lines=8> */
.L_x_3511:
[----:B------:R-:W-:Y:S02]  /*31690*/  IMAD.MOV.U32 R13, RZ, RZ, R37 ;  /* 0x000000ffff0d7224 */ /* 0x000fe400078e0025 */
[----:B------:R-:W-:-:S07]  /*316a0*/  IMAD.MOV.U32 R4, RZ, RZ, R14 ;  /* 0x000000ffff047224 */ /* 0x000fce00078e000e */
[----:B------:R-:W-:Y:S05]  /*316b0*/  WARPSYNC.COLLECTIVE R15, `(.L_x_3512) ;  /* 0x000000000f087348 */ /* 0x000fea0003c00000 */
[----:B------:R0:W1:Y:S02]  /*316c0*/  SHFL.IDX P6, R14, R13, R12, R11 ;  /* 0x0000000c0d0e7389 */ /* 0x00006400000c000b */
[----:B01----:R-:W-:Y:S01]  /*316d0*/  ENDCOLLECTIVE ;  /* 0x000000000000791b */ /* 0x003fe20003800000 */
.L_x_3512:
[----:B------:R-:W-:Y:S02]  /*316e0*/  IMAD.MOV.U32 R13, RZ, RZ, R48 ;  /* 0x000000ffff0d7224 */ /* 0x000fe400078e0030 */
[----:B------:R-:W-:-:S07]  /*316f0*/  IMAD.MOV.U32 R37, RZ, RZ, R14 ;  /* 0x000000ffff257224 */ /* 0x000fce00078e000e */
[----:B------:R-:W-:Y:S05]  /*31700*/  WARPSYNC.COLLECTIVE R15, `(.L_x_3513) ;  /* 0x000000000f087348 */ /* 0x000fea0003c00000 */
[----:B------:R0:W1:Y:S02]  /*31710*/  SHFL.IDX P6, R14, R13, R12, R11 ;  /* 0x0000000c0d0e7389 */ /* 0x00006400000c000b */
[----:B01----:R-:W-:Y:S01]  /*31720*/  ENDCOLLECTIVE ;  /* 0x000000000000791b */ /* 0x003fe20003800000 */
.L_x_3513:
[----:B------:R-:W-:Y:S01]  /*31730*/  IMAD.MOV.U32 R48, RZ, RZ, R14 ;  /* 0x000000ffff307224 */ /* 0x000fe200078e000e */
[----:B------:R-:W-:Y:S06]  /*31740*/  BRA `(.L_x_3514) ;  /* 0xfffffdcc009c7947 */ /* 0x000fec000383ffff */
.L_x_3193:
[----:B-1----:R1:W4:Y:S02]  /*31750*/  SYNCS.PHASECHK.TRANS64.TRYWAIT P0, [R216+URZ+0x38800], R51 ;  /* 0x03880033d80075a7 */ /* 0x002324000800017f */
[----:B----4-:R-:W-:Y:S05]  /*31760*/  @!P0 NANOSLEEP.SYNCS 0x989680 ;  /* 0x009896800000895d */ /* 0x010fea0003900000 */
[----:B------:R-:W4:Y:S02]  /*31770*/  @!P0 SYNCS.PHASECHK.TRANS64 P0, [R216+URZ+0x38800], R51 ;  /* 0x03880033d80085a7 */ /* 0x000f24000800007f */
[----:B----4-:R-:W-:Y:S05]  /*31780*/  @!P0 BRA `(.L_x_3193) ;  /* 0xfffffffc00f08947 */ /* 0x010fea000383ffff */
[----:B------:R-:W-:Y:S05]  /*31790*/  BRA `(.L_x_3515) ;  /* 0xfffffdd000207947 */ /* 0x000fea000383ffff */
.L_x_3209:
[----:B------:R-:W1:Y:S01]  /*317a0*/  LDC R3, c[0x0][0x3f4] ;  /* 0x0000fd00ff037b82 */ /* 0x000e620000000800 */
[----:B------:R-:W-:Y:S01]  /*317b0*/  BSSY B1, `(.L_x_3516) ;  /* 0x0000008000017945 */ /* 0x000fe20003800000 */
[----:B0-----:R-:W-:Y:S01]  /*317c0*/  IMAD.MOV.U32 R13, RZ, RZ, R53 ;  /* 0x000000ffff0d7224 */ /* 0x001fe200078e0035 */
[----:B------:R-:W-:Y:S01]  /*317d0*/  MOV R11, 0x181f ;  /* 0x0000181f000b7802 */ /* 0x000fe20000000f00 */
[----:B------:R-:W-:Y:S02]  /*317e0*/  IMAD.MOV.U32 R12, RZ, RZ, RZ ;  /* 0x000000ffff0c7224 */ /* 0x000fe400078e00ff */
[----:B------:R-:W-:-:S07]  /*317f0*/  IMAD.MOV.U32 R15, RZ, RZ, -0x1 ;  /* 0xffffffffff0f7424 */ /* 0x000fce00078e00ff */
[----:B-1----:R-:W-:Y:S05]  /*31800*/  WARPSYNC.COLLECTIVE R15, `(.L_x_3517) ;  /* 0x000000000f087348 */ /* 0x002fea0003c00000 */
[----:B------:R0:W2:Y:S02]  /*31810*/  SHFL.IDX P6, R14, R13, R12, R11 ;  /* 0x0000000c0d0e7389 */ /* 0x0000a400000c000b */
[----:B012---:R-:W-:Y:S01]  /*31820*/  ENDCOLLECTIVE ;  /* 0x000000000000791b */ /* 0x007fe20003800000 */
.L_x_3517:
[----:B------:R-:W-:Y:S05]  /*31830*/  BSYNC B1 ;  /* 0x0000000000017941 */ /* 0x000fea0003800000 */
.L_x_3516:
[----:B------:R0:W5:Y:S01]  /*31840*/  LDL R8, [R1+0x24] ;  /* 0x0000240001087983 */ /* 0x0001620000100800 */
[----:B------:R-:W-:Y:S01]  /*31850*/  IMAD.MOV.U32 R13, RZ, RZ, R55 ;  /* 0x000000ffff0d7224 */ /* 0x000fe200078e0037 */
[----:B------:R-:W-:Y:S01]  /*31860*/  ISETP.GE.AND P0, PT, R16, R3, PT ;  /* 0x000000031000720c */ /* 0x000fe20003f06270 */
[----:B------:R-:W-:Y:S02]  /*31870*/  IMAD.MOV.U32 R12, RZ, RZ, RZ ;  /* 0x000000ffff0c7224 */ /* 0x000fe400078e00ff */
[----:B------:R-:W-:Y:S02]  /*31880*/  IMAD.MOV.U32 R11, RZ, RZ, 0x181f ;  /* 0x0000181fff0b7424 */ /* 0x000fe400078e00ff */
[----:B------:R-:W-:Y:S02]  /*31890*/  IMAD.MOV.U32 R15, RZ, RZ, -0x1 ;  /* 0xffffffffff0f7424 */ /* 0x000fe400078e00ff */
[----:B0-----:R-:W-:-:S07]  /*318a0*/  IMAD.MOV.U32 R5, RZ, RZ, R14 ;  /* 0x000000ffff057224 */ /* 0x001fce00078e000e */
[----:B-----5:R-:W-:Y:S05]  /*318b0*/  WARPSYNC.COLLECTIVE R15, `(.L_x_3518) ;  /* 0x000000000f087348 */ /* 0x020fea0003c00000 */
[----:B------:R0:W1:Y:S02]  /*318c0*/  SHFL.IDX P6, R14, R13, R12, R11 ;  /* 0x0000000c0d0e7389 */ /* 0x00006400000c000b */
[----:B01---5:R-:W-:Y:S01]  /*318d0*/  ENDCOLLECTIVE ;  /* 0x000000000000791b */ /* 0x023fe20003800000 */
.L_x_3518:
[----:B------:R-:W-:Y:S01]  /*318e0*/  MOV R13, R57 ;  /* 0x00000039000d7202 */ /* 0x000fe20000000f00 */
[----:B------:R-:W-:-:S07]  /*318f0*/  IMAD.MOV.U32 R7, RZ, RZ, R14 ;  /* 0x000000ffff077224 */ /* 0x000fce00078e000e */
[----:B------:R-:W-:Y:S05]  /*31900*/  WARPSYNC.COLLECTIVE R15, `(.L_x_3519) ;  /* 0x000000000f087348 */ /* 0x000fea0003c00000 */
[----:B------:R0:W1:Y:S02]  /*31910*/  SHFL.IDX P6, R14, R13, R12, R11 ;  /* 0x0000000c0d0e7389 */ /* 0x00006400000c000b */
[----:B01----:R-:W-:Y:S01]  /*31920*/  ENDCOLLECTIVE ;  /* 0x000000000000791b */ /* 0x003fe20003800000 */
.L_x_3519:
[----:B------:R-:W-:Y:S02]  /*31930*/  IMAD.MOV.U32 R13, RZ, RZ, R59 ;  /* 0x000000ffff0d7224 */ /* 0x000fe400078e003b */
[----:B------:R-:W-:-:S07]  /*31940*/  IMAD.MOV.U32 R9, RZ, RZ, R14 ;  /* 0x000000ffff097224 */ /* 0x000fce00078e000e */
[----:B------:R-:W-:Y:S05]  /*31950*/  WARPSYNC.COLLECTIVE R15, `(.L_x_3520) ;  /* 0x000000000f087348 */ /* 0x000fea0003c00000 */
[----:B------:R0:W1:Y:S02]  /*31960*/  SHFL.IDX P6, R14, R13, R12, R11 ;  /* 0x0000000c0d0e7389 */ /* 0x00006400000c000b */
[----:B01----:R-:W-:Y:S01]  /*31970*/  ENDCOLLECTIVE ;  /* 0x000000000000791b */ /* 0x003fe20003800000 */
.L_x_3520:
[----:B------:R-:W-:-:S05]  /*31980*/  IMAD R37, R8, R37, RZ ;  /* 0x0000002508257224 */ /* 0x000fca00078e02ff */
[----:B------:R-:W-:-:S13]  /*31990*/  ISETP.GE.OR P1, PT, R10, R37, P0 ;  /* 0x000000250a00720c */ /* 0x000fda0000726670 */
[C---:B------:R-:W-:Y:S02]  /*319a0*/  @!P1 IADD3 R4, P2, R16.reuse, R7, RZ ;  /* 0x0000000710049210 */ /* 0x040fe40007f5e0ff */
[----:B------:R-:W-:-:S03]  /*319b0*/  @!P1 IADD3 R24, P3, R16, R14, RZ ;  /* 0x0000000e10189210 */ /* 0x000fc60007f7e0ff */
[--C-:B------:R-:W-:Y:S02]  /*319c0*/  @!P1 IMAD.X R5, R5, 0x1, R17.reuse, P2 ;  /* 0x0000000105059824 */ /* 0x100fe400010e0611 */
[----:B------:R-:W-:-:S04]  /*319d0*/  @!P1 IMAD.X R25, R9, 0x1, R17, P3 ;  /* 0x0000000109199824 */ /* 0x000fc800018e0611 */
[----:B------:R-:W5:Y:S04]  /*319e0*/  @!P1 LD.E.128 R4, desc[UR42][R4.64] ;  /* 0x0000002a04049980 */ /* 0x000f68000c101d00 */
[----:B------:R-:W5:Y:S01]  /*319f0*/  @!P1 LD.E.128 R24, desc[UR42][R24.64] ;  /* 0x0000002a18189980 */ /* 0x000f62000c101d00 */
[----:B------:R-:W-:Y:S01]  /*31a00*/  IMAD.MOV.U32 R13, RZ, RZ, R53 ;  /* 0x000000ffff0d7224 */ /* 0x000fe200078e0035 */
[----:B------:R-:W-:Y:S01]  /*31a10*/  CS2R R44, SRZ ;  /* 0x00000000002c7805 */ /* 0x000fe2000001ff00 */
[----:B------:R-:W-:Y:S01]  /*31a20*/  IMAD.MOV.U32 R12, RZ, RZ, 0x1 ;  /* 0x00000001ff0c7424 */ /* 0x000fe200078e00ff */
[----:B------:R-:W-:Y:S02]  /*31a30*/  CS2R R46, SRZ ;  /* 0x00000000002e7805 */ /* 0x000fe4000001ff00 */
[----:B------:R-:W-:-:S02]  /*31a40*/  CS2R R48, SRZ ;  /* 0x0000000000307805 */ /* 0x000fc4000001ff00 */
[----:B------:R-:W-:-:S07]  /*31a50*/  CS2R R50, SRZ ;  /* 0x0000000000327805 */ /* 0x000fce000001ff00 */
[----:B-----5:R-:W-:Y:S05]  /*31a60*/  WARPSYNC.COLLECTIVE R15, `(.L_x_3521) ;  /* 0x000000000f087348 */ /* 0x020fea0003c00000 */
[----:B------:R0:W1:Y:S02]  /*31a70*/  SHFL.IDX P6, R14, R13, R12, R11 ;  /* 0x0000000c0d0e7389 */ /* 0x00006400000c000b */
[----:B01---5:R-:W-:Y:S01]  /*31a80*/  ENDCOLLECTIVE ;  /* 0x000000000000791b */ /* 0x023fe20003800000 */
.L_x_3521:
[----:B------:R-:W-:Y:S01]  /*31a90*/  MOV R13, R55 ;  /* 0x00000037000d7202 */ /* 0x000fe20000000f00 */
[----:B------:R-:W-:-:S07]  /*31aa0*/  IMAD.MOV.U32 R9, RZ, RZ, R14 ;  /* 0x000000ffff097224 */ /* 0x000fce00078e000e */
[----:B------:R-:W-:Y:S05]  /*31ab0*/  WARPSYNC.COLLECTIVE R15, `(.L_x_3522) ;  /* 0x000000000f087348 */ /* 0x000fea0003c00000 */
[----:B------:R0:W1:Y:S02]  /*31ac0*/  SHFL.IDX P6, R14, R13, R12, R11 ;  /* 0x0000000c0d0e7389 */ /* 0x00006400000c000b */
[----:B01----:R-:W-:Y:S01]  /*31ad0*/  ENDCOLLECTIVE ;  /* 0x000000000000791b */ /* 0x003fe20003800000 */
.L_x_3522:
[----:B------:R-:W-:Y:S02]  /*31ae0*/  IMAD.MOV.U32 R13, RZ, RZ, R57 ;  /* 0x000000ffff0d7224 */ /* 0x000fe400078e0039 */
[----:B------:R-:W-:-:S07]  /*31af0*/  IMAD.MOV.U32 R21, RZ, RZ, R14 ;  /* 0x000000ffff157224 */ /* 0x000fce00078e000e */
[----:B------:R-:W-:Y:S05]  /*31b00*/  WARPSYNC.COLLECTIVE R15, `(.L_x_3523) ;  /* 0x000000000f087348 */ /* 0x000fea0003c00000 */
[----:B------:R0:W1:Y:S02]  /*31b10*/  SHFL.IDX P6, R14, R13, R12, R11 ;  /* 0x0000000c0d0e7389 */ /* 0x00006400000c000b */
[----:B01----:R-:W-:Y:S01]  /*31b20*/  ENDCOLLECTIVE ;  /* 0x000000000000791b */ /* 0x003fe20003800000 */
.L_x_3523:
[----:B------:R-:W-:Y:S02]  /*31b30*/  IMAD.MOV.U32 R13, RZ, RZ, R59 ;  /* 0x000000ffff0d7224 */ /* 0x000fe400078e003b */
[----:B------:R-:W-:-:S07]  /*31b40*/  IMAD.MOV.U32 R33, RZ, RZ, R14 ;  /* 0x000000ffff217224 */ /* 0x000fce00078e000e */
[----:B------:R-:W-:Y:S05]  /*31b50*/  WARPSYNC.COLLECTIVE R15, `(.L_x_3524) ;  /* 0x000000000f087348 */ /* 0x000fea0003c00000 */
[----:B------:R0:W1:Y:S02]  /*31b60*/  SHFL.IDX P6, R14, R13, R12, R11 ;  /* 0x0000000c0d0e7389 */ /* 0x00006400000c000b */
[----:B01----:R-:W-:Y:S01]  /*31b70*/  ENDCOLLECTIVE ;  /* 0x000000000000791b */ /* 0x003fe20003800000 */
.L_x_3524:
[----:B------:R-:W-:Y:S01]  /*31b80*/  @!P1 IMAD.MOV.U32 R44, RZ, RZ, R4 ;  /* 0x000000ffff2c9224 */ /* 0x000fe200078e0004 */
[----:B------:R-:W-:Y:S01]  /*31b90*/  @!P1 MOV R47, R7 ;  /* 0x00000007002f9202 */ /* 0x000fe20000000f00 */
[----:B------:R-:W-:Y:S01]  /*31ba0*/  @!P1 IMAD.MOV.U32 R45, RZ, RZ, R5 ;  /* 0x000000ffff2d9224 */ /* 0x000fe200078e0005 */
[----:B------:R-:W-:Y:S01]  /*31bb0*/  CS2R R4, SRZ ;  /* 0x0000000000047805 */ /* 0x000fe2000001ff00 */
[----:B------:R-:W-:Y:S02]  /*31bc0*/  @!P1 IMAD.MOV.U32 R46, RZ, RZ, R6 ;  /* 0x000000ffff2e9224 */ /* 0x000fe400078e0006 */
[----:B------:R-:W-:Y:S02]  /*31bd0*/  @!P1 IMAD.MOV.U32 R48, RZ, RZ, R24 ;  /* 0x000000ffff309224 */ /* 0x000fe400078e0018 */
[----:B------:R-:W-:Y:S02]  /*31be0*/  @!P1 IMAD.MOV.U32 R49, RZ, RZ, R25 ;  /* 0x000000ffff319224 */ /* 0x000fe400078e0019 */
[----:B------:R-:W-:-:S02]  /*31bf0*/  @!P1 IMAD.MOV.U32 R50, RZ, RZ, R26 ;  /* 0x000000ffff329224 */ /* 0x000fc400078e001a */
[----:B------:R-:W-:Y:S01]  /*31c00*/  @!P1 IMAD.MOV.U32 R51, RZ, RZ, R27 ;  /* 0x000000ffff339224 */ /* 0x000fe200078e001b */
[----:B------:R-:W-:Y:S06]  /*31c10*/  BRA `(.L_x_3525) ;  /* 0xfffffe0c00ac7947 */ /* 0x000fec000383ffff */
.L_x_3212:
[----:B------:R-:W-:Y:S01]  /*31c20*/  BSSY B1, `(.L_x_3526) ;  /* 0x0000008000017945 */ /* 0x000fe20003800000 */
[----:B------:R-:W-:Y:S01]  /*31c30*/  IMAD.MOV.U32 R13, RZ, RZ, R53 ;  /* 0x000000ffff0d7224 */ /* 0x000fe200078e0035 */
[----:B------:R-:W-:Y:S01]  /*31c40*/  MOV R15, 0xffffffff ;  /* 0xffffffff000f7802 */ /* 0x000fe20000000f00 */
[----:B------:R-:W-:Y:S02]  /*31c50*/  IMAD.MOV.U32 R12, RZ, RZ, 0x2 ;  /* 0x00000002ff0c7424 */ /* 0x000fe400078e00ff */
[----:B------:R-:W-:-:S07]  /*31c60*/  IMAD.MOV.U32 R11, RZ, RZ, 0x181f ;  /* 0x0000181fff0b7424 */ /* 0x000fce00078e00ff */
[----:B-----5:R-:W-:Y:S05]  /*31c70*/  WARPSYNC.COLLECTIVE R15, `(.L_x_3527) ;  /* 0x000000000f087348 */ /* 0x020fea0003c00000 */
[----:B------:R0:W1:Y:S02]  /*31c80*/  SHFL.IDX P6, R14, R13, R12, R11 ;  /* 0x0000000c0d0e7389 */ /* 0x00006400000c000b */
[----:B01---5:R-:W-:Y:S01]  /*31c90*/  ENDCOLLECTIVE ;  /* 0x000000000000791b */ /* 0x023fe20003800000 */
.L_x_3527:
[----:B------:R-:W-:Y:S05]  /*31ca0*/  BSYNC B1 ;  /* 0x0000000000017941 */ /* 0x000fea0003800000 */
.L_x_3526:
[----:B------:R-:W-:Y:S02]  /*31cb0*/  IMAD.MOV.U32 R13, RZ, RZ, R55 ;  /* 0x000000ffff0d7224 */ /* 0x000fe400078e0037 */
[----:B------:R-:W-:Y:S02]  /*31cc0*/  IMAD.MOV.U32 R12, RZ, RZ, 0x2 ;  /* 0x00000002ff0c7424 */ /* 0x000fe400078e00ff */
[----:B------:R-:W-:Y:S02]  /*31cd0*/  IMAD.MOV.U32 R11, RZ, RZ, 0x181f ;  /* 0x0000181fff0b7424 */ /* 0x000fe400078e00ff */
[----:B------:R-:W-:Y:S02]  /*31ce0*/  IMAD.MOV.U32 R15, RZ, RZ, -0x1 ;  /* 0xffffffffff0f7424 */ /* 0x000fe400078e00ff */
[----:B------:R-:W-:Y:S02]  /*31cf0*/  IMAD.MOV.U32 R9, RZ, RZ, R14 ;  /* 0x000000ffff097224 */ /* 0x000fe400078e000e */
[----:B------:R-:W-:-:S07]  /*31d00*/  VIADD R8, R10, 0x40 ;  /* 0x000000400a087836 */ /* 0x000fce0000000000 */
[----:B------:R-:W-:Y:S05]  /*31d10*/  WARPSYNC.COLLECTIVE R15, `(.L_x_3528) ;  /* 0x000000000f087348 */ /* 0x000fea0003c00000 */
[----:B------:R0:W1:Y:S02]  /*31d20*/  SHFL.IDX P6, R14, R13, R12, R11 ;  /* 0x0000000c0d0e7389 */ /* 0x00006400000c000b */
[----:B01----:R-:W-:Y:S01]  /*31d30*/  ENDCOLLECTIVE ;  /* 0x000000000000791b */ /* 0x003fe20003800000 */
.L_x_3528:
[----:B------:R-:W-:Y:S01]  /*31d40*/  ISETP.GE.OR P1, PT, R8, R37, P0 ;  /* 0x000000250800720c */ /* 0x000fe20000726670 */
[----:B------:R-:W-:Y:S02]  /*31d50*/  IMAD.MOV.U32 R13, RZ, RZ, R57 ;  /* 0x000000ffff0d7224 */ /* 0x000fe400078e0039 */
[----:B------:R-:W-:-:S10]  /*31d60*/  IMAD.MOV.U32 R21, RZ, RZ, R14 ;  /* 0x000000ffff157224 */ /* 0x000fd400078e000e */
[----:B------:R-:W-:Y:S05]  /*31d70*/  WARPSYNC.COLLECTIVE R15, `(.L_x_3529) ;  /* 0x000000000f087348 */ /* 0x000fea0003c00000 */
[----:B------:R0:W1:Y:S02]  /*31d80*/  SHFL.IDX P6, R14, R13, R12, R11 ;  /* 0x0000000c0d0e7389 */ /* 0x00006400000c000b */
[----:B01----:R-:W-:Y:S01]  /*31d90*/  ENDCOLLECTIVE ;  /* 0x000000000000791b */ /* 0x003fe20003800000 */
.L_x_3529:
[----:B------:R-:W-:-:S05]  /*31da0*/  @!P1 IADD3 R24, P2, R16, R21, RZ ;  /* 0x0000001510189210 */ /* 0x000fca0007f5e0ff */
[----:B------:R-:W-:Y:S02]  /*31db0*/  @!P1 IMAD.X R9, R9, 0x1, R17, P2 ;  /* 0x0000000109099824 */ /* 0x000fe400010e0611 */
[----:B------:R-:W-:Y:S01]  /*31dc0*/  IMAD.MOV.U32 R13, RZ, RZ, R59 ;  /* 0x000000ffff0d7224 */ /* 0x000fe200078e003b */
[----:B------:R-:W-:-:S07]  /*31dd0*/  MOV R25, R14 ;  /* 0x0000000e00197202 */ /* 0x000fce0000000f00 */
[----:B------:R-:W-:Y:S05]  /*31de0*/  WARPSYNC.COLLECTIVE R15, `(.L_x_3530) ;  /* 0x000000000f087348 */ /* 0x000fea0003c00000 */
[----:B------:R0:W1:Y:S02]  /*31df0*/  SHFL.IDX P6, R14, R13, R12, R11 ;  /* 0x0000000c0d0e7389 */ /* 0x00006400000c000b */
[----:B01----:R-:W-:Y:S01]  /*31e00*/  ENDCOLLECTIVE ;  /* 0x000000000000791b */ /* 0x003fe20003800000 */
.L_x_3530:
        /* <DEDUP_REMOVED lines=10> */
.L_x_3531:
[----:B------:R-:W-:Y:S01]  /*31eb0*/  IMAD.MOV.U32 R13, RZ, RZ, R55 ;  /* 0x000000ffff0d7224 */ /* 0x000fe200078e0037 */
[----:B------:R-:W-:-:S07]  /*31ec0*/  MOV R53, R14 ;  /* 0x0000000e00357202 */ /* 0x000fce0000000f00 */
[----:B------:R-:W-:Y:S05]  /*31ed0*/  WARPSYNC.COLLECTIVE R15, `(.L_x_3532) ;  /* 0x000000000f087348 */ /* 0x000fea0003c00000 */
[----:B------:R0:W1:Y:S02]  /*31ee0*/  SHFL.IDX P6, R14, R13, R12, R11 ;  /* 0x0000000c0d0e7389 */ /* 0x00006400000c000b */
[----:B01----:R-:W-:Y:S01]  /*31ef0*/  ENDCOLLECTIVE ;  /* 0x000000000000791b */ /* 0x003fe20003800000 */
.L_x_3532:
[----:B------:R-:W-:Y:S02]  /*31f00*/  IMAD.MOV.U32 R13, RZ, RZ, R57 ;  /* 0x000000ffff0d7224 */ /* 0x000fe400078e0039 */
[----:B------:R-:W-:-:S07]  /*31f10*/  IMAD.MOV.U32 R55, RZ, RZ, R14 ;  /* 0x000000ffff377224 */ /* 0x000fce00078e000e */
[----:B------:R-:W-:Y:S05]  /*31f20*/  WARPSYNC.COLLECTIVE R15, `(.L_x_3533) ;  /* 0x000000000f087348 */ /* 0x000fea0003c00000 */
[----:B------:R0:W1:Y:S02]  /*31f30*/  SHFL.IDX P6, R14, R13, R12, R11 ;  /* 0x0000000c0d0e7389 */ /* 0x00006400000c000b */
[----:B01----:R-:W-:Y:S01]  /*31f40*/  ENDCOLLECTIVE ;  /* 0x000000000000791b */ /* 0x003fe20003800000 */
.L_x_3533:
[----:B------:R-:W-:Y:S02]  /*31f50*/  IMAD.MOV.U32 R13, RZ, RZ, R59 ;  /* 0x000000ffff0d7224 */ /* 0x000fe400078e003b */
[----:B------:R-:W-:-:S07]  /*31f60*/  IMAD.MOV.U32 R57, RZ, RZ, R14 ;  /* 0x000000ffff397224 */ /* 0x000fce00078e000e */
[----:B------:R-:W-:Y:S05]  /*31f70*/  WARPSYNC.COLLECTIVE R15, `(.L_x_3534) ;  /* 0x000000000f087348 */ /* 0x000fea0003c00000 */
[----:B------:R0:W1:Y:S02]  /*31f80*/  SHFL.IDX P6, R14, R13, R12, R11 ;  /* 0x0000000c0d0e7389 */ /* 0x00006400000c000b */
[----:B01----:R-:W-:Y:S01]  /*31f90*/  ENDCOLLECTIVE ;  /* 0x000000000000791b */ /* 0x003fe20003800000 */
.L_x_3534:
        /* <DEDUP_REMOVED lines=8> */
[----:B------:R-:W-:Y:S01]  /*32020*/  @!P1 IMAD.MOV.U32 R20, RZ, RZ, R24 ;  /* 0x000000ffff149224 */ /* 0x000fe200078e0018 */
[----:B------:R-:W-:Y:S01]  /*32030*/  @!P1 MOV R21, R25 ;  /* 0x0000001900159202 */ /* 0x000fe20000000f00 */
[----:B------:R-:W-:Y:S02]  /*32040*/  @!P1 IMAD.MOV.U32 R38, RZ, RZ, R26 ;  /* 0x000000ffff269224 */ /* 0x000fe400078e001a */
[----:B------:R-:W-:Y:S02]  /*32050*/  @!P1 IMAD.MOV.U32 R39, RZ, RZ, R27 ;  /* 0x000000ffff279224 */ /* 0x000fe400078e001b */
[----:B------:R-:W-:Y:S02]  /*32060*/  @!P1 IMAD.MOV.U32 R42, RZ, RZ, R34 ;  /* 0x000000ffff2a9224 */ /* 0x000fe400078e0022 */
[----:B------:R-:W-:Y:S01]  /*32070*/  @!P1 IMAD.MOV.U32 R43, RZ, RZ, R35 ;  /* 0x000000ffff2b9224 */ /* 0x000fe200078e0023 */
[----:B------:R-:W-:Y:S06]  /*32080*/  BRA `(.L_x_3535) ;  /* 0xfffffe0c00587947 */ /* 0x000fec000383ffff */
.L_x_3216:
[----:B0-----:R0:W1:Y:S02]  /*32090*/  SYNCS.PHASECHK.TRANS64.TRYWAIT P4, [R216+URZ+0x38800], R25 ;  /* 0x03880019d80075a7 */ /* 0x001064000808017f */
[----:B-1----:R-:W-:Y:S05]  /*320a0*/  @!P4 NANOSLEEP.SYNCS 0x989680 ;  /* 0x009896800000c95d */ /* 0x002fea0003900000 */
[----:B------:R-:W1:Y:S02]  /*320b0*/  @!P4 SYNCS.PHASECHK.TRANS64 P4, [R216+URZ+0x38800], R25 ;  /* 0x03880019d800c5a7 */ /* 0x000e64000808007f */
[----:B-1----:R-:W-:Y:S05]  /*320c0*/  @!P4 BRA `(.L_x_3216) ;  /* 0xfffffffc00f0c947 */ /* 0x002fea000383ffff */
[----:B------:R-:W-:Y:S05]  /*320d0*/  BRA `(.L_x_3536) ;  /* 0xfffffe0c00d07947 */ /* 0x000fea000383ffff */
.L_x_3226:
[----:B--2---:R2:W3:Y:S02]  /*320e0*/  SYNCS.PHASECHK.TRANS64.TRYWAIT P1, [R4+URZ+0x38830], R14 ;  /* 0x0388300e040075a7 */ /* 0x0044e4000802017f */
[----:B---3--:R-:W-:Y:S05]  /*320f0*/  @!P1 NANOSLEEP.SYNCS 0x989680 ;  /* 0x009896800000995d */ /* 0x008fea0003900000 */
[----:B------:R-:W3:Y:S02]  /*32100*/  @!P1 SYNCS.PHASECHK.TRANS64 P1, [R4+URZ+0x38830], R14 ;  /* 0x0388300e040095a7 */ /* 0x000ee4000802007f */
[----:B---3--:R-:W-:Y:S05]  /*32110*/  @!P1 BRA `(.L_x_3226) ;  /* 0xfffffffc00f09947 */ /* 0x008fea000383ffff */
[----:B------:R-:W-:Y:S05]  /*32120*/  BRA `(.L_x_3225) ;  /* 0xfffffe5000787947 */ /* 0x000fea000383ffff */
.L_x_3232:
[----:B-1----:R1:W2:Y:S02]  /*32130*/  SYNCS.PHASECHK.TRANS64.TRYWAIT P1, [R4+URZ+0x38850], R14 ;  /* 0x0388500e040075a7 */ /* 0x0022a4000802017f */
[----:B--2---:R-:W-:Y:S05]  /*32140*/  @!P1 NANOSLEEP.SYNCS 0x989680 ;  /* 0x009896800000995d */ /* 0x004fea0003900000 */
[----:B------:R-:W2:Y:S02]  /*32150*/  @!P1 SYNCS.PHASECHK.TRANS64 P1, [R4+URZ+0x38850], R14 ;  /* 0x0388500e040095a7 */ /* 0x000ea4000802007f */
[----:B--2---:R-:W-:Y:S05]  /*32160*/  @!P1 BRA `(.L_x_3232) ;  /* 0xfffffffc00f09947 */ /* 0x004fea000383ffff */
[----:B------:R-:W-:Y:S05]  /*32170*/  BRA `(.L_x_3231) ;  /* 0xfffffe74003c7947 */ /* 0x000fea000383ffff */
.L_x_3238:
[----:B-1----:R1:W2:Y:S02]  /*32180*/  SYNCS.PHASECHK.TRANS64.TRYWAIT P1, [R5+URZ+0x38830], R6 ;  /* 0x03883006050075a7 */ /* 0x0022a4000802017f */
[----:B--2---:R-:W-:Y:S05]  /*32190*/  @!P1 NANOSLEEP.SYNCS 0x989680 ;  /* 0x009896800000995d */ /* 0x004fea0003900000 */
[----:B------:R-:W2:Y:S02]  /*321a0*/  @!P1 SYNCS.PHASECHK.TRANS64 P1, [R5+URZ+0x38830], R6 ;  /* 0x03883006050095a7 */ /* 0x000ea4000802007f */
[----:B--2---:R-:W-:Y:S05]  /*321b0*/  @!P1 BRA `(.L_x_3238) ;  /* 0xfffffffc00f09947 */ /* 0x004fea000383ffff */
[----:B------:R-:W-:Y:S05]  /*321c0*/  BRA `(.L_x_3237) ;  /* 0xfffffe7800807947 */ /* 0x000fea000383ffff */
.L_x_3244:
[----:B-1----:R1:W2:Y:S02]  /*321d0*/  SYNCS.PHASECHK.TRANS64.TRYWAIT P1, [R5+URZ+0x38850], R6 ;  /* 0x03885006050075a7 */ /* 0x0022a4000802017f */
[----:B--2---:R-:W-:Y:S05]  /*321e0*/  @!P1 NANOSLEEP.SYNCS 0x989680 ;  /* 0x009896800000995d */ /* 0x004fea0003900000 */
[----:B------:R-:W2:Y:S02]  /*321f0*/  @!P1 SYNCS.PHASECHK.TRANS64 P1, [R5+URZ+0x38850], R6 ;  /* 0x03885006050095a7 */ /* 0x000ea4000802007f */
[----:B--2---:R-:W-:Y:S05]  /*32200*/  @!P1 BRA `(.L_x_3244) ;  /* 0xfffffffc00f09947 */ /* 0x004fea000383ffff */
[----:B------:R-:W-:Y:S05]  /*32210*/  BRA `(.L_x_3243) ;  /* 0xfffffea400447947 */ /* 0x000fea000383ffff */
.L_x_3251:
[----:B-1----:R1:W2:Y:S02]  /*32220*/  SYNCS.PHASECHK.TRANS64.TRYWAIT P1, [R5+URZ+0x38830], R6 ;  /* 0x03883006050075a7 */ /* 0x0022a4000802017f */
[----:B--2---:R-:W-:Y:S05]  /*32230*/  @!P1 NANOSLEEP.SYNCS 0x989680 ;  /* 0x009896800000995d */ /* 0x004fea0003900000 */
[----:B------:R-:W2:Y:S02]  /*32240*/  @!P1 SYNCS.PHASECHK.TRANS64 P1, [R5+URZ+0x38830], R6 ;  /* 0x03883006050095a7 */ /* 0x000ea4000802007f */
[----:B--2---:R-:W-:Y:S05]  /*32250*/  @!P1 BRA `(.L_x_3251) ;  /* 0xfffffffc00f09947 */ /* 0x004fea000383ffff */
[----:B------:R-:W-:Y:S05]  /*32260*/  BRA `(.L_x_3250) ;  /* 0xfffffea8005c7947 */ /* 0x000fea000383ffff */
.L_x_3257:
[----:B-1----:R1:W2:Y:S02]  /*32270*/  SYNCS.PHASECHK.TRANS64.TRYWAIT P1, [R5+URZ+0x38850], R6 ;  /* 0x03885006050075a7 */ /* 0x0022a4000802017f */
[----:B--2---:R-:W-:Y:S05]  /*32280*/  @!P1 NANOSLEEP.SYNCS 0x989680 ;  /* 0x009896800000995d */ /* 0x004fea0003900000 */
[----:B------:R-:W2:Y:S02]  /*32290*/  @!P1 SYNCS.PHASECHK.TRANS64 P1, [R5+URZ+0x38850], R6 ;  /* 0x03885006050095a7 */ /* 0x000ea4000802007f */
[----:B--2---:R-:W-:Y:S05]  /*322a0*/  @!P1 BRA `(.L_x_3257) ;  /* 0xfffffffc00f09947 */ /* 0x004fea000383ffff */
[----:B------:R-:W-:Y:S05]  /*322b0*/  BRA `(.L_x_3256) ;  /* 0xfffffec800907947 */ /* 0x000fea000383ffff */
.L_x_3262:
[----:B-----5:R-:W-:Y:S01]  /*322c0*/  IMAD.MOV.U32 R12, RZ, RZ, R0 ;  /* 0x000000ffff0c7224 */ /* 0x020fe200078e0000 */
[----:B------:R-:W-:Y:S01]  /*322d0*/  MOV R11, 0x1c1f ;  /* 0x00001c1f000b7802 */ /* 0x000fe20000000f00 */
[----:B------:R-:W-:Y:S01]  /*322e0*/  IMAD.MOV.U32 R15, RZ, RZ, -0x1 ;  /* 0xffffffffff0f7424 */ /* 0x000fe200078e00ff */
[----:B0-----:R-:W-:Y:S02]  /*322f0*/  LOP3.LUT R2, R0, 0x2, RZ, 0x3c, !PT ;  /* 0x0000000200027812 */ /* 0x001fe400078e3cff */
[----:B------:R-:W-:-:S07]  /*32300*/  SEL R208, R6, R147, P0 ;  /* 0x0000009306d07207 */ /* 0x000fce0000000000 */
[----:B------:R-:W-:Y:S05]  /*32310*/  WARPSYNC.COLLECTIVE R15, `(.L_x_3537) ;  /* 0x000000000f087348 */ /* 0x000fea0003c00000 */
[----:B------:R0:W1:Y:S02]  /*32320*/  SHFL.IDX P6, R14, R13, R12, R11 ;  /* 0x0000000c0d0e7389 */ /* 0x00006400000c000b */
[----:B01----:R-:W-:Y:S01]  /*32330*/  ENDCOLLECTIVE ;  /* 0x000000000000791b */ /* 0x003fe20003800000 */
.L_x_3537:
        /* <DEDUP_REMOVED lines=18> */
.L_x_3538:
        /* <DEDUP_REMOVED lines=19> */
.L_x_3539:
[----:B------:R-:W-:Y:S02]  /*32590*/  SEL R36, R80, R81, P0 ;  /* 0x0000005150247207 */ /* 0x000fe40000000000 */
[----:B------:R-:W-:Y:S02]  /*325a0*/  SEL R84, R85, R84, P0 ;  /* 0x0000005455547207 */ /* 0x000fe40000000000 */
[----:B------:R-:W-:Y:S02]  /*325b0*/  SEL R80, R81, R80, P0 ;  /* 0x0000005051507207 */ /* 0x000fe40000000000 */
[----:B------:R-:W-:Y:S02]  /*325c0*/  SEL R47, R92, R93, P0 ;  /* 0x0000005d5c2f7207 */ /* 0x000fe40000000000 */
[----:B------:R-:W-:Y:S02]  /*325d0*/  SEL R46, R88, R89, P0 ;  /* 0x00000059582e7207 */ /* 0x000fe40000000000 */
[----:B------:R-:W-:-:S02]  /*325e0*/  SEL R92, R93, R92, P0 ;  /* 0x0000005c5d5c7207 */ /* 0x000fc40000000000 */
[----:B------:R-:W-:Y:S02]  /*325f0*/  SEL R88, R89, R88, P0 ;  /* 0x0000005859587207 */ /* 0x000fe40000000000 */
        /* <DEDUP_REMOVED lines=10> */
.L_x_3540:
        /* <DEDUP_REMOVED lines=19> */
.L_x_3541:
        /* <DEDUP_REMOVED lines=18> */
.L_x_3542:
        /* <DEDUP_REMOVED lines=18> */
.L_x_3543:
        /* <DEDUP_REMOVED lines=18> */
.L_x_3544:
        /* <DEDUP_REMOVED lines=19> */
.L_x_3545:
        /* <DEDUP_REMOVED lines=18> */
.L_x_3546:
        /* <DEDUP_REMOVED lines=13> */
[----:B------:R-:W-:-:S02]  /*32e50*/  SEL R205, R6, R3, P0 ;  /* 0x0000000306cd7207 */ /* 0x000fc40000000000 */
[----:B------:R-:W-:-:S07]  /*32e60*/  MOV R20, R14 ;  /* 0x0000000e00147202 */ /* 0x000fce0000000f00 */
[----:B------:R-:W-:Y:S05]  /*32e70*/  WARPSYNC.COLLECTIVE R15, `(.L_x_3547) ;  /* 0x000000000f087348 */ /* 0x000fea0003c00000 */
[----:B------:R0:W1:Y:S02]  /*32e80*/  SHFL.IDX P6, R14, R13, R12, R11 ;  /* 0x0000000c0d0e7389 */ /* 0x00006400000c000b */
[----:B01----:R-:W-:Y:S01]  /*32e90*/  ENDCOLLECTIVE ;  /* 0x000000000000791b */ /* 0x003fe20003800000 */
.L_x_3547:
[----:B------:R-:W-:Y:S02]  /*32ea0*/  SEL R202, R8, R9, P0 ;  /* 0x0000000908ca7207 */ /* 0x000fe40000000000 */
[----:B------:R-:W-:Y:S02]  /*32eb0*/  SEL R203, R9, R8, P0 ;  /* 0x0000000809cb7207 */ /* 0x000fe40000000000 */
[----:B------:R-:W-:Y:S02]  /*32ec0*/  SEL R200, R7, R10, P0 ;  /* 0x0000000a07c87207 */ /* 0x000fe40000000000 */
[----:B------:R-:W-:Y:S01]  /*32ed0*/  SEL R201, R10, R7, P0 ;  /* 0x000000070ac97207 */ /* 0x000fe20000000000 */
[----:B------:R-:W-:Y:S02]  /*32ee0*/  IMAD.MOV.U32 R13, RZ, RZ, R40 ;  /* 0x000000ffff0d7224 */ /* 0x000fe400078e0028 */
[----:B------:R-:W-:-:S07]  /*32ef0*/  IMAD.MOV.U32 R25, RZ, RZ, R14 ;  /* 0x000000ffff197224 */ /* 0x000fce00078e000e */
[----:B------:R-:W-:Y:S05]  /*32f00*/  WARPSYNC.COLLECTIVE R15, `(.L_x_3548) ;  /* 0x000000000f087348 */ /* 0x000fea0003c00000 */
[----:B------:R0:W1:Y:S02]  /*32f10*/  SHFL.IDX P6, R14, R13, R12, R11 ;  /* 0x0000000c0d0e7389 */ /* 0x00006400000c000b */
[----:B01----:R-:W-:Y:S01]  /*32f20*/  ENDCOLLECTIVE ;  /* 0x000000000000791b */ /* 0x003fe20003800000 */
.L_x_3548:
        /* <DEDUP_REMOVED lines=8> */
.L_x_3549:
[----:B------:R-:W-:Y:S02]  /*32fb0*/  SEL R198, R20, R24, P0 ;  /* 0x0000001814c67207 */ /* 0x000fe40000000000 */
[----:B------:R-:W-:Y:S01]  /*32fc0*/  SEL R199, R24, R20, P0 ;  /* 0x0000001418c77207 */ /* 0x000fe20000000000 */
[----:B------:R-:W-:Y:S01]  /*32fd0*/  IMAD.MOV.U32 R13, RZ, RZ, R32 ;  /* 0x000000ffff0d7224 */ /* 0x000fe200078e0020 */
[----:B------:R-:W-:-:S07]  /*32fe0*/  MOV R43, R14 ;  /* 0x0000000e002b7202 */ /* 0x000fce0000000f00 */
[----:B------:R-:W-:Y:S05]  /*32ff0*/  WARPSYNC.COLLECTIVE R15, `(.L_x_3550) ;  /* 0x000000000f087348 */ /* 0x000fea0003c00000 */
[----:B------:R0:W1:Y:S02]  /*33000*/  SHFL.IDX P6, R14, R13, R12, R11 ;  /* 0x0000000c0d0e7389 */ /* 0x00006400000c000b */
[----:B01----:R-:W-:Y:S01]  /*33010*/  ENDCOLLECTIVE ;  /* 0x000000000000791b */ /* 0x003fe20003800000 */
.L_x_3550:
[----:B------:R-:W-:Y:S02]  /*33020*/  IMAD.MOV.U32 R13, RZ, RZ, R52 ;  /* 0x000000ffff0d7224 */ /* 0x000fe400078e0034 */
[----:B------:R-:W-:Y:S02]  /*33030*/  IMAD.MOV.U32 R12, RZ, RZ, R2 ;  /* 0x000000ffff0c7224 */ /* 0x000fe400078e0002 */
[----:B------:R-:W-:-:S07]  /*33040*/  IMAD.MOV.U32 R32, RZ, RZ, R14 ;  /* 0x000000ffff207224 */ /* 0x000fce00078e000e */
[----:B------:R-:W-:Y:S05]  /*33050*/  WARPSYNC.COLLECTIVE R15, `(.L_x_3551) ;  /* 0x000000000f087348 */ /* 0x000fea0003c00000 */
[----:B------:R0:W1:Y:S02]  /*33060*/  SHFL.IDX P6, R14, R13, R12, R11 ;  /* 0x0000000c0d0e7389 */ /* 0x00006400000c000b */
[----:B01----:R-:W-:Y:S01]  /*33070*/  ENDCOLLECTIVE ;  /* 0x000000000000791b */ /* 0x003fe20003800000 */
.L_x_3551:
[----:B------:R-:W-:Y:S02]  /*33080*/  IMAD.MOV.U32 R13, RZ, RZ, R48 ;  /* 0x000000ffff0d7224 */ /* 0x000fe400078e0030 */
[----:B------:R-:W-:-:S07]  /*33090*/  IMAD.MOV.U32 R52, RZ, RZ, R14 ;  /* 0x000000ffff347224 */ /* 0x000fce00078e000e */
[----:B------:R-:W-:Y:S05]  /*330a0*/  WARPSYNC.COLLECTIVE R15, `(.L_x_3552) ;  /* 0x000000000f087348 */ /* 0x000fea0003c00000 */
[----:B------:R0:W1:Y:S02]  /*330b0*/  SHFL.IDX P6, R14, R13, R12, R11 ;  /* 0x0000000c0d0e7389 */ /* 0x00006400000c000b */
[----:B01----:R-:W-:Y:S01]  /*330c0*/  ENDCOLLECTIVE ;  /* 0x000000000000791b */ /* 0x003fe20003800000 */
.L_x_3552:
        /* <DEDUP_REMOVED lines=8> */
.L_x_3553:
[----:B------:R-:W-:Y:S02]  /*33150*/  SEL R194, R32, R48, P0 ;  /* 0x0000003020c27207 */ /* 0x000fe40000000000 */
[----:B------:R-:W-:Y:S01]  /*33160*/  SEL R195, R48, R32, P0 ;  /* 0x0000002030c37207 */ /* 0x000fe20000000000 */
[----:B------:R-:W-:Y:S02]  /*33170*/  IMAD.MOV.U32 R13, RZ, RZ, R31 ;  /* 0x000000ffff0d7224 */ /* 0x000fe400078e001f */
[----:B------:R-:W-:-:S07]  /*33180*/  IMAD.MOV.U32 R42, RZ, RZ, R14 ;  /* 0x000000ffff2a7224 */ /* 0x000fce00078e000e */
[----:B------:R-:W-:Y:S05]  /*33190*/  WARPSYNC.COLLECTIVE R15, `(.L_x_3554) ;  /* 0x000000000f087348 */ /* 0x000fea0003c00000 */
[----:B------:R0:W1:Y:S02]  /*331a0*/  SHFL.IDX P6, R14, R13, R12, R11 ;  /* 0x0000000c0d0e7389 */ /* 0x00006400000c000b */
[----:B01----:R-:W-:Y:S01]  /*331b0*/  ENDCOLLECTIVE ;  /* 0x000000000000791b */ /* 0x003fe20003800000 */
.L_x_3554:
[----:B------:R-:W-:Y:S02]  /*331c0*/  IMAD.MOV.U32 R13, RZ, RZ, R60 ;  /* 0x000000ffff0d7224 */ /* 0x000fe400078e003c */
[----:B------:R-:W-:Y:S02]  /*331d0*/  IMAD.MOV.U32 R12, RZ, RZ, R2 ;  /* 0x000000ffff0c7224 */ /* 0x000fe400078e0002 */
[----:B------:R-:W-:-:S07]  /*331e0*/  IMAD.MOV.U32 R31, RZ, RZ, R14 ;  /* 0x000000ffff1f7224 */ /* 0x000fce00078e000e */
[----:B------:R-:W-:Y:S05]  /*331f0*/  WARPSYNC.COLLECTIVE R15, `(.L_x_3555) ;  /* 0x000000000f087348 */ /* 0x000fea0003c00000 */
[----:B------:R0:W1:Y:S02]  /*33200*/  SHFL.IDX P6, R14, R13, R12, R11 ;  /* 0x0000000c0d0e7389 */ /* 0x00006400000c000b */
[----:B01----:R-:W-:Y:S01]  /*33210*/  ENDCOLLECTIVE ;  /* 0x000000000000791b */ /* 0x003fe20003800000 */
.L_x_3555:
[----:B------:R-:W-:Y:S01]  /*33220*/  MOV R13, R30 ;  /* 0x0000001e000d7202 */ /* 0x000fe20000000f00 */
[----:B------:R-:W-:-:S07]  /*33230*/  IMAD.MOV.U32 R60, RZ, RZ, R14 ;  /* 0x000000ffff3c7224 */ /* 0x000fce00078e000e */
[----:B------:R-:W-:Y:S05]  /*33240*/  WARPSYNC.COLLECTIVE R15, `(.L_x_3556) ;  /* 0x000000000f087348 */ /* 0x000fea0003c00000 */
[----:B------:R0:W1:Y:S02]  /*33250*/  SHFL.IDX P6, R14, R13, R12, R11 ;  /* 0x0000000c0d0e7389 */ /* 0x00006400000c000b */
[----:B01----:R-:W-:Y:S01]  /*33260*/  ENDCOLLECTIVE ;  /* 0x000000000000791b */ /* 0x003fe20003800000 */
.L_x_3556:
        /* <DEDUP_REMOVED lines=8> */
.L_x_3557:
[----:B------:R-:W-:Y:S02]  /*332f0*/  SEL R190, R31, R30, P0 ;  /* 0x0000001e1fbe7207 */ /* 0x000fe40000000000 */
[----:B------:R-:W-:Y:S01]  /*33300*/  SEL R191, R30, R31, P0 ;  /* 0x0000001f1ebf7207 */ /* 0x000fe20000000000 */
[----:B------:R-:W-:Y:S02]  /*33310*/  IMAD.MOV.U32 R13, RZ, RZ, R29 ;  /* 0x000000ffff0d7224 */ /* 0x000fe400078e001d */
[----:B------:R-:W-:-:S07]  /*33320*/  IMAD.MOV.U32 R41, RZ, RZ, R14 ;  /* 0x000000ffff297224 */ /* 0x000fce00078e000e */
[----:B------:R-:W-:Y:S05]  /*33330*/  WARPSYNC.COLLECTIVE R15, `(.L_x_3558) ;  /* 0x000000000f087348 */ /* 0x000fea0003c00000 */
[----:B------:R0:W1:Y:S02]  /*33340*/  SHFL.IDX P6, R14, R13, R12, R11 ;  /* 0x0000000c0d0e7389 */ /* 0x00006400000c000b */
[----:B01----:R-:W-:Y:S01]  /*33350*/  ENDCOLLECTIVE ;  /* 0x000000000000791b */ /* 0x003fe20003800000 */
.L_x_3558:
[----:B------:R-:W-:Y:S01]  /*33360*/  IMAD.MOV.U32 R13, RZ, RZ, R68 ;  /* 0x000000ffff0d7224 */ /* 0x000fe200078e0044 */
[----:B------:R-:W-:Y:S01]  /*33370*/  MOV R12, R2 ;  /* 0x00000002000c7202 */ /* 0x000fe20000000f00 */
[----:B------:R-:W-:-:S07]  /*33380*/  IMAD.MOV.U32 R29, RZ, RZ, R14 ;  /* 0x000000ffff1d7224 */ /* 0x000fce00078e000e */
[----:B------:R-:W-:Y:S05]  /*33390*/  WARPSYNC.COLLECTIVE R15, `(.L_x_3559) ;  /* 0x000000000f087348 */ /* 0x000fea0003c00000 */
[----:B------:R0:W1:Y:S02]  /*333a0*/  SHFL.IDX P6, R14, R13, R12, R11 ;  /* 0x0000000c0d0e7389 */ /* 0x00006400000c000b */
[----:B01----:R-:W-:Y:S01]  /*333b0*/  ENDCOLLECTIVE ;  /* 0x000000000000791b */ /* 0x003fe20003800000 */
.L_x_3559:
[----:B------:R-:W-:Y:S02]  /*333c0*/  IMAD.MOV.U32 R13, RZ, RZ, R28 ;  /* 0x000000ffff0d7224 */ /* 0x000fe400078e001c */
[----:B------:R-:W-:-:S07]  /*333d0*/  IMAD.MOV.U32 R68, RZ, RZ, R14 ;  /* 0x000000ffff447224 */ /* 0x000fce00078e000e */
[----:B------:R-:W-:Y:S05]  /*333e0*/  WARPSYNC.COLLECTIVE R15, `(.L_x_3560) ;  /* 0x000000000f087348 */ /* 0x000fea0003c00000 */
[----:B------:R0:W1:Y:S02]  /*333f0*/  SHFL.IDX P6, R14, R13, R12, R11 ;  /* 0x0000000c0d0e7389 */ /* 0x00006400000c000b */
[----:B01----:R-:W-:Y:S01]  /*33400*/  ENDCOLLECTIVE ;  /* 0x000000000000791b */ /* 0x003fe20003800000 */
.L_x_3560:
        /* <DEDUP_REMOVED lines=8> */
.L_x_3561:
[----:B------:R-:W-:Y:S02]  /*33490*/  SEL R187, R29, R28, P0 ;  /* 0x0000001c1dbb7207 */ /* 0x000fe40000000000 */
[----:B------:R-:W-:Y:S01]  /*334a0*/  SEL R186, R28, R29, P0 ;  /* 0x0000001d1cba7207 */ /* 0x000fe20000000000 */
[----:B------:R-:W-:Y:S02]  /*334b0*/  IMAD.MOV.U32 R13, RZ, RZ, R27 ;  /* 0x000000ffff0d7224 */ /* 0x000fe400078e001b */
[----:B------:R-:W-:-:S07]  /*334c0*/  IMAD.MOV.U32 R37, RZ, RZ, R14 ;  /* 0x000000ffff257224 */ /* 0x000fce00078e000e */
[----:B------:R-:W-:Y:S05]  /*334d0*/  WARPSYNC.COLLECTIVE R15, `(.L_x_3562) ;  /* 0x000000000f087348 */ /* 0x000fea0003c00000 */
[----:B------:R0:W1:Y:S02]  /*334e0*/  SHFL.IDX P6, R14, R13, R12, R11 ;  /* 0x0000000c0d0e7389 */ /* 0x00006400000c000b */
[----:B01----:R-:W-:Y:S01]  /*334f0*/  ENDCOLLECTIVE ;  /* 0x000000000000791b */ /* 0x003fe20003800000 */
.L_x_3562:
[----:B------:R-:W-:Y:S02]  /*33500*/  IMAD.MOV.U32 R13, RZ, RZ, R76 ;  /* 0x000000ffff0d7224 */ /* 0x000fe400078e004c */
[----:B------:R-:W-:Y:S01]  /*33510*/  IMAD.MOV.U32 R12, RZ, RZ, R2 ;  /* 0x000000ffff0c7224 */ /* 0x000fe200078e0002 */
[----:B------:R-:W-:-:S07]  /*33520*/  MOV R27, R14 ;  /* 0x0000000e001b7202 */ /* 0x000fce0000000f00 */
[----:B------:R-:W-:Y:S05]  /*33530*/  WARPSYNC.COLLECTIVE R15, `(.L_x_3563) ;  /* 0x000000000f087348 */ /* 0x000fea0003c00000 */
[----:B------:R0:W1:Y:S02]  /*33540*/  SHFL.IDX P6, R14, R13, R12, R11 ;  /* 0x0000000c0d0e7389 */ /* 0x00006400000c000b */
[----:B01----:R-:W-:Y:S01]  /*33550*/  ENDCOLLECTIVE ;  /* 0x000000000000791b */ /* 0x003fe20003800000 */
.L_x_3563:
[----:B------:R-:W-:Y:S02]  /*33560*/  IMAD.MOV.U32 R13, RZ, RZ, R26 ;  /* 0x000000ffff0d7224 */ /* 0x000fe400078e001a */
[----:B------:R-:W-:-:S07]  /*33570*/  IMAD.MOV.U32 R76, RZ, RZ, R14 ;  /* 0x000000ffff4c7224 */ /* 0x000fce00078e000e */
[----:B------:R-:W-:Y:S05]  /*33580*/  WARPSYNC.COLLECTIVE R15, `(.L_x_3564) ;  /* 0x000000000f087348 */ /* 0x000fea0003c00000 */
[----:B------:R0:W1:Y:S02]  /*33590*/  SHFL.IDX P6, R14, R13, R12, R11 ;  /* 0x0000000c0d0e7389 */ /* 0x00006400000c000b */
[----:B01----:R-:W-:Y:S01]  /*335a0*/  ENDCOLLECTIVE ;  /* 0x000000000000791b */ /* 0x003fe20003800000 */
.L_x_3564:
        /* <DEDUP_REMOVED lines=8> */
.L_x_3565:
[----:B------:R-:W-:Y:S02]  /*33630*/  SEL R183, R27, R26, P0 ;  /* 0x0000001a1bb77207 */ /* 0x000fe40000000000 */
[----:B------:R-:W-:Y:S01]  /*33640*/  SEL R182, R26, R27, P0 ;  /* 0x0000001b1ab67207 */ /* 0x000fe20000000000 */
[----:B------:R-:W-:Y:S01]  /*33650*/  IMAD.MOV.U32 R13, RZ, RZ, R36 ;  /* 0x000000ffff0d7224 */ /* 0x000fe200078e0024 */
[----:B------:R-:W-:-:S07]  /*33660*/  MOV R45, R14 ;  /* 0x0000000e002d7202 */ /* 0x000fce0000000f00 */
[----:B------:R-:W-:Y:S05]  /*33670*/  WARPSYNC.COLLECTIVE R15, `(.L_x_3566) ;  /* 0x000000000f087348 */ /* 0x000fea0003c00000 */
[----:B------:R0:W1:Y:S02]  /*33680*/  SHFL.IDX P6, R14, R13, R12, R11 ;  /* 0x0000000c0d0e7389 */ /* 0x00006400000c000b */
[----:B01----:R-:W-:Y:S01]  /*33690*/  ENDCOLLECTIVE ;  /* 0x000000000000791b */ /* 0x003fe20003800000 */
.L_x_3566:
[----:B------:R-:W-:Y:S02]  /*336a0*/  IMAD.MOV.U32 R13, RZ, RZ, R84 ;  /* 0x000000ffff0d7224 */ /* 0x000fe400078e0054 */
[----:B------:R-:W-:Y:S02]  /*336b0*/  IMAD.MOV.U32 R12, RZ, RZ, R2 ;  /* 0x000000ffff0c7224 */ /* 0x000fe400078e0002 */
[----:B------:R-:W-:-:S07]  /*336c0*/  IMAD.MOV.U32 R36, RZ, RZ, R14 ;  /* 0x000000ffff247224 */ /* 0x000fce00078e000e */
[----:B------:R-:W-:Y:S05]  /*336d0*/  WARPSYNC.COLLECTIVE R15, `(.L_x_3567) ;  /* 0x000000000f087348 */ /* 0x000fea0003c00000 */
[----:B------:R0:W1:Y:S02]  /*336e0*/  SHFL.IDX P6, R14, R13, R12, R11 ;  /* 0x0000000c0d0e7389 */ /* 0x00006400000c000b */
[----:B01----:R-:W-:Y:S01]  /*336f0*/  ENDCOLLECTIVE ;  /* 0x000000000000791b */ /* 0x003fe20003800000 */
.L_x_3567:
[----:B------:R-:W-:Y:S02]  /*33700*/  IMAD.MOV.U32 R13, RZ, RZ, R80 ;  /* 0x000000ffff0d7224 */ /* 0x000fe400078e0050 */
[----:B------:R-:W-:-:S07]  /*33710*/  IMAD.MOV.U32 R84, RZ, RZ, R14 ;  /* 0x000000ffff547224 */ /* 0x000fce00078e000e */
[----:B------:R-:W-:Y:S05]  /*33720*/  WARPSYNC.COLLECTIVE R15, `(.L_x_3568) ;  /* 0x000000000f087348 */ /* 0x000fea0003c00000 */
[----:B------:R0:W1:Y:S02]  /*33730*/  SHFL.IDX P6, R14, R13, R12, R11 ;  /* 0x0000000c0d0e7389 */ /* 0x00006400000c000b */
[----:B01----:R-:W-:Y:S01]  /*33740*/  ENDCOLLECTIVE ;  /* 0x000000000000791b */ /* 0x003fe20003800000 */
.L_x_3568:
        /* <DEDUP_REMOVED lines=8> */
.L_x_3569:
[----:B------:R-:W-:Y:S02]  /*337d0*/  SEL R179, R36, R80, P0 ;  /* 0x0000005024b37207 */ /* 0x000fe40000000000 */
[----:B------:R-:W-:Y:S01]  /*337e0*/  SEL R178, R80, R36, P0 ;  /* 0x0000002450b27207 */ /* 0x000fe20000000000 */
[----:B------:R-:W-:Y:S02]  /*337f0*/  IMAD.MOV.U32 R13, RZ, RZ, R46 ;  /* 0x000000ffff0d7224 */ /* 0x000fe400078e002e */
[----:B------:R-:W-:-:S07]  /*33800*/  IMAD.MOV.U32 R47, RZ, RZ, R14 ;  /* 0x000000ffff2f7224 */ /* 0x000fce00078e000e */
[----:B------:R-:W-:Y:S05]  /*33810*/  WARPSYNC.COLLECTIVE R15, `(.L_x_3570) ;  /* 0x000000000f087348 */ /* 0x000fea0003c00000 */
[----:B------:R0:W1:Y:S02]  /*33820*/  SHFL.IDX P6, R14, R13, R12, R11 ;  /* 0x0000000c0d0e7389 */ /* 0x00006400000c000b */
[----:B01----:R-:W-:Y:S01]  /*33830*/  ENDCOLLECTIVE ;  /* 0x000000000000791b */ /* 0x003fe20003800000 */
.L_x_3570:
[----:B------:R-:W-:Y:S02]  /*33840*/  IMAD.MOV.U32 R13, RZ, RZ, R92 ;  /* 0x000000ffff0d7224 */ /* 0x000fe400078e005c */
[----:B------:R-:W-:Y:S02]  /*33850*/  IMAD.MOV.U32 R12, RZ, RZ, R2 ;  /* 0x000000ffff0c7224 */ /* 0x000fe400078e0002 */
[----:B------:R-:W-:-:S07]  /*33860*/  IMAD.MOV.U32 R46, RZ, RZ, R14 ;  /* 0x000000ffff2e7224 */ /* 0x000fce00078e000e */
[----:B------:R-:W-:Y:S05]  /*33870*/  WARPSYNC.COLLECTIVE R15, `(.L_x_3571) ;  /* 0x000000000f087348 */ /* 0x000fea0003c00000 */
[----:B------:R0:W1:Y:S02]  /*33880*/  SHFL.IDX P6, R14, R13, R12, R11 ;  /* 0x0000000c0d0e7389 */ /* 0x00006400000c000b */
[----:B01----:R-:W-:Y:S01]  /*33890*/  ENDCOLLECTIVE ;  /* 0x000000000000791b */ /* 0x003fe20003800000 */
.L_x_3571:
[----:B------:R-:W-:Y:S01]  /*338a0*/  MOV R13, R88 ;  /* 0x00000058000d7202 */ /* 0x000fe20000000f00 */
[----:B------:R-:W-:-:S07]  /*338b0*/  IMAD.MOV.U32 R92, RZ, RZ, R14 ;  /* 0x000000ffff5c7224 */ /* 0x000fce00078e000e */
[----:B------:R-:W-:Y:S05]  /*338c0*/  WARPSYNC.COLLECTIVE R15, `(.L_x_3572) ;  /* 0x000000000f087348 */ /* 0x000fea0003c00000 */
[----:B------:R0:W1:Y:S02]  /*338d0*/  SHFL.IDX P6, R14, R13, R12, R11 ;  /* 0x0000000c0d0e7389 */ /* 0x00006400000c000b */
[----:B01----:R-:W-:Y:S01]  /*338e0*/  ENDCOLLECTIVE ;  /* 0x000000000000791b */ /* 0x003fe20003800000 */
.L_x_3572:
        /* <DEDUP_REMOVED lines=8> */
.L_x_3573:
[----:B------:R-:W-:Y:S02]  /*33970*/  SEL R175, R46, R88, P0 ;  /* 0x000000582eaf7207 */ /* 0x000fe40000000000 */
[----:B------:R-:W-:Y:S01]  /*33980*/  SEL R174, R88, R46, P0 ;  /* 0x0000002e58ae7207 */ /* 0x000fe20000000000 */
[----:B------:R-:W-:Y:S02]  /*33990*/  IMAD.MOV.U32 R13, RZ, RZ, R49 ;  /* 0x000000ffff0d7224 */ /* 0x000fe400078e0031 */
[----:B------:R-:W-:-:S07]  /*339a0*/  IMAD.MOV.U32 R50, RZ, RZ, R14 ;  /* 0x000000ffff327224 */ /* 0x000fce00078e000e */
[----:B------:R-:W-:Y:S05]  /*339b0*/  WARPSYNC.COLLECTIVE R15, `(.L_x_3574) ;  /* 0x000000000f087348 */ /* 0x000fea0003c00000 */
[----:B------:R0:W1:Y:S02]  /*339c0*/  SHFL.IDX P6, R14, R13, R12, R11 ;  /* 0x0000000c0d0e7389 */ /* 0x00006400000c000b */
[----:B01----:R-:W-:Y:S01]  /*339d0*/  ENDCOLLECTIVE ;  /* 0x000000000000791b */ /* 0x003fe20003800000 */
.L_x_3574:
[----:B------:R-:W-:Y:S01]  /*339e0*/  IMAD.MOV.U32 R13, RZ, RZ, R100 ;  /* 0x000000ffff0d7224 */ /* 0x000fe200078e0064 */
[----:B------:R-:W-:Y:S01]  /*339f0*/  MOV R12, R2 ;  /* 0x00000002000c7202 */ /* 0x000fe20000000f00 */
[----:B------:R-:W-:-:S07]  /*33a00*/  IMAD.MOV.U32 R49, RZ, RZ, R14 ;  /* 0x000000ffff317224 */ /* 0x000fce00078e000e */
[----:B------:R-:W-:Y:S05]  /*33a10*/  WARPSYNC.COLLECTIVE R15, `(.L_x_3575) ;  /* 0x000000000f087348 */ /* 0x000fea0003c00000 */
[----:B------:R0:W1:Y:S02]  /*33a20*/  SHFL.IDX P6, R14, R13, R12, R11 ;  /* 0x0000000c0d0e7389 */ /* 0x00006400000c000b */
[----:B01----:R-:W-:Y:S01]  /*33a30*/  ENDCOLLECTIVE ;  /* 0x000000000000791b */ /* 0x003fe20003800000 */
.L_x_3575:
[----:B------:R-:W-:Y:S02]  /*33a40*/  IMAD.MOV.U32 R13, RZ, RZ, R96 ;  /* 0x000000ffff0d7224 */ /* 0x000fe400078e0060 */
[----:B------:R-:W-:-:S07]  /*33a50*/  IMAD.MOV.U32 R100, RZ, RZ, R14 ;  /* 0x000000ffff647224 */ /* 0x000fce00078e000e */
[----:B------:R-:W-:Y:S05]  /*33a60*/  WARPSYNC.COLLECTIVE R15, `(.L_x_3576) ;  /* 0x000000000f087348 */ /* 0x000fea0003c00000 */
[----:B------:R0:W1:Y:S02]  /*33a70*/  SHFL.IDX P6, R14, R13, R12, R11 ;  /* 0x0000000c0d0e7389 */ /* 0x00006400000c000b */
[----:B01----:R-:W-:Y:S01]  /*33a80*/  ENDCOLLECTIVE ;  /* 0x000000000000791b */ /* 0x003fe20003800000 */
.L_x_3576:
        /* <DEDUP_REMOVED lines=8> */
.L_x_3577:
[----:B------:R-:W-:Y:S02]  /*33b10*/  SEL R171, R49, R96, P0 ;  /* 0x0000006031ab7207 */ /* 0x000fe40000000000 */
[----:B------:R-:W-:Y:S01]  /*33b20*/  SEL R170, R96, R49, P0 ;  /* 0x0000003160aa7207 */ /* 0x000fe20000000000 */
[----:B------:R-:W-:Y:S02]  /*33b30*/  IMAD.MOV.U32 R13, RZ, RZ, R51 ;  /* 0x000000ffff0d7224 */ /* 0x000fe400078e0033 */
[----:B------:R-:W-:-:S07]  /*33b40*/  IMAD.MOV.U32 R53, RZ, RZ, R14 ;  /* 0x000000ffff357224 */ /* 0x000fce00078e000e */
[----:B------:R-:W-:Y:S05]  /*33b50*/  WARPSYNC.COLLECTIVE R15, `(.L_x_3578) ;  /* 0x000000000f087348 */ /* 0x000fea0003c00000 */
[----:B------:R0:W1:Y:S02]  /*33b60*/  SHFL.IDX P6, R14, R13, R12, R11 ;  /* 0x0000000c0d0e7389 */ /* 0x00006400000c000b */
[----:B01----:R-:W-:Y:S01]  /*33b70*/  ENDCOLLECTIVE ;  /* 0x000000000000791b */ /* 0x003fe20003800000 */
.L_x_3578:
[----:B------:R-:W-:Y:S02]  /*33b80*/  IMAD.MOV.U32 R13, RZ, RZ, R108 ;  /* 0x000000ffff0d7224 */ /* 0x000fe400078e006c */
[----:B------:R-:W-:Y:S01]  /*33b90*/  IMAD.MOV.U32 R12, RZ, RZ, R2 ;  /* 0x000000ffff0c7224 */ /* 0x000fe200078e0002 */
[----:B------:R-:W-:-:S07]  /*33ba0*/  MOV R51, R14 ;  /* 0x0000000e00337202 */ /* 0x000fce0000000f00 */
[----:B------:R-:W-:Y:S05]  /*33bb0*/  WARPSYNC.COLLECTIVE R15, `(.L_x_3579) ;  /* 0x000000000f087348 */ /* 0x000fea0003c00000 */
[----:B------:R0:W1:Y:S02]  /*33bc0*/  SHFL.IDX P6, R14, R13, R12, R11 ;  /* 0x0000000c0d0e7389 */ /* 0x00006400000c000b */
[----:B01----:R-:W-:Y:S01]  /*33bd0*/  ENDCOLLECTIVE ;  /* 0x000000000000791b */ /* 0x003fe20003800000 */
.L_x_3579:
[----:B------:R-:W-:Y:S02]  /*33be0*/  IMAD.MOV.U32 R13, RZ, RZ, R104 ;  /* 0x000000ffff0d7224 */ /* 0x000fe400078e0068 */
[----:B------:R-:W-:-:S07]  /*33bf0*/  IMAD.MOV.U32 R108, RZ, RZ, R14 ;  /* 0x000000ffff6c7224 */ /* 0x000fce00078e000e */
[----:B------:R-:W-:Y:S05]  /*33c00*/  WARPSYNC.COLLECTIVE R15, `(.L_x_3580) ;  /* 0x000000000f087348 */ /* 0x000fea0003c00000 */
[----:B------:R0:W1:Y:S02]  /*33c10*/  SHFL.IDX P6, R14, R13, R12, R11 ;  /* 0x0000000c0d0e7389 */ /* 0x00006400000c000b */
[----:B01----:R-:W-:Y:S01]  /*33c20*/  ENDCOLLECTIVE ;  /* 0x000000000000791b */ /* 0x003fe20003800000 */
.L_x_3580:
        /* <DEDUP_REMOVED lines=8> */
.L_x_3581:
[----:B------:R-:W-:Y:S02]  /*33cb0*/  SEL R147, R51, R104, P0 ;  /* 0x0000006833937207 */ /* 0x000fe40000000000 */
[----:B------:R-:W-:Y:S01]  /*33cc0*/  SEL R104, R104, R51, P0 ;  /* 0x0000003368687207 */ /* 0x000fe20000000000 */
[----:B------:R-:W-:Y:S01]  /*33cd0*/  IMAD.MOV.U32 R13, RZ, RZ, R54 ;  /* 0x000000ffff0d7224 */ /* 0x000fe200078e0036 */
[----:B------:R-:W-:-:S07]  /*33ce0*/  MOV R55, R14 ;  /* 0x0000000e00377202 */ /* 0x000fce0000000f00 */
[----:B------:R-:W-:Y:S05]  /*33cf0*/  WARPSYNC.COLLECTIVE R15, `(.L_x_3582) ;  /* 0x000000000f087348 */ /* 0x000fea0003c00000 */
[----:B------:R0:W1:Y:S02]  /*33d00*/  SHFL.IDX P6, R14, R13, R12, R11 ;  /* 0x0000000c0d0e7389 */ /* 0x00006400000c000b */
[----:B01----:R-:W-:Y:S01]  /*33d10*/  ENDCOLLECTIVE ;  /* 0x000000000000791b */ /* 0x003fe20003800000 */
.L_x_3582:
[----:B------:R-:W-:Y:S02]  /*33d20*/  IMAD.MOV.U32 R13, RZ, RZ, R116 ;  /* 0x000000ffff0d7224 */ /* 0x000fe400078e0074 */
[----:B------:R-:W-:Y:S02]  /*33d30*/  IMAD.MOV.U32 R12, RZ, RZ, R2 ;  /* 0x000000ffff0c7224 */ /* 0x000fe400078e0002 */
[----:B------:R-:W-:-:S07]  /*33d40*/  IMAD.MOV.U32 R54, RZ, RZ, R14 ;  /* 0x000000ffff367224 */ /* 0x000fce00078e000e */
[----:B------:R-:W-:Y:S05]  /*33d50*/  WARPSYNC.COLLECTIVE R15, `(.L_x_3583) ;  /* 0x000000000f087348 */ /* 0x000fea0003c00000 */
[----:B------:R0:W1:Y:S02]  /*33d60*/  SHFL.IDX P6, R14, R13, R12, R11 ;  /* 0x0000000c0d0e7389 */ /* 0x00006400000c000b */
[----:B01----:R-:W-:Y:S01]  /*33d70*/  ENDCOLLECTIVE ;  /* 0x000000000000791b */ /* 0x003fe20003800000 */
.L_x_3583:
[----:B------:R-:W-:Y:S02]  /*33d80*/  IMAD.MOV.U32 R13, RZ, RZ, R112 ;  /* 0x000000ffff0d7224 */ /* 0x000fe400078e0070 */
[----:B------:R-:W-:-:S07]  /*33d90*/  IMAD.MOV.U32 R116, RZ, RZ, R14 ;  /* 0x000000ffff747224 */ /* 0x000fce00078e000e */
[----:B------:R-:W-:Y:S05]  /*33da0*/  WARPSYNC.COLLECTIVE R15, `(.L_x_3584) ;  /* 0x000000000f087348 */ /* 0x000fea0003c00000 */
[----:B------:R0:W1:Y:S02]  /*33db0*/  SHFL.IDX P6, R14, R13, R12, R11 ;  /* 0x0000000c0d0e7389 */ /* 0x00006400000c000b */
[----:B01----:R-:W-:Y:S01]  /*33dc0*/  ENDCOLLECTIVE ;  /* 0x000000000000791b */ /* 0x003fe20003800000 */
.L_x_3584:
        /* <DEDUP_REMOVED lines=8> */
.L_x_3585:
[----:B------:R-:W-:Y:S02]  /*33e50*/  SEL R3, R54, R112, P0 ;  /* 0x0000007036037207 */ /* 0x000fe40000000000 */
[----:B------:R-:W-:Y:S01]  /*33e60*/  SEL R54, R112, R54, P0 ;  /* 0x0000003670367207 */ /* 0x000fe20000000000 */
[----:B------:R-:W-:Y:S02]  /*33e70*/  IMAD.MOV.U32 R13, RZ, RZ, R56 ;  /* 0x000000ffff0d7224 */ /* 0x000fe400078e0038 */
[----:B------:R-:W-:-:S07]  /*33e80*/  IMAD.MOV.U32 R57, RZ, RZ, R14 ;  /* 0x000000ffff397224 */ /* 0x000fce00078e000e */
[----:B------:R-:W-:Y:S05]  /*33e90*/  WARPSYNC.COLLECTIVE R15, `(.L_x_3586) ;  /* 0x000000000f087348 */ /* 0x000fea0003c00000 */
[----:B------:R0:W1:Y:S02]  /*33ea0*/  SHFL.IDX P6, R14, R13, R12, R11 ;  /* 0x0000000c0d0e7389 */ /* 0x00006400000c000b */
[----:B01----:R-:W-:Y:S01]  /*33eb0*/  ENDCOLLECTIVE ;  /* 0x000000000000791b */ /* 0x003fe20003800000 */
.L_x_3586:
[----:B------:R-:W-:Y:S02]  /*33ec0*/  IMAD.MOV.U32 R13, RZ, RZ, R124 ;  /* 0x000000ffff0d7224 */ /* 0x000fe400078e007c */
[----:B------:R-:W-:Y:S02]  /*33ed0*/  IMAD.MOV.U32 R12, RZ, RZ, R2 ;  /* 0x000000ffff0c7224 */ /* 0x000fe400078e0002 */
[----:B------:R-:W-:-:S07]  /*33ee0*/  IMAD.MOV.U32 R56, RZ, RZ, R14 ;  /* 0x000000ffff387224 */ /* 0x000fce00078e000e */
[----:B------:R-:W-:Y:S05]  /*33ef0*/  WARPSYNC.COLLECTIVE R15, `(.L_x_3587) ;  /* 0x000000000f087348 */ /* 0x000fea0003c00000 */
[----:B------:R0:W1:Y:S02]  /*33f00*/  SHFL.IDX P6, R14, R13, R12, R11 ;  /* 0x0000000c0d0e7389 */ /* 0x00006400000c000b */
[----:B01----:R-:W-:Y:S01]  /*33f10*/  ENDCOLLECTIVE ;  /* 0x000000000000791b */ /* 0x003fe20003800000 */
.L_x_3587:
[----:B------:R-:W-:Y:S01]  /*33f20*/  MOV R13, R120 ;  /* 0x00000078000d7202 */ /* 0x000fe20000000f00 */
[----:B------:R-:W-:-:S07]  /*33f30*/  IMAD.MOV.U32 R124, RZ, RZ, R14 ;  /* 0x000000ffff7c7224 */ /* 0x000fce00078e000e */
[----:B------:R-:W-:Y:S05]  /*33f40*/  WARPSYNC.COLLECTIVE R15, `(.L_x_3588) ;  /* 0x000000000f087348 */ /* 0x000fea0003c00000 */
[----:B------:R0:W1:Y:S02]  /*33f50*/  SHFL.IDX P6, R14, R13, R12, R11 ;  /* 0x0000000c0d0e7389 */ /* 0x00006400000c000b */
[----:B01----:R-:W-:Y:S01]  /*33f60*/  ENDCOLLECTIVE ;  /* 0x000000000000791b */ /* 0x003fe20003800000 */
.L_x_3588:
        /* <DEDUP_REMOVED lines=8> */
.L_x_3589:
[----:B------:R-:W-:Y:S02]  /*33ff0*/  SEL R5, R56, R120, P0 ;  /* 0x0000007838057207 */ /* 0x000fe40000000000 */
[----:B------:R-:W-:Y:S01]  /*34000*/  SEL R56, R120, R56, P0 ;  /* 0x0000003878387207 */ /* 0x000fe20000000000 */
[----:B------:R-:W-:Y:S02]  /*34010*/  IMAD.MOV.U32 R13, RZ, RZ, R61 ;  /* 0x000000ffff0d7224 */ /* 0x000fe400078e003d */
[----:B------:R-:W-:-:S07]  /*34020*/  IMAD.MOV.U32 R64, RZ, RZ, R14 ;  /* 0x000000ffff407224 */ /* 0x000fce00078e000e */
[----:B------:R-:W-:Y:S05]  /*34030*/  WARPSYNC.COLLECTIVE R15, `(.L_x_3590) ;  /* 0x000000000f087348 */ /* 0x000fea0003c00000 */
[----:B------:R0:W1:Y:S02]  /*34040*/  SHFL.IDX P6, R14, R13, R12, R11 ;  /* 0x0000000c0d0e7389 */ /* 0x00006400000c000b */
[----:B01----:R-:W-:Y:S01]  /*34050*/  ENDCOLLECTIVE ;  /* 0x000000000000791b */ /* 0x003fe20003800000 */
.L_x_3590:
[----:B------:R-:W-:Y:S01]  /*34060*/  IMAD.MOV.U32 R13, RZ, RZ, R132 ;  /* 0x000000ffff0d7224 */ /* 0x000fe200078e0084 */
[----:B------:R-:W-:Y:S01]  /*34070*/  MOV R12, R2 ;  /* 0x00000002000c7202 */ /* 0x000fe20000000f00 */
[----:B------:R-:W-:-:S07]  /*34080*/  IMAD.MOV.U32 R61, RZ, RZ, R14 ;  /* 0x000000ffff3d7224 */ /* 0x000fce00078e000e */
[----:B------:R-:W-:Y:S05]  /*34090*/  WARPSYNC.COLLECTIVE R15, `(.L_x_3591) ;  /* 0x000000000f087348 */ /* 0x000fea0003c00000 */
[----:B------:R0:W1:Y:S02]  /*340a0*/  SHFL.IDX P6, R14, R13, R12, R11 ;  /* 0x0000000c0d0e7389 */ /* 0x00006400000c000b */
[----:B01----:R-:W-:Y:S01]  /*340b0*/  ENDCOLLECTIVE ;  /* 0x000000000000791b */ /* 0x003fe20003800000 */
.L_x_3591:
[----:B------:R-:W-:Y:S02]  /*340c0*/  IMAD.MOV.U32 R13, RZ, RZ, R128 ;  /* 0x000000ffff0d7224 */ /* 0x000fe400078e0080 */
[----:B------:R-:W-:-:S07]  /*340d0*/  IMAD.MOV.U32 R132, RZ, RZ, R14 ;  /* 0x000000ffff847224 */ /* 0x000fce00078e000e */
[----:B------:R-:W-:Y:S05]  /*340e0*/  WARPSYNC.COLLECTIVE R15, `(.L_x_3592) ;  /* 0x000000000f087348 */ /* 0x000fea0003c00000 */
[----:B------:R0:W1:Y:S02]  /*340f0*/  SHFL.IDX P6, R14, R13, R12, R11 ;  /* 0x0000000c0d0e7389 */ /* 0x00006400000c000b */
[----:B01----:R-:W-:Y:S01]  /*34100*/  ENDCOLLECTIVE ;  /* 0x000000000000791b */ /* 0x003fe20003800000 */
.L_x_3592:
        /* <DEDUP_REMOVED lines=8> */
.L_x_3593:
[----:B------:R-:W-:Y:S02]  /*34190*/  SEL R7, R61, R128, P0 ;  /* 0x000000803d077207 */ /* 0x000fe40000000000 */
[----:B------:R-:W-:Y:S01]  /*341a0*/  SEL R61, R128, R61, P0 ;  /* 0x0000003d803d7207 */ /* 0x000fe20000000000 */
[----:B------:R-:W-:Y:S02]  /*341b0*/  IMAD.MOV.U32 R13, RZ, RZ, R69 ;  /* 0x000000ffff0d7224 */ /* 0x000fe400078e0045 */
[----:B------:R-:W-:-:S07]  /*341c0*/  IMAD.MOV.U32 R72, RZ, RZ, R14 ;  /* 0x000000ffff487224 */ /* 0x000fce00078e000e */
[----:B------:R-:W-:Y:S05]  /*341d0*/  WARPSYNC.COLLECTIVE R15, `(.L_x_3594) ;  /* 0x000000000f087348 */ /* 0x000fea0003c00000 */
[----:B------:R0:W1:Y:S02]  /*341e0*/  SHFL.IDX P6, R14, R13, R12, R11 ;  /* 0x0000000c0d0e7389 */ /* 0x00006400000c000b */
[----:B01----:R-:W-:Y:S01]  /*341f0*/  ENDCOLLECTIVE ;  /* 0x000000000000791b */ /* 0x003fe20003800000 */
.L_x_3594:
[----:B------:R-:W-:Y:S02]  /*34200*/  IMAD.MOV.U32 R13, RZ, RZ, R140 ;  /* 0x000000ffff0d7224 */ /* 0x000fe400078e008c */
[----:B------:R-:W-:Y:S01]  /*34210*/  IMAD.MOV.U32 R12, RZ, RZ, R2 ;  /* 0x000000ffff0c7224 */ /* 0x000fe200078e0002 */
[----:B------:R-:W-:-:S07]  /*34220*/  MOV R69, R14 ;  /* 0x0000000e00457202 */ /* 0x000fce0000000f00 */
[----:B------:R-:W-:Y:S05]  /*34230*/  WARPSYNC.COLLECTIVE R15, `(.L_x_3595) ;  /* 0x000000000f087348 */ /* 0x000fea0003c00000 */
[----:B------:R0:W1:Y:S02]  /*34240*/  SHFL.IDX P6, R14, R13, R12, R11 ;  /* 0x0000000c0d0e7389 */ /* 0x00006400000c000b */
[----:B01----:R-:W-:Y:S01]  /*34250*/  ENDCOLLECTIVE ;  /* 0x000000000000791b */ /* 0x003fe20003800000 */
.L_x_3595:
[----:B------:R-:W-:Y:S02]  /*34260*/  IMAD.MOV.U32 R13, RZ, RZ, R136 ;  /* 0x000000ffff0d7224 */ /* 0x000fe400078e0088 */
[----:B------:R-:W-:-:S07]  /*34270*/  IMAD.MOV.U32 R140, RZ, RZ, R14 ;  /* 0x000000ffff8c7224 */ /* 0x000fce00078e000e */
[----:B------:R-:W-:Y:S05]  /*34280*/  WARPSYNC.COLLECTIVE R15, `(.L_x_3596) ;  /* 0x000000000f087348 */ /* 0x000fea0003c00000 */
[----:B------:R0:W1:Y:S02]  /*34290*/  SHFL.IDX P6, R14, R13, R12, R11 ;  /* 0x0000000c0d0e7389 */ /* 0x00006400000c000b */
[----:B01----:R-:W-:Y:S01]  /*342a0*/  ENDCOLLECTIVE ;  /* 0x000000000000791b */ /* 0x003fe20003800000 */
.L_x_3596:
        /* <DEDUP_REMOVED lines=8> */
.L_x_3597:
[----:B------:R-:W-:Y:S02]  /*34330*/  SEL R9, R69, R136, P0 ;  /* 0x0000008845097207 */ /* 0x000fe40000000000 */
[----:B------:R-:W-:Y:S01]  /*34340*/  SEL R69, R136, R69, P0 ;  /* 0x0000004588457207 */ /* 0x000fe20000000000 */
[----:B------:R-:W-:Y:S01]  /*34350*/  IMAD.MOV.U32 R13, RZ, RZ, R73 ;  /* 0x000000ffff0d7224 */ /* 0x000fe200078e0049 */
[----:B------:R-:W-:-:S07]  /*34360*/  MOV R77, R14 ;  /* 0x0000000e004d7202 */ /* 0x000fce0000000f00 */
[----:B------:R-:W-:Y:S05]  /*34370*/  WARPSYNC.COLLECTIVE R15, `(.L_x_3598) ;  /* 0x000000000f087348 */ /* 0x000fea0003c00000 */
[----:B------:R0:W1:Y:S02]  /*34380*/  SHFL.IDX P6, R14, R13, R12, R11 ;  /* 0x0000000c0d0e7389 */ /* 0x00006400000c000b */
[----:B01----:R-:W-:Y:S01]  /*34390*/  ENDCOLLECTIVE ;  /* 0x000000000000791b */ /* 0x003fe20003800000 */
.L_x_3598:
[----:B------:R-:W-:Y:S02]  /*343a0*/  IMAD.MOV.U32 R13, RZ, RZ, R148 ;  /* 0x000000ffff0d7224 */ /* 0x000fe400078e0094 */
[----:B------:R-:W-:Y:S02]  /*343b0*/  IMAD.MOV.U32 R12, RZ, RZ, R2 ;  /* 0x000000ffff0c7224 */ /* 0x000fe400078e0002 */
[----:B------:R-:W-:-:S07]  /*343c0*/  IMAD.MOV.U32 R73, RZ, RZ, R14 ;  /* 0x000000ffff497224 */ /* 0x000fce00078e000e */
[----:B------:R-:W-:Y:S05]  /*343d0*/  WARPSYNC.COLLECTIVE R15, `(.L_x_3599) ;  /* 0x000000000f087348 */ /* 0x000fea0003c00000 */
[----:B------:R0:W1:Y:S02]  /*343e0*/  SHFL.IDX P6, R14, R13, R12, R11 ;  /* 0x0000000c0d0e7389 */ /* 0x00006400000c000b */
[----:B01----:R-:W-:Y:S01]  /*343f0*/  ENDCOLLECTIVE ;  /* 0x000000000000791b */ /* 0x003fe20003800000 */
.L_x_3599:
[----:B------:R-:W-:Y:S02]  /*34400*/  IMAD.MOV.U32 R13, RZ, RZ, R144 ;  /* 0x000000ffff0d7224 */ /* 0x000fe400078e0090 */
[----:B------:R-:W-:-:S07]  /*34410*/  IMAD.MOV.U32 R148, RZ, RZ, R14 ;  /* 0x000000ffff947224 */ /* 0x000fce00078e000e */
[----:B------:R-:W-:Y:S05]  /*34420*/  WARPSYNC.COLLECTIVE R15, `(.L_x_3600) ;  /* 0x000000000f087348 */ /* 0x000fea0003c00000 */
[----:B------:R0:W1:Y:S02]  /*34430*/  SHFL.IDX P6, R14, R13, R12, R11 ;  /* 0x0000000c0d0e7389 */ /* 0x00006400000c000b */
[----:B01----:R-:W-:Y:S01]  /*34440*/  ENDCOLLECTIVE ;  /* 0x000000000000791b */ /* 0x003fe20003800000 */
.L_x_3600:
        /* <DEDUP_REMOVED lines=8> */
.L_x_3601:
[----:B------:R-:W-:Y:S02]  /*344d0*/  SEL R20, R73, R144, P0 ;  /* 0x0000009049147207 */ /* 0x000fe40000000000 */
[----:B------:R-:W-:Y:S01]  /*344e0*/  SEL R73, R144, R73, P0 ;  /* 0x0000004990497207 */ /* 0x000fe20000000000 */
[----:B------:R-:W-:Y:S02]  /*344f0*/  IMAD.MOV.U32 R13, RZ, RZ, R81 ;  /* 0x000000ffff0d7224 */ /* 0x000fe400078e0051 */
[----:B------:R-:W-:-:S07]  /*34500*/  IMAD.MOV.U32 R65, RZ, RZ, R14 ;  /* 0x000000ffff417224 */ /* 0x000fce00078e000e */
[----:B------:R-:W-:Y:S05]  /*34510*/  WARPSYNC.COLLECTIVE R15, `(.L_x_3602) ;  /* 0x000000000f087348 */ /* 0x000fea0003c00000 */
[----:B------:R0:W1:Y:S02]  /*34520*/  SHFL.IDX P6, R14, R13, R12, R11 ;  /* 0x0000000c0d0e7389 */ /* 0x00006400000c000b */
[----:B01----:R-:W-:Y:S01]  /*34530*/  ENDCOLLECTIVE ;  /* 0x000000000000791b */ /* 0x003fe20003800000 */
.L_x_3602:
[----:B------:R-:W-:Y:S02]  /*34540*/  IMAD.MOV.U32 R13, RZ, RZ, R146 ;  /* 0x000000ffff0d7224 */ /* 0x000fe400078e0092 */
[----:B------:R-:W-:Y:S02]  /*34550*/  IMAD.MOV.U32 R12, RZ, RZ, R2 ;  /* 0x000000ffff0c7224 */ /* 0x000fe400078e0002 */
[----:B------:R-:W-:-:S07]  /*34560*/  IMAD.MOV.U32 R81, RZ, RZ, R14 ;  /* 0x000000ffff517224 */ /* 0x000fce00078e000e */
[----:B------:R-:W-:Y:S05]  /*34570*/  WARPSYNC.COLLECTIVE R15, `(.L_x_3603) ;  /* 0x000000000f087348 */ /* 0x000fea0003c00000 */
[----:B------:R0:W1:Y:S02]  /*34580*/  SHFL.IDX P6, R14, R13, R12, R11 ;  /* 0x0000000c0d0e7389 */ /* 0x00006400000c000b */
[----:B01----:R-:W-:Y:S01]  /*34590*/  ENDCOLLECTIVE ;  /* 0x000000000000791b */ /* 0x003fe20003800000 */
.L_x_3603:
[----:B------:R-:W-:Y:S01]  /*345a0*/  MOV R13, R159 ;  /* 0x0000009f000d7202 */ /* 0x000fe20000000f00 */
[----:B------:R-:W-:-:S07]  /*345b0*/  IMAD.MOV.U32 R146, RZ, RZ, R14 ;  /* 0x000000ffff927224 */ /* 0x000fce00078e000e */
[----:B------:R-:W-:Y:S05]  /*345c0*/  WARPSYNC.COLLECTIVE R15, `(.L_x_3604) ;  /* 0x000000000f087348 */ /* 0x000fea0003c00000 */
[----:B------:R0:W1:Y:S02]  /*345d0*/  SHFL.IDX P6, R14, R13, R12, R11 ;  /* 0x0000000c0d0e7389 */ /* 0x00006400000c000b */
[----:B01----:R-:W-:Y:S01]  /*345e0*/  ENDCOLLECTIVE ;  /* 0x000000000000791b */ /* 0x003fe20003800000 */
.L_x_3604:
        /* <DEDUP_REMOVED lines=8> */
.L_x_3605:
[----:B------:R-:W-:Y:S02]  /*34670*/  SEL R24, R81, R159, P0 ;  /* 0x0000009f51187207 */ /* 0x000fe40000000000 */
[----:B------:R-:W-:Y:S01]  /*34680*/  SEL R81, R159, R81, P0 ;  /* 0x000000519f517207 */ /* 0x000fe20000000000 */
[----:B------:R-:W-:Y:S02]  /*34690*/  IMAD.MOV.U32 R13, RZ, RZ, R109 ;  /* 0x000000ffff0d7224 */ /* 0x000fe400078e006d */
[----:B------:R-:W-:-:S07]  /*346a0*/  IMAD.MOV.U32 R85, RZ, RZ, R14 ;  /* 0x000000ffff557224 */ /* 0x000fce00078e000e */
[----:B------:R-:W-:Y:S05]  /*346b0*/  WARPSYNC.COLLECTIVE R15, `(.L_x_3606) ;  /* 0x000000000f087348 */ /* 0x000fea0003c00000 */
[----:B------:R0:W1:Y:S02]  /*346c0*/  SHFL.IDX P6, R14, R13, R12, R11 ;  /* 0x0000000c0d0e7389 */ /* 0x00006400000c000b */
[----:B01----:R-:W-:Y:S01]  /*346d0*/  ENDCOLLECTIVE ;  /* 0x000000000000791b */ /* 0x003fe20003800000 */
.L_x_3606:
[----:B------:R-:W-:Y:S01]  /*346e0*/  IMAD.MOV.U32 R13, RZ, RZ, R154 ;  /* 0x000000ffff0d7224 */ /* 0x000fe200078e009a */
[----:B------:R-:W-:Y:S01]  /*346f0*/  MOV R12, R2 ;  /* 0x00000002000c7202 */ /* 0x000fe20000000f00 */
[----:B------:R-:W-:-:S07]  /*34700*/  IMAD.MOV.U32 R40, RZ, RZ, R14 ;  /* 0x000000ffff287224 */ /* 0x000fce00078e000e */
[----:B------:R-:W-:Y:S05]  /*34710*/  WARPSYNC.COLLECTIVE R15, `(.L_x_3607) ;  /* 0x000000000f087348 */ /* 0x000fea0003c00000 */
[----:B------:R0:W1:Y:S02]  /*34720*/  SHFL.IDX P6, R14, R13, R12, R11 ;  /* 0x0000000c0d0e7389 */ /* 0x00006400000c000b */
[----:B01----:R-:W-:Y:S01]  /*34730*/  ENDCOLLECTIVE ;  /* 0x000000000000791b */ /* 0x003fe20003800000 */
.L_x_3607:
[----:B------:R-:W-:Y:S02]  /*34740*/  IMAD.MOV.U32 R13, RZ, RZ, R153 ;  /* 0x000000ffff0d7224 */ /* 0x000fe400078e0099 */
[----:B------:R-:W-:-:S07]  /*34750*/  IMAD.MOV.U32 R154, RZ, RZ, R14 ;  /* 0x000000ffff9a7224 */ /* 0x000fce00078e000e */
[----:B------:R-:W-:Y:S05]  /*34760*/  WARPSYNC.COLLECTIVE R15, `(.L_x_3608) ;  /* 0x000000000f087348 */ /* 0x000fea0003c00000 */
[----:B------:R0:W1:Y:S02]  /*34770*/  SHFL.IDX P6, R14, R13, R12, R11 ;  /* 0x0000000c0d0e7389 */ /* 0x00006400000c000b */
[----:B01----:R-:W-:Y:S01]  /*34780*/  ENDCOLLECTIVE ;  /* 0x000000000000791b */ /* 0x003fe20003800000 */
.L_x_3608:
        /* <DEDUP_REMOVED lines=8> */
.L_x_3609:
[----:B------:R-:W-:Y:S02]  /*34810*/  SEL R26, R40, R44, P0 ;  /* 0x0000002c281a7207 */ /* 0x000fe40000000000 */
[----:B------:R-:W-:Y:S01]  /*34820*/  SEL R44, R44, R40, P0 ;  /* 0x000000282c2c7207 */ /* 0x000fe20000000000 */
[----:B------:R-:W-:Y:S02]  /*34830*/  IMAD.MOV.U32 R13, RZ, RZ, R89 ;  /* 0x000000ffff0d7224 */ /* 0x000fe400078e0059 */
[----:B------:R-:W-:-:S07]  /*34840*/  IMAD.MOV.U32 R93, RZ, RZ, R14 ;  /* 0x000000ffff5d7224 */ /* 0x000fce00078e000e */
[----:B------:R-:W-:Y:S05]  /*34850*/  WARPSYNC.COLLECTIVE R15, `(.L_x_3610) ;  /* 0x000000000f087348 */ /* 0x000fea0003c00000 */
[----:B------:R0:W1:Y:S02]  /*34860*/  SHFL.IDX P6, R14, R13, R12, R11 ;  /* 0x0000000c0d0e7389 */ /* 0x00006400000c000b */
[----:B01----:R-:W-:Y:S01]  /*34870*/  ENDCOLLECTIVE ;  /* 0x000000000000791b */ /* 0x003fe20003800000 */
.L_x_3610:
[----:B------:R-:W-:Y:S02]  /*34880*/  IMAD.MOV.U32 R13, RZ, RZ, R156 ;  /* 0x000000ffff0d7224 */ /* 0x000fe400078e009c */
[----:B------:R-:W-:Y:S01]  /*34890*/  IMAD.MOV.U32 R12, RZ, RZ, R2 ;  /* 0x000000ffff0c7224 */ /* 0x000fe200078e0002 */
[----:B------:R-:W-:-:S07]  /*348a0*/  MOV R109, R14 ;  /* 0x0000000e006d7202 */ /* 0x000fce0000000f00 */
[----:B------:R-:W-:Y:S05]  /*348b0*/  WARPSYNC.COLLECTIVE R15, `(.L_x_3611) ;  /* 0x000000000f087348 */ /* 0x000fea0003c00000 */
[----:B------:R0:W1:Y:S02]  /*348c0*/  SHFL.IDX P6, R14, R13, R12, R11 ;  /* 0x0000000c0d0e7389 */ /* 0x00006400000c000b */
[----:B01----:R-:W-:Y:S01]  /*348d0*/  ENDCOLLECTIVE ;  /* 0x000000000000791b */ /* 0x003fe20003800000 */
.L_x_3611:
[----:B------:R-:W-:Y:S02]  /*348e0*/  IMAD.MOV.U32 R13, RZ, RZ, R155 ;  /* 0x000000ffff0d7224 */ /* 0x000fe400078e009b */
[----:B------:R-:W-:-:S07]  /*348f0*/  IMAD.MOV.U32 R156, RZ, RZ, R14 ;  /* 0x000000ffff9c7224 */ /* 0x000fce00078e000e */
[----:B------:R-:W-:Y:S05]  /*34900*/  WARPSYNC.COLLECTIVE R15, `(.L_x_3612) ;  /* 0x000000000f087348 */ /* 0x000fea0003c00000 */
[----:B------:R0:W1:Y:S02]  /*34910*/  SHFL.IDX P6, R14, R13, R12, R11 ;  /* 0x0000000c0d0e7389 */ /* 0x00006400000c000b */
[----:B01----:R-:W-:Y:S01]  /*34920*/  ENDCOLLECTIVE ;  /* 0x000000000000791b */ /* 0x003fe20003800000 */
.L_x_3612:
        /* <DEDUP_REMOVED lines=8> */
.L_x_3613:
[----:B------:R-:W-:Y:S02]  /*349b0*/  SEL R32, R109, R89, P0 ;  /* 0x000000596d207207 */ /* 0x000fe40000000000 */
[----:B------:R-:W-:Y:S01]  /*349c0*/  SEL R89, R89, R109, P0 ;  /* 0x0000006d59597207 */ /* 0x000fe20000000000 */
[----:B------:R-:W-:Y:S01]  /*349d0*/  IMAD.MOV.U32 R13, RZ, RZ, R97 ;  /* 0x000000ffff0d7224 */ /* 0x000fe200078e0061 */
[----:B------:R-:W-:-:S07]  /*349e0*/  MOV R101, R14 ;  /* 0x0000000e00657202 */ /* 0x000fce0000000f00 */
[----:B------:R-:W-:Y:S05]  /*349f0*/  WARPSYNC.COLLECTIVE R15, `(.L_x_3614) ;  /* 0x000000000f087348 */ /* 0x000fea0003c00000 */
[----:B------:R0:W1:Y:S02]  /*34a00*/  SHFL.IDX P6, R14, R13, R12, R11 ;  /* 0x0000000c0d0e7389 */ /* 0x00006400000c000b */
[----:B01----:R-:W-:Y:S01]  /*34a10*/  ENDCOLLECTIVE ;  /* 0x000000000000791b */ /* 0x003fe20003800000 */
.L_x_3614:
[----:B------:R-:W-:Y:S02]  /*34a20*/  IMAD.MOV.U32 R13, RZ, RZ, R158 ;  /* 0x000000ffff0d7224 */ /* 0x000fe400078e009e */
[----:B------:R-:W-:Y:S02]  /*34a30*/  IMAD.MOV.U32 R12, RZ, RZ, R2 ;  /* 0x000000ffff0c7224 */ /* 0x000fe400078e0002 */
[----:B------:R-:W-:-:S07]  /*34a40*/  IMAD.MOV.U32 R97, RZ, RZ, R14 ;  /* 0x000000ffff617224 */ /* 0x000fce00078e000e */
[----:B------:R-:W-:Y:S05]  /*34a50*/  WARPSYNC.COLLECTIVE R15, `(.L_x_3615) ;  /* 0x000000000f087348 */ /* 0x000fea0003c00000 */
[----:B------:R0:W1:Y:S02]  /*34a60*/  SHFL.IDX P6, R14, R13, R12, R11 ;  /* 0x0000000c0d0e7389 */ /* 0x00006400000c000b */
[----:B01----:R-:W-:Y:S01]  /*34a70*/  ENDCOLLECTIVE ;  /* 0x000000000000791b */ /* 0x003fe20003800000 */
.L_x_3615:
[----:B------:R-:W-:Y:S02]  /*34a80*/  IMAD.MOV.U32 R13, RZ, RZ, R157 ;  /* 0x000000ffff0d7224 */ /* 0x000fe400078e009d */
[----:B------:R-:W-:-:S07]  /*34a90*/  IMAD.MOV.U32 R158, RZ, RZ, R14 ;  /* 0x000000ffff9e7224 */ /* 0x000fce00078e000e */
[----:B------:R-:W-:Y:S05]  /*34aa0*/  WARPSYNC.COLLECTIVE R15, `(.L_x_3616) ;  /* 0x000000000f087348 */ /* 0x000fea0003c00000 */
[----:B------:R0:W1:Y:S02]  /*34ab0*/  SHFL.IDX P6, R14, R13, R12, R11 ;  /* 0x0000000c0d0e7389 */ /* 0x00006400000c000b */
[----:B01----:R-:W-:Y:S01]  /*34ac0*/  ENDCOLLECTIVE ;  /* 0x000000000000791b */ /* 0x003fe20003800000 */
.L_x_3616:
        /* <DEDUP_REMOVED lines=8> */
.L_x_3617:
[----:B------:R-:W-:Y:S02]  /*34b50*/  SEL R37, R97, R157, P0 ;  /* 0x0000009d61257207 */ /* 0x000fe40000000000 */
[----:B------:R-:W-:Y:S01]  /*34b60*/  SEL R97, R157, R97, P0 ;  /* 0x000000619d617207 */ /* 0x000fe20000000000 */
[----:B------:R-:W-:Y:S02]  /*34b70*/  IMAD.MOV.U32 R13, RZ, RZ, R105 ;  /* 0x000000ffff0d7224 */ /* 0x000fe400078e0069 */
[----:B------:R-:W-:-:S07]  /*34b80*/  IMAD.MOV.U32 R58, RZ, RZ, R14 ;  /* 0x000000ffff3a7224 */ /* 0x000fce00078e000e */
[----:B------:R-:W-:Y:S05]  /*34b90*/  WARPSYNC.COLLECTIVE R15, `(.L_x_3618) ;  /* 0x000000000f087348 */ /* 0x000fea0003c00000 */
[----:B------:R0:W1:Y:S02]  /*34ba0*/  SHFL.IDX P6, R14, R13, R12, R11 ;  /* 0x0000000c0d0e7389 */ /* 0x00006400000c000b */
[----:B01----:R-:W-:Y:S01]  /*34bb0*/  ENDCOLLECTIVE ;  /* 0x000000000000791b */ /* 0x003fe20003800000 */
.L_x_3618:
[----:B------:R-:W-:Y:S02]  /*34bc0*/  IMAD.MOV.U32 R13, RZ, RZ, R62 ;  /* 0x000000ffff0d7224 */ /* 0x000fe400078e003e */
[----:B------:R-:W-:Y:S02]  /*34bd0*/  IMAD.MOV.U32 R12, RZ, RZ, R2 ;  /* 0x000000ffff0c7224 */ /* 0x000fe400078e0002 */
[----:B------:R-:W-:-:S07]  /*34be0*/  IMAD.MOV.U32 R105, RZ, RZ, R14 ;  /* 0x000000ffff697224 */ /* 0x000fce00078e000e */
[----:B------:R-:W-:Y:S05]  /*34bf0*/  WARPSYNC.COLLECTIVE R15, `(.L_x_3619) ;  /* 0x000000000f087348 */ /* 0x000fea0003c00000 */
[----:B------:R0:W1:Y:S02]  /*34c00*/  SHFL.IDX P6, R14, R13, R12, R11 ;  /* 0x0000000c0d0e7389 */ /* 0x00006400000c000b */
[----:B01----:R-:W-:Y:S01]  /*34c10*/  ENDCOLLECTIVE ;  /* 0x000000000000791b */ /* 0x003fe20003800000 */
.L_x_3619:
[----:B------:R-:W-:Y:S01]  /*34c20*/  MOV R13, R59 ;  /* 0x0000003b000d7202 */ /* 0x000fe20000000f00 */
[----:B------:R-:W-:-:S07]  /*34c30*/  IMAD.MOV.U32 R62, RZ, RZ, R14 ;  /* 0x000000ffff3e7224 */ /* 0x000fce00078e000e */
[----:B------:R-:W-:Y:S05]  /*34c40*/  WARPSYNC.COLLECTIVE R15, `(.L_x_3620) ;  /* 0x000000000f087348 */ /* 0x000fea0003c00000 */
[----:B------:R0:W1:Y:S02]  /*34c50*/  SHFL.IDX P6, R14, R13, R12, R11 ;  /* 0x0000000c0d0e7389 */ /* 0x00006400000c000b */
[----:B01----:R-:W-:Y:S01]  /*34c60*/  ENDCOLLECTIVE ;  /* 0x000000000000791b */ /* 0x003fe20003800000 */
.L_x_3620:
        /* <DEDUP_REMOVED lines=8> */
.L_x_3621:
[----:B------:R-:W-:Y:S02]  /*34cf0*/  SEL R46, R105, R59, P0 ;  /* 0x0000003b692e7207 */ /* 0x000fe40000000000 */
[----:B------:R-:W-:Y:S01]  /*34d00*/  SEL R59, R59, R105, P0 ;  /* 0x000000693b3b7207 */ /* 0x000fe20000000000 */
[----:B------:R-:W-:Y:S02]  /*34d10*/  IMAD.MOV.U32 R13, RZ, RZ, R117 ;  /* 0x000000ffff0d7224 */ /* 0x000fe400078e0075 */
[----:B------:R-:W-:-:S07]  /*34d20*/  IMAD.MOV.U32 R121, RZ, RZ, R14 ;  /* 0x000000ffff797224 */ /* 0x000fce00078e000e */
[----:B------:R-:W-:Y:S05]  /*34d30*/  WARPSYNC.COLLECTIVE R15, `(.L_x_3622) ;  /* 0x000000000f087348 */ /* 0x000fea0003c00000 */
[----:B------:R0:W1:Y:S02]  /*34d40*/  SHFL.IDX P6, R14, R13, R12, R11 ;  /* 0x0000000c0d0e7389 */ /* 0x00006400000c000b */
[----:B01----:R-:W-:Y:S01]  /*34d50*/  ENDCOLLECTIVE ;  /* 0x000000000000791b */ /* 0x003fe20003800000 */
.L_x_3622:
[----:B------:R-:W-:Y:S01]  /*34d60*/  IMAD.MOV.U32 R13, RZ, RZ, R70 ;  /* 0x000000ffff0d7224 */ /* 0x000fe200078e0046 */
[----:B------:R-:W-:Y:S01]  /*34d70*/  MOV R12, R2 ;  /* 0x00000002000c7202 */ /* 0x000fe20000000f00 */
[----:B------:R-:W-:-:S07]  /*34d80*/  IMAD.MOV.U32 R117, RZ, RZ, R14 ;  /* 0x000000ffff757224 */ /* 0x000fce00078e000e */
[----:B------:R-:W-:Y:S05]  /*34d90*/  WARPSYNC.COLLECTIVE R15, `(.L_x_3623) ;  /* 0x000000000f087348 */ /* 0x000fea0003c00000 */
[----:B------:R0:W1:Y:S02]  /*34da0*/  SHFL.IDX P6, R14, R13, R12, R11 ;  /* 0x0000000c0d0e7389 */ /* 0x00006400000c000b */
[----:B01----:R-:W-:Y:S01]  /*34db0*/  ENDCOLLECTIVE ;  /* 0x000000000000791b */ /* 0x003fe20003800000 */
.L_x_3623:
[----:B------:R-:W-:Y:S02]  /*34dc0*/  IMAD.MOV.U32 R13, RZ, RZ, R113 ;  /* 0x000000ffff0d7224 */ /* 0x000fe400078e0071 */
[----:B------:R-:W-:-:S07]  /*34dd0*/  IMAD.MOV.U32 R70, RZ, RZ, R14 ;  /* 0x000000ffff467224 */ /* 0x000fce00078e000e */
[----:B------:R-:W-:Y:S05]  /*34de0*/  WARPSYNC.COLLECTIVE R15, `(.L_x_3624) ;  /* 0x000000000f087348 */ /* 0x000fea0003c00000 */
[----:B------:R0:W1:Y:S02]  /*34df0*/  SHFL.IDX P6, R14, R13, R12, R11 ;  /* 0x0000000c0d0e7389 */ /* 0x00006400000c000b */
[----:B01----:R-:W-:Y:S01]  /*34e00*/  ENDCOLLECTIVE ;  /* 0x000000000000791b */ /* 0x003fe20003800000 */
.L_x_3624:
        /* <DEDUP_REMOVED lines=8> */
.L_x_3625:
[----:B------:R-:W-:Y:S02]  /*34e90*/  SEL R48, R117, R113, P0 ;  /* 0x0000007175307207 */ /* 0x000fe40000000000 */
[----:B------:R-:W-:Y:S01]  /*34ea0*/  SEL R113, R113, R117, P0 ;  /* 0x0000007571717207 */ /* 0x000fe20000000000 */
[----:B------:R-:W-:Y:S02]  /*34eb0*/  IMAD.MOV.U32 R13, RZ, RZ, R66 ;  /* 0x000000ffff0d7224 */ /* 0x000fe400078e0042 */
[----:B------:R-:W-:-:S07]  /*34ec0*/  IMAD.MOV.U32 R67, RZ, RZ, R14 ;  /* 0x000000ffff437224 */ /* 0x000fce00078e000e */
[----:B------:R-:W-:Y:S05]  /*34ed0*/  WARPSYNC.COLLECTIVE R15, `(.L_x_3626) ;  /* 0x000000000f087348 */ /* 0x000fea0003c00000 */
[----:B------:R0:W1:Y:S02]  /*34ee0*/  SHFL.IDX P6, R14, R13, R12, R11 ;  /* 0x0000000c0d0e7389 */ /* 0x00006400000c000b */
[----:B01----:R-:W-:Y:S01]  /*34ef0*/  ENDCOLLECTIVE ;  /* 0x000000000000791b */ /* 0x003fe20003800000 */
.L_x_3626:
[----:B------:R-:W-:Y:S02]  /*34f00*/  IMAD.MOV.U32 R13, RZ, RZ, R78 ;  /* 0x000000ffff0d7224 */ /* 0x000fe400078e004e */
[----:B------:R-:W-:Y:S01]  /*34f10*/  IMAD.MOV.U32 R12, RZ, RZ, R2 ;  /* 0x000000ffff0c7224 */ /* 0x000fe200078e0002 */
[----:B------:R-:W-:-:S07]  /*34f20*/  MOV R66, R14 ;  /* 0x0000000e00427202 */ /* 0x000fce0000000f00 */
[----:B------:R-:W-:Y:S05]  /*34f30*/  WARPSYNC.COLLECTIVE R15, `(.L_x_3627) ;  /* 0x000000000f087348 */ /* 0x000fea0003c00000 */
[----:B------:R0:W1:Y:S02]  /*34f40*/  SHFL.IDX P6, R14, R13, R12, R11 ;  /* 0x0000000c0d0e7389 */ /* 0x00006400000c000b */
[----:B01----:R-:W-:Y:S01]  /*34f50*/  ENDCOLLECTIVE ;  /* 0x000000000000791b */ /* 0x003fe20003800000 */
.L_x_3627:
[----:B------:R-:W-:Y:S02]  /*34f60*/  IMAD.MOV.U32 R13, RZ, RZ, R74 ;  /* 0x000000ffff0d7224 */ /* 0x000fe400078e004a */
[----:B------:R-:W-:-:S07]  /*34f70*/  IMAD.MOV.U32 R78, RZ, RZ, R14 ;  /* 0x000000ffff4e7224 */ /* 0x000fce00078e000e */
[----:B------:R-:W-:Y:S05]  /*34f80*/  WARPSYNC.COLLECTIVE R15, `(.L_x_3628) ;  /* 0x000000000f087348 */ /* 0x000fea0003c00000 */
[----:B------:R0:W1:Y:S02]  /*34f90*/  SHFL.IDX P6, R14, R13, R12, R11 ;  /* 0x0000000c0d0e7389 */ /* 0x00006400000c000b */
[----:B01----:R-:W-:Y:S01]  /*34fa0*/  ENDCOLLECTIVE ;  /* 0x000000000000791b */ /* 0x003fe20003800000 */
.L_x_3628:
        /* <DEDUP_REMOVED lines=8> */
.L_x_3629:
[----:B------:R-:W-:Y:S02]  /*35030*/  SEL R50, R66, R74, P0 ;  /* 0x0000004a42327207 */ /* 0x000fe40000000000 */
[----:B------:R-:W-:Y:S01]  /*35040*/  SEL R66, R74, R66, P0 ;  /* 0x000000424a427207 */ /* 0x000fe20000000000 */
[----:B------:R-:W-:Y:S01]  /*35050*/  IMAD.MOV.U32 R13, RZ, RZ, R71 ;  /* 0x000000ffff0d7224 */ /* 0x000fe200078e0047 */
[----:B------:R-:W-:-:S07]  /*35060*/  MOV R75, R14 ;  /* 0x0000000e004b7202 */ /* 0x000fce0000000f00 */
[----:B------:R-:W-:Y:S05]  /*35070*/  WARPSYNC.COLLECTIVE R15, `(.L_x_3630) ;  /* 0x000000000f087348 */ /* 0x000fea0003c00000 */
[----:B------:R0:W1:Y:S02]  /*35080*/  SHFL.IDX P6, R14, R13, R12, R11 ;  /* 0x0000000c0d0e7389 */ /* 0x00006400000c000b */
[----:B01----:R-:W-:Y:S01]  /*35090*/  ENDCOLLECTIVE ;  /* 0x000000000000791b */ /* 0x003fe20003800000 */
.L_x_3630:
[----:B------:R-:W-:Y:S02]  /*350a0*/  IMAD.MOV.U32 R13, RZ, RZ, R86 ;  /* 0x000000ffff0d7224 */ /* 0x000fe400078e0056 */
[----:B------:R-:W-:Y:S02]  /*350b0*/  IMAD.MOV.U32 R12, RZ, RZ, R2 ;  /* 0x000000ffff0c7224 */ /* 0x000fe400078e0002 */
[----:B------:R-:W-:-:S07]  /*350c0*/  IMAD.MOV.U32 R71, RZ, RZ, R14 ;  /* 0x000000ffff477224 */ /* 0x000fce00078e000e */
[----:B------:R-:W-:Y:S05]  /*350d0*/  WARPSYNC.COLLECTIVE R15, `(.L_x_3631) ;  /* 0x000000000f087348 */ /* 0x000fea0003c00000 */
[----:B------:R0:W1:Y:S02]  /*350e0*/  SHFL.IDX P6, R14, R13, R12, R11 ;  /* 0x0000000c0d0e7389 */ /* 0x00006400000c000b */
[----:B01----:R-:W-:Y:S01]  /*350f0*/  ENDCOLLECTIVE ;  /* 0x000000000000791b */ /* 0x003fe20003800000 */
.L_x_3631:
[----:B------:R-:W-:Y:S02]  /*35100*/  IMAD.MOV.U32 R13, RZ, RZ, R82 ;  /* 0x000000ffff0d7224 */ /* 0x000fe400078e0052 */
[----:B------:R-:W-:-:S07]  /*35110*/  IMAD.MOV.U32 R86, RZ, RZ, R14 ;  /* 0x000000ffff567224 */ /* 0x000fce00078e000e */
[----:B------:R-:W-:Y:S05]  /*35120*/  WARPSYNC.COLLECTIVE R15, `(.L_x_3632) ;  /* 0x000000000f087348 */ /* 0x000fea0003c00000 */
[----:B------:R0:W1:Y:S02]  /*35130*/  SHFL.IDX P6, R14, R13, R12, R11 ;  /* 0x0000000c0d0e7389 */ /* 0x00006400000c000b */
[----:B01----:R-:W-:Y:S01]  /*35140*/  ENDCOLLECTIVE ;  /* 0x000000000000791b */ /* 0x003fe20003800000 */
.L_x_3632:
        /* <DEDUP_REMOVED lines=8> */
.L_x_3633:
[----:B------:R-:W-:Y:S02]  /*351d0*/  SEL R52, R71, R82, P0 ;  /* 0x0000005247347207 */ /* 0x000fe40000000000 */
[----:B------:R-:W-:Y:S01]  /*351e0*/  SEL R71, R82, R71, P0 ;  /* 0x0000004752477207 */ /* 0x000fe20000000000 */
[----:B------:R-:W-:Y:S02]  /*351f0*/  IMAD.MOV.U32 R13, RZ, RZ, R79 ;  /* 0x000000ffff0d7224 */ /* 0x000fe400078e004f */
[----:B------:R-:W-:-:S07]  /*35200*/  IMAD.MOV.U32 R83, RZ, RZ, R14 ;  /* 0x000000ffff537224 */ /* 0x000fce00078e000e */
[----:B------:R-:W-:Y:S05]  /*35210*/  WARPSYNC.COLLECTIVE R15, `(.L_x_3634) ;  /* 0x000000000f087348 */ /* 0x000fea0003c00000 */
[----:B------:R0:W1:Y:S02]  /*35220*/  SHFL.IDX P6, R14, R13, R12, R11 ;  /* 0x0000000c0d0e7389 */ /* 0x00006400000c000b */
[----:B01----:R-:W-:Y:S01]  /*35230*/  ENDCOLLECTIVE ;  /* 0x000000000000791b */ /* 0x003fe20003800000 */
.L_x_3634:
[----:B------:R-:W-:Y:S02]  /*35240*/  IMAD.MOV.U32 R13, RZ, RZ, R94 ;  /* 0x000000ffff0d7224 */ /* 0x000fe400078e005e */
[----:B------:R-:W-:Y:S02]  /*35250*/  IMAD.MOV.U32 R12, RZ, RZ, R2 ;  /* 0x000000ffff0c7224 */ /* 0x000fe400078e0002 */
[----:B------:R-:W-:-:S07]  /*35260*/  IMAD.MOV.U32 R79, RZ, RZ, R14 ;  /* 0x000000ffff4f7224 */ /* 0x000fce00078e000e */
[----:B------:R-:W-:Y:S05]  /*35270*/  WARPSYNC.COLLECTIVE R15, `(.L_x_3635) ;  /* 0x000000000f087348 */ /* 0x000fea0003c00000 */
[----:B------:R0:W1:Y:S02]  /*35280*/  SHFL.IDX P6, R14, R13, R12, R11 ;  /* 0x0000000c0d0e7389 */ /* 0x00006400000c000b */
[----:B01----:R-:W-:Y:S01]  /*35290*/  ENDCOLLECTIVE ;  /* 0x000000000000791b */ /* 0x003fe20003800000 */
.L_x_3635:
[----:B------:R-:W-:Y:S01]  /*352a0*/  MOV R13, R90 ;  /* 0x0000005a000d7202 */ /* 0x000fe20000000f00 */
[----:B------:R-:W-:-:S07]  /*352b0*/  IMAD.MOV.U32 R94, RZ, RZ, R14 ;  /* 0x000000ffff5e7224 */ /* 0x000fce00078e000e */
[----:B------:R-:W-:Y:S05]  /*352c0*/  WARPSYNC.COLLECTIVE R15, `(.L_x_3636) ;  /* 0x000000000f087348 */ /* 0x000fea0003c00000 */
[----:B------:R0:W1:Y:S02]  /*352d0*/  SHFL.IDX P6, R14, R13, R12, R11 ;  /* 0x0000000c0d0e7389 */ /* 0x00006400000c000b */
[----:B01----:R-:W-:Y:S01]  /*352e0*/  ENDCOLLECTIVE ;  /* 0x000000000000791b */ /* 0x003fe20003800000 */
.L_x_3636:
        /* <DEDUP_REMOVED lines=8> */
.L_x_3637:
[----:B------:R-:W-:Y:S02]  /*35370*/  SEL R62, R79, R90, P0 ;  /* 0x0000005a4f3e7207 */ /* 0x000fe40000000000 */
[----:B------:R-:W-:Y:S01]  /*35380*/  SEL R79, R90, R79, P0 ;  /* 0x0000004f5a4f7207 */ /* 0x000fe20000000000 */
[----:B------:R-:W-:Y:S02]  /*35390*/  IMAD.MOV.U32 R13, RZ, RZ, R129 ;  /* 0x000000ffff0d7224 */ /* 0x000fe400078e0081 */
[----:B------:R-:W-:-:S07]  /*353a0*/  IMAD.MOV.U32 R87, RZ, RZ, R14 ;  /* 0x000000ffff577224 */ /* 0x000fce00078e000e */
[----:B------:R-:W-:Y:S05]  /*353b0*/  WARPSYNC.COLLECTIVE R15, `(.L_x_3638) ;  /* 0x000000000f087348 */ /* 0x000fea0003c00000 */
[----:B------:R0:W1:Y:S02]  /*353c0*/  SHFL.IDX P6, R14, R13, R12, R11 ;  /* 0x0000000c0d0e7389 */ /* 0x00006400000c000b */
[----:B01----:R-:W-:Y:S01]  /*353d0*/  ENDCOLLECTIVE ;  /* 0x000000000000791b */ /* 0x003fe20003800000 */
.L_x_3638:
[----:B------:R-:W-:Y:S01]  /*353e0*/  IMAD.MOV.U32 R13, RZ, RZ, R102 ;  /* 0x000000ffff0d7224 */ /* 0x000fe200078e0066 */
[----:B------:R-:W-:Y:S01]  /*353f0*/  MOV R12, R2 ;  /* 0x00000002000c7202 */ /* 0x000fe20000000f00 */
[----:B------:R-:W-:-:S07]  /*35400*/  IMAD.MOV.U32 R99, RZ, RZ, R14 ;  /* 0x000000ffff637224 */ /* 0x000fce00078e000e */
[----:B------:R-:W-:Y:S05]  /*35410*/  WARPSYNC.COLLECTIVE R15, `(.L_x_3639) ;  /* 0x000000000f087348 */ /* 0x000fea0003c00000 */
[----:B------:R0:W1:Y:S02]  /*35420*/  SHFL.IDX P6, R14, R13, R12, R11 ;  /* 0x0000000c0d0e7389 */ /* 0x00006400000c000b */
[----:B01----:R-:W-:Y:S01]  /*35430*/  ENDCOLLECTIVE ;  /* 0x000000000000791b */ /* 0x003fe20003800000 */
.L_x_3639:
[----:B------:R-:W-:Y:S02]  /*35440*/  IMAD.MOV.U32 R13, RZ, RZ, R98 ;  /* 0x000000ffff0d7224 */ /* 0x000fe400078e0062 */
[----:B------:R-:W-:-:S07]  /*35450*/  IMAD.MOV.U32 R102, RZ, RZ, R14 ;  /* 0x000000ffff667224 */ /* 0x000fce00078e000e */
[----:B------:R-:W-:Y:S05]  /*35460*/  WARPSYNC.COLLECTIVE R15, `(.L_x_3640) ;  /* 0x000000000f087348 */ /* 0x000fea0003c00000 */
[----:B------:R0:W1:Y:S02]  /*35470*/  SHFL.IDX P6, R14, R13, R12, R11 ;  /* 0x0000000c0d0e7389 */ /* 0x00006400000c000b */
[----:B01----:R-:W-:Y:S01]  /*35480*/  ENDCOLLECTIVE ;  /* 0x000000000000791b */ /* 0x003fe20003800000 */
.L_x_3640:
        /* <DEDUP_REMOVED lines=8> */
.L_x_3641:
[----:B------:R-:W-:Y:S02]  /*35510*/  SEL R74, R99, R98, P0 ;  /* 0x00000062634a7207 */ /* 0x000fe40000000000 */
[----:B------:R-:W-:Y:S01]  /*35520*/  SEL R98, R98, R99, P0 ;  /* 0x0000006362627207 */ /* 0x000fe20000000000 */
[----:B------:R-:W-:Y:S02]  /*35530*/  IMAD.MOV.U32 R13, RZ, RZ, R103 ;  /* 0x000000ffff0d7224 */ /* 0x000fe400078e0067 */
[----:B------:R-:W-:-:S07]  /*35540*/  IMAD.MOV.U32 R91, RZ, RZ, R14 ;  /* 0x000000ffff5b7224 */ /* 0x000fce00078e000e */
[----:B------:R-:W-:Y:S05]  /*35550*/  WARPSYNC.COLLECTIVE R15, `(.L_x_3642) ;  /* 0x000000000f087348 */ /* 0x000fea0003c00000 */
[----:B------:R0:W1:Y:S02]  /*35560*/  SHFL.IDX P6, R14, R13, R12, R11 ;  /* 0x0000000c0d0e7389 */ /* 0x00006400000c000b */
[----:B01----:R-:W-:Y:S01]  /*35570*/  ENDCOLLECTIVE ;  /* 0x000000000000791b */ /* 0x003fe20003800000 */
.L_x_3642:
[----:B------:R-:W-:Y:S02]  /*35580*/  IMAD.MOV.U32 R13, RZ, RZ, R110 ;  /* 0x000000ffff0d7224 */ /* 0x000fe400078e006e */
[----:B------:R-:W-:Y:S01]  /*35590*/  IMAD.MOV.U32 R12, RZ, RZ, R2 ;  /* 0x000000ffff0c7224 */ /* 0x000fe200078e0002 */
[----:B------:R-:W-:-:S07]  /*355a0*/  MOV R106, R14 ;  /* 0x0000000e006a7202 */ /* 0x000fce0000000f00 */
[----:B------:R-:W-:Y:S05]  /*355b0*/  WARPSYNC.COLLECTIVE R15, `(.L_x_3643) ;  /* 0x000000000f087348 */ /* 0x000fea0003c00000 */
[----:B------:R0:W1:Y:S02]  /*355c0*/  SHFL.IDX P6, R14, R13, R12, R11 ;  /* 0x0000000c0d0e7389 */ /* 0x00006400000c000b */
[----:B01----:R-:W-:Y:S01]  /*355d0*/  ENDCOLLECTIVE ;  /* 0x000000000000791b */ /* 0x003fe20003800000 */
.L_x_3643:
[----:B------:R-:W-:Y:S02]  /*355e0*/  IMAD.MOV.U32 R13, RZ, RZ, R107 ;  /* 0x000000ffff0d7224 */ /* 0x000fe400078e006b */
[----:B------:R-:W-:-:S07]  /*355f0*/  IMAD.MOV.U32 R110, RZ, RZ, R14 ;  /* 0x000000ffff6e7224 */ /* 0x000fce00078e000e */
[----:B------:R-:W-:Y:S05]  /*35600*/  WARPSYNC.COLLECTIVE R15, `(.L_x_3644) ;  /* 0x000000000f087348 */ /* 0x000fea0003c00000 */
[----:B------:R0:W1:Y:S02]  /*35610*/  SHFL.IDX P6, R14, R13, R12, R11 ;  /* 0x0000000c0d0e7389 */ /* 0x00006400000c000b */
[----:B01----:R-:W-:Y:S01]  /*35620*/  ENDCOLLECTIVE ;  /* 0x000000000000791b */ /* 0x003fe20003800000 */
.L_x_3644:
        /* <DEDUP_REMOVED lines=8> */
.L_x_3645:
[----:B------:R-:W-:Y:S02]  /*356b0*/  SEL R78, R106, R103, P0 ;  /* 0x000000676a4e7207 */ /* 0x000fe40000000000 */
[----:B------:R-:W-:Y:S01]  /*356c0*/  SEL R103, R103, R106, P0 ;  /* 0x0000006a67677207 */ /* 0x000fe20000000000 */
[----:B------:R-:W-:Y:S01]  /*356d0*/  IMAD.MOV.U32 R13, RZ, RZ, R111 ;  /* 0x000000ffff0d7224 */ /* 0x000fe200078e006f */
[----:B------:R-:W-:-:S07]  /*356e0*/  MOV R114, R14 ;  /* 0x0000000e00727202 */ /* 0x000fce0000000f00 */
[----:B------:R-:W-:Y:S05]  /*356f0*/  WARPSYNC.COLLECTIVE R15, `(.L_x_3646) ;  /* 0x000000000f087348 */ /* 0x000fea0003c00000 */
[----:B------:R0:W1:Y:S02]  /*35700*/  SHFL.IDX P6, R14, R13, R12, R11 ;  /* 0x0000000c0d0e7389 */ /* 0x00006400000c000b */
[----:B01----:R-:W-:Y:S01]  /*35710*/  ENDCOLLECTIVE ;  /* 0x000000000000791b */ /* 0x003fe20003800000 */
.L_x_3646:
[----:B------:R-:W-:Y:S02]  /*35720*/  IMAD.MOV.U32 R13, RZ, RZ, R118 ;  /* 0x000000ffff0d7224 */ /* 0x000fe400078e0076 */
[----:B------:R-:W-:Y:S02]  /*35730*/  IMAD.MOV.U32 R12, RZ, RZ, R2 ;  /* 0x000000ffff0c7224 */ /* 0x000fe400078e0002 */
[----:B------:R-:W-:-:S07]  /*35740*/  IMAD.MOV.U32 R111, RZ, RZ, R14 ;  /* 0x000000ffff6f7224 */ /* 0x000fce00078e000e */
[----:B------:R-:W-:Y:S05]  /*35750*/  WARPSYNC.COLLECTIVE R15, `(.L_x_3647) ;  /* 0x000000000f087348 */ /* 0x000fea0003c00000 */
[----:B------:R0:W1:Y:S02]  /*35760*/  SHFL.IDX P6, R14, R13, R12, R11 ;  /* 0x0000000c0d0e7389 */ /* 0x00006400000c000b */
[----:B01----:R-:W-:Y:S01]  /*35770*/  ENDCOLLECTIVE ;  /* 0x000000000000791b */ /* 0x003fe20003800000 */
.L_x_3647:
[----:B------:R-:W-:Y:S02]  /*35780*/  IMAD.MOV.U32 R13, RZ, RZ, R115 ;  /* 0x000000ffff0d7224 */ /* 0x000fe400078e0073 */
[----:B------:R-:W-:-:S07]  /*35790*/  IMAD.MOV.U32 R118, RZ, RZ, R14 ;  /* 0x000000ffff767224 */ /* 0x000fce00078e000e */
[----:B------:R-:W-:Y:S05]  /*357a0*/  WARPSYNC.COLLECTIVE R15, `(.L_x_3648) ;  /* 0x000000000f087348 */ /* 0x000fea0003c00000 */
[----:B------:R0:W1:Y:S02]  /*357b0*/  SHFL.IDX P6, R14, R13, R12, R11 ;  /* 0x0000000c0d0e7389 */ /* 0x00006400000c000b */
[----:B01----:R-:W-:Y:S01]  /*357c0*/  ENDCOLLECTIVE ;  /* 0x000000000000791b */ /* 0x003fe20003800000 */
.L_x_3648:
        /* <DEDUP_REMOVED lines=8> */
.L_x_3649:
[----:B------:R-:W-:Y:S02]  /*35850*/  SEL R82, R111, R107, P0 ;  /* 0x0000006b6f527207 */ /* 0x000fe40000000000 */
[----:B------:R-:W-:Y:S01]  /*35860*/  SEL R107, R107, R111, P0 ;  /* 0x0000006f6b6b7207 */ /* 0x000fe20000000000 */
[----:B------:R-:W-:Y:S02]  /*35870*/  IMAD.MOV.U32 R13, RZ, RZ, R119 ;  /* 0x000000ffff0d7224 */ /* 0x000fe400078e0077 */
[----:B------:R-:W-:-:S07]  /*35880*/  IMAD.MOV.U32 R122, RZ, RZ, R14 ;  /* 0x000000ffff7a7224 */ /* 0x000fce00078e000e */
[----:B------:R-:W-:Y:S05]  /*35890*/  WARPSYNC.COLLECTIVE R15, `(.L_x_3650) ;  /* 0x000000000f087348 */ /* 0x000fea0003c00000 */
[----:B------:R0:W1:Y:S02]  /*358a0*/  SHFL.IDX P6, R14, R13, R12, R11 ;  /* 0x0000000c0d0e7389 */ /* 0x00006400000c000b */
[----:B01----:R-:W-:Y:S01]  /*358b0*/  ENDCOLLECTIVE ;  /* 0x000000000000791b */ /* 0x003fe20003800000 */
.L_x_3650:
[----:B------:R-:W-:Y:S02]  /*358c0*/  IMAD.MOV.U32 R13, RZ, RZ, R126 ;  /* 0x000000ffff0d7224 */ /* 0x000fe400078e007e */
[----:B------:R-:W-:Y:S02]  /*358d0*/  IMAD.MOV.U32 R12, RZ, RZ, R2 ;  /* 0x000000ffff0c7224 */ /* 0x000fe400078e0002 */
[----:B------:R-:W-:-:S07]  /*358e0*/  IMAD.MOV.U32 R119, RZ, RZ, R14 ;  /* 0x000000ffff777224 */ /* 0x000fce00078e000e */
[----:B------:R-:W-:Y:S05]  /*358f0*/  WARPSYNC.COLLECTIVE R15, `(.L_x_3651) ;  /* 0x000000000f087348 */ /* 0x000fea0003c00000 */
[----:B------:R0:W1:Y:S02]  /*35900*/  SHFL.IDX P6, R14, R13, R12, R11 ;  /* 0x0000000c0d0e7389 */ /* 0x00006400000c000b */
[----:B01----:R-:W-:Y:S01]  /*35910*/  ENDCOLLECTIVE ;  /* 0x000000000000791b */ /* 0x003fe20003800000 */
.L_x_3651:
[----:B------:R-:W-:Y:S01]  /*35920*/  MOV R13, R123 ;  /* 0x0000007b000d7202 */ /* 0x000fe20000000f00 */
[----:B------:R-:W-:-:S07]  /*35930*/  IMAD.MOV.U32 R126, RZ, RZ, R14 ;  /* 0x000000ffff7e7224 */ /* 0x000fce00078e000e */
[----:B------:R-:W-:Y:S05]  /*35940*/  WARPSYNC.COLLECTIVE R15, `(.L_x_3652) ;  /* 0x000000000f087348 */ /* 0x000fea0003c00000 */
[----:B------:R0:W1:Y:S02]  /*35950*/  SHFL.IDX P6, R14, R13, R12, R11 ;  /* 0x0000000c0d0e7389 */ /* 0x00006400000c000b */
[----:B01----:R-:W-:Y:S01]  /*35960*/  ENDCOLLECTIVE ;  /* 0x000000000000791b */ /* 0x003fe20003800000 */
.L_x_3652:
        /* <DEDUP_REMOVED lines=8> */
.L_x_3653:
[----:B------:R-:W-:Y:S02]  /*359f0*/  SEL R86, R119, R115, P0 ;  /* 0x0000007377567207 */ /* 0x000fe40000000000 */
[----:B------:R-:W-:Y:S01]  /*35a00*/  SEL R115, R115, R119, P0 ;  /* 0x0000007773737207 */ /* 0x000fe20000000000 */
[----:B------:R-:W-:Y:S02]  /*35a10*/  IMAD.MOV.U32 R13, RZ, RZ, R127 ;  /* 0x000000ffff0d7224 */ /* 0x000fe400078e007f */
[----:B------:R-:W-:-:S07]  /*35a20*/  IMAD.MOV.U32 R125, RZ, RZ, R14 ;  /* 0x000000ffff7d7224 */ /* 0x000fce00078e000e */
[----:B------:R-:W-:Y:S05]  /*35a30*/  WARPSYNC.COLLECTIVE R15, `(.L_x_3654) ;  /* 0x000000000f087348 */ /* 0x000fea0003c00000 */
[----:B------:R0:W1:Y:S02]  /*35a40*/  SHFL.IDX P6, R14, R13, R12, R11 ;  /* 0x0000000c0d0e7389 */ /* 0x00006400000c000b */
[----:B01----:R-:W-:Y:S01]  /*35a50*/  ENDCOLLECTIVE ;  /* 0x000000000000791b */ /* 0x003fe20003800000 */
.L_x_3654:
[----:B------:R-:W-:Y:S01]  /*35a60*/  IMAD.MOV.U32 R13, RZ, RZ, R134 ;  /* 0x000000ffff0d7224 */ /* 0x000fe200078e0086 */
[----:B------:R-:W-:Y:S01]  /*35a70*/  MOV R12, R2 ;  /* 0x00000002000c7202 */ /* 0x000fe20000000f00 */
[----:B------:R-:W-:-:S07]  /*35a80*/  IMAD.MOV.U32 R123, RZ, RZ, R14 ;  /* 0x000000ffff7b7224 */ /* 0x000fce00078e000e */
[----:B------:R-:W-:Y:S05]  /*35a90*/  WARPSYNC.COLLECTIVE R15, `(.L_x_3655) ;  /* 0x000000000f087348 */ /* 0x000fea0003c00000 */
[----:B------:R0:W1:Y:S02]  /*35aa0*/  SHFL.IDX P6, R14, R13, R12, R11 ;  /* 0x0000000c0d0e7389 */ /* 0x00006400000c000b */
[----:B01----:R-:W-:Y:S01]  /*35ab0*/  ENDCOLLECTIVE ;  /* 0x000000000000791b */ /* 0x003fe20003800000 */
.L_x_3655:
[----:B------:R-:W-:Y:S02]  /*35ac0*/  IMAD.MOV.U32 R13, RZ, RZ, R130 ;  /* 0x000000ffff0d7224 */ /* 0x000fe400078e0082 */
[----:B------:R-:W-:-:S07]  /*35ad0*/  IMAD.MOV.U32 R134, RZ, RZ, R14 ;  /* 0x000000ffff867224 */ /* 0x000fce00078e000e */
[----:B------:R-:W-:Y:S05]  /*35ae0*/  WARPSYNC.COLLECTIVE R15, `(.L_x_3656) ;  /* 0x000000000f087348 */ /* 0x000fea0003c00000 */
[----:B------:R0:W1:Y:S02]  /*35af0*/  SHFL.IDX P6, R14, R13, R12, R11 ;  /* 0x0000000c0d0e7389 */ /* 0x00006400000c000b */
[----:B01----:R-:W-:Y:S01]  /*35b00*/  ENDCOLLECTIVE ;  /* 0x000000000000791b */ /* 0x003fe20003800000 */
.L_x_3656:
        /* <DEDUP_REMOVED lines=8> */
.L_x_3657:
[----:B------:R-:W-:Y:S02]  /*35b90*/  SEL R90, R123, R127, P0 ;  /* 0x0000007f7b5a7207 */ /* 0x000fe40000000000 */
[----:B------:R-:W-:Y:S01]  /*35ba0*/  SEL R123, R127, R123, P0 ;  /* 0x0000007b7f7b7207 */ /* 0x000fe20000000000 */
[----:B------:R-:W-:Y:S02]  /*35bb0*/  IMAD.MOV.U32 R13, RZ, RZ, R133 ;  /* 0x000000ffff0d7224 */ /* 0x000fe400078e0085 */
[----:B------:R-:W-:-:S07]  /*35bc0*/  IMAD.MOV.U32 R131, RZ, RZ, R14 ;  /* 0x000000ffff837224 */ /* 0x000fce00078e000e */
[----:B------:R-:W-:Y:S05]  /*35bd0*/  WARPSYNC.COLLECTIVE R15, `(.L_x_3658) ;  /* 0x000000000f087348 */ /* 0x000fea0003c00000 */
[----:B------:R0:W1:Y:S02]  /*35be0*/  SHFL.IDX P6, R14, R13, R12, R11 ;  /* 0x0000000c0d0e7389 */ /* 0x00006400000c000b */
[----:B01----:R-:W-:Y:S01]  /*35bf0*/  ENDCOLLECTIVE ;  /* 0x000000000000791b */ /* 0x003fe20003800000 */
.L_x_3658:
[----:B------:R-:W-:Y:S02]  /*35c00*/  IMAD.MOV.U32 R13, RZ, RZ, R142 ;  /* 0x000000ffff0d7224 */ /* 0x000fe400078e008e */
[----:B------:R-:W-:Y:S01]  /*35c10*/  IMAD.MOV.U32 R12, RZ, RZ, R2 ;  /* 0x000000ffff0c7224 */ /* 0x000fe200078e0002 */
[----:B------:R-:W-:-:S07]  /*35c20*/  MOV R130, R14 ;  /* 0x0000000e00827202 */ /* 0x000fce0000000f00 */
[----:B------:R-:W-:Y:S05]  /*35c30*/  WARPSYNC.COLLECTIVE R15, `(.L_x_3659) ;  /* 0x000000000f087348 */ /* 0x000fea0003c00000 */
[----:B------:R0:W1:Y:S02]  /*35c40*/  SHFL.IDX P6, R14, R13, R12, R11 ;  /* 0x0000000c0d0e7389 */ /* 0x00006400000c000b */
[----:B01----:R-:W-:Y:S01]  /*35c50*/  ENDCOLLECTIVE ;  /* 0x000000000000791b */ /* 0x003fe20003800000 */
.L_x_3659:
[----:B------:R-:W-:Y:S02]  /*35c60*/  IMAD.MOV.U32 R13, RZ, RZ, R138 ;  /* 0x000000ffff0d7224 */ /* 0x000fe400078e008a */
[----:B------:R-:W-:-:S07]  /*35c70*/  IMAD.MOV.U32 R142, RZ, RZ, R14 ;  /* 0x000000ffff8e7224 */ /* 0x000fce00078e000e */
[----:B------:R-:W-:Y:S05]  /*35c80*/  WARPSYNC.COLLECTIVE R15, `(.L_x_3660) ;  /* 0x000000000f087348 */ /* 0x000fea0003c00000 */
[----:B------:R0:W1:Y:S02]  /*35c90*/  SHFL.IDX P6, R14, R13, R12, R11 ;  /* 0x0000000c0d0e7389 */ /* 0x00006400000c000b */
[----:B01----:R-:W-:Y:S01]  /*35ca0*/  ENDCOLLECTIVE ;  /* 0x000000000000791b */ /* 0x003fe20003800000 */
.L_x_3660:
        /* <DEDUP_REMOVED lines=8> */
.L_x_3661:
[----:B------:R-:W-:Y:S02]  /*35d30*/  SEL R96, R130, R129, P0 ;  /* 0x0000008182607207 */ /* 0x000fe40000000000 */
[----:B------:R-:W-:Y:S01]  /*35d40*/  SEL R129, R129, R130, P0 ;  /* 0x0000008281817207 */ /* 0x000fe20000000000 */
[----:B------:R-:W-:Y:S01]  /*35d50*/  IMAD.MOV.U32 R13, RZ, RZ, R208 ;  /* 0x000000ffff0d7224 */ /* 0x000fe200078e00d0 */
[----:B------:R-:W-:-:S07]  /*35d60*/  MOV R95, R14 ;  /* 0x0000000e005f7202 */ /* 0x000fce0000000f00 */
[----:B------:R-:W-:Y:S05]  /*35d70*/  WARPSYNC.COLLECTIVE R15, `(.L_x_3662) ;  /* 0x000000000f087348 */ /* 0x000fea0003c00000 */
[----:B------:R0:W1:Y:S02]  /*35d80*/  SHFL.IDX P6, R14, R13, R12, R11 ;  /* 0x0000000c0d0e7389 */ /* 0x00006400000c000b */
[----:B01----:R-:W-:Y:S01]  /*35d90*/  ENDCOLLECTIVE ;  /* 0x000000000000791b */ /* 0x003fe20003800000 */
.L_x_3662:
[----:B------:R-:W-:Y:S02]  /*35da0*/  IMAD.MOV.U32 R13, RZ, RZ, R150 ;  /* 0x000000ffff0d7224 */ /* 0x000fe400078e0096 */
[----:B------:R-:W-:Y:S02]  /*35db0*/  IMAD.MOV.U32 R12, RZ, RZ, R2 ;  /* 0x000000ffff0c7224 */ /* 0x000fe400078e0002 */
[----:B------:R-:W-:-:S07]  /*35dc0*/  IMAD.MOV.U32 R63, RZ, RZ, R14 ;  /* 0x000000ffff3f7224 */ /* 0x000fce00078e000e */
[----:B------:R-:W-:Y:S05]  /*35dd0*/  WARPSYNC.COLLECTIVE R15, `(.L_x_3663) ;  /* 0x000000000f087348 */ /* 0x000fea0003c00000 */
[----:B------:R0:W1:Y:S02]  /*35de0*/  SHFL.IDX P6, R14, R13, R12, R11 ;  /* 0x0000000c0d0e7389 */ /* 0x00006400000c000b */
[----:B01----:R-:W-:Y:S01]  /*35df0*/  ENDCOLLECTIVE ;  /* 0x000000000000791b */ /* 0x003fe20003800000 */
.L_x_3663:
[----:B------:R-:W-:Y:S02]  /*35e00*/  IMAD.MOV.U32 R13, RZ, RZ, R209 ;  /* 0x000000ffff0d7224 */ /* 0x000fe400078e00d1 */
[----:B------:R-:W-:-:S07]  /*35e10*/  IMAD.MOV.U32 R150, RZ, RZ, R14 ;  /* 0x000000ffff967224 */ /* 0x000fce00078e000e */
[----:B------:R-:W-:Y:S05]  /*35e20*/  WARPSYNC.COLLECTIVE R15, `(.L_x_3664) ;  /* 0x000000000f087348 */ /* 0x000fea0003c00000 */
[----:B------:R0:W1:Y:S02]  /*35e30*/  SHFL.IDX P6, R14, R13, R12, R11 ;  /* 0x0000000c0d0e7389 */ /* 0x00006400000c000b */
[----:B01----:R-:W-:Y:S01]  /*35e40*/  ENDCOLLECTIVE ;  /* 0x000000000000791b */ /* 0x003fe20003800000 */
.L_x_3664:
[----:B------:R-:W-:Y:S01]  /*35e50*/  MOV R11, RZ ;  /* 0x000000ff000b7202 */ /* 0x000fe20000000f00 */
[----:B------:R-:W-:Y:S01]  /*35e60*/  IMAD.MOV.U32 R0, RZ, RZ, R14 ;  /* 0x000000ffff007224 */ /* 0x000fe200078e000e */
[----:B------:R-:W-:Y:S06]  /*35e70*/  BRA `(.L_x_3665) ;  /* 0xfffffebc004c7947 */ /* 0x000fec000383ffff */
.L_x_3265:
[----:B------:R-:W-:Y:S02]  /*35e80*/  IMAD.MOV.U32 R13, RZ, RZ, R32 ;  /* 0x000000ffff0d7224 */ /* 0x000fe400078e0020 */
[----:B------:R-:W-:Y:S02]  /*35e90*/  IMAD.MOV.U32 R12, RZ, RZ, RZ ;  /* 0x000000ffff0c7224 */ /* 0x000fe400078e00ff */
[----:B------:R-:W-:Y:S02]  /*35ea0*/  IMAD.MOV.U32 R11, RZ, RZ, 0x181f ;  /* 0x0000181fff0b7424 */ /* 0x000fe400078e00ff */
[----:B------:R-:W-:-:S07]  /*35eb0*/  IMAD.MOV.U32 R15, RZ, RZ, -0x1 ;  /* 0xffffffffff0f7424 */ /* 0x000fce00078e00ff */
[----:B-----5:R-:W-:Y:S05]  /*35ec0*/  WARPSYNC.COLLECTIVE R15, `(.L_x_3666) ;  /* 0x000000000f087348 */ /* 0x020fea0003c00000 */
[----:B------:R0:W1:Y:S02]  /*35ed0*/  SHFL.IDX P6, R14, R13, R12, R11 ;  /* 0x0000000c0d0e7389 */ /* 0x00006400000c000b */
[----:B01---5:R-:W-:Y:S01]  /*35ee0*/  ENDCOLLECTIVE ;  /* 0x000000000000791b */ /* 0x023fe20003800000 */
.L_x_3666:
[----:B------:R-:W-:Y:S02]  /*35ef0*/  IMAD.MOV.U32 R13, RZ, RZ, R21 ;  /* 0x000000ffff0d7224 */ /* 0x000fe400078e0015 */
[----:B------:R-:W-:-:S07]  /*35f00*/  IMAD.MOV.U32 R20, RZ, RZ, R14 ;  /* 0x000000ffff147224 */ /* 0x000fce00078e000e */
[----:B------:R-:W-:Y:S05]  /*35f10*/  WARPSYNC.COLLECTIVE R15, `(.L_x_3667) ;  /* 0x000000000f087348 */ /* 0x000fea0003c00000 */
[----:B------:R0:W1:Y:S02]  /*35f20*/  SHFL.IDX P6, R14, R13, R12, R11 ;  /* 0x0000000c0d0e7389 */ /* 0x00006400000c000b */
[----:B01----:R-:W-:Y:S01]  /*35f30*/  ENDCOLLECTIVE ;  /* 0x000000000000791b */ /* 0x003fe20003800000 */
.L_x_3667:
[----:B------:R-:W-:Y:S05]  /*35f40*/  BRA `(.L_x_3668) ;  /* 0xfffffed000607947 */ /* 0x000fea000383ffff */
.L_x_3268:
[----:B------:R-:W-:Y:S01]  /*35f50*/  BSSY B1, `(.L_x_3669) ;  /* 0x0000008000017945 */ /* 0x000fe20003800000 */
[----:B-1----:R-:W-:Y:S01]  /*35f60*/  IMAD.MOV.U32 R13, RZ, RZ, R32 ;  /* 0x000000ffff0d7224 */ /* 0x002fe200078e0020 */
[----:B------:R-:W-:Y:S01]  /*35f70*/  MOV R12, 0x1 ;  /* 0x00000001000c7802 */ /* 0x000fe20000000f00 */
[----:B------:R-:W-:Y:S02]  /*35f80*/  IMAD.MOV.U32 R11, RZ, RZ, 0x181f ;  /* 0x0000181fff0b7424 */ /* 0x000fe400078e00ff */
[----:B------:R-:W-:-:S07]  /*35f90*/  IMAD.MOV.U32 R15, RZ, RZ, -0x1 ;  /* 0xffffffffff0f7424 */ /* 0x000fce00078e00ff */
[----:B0-2--5:R-:W-:Y:S05]  /*35fa0*/  WARPSYNC.COLLECTIVE R15, `(.L_x_3670) ;  /* 0x000000000f087348 */ /* 0x025fea0003c00000 */
[----:B--2---:R1:W2:Y:S02]  /*35fb0*/  SHFL.IDX P6, R14, R13, R12, R11 ;  /* 0x0000000c0d0e7389 */ /* 0x0042a400000c000b */
[----:B012--5:R-:W-:Y:S01]  /*35fc0*/  ENDCOLLECTIVE ;  /* 0x000000000000791b */ /* 0x027fe20003800000 */
.L_x_3670:
[----:B------:R-:W-:Y:S05]  /*35fd0*/  BSYNC B1 ;  /* 0x0000000000017941 */ /* 0x000fea0003800000 */
.L_x_3669:
        /* <DEDUP_REMOVED lines=8> */
.L_x_3671:
[----:B------:R-:W-:Y:S05]  /*36060*/  BRA `(.L_x_3672) ;  /* 0xfffffed000907947 */ /* 0x000fea000383ffff */
.L_x_3271:
[----:B------:R-:W-:Y:S01]  /*36070*/  BSSY B1, `(.L_x_3673) ;  /* 0x0000008000017945 */ /* 0x000fe20003800000 */
[----:B------:R-:W-:Y:S01]  /*36080*/  MOV R13, R32 ;  /* 0x00000020000d7202 */ /* 0x000fe20000000f00 */
[----:B------:R-:W-:Y:S02]  /*36090*/  IMAD.MOV.U32 R12, RZ, RZ, 0x2 ;  /* 0x00000002ff0c7424 */ /* 0x000fe400078e00ff */
[----:B------:R-:W-:Y:S02]  /*360a0*/  IMAD.MOV.U32 R11, RZ, RZ, 0x181f ;  /* 0x0000181fff0b7424 */ /* 0x000fe400078e00ff */
[----:B------:R-:W-:-:S07]  /*360b0*/  IMAD.MOV.U32 R15, RZ, RZ, -0x1 ;  /* 0xffffffffff0f7424 */ /* 0x000fce00078e00ff */
[----:B0123-5:R-:W-:Y:S05]  /*360c0*/  WARPSYNC.COLLECTIVE R15, `(.L_x_3674) ;  /* 0x000000000f087348 */ /* 0x02ffea0003c00000 */
[----:B--2---:R2:W4:Y:S02]  /*360d0*/  SHFL.IDX P6, R14, R13, R12, R11 ;  /* 0x0000000c0d0e7389 */ /* 0x00452400000c000b */
[----:B012345:R-:W-:Y:S01]  /*360e0*/  ENDCOLLECTIVE ;  /* 0x000000000000791b */ /* 0x03ffe20003800000 */
.L_x_3674:
[----:B------:R-:W-:Y:S05]  /*360f0*/  BSYNC B1 ;  /* 0x0000000000017941 */ /* 0x000fea0003800000 */
.L_x_3673:
        /* <DEDUP_REMOVED lines=8> */
.L_x_3675:
[----:B------:R-:W-:Y:S05]  /*36180*/  BRA `(.L_x_3676) ;  /* 0xfffffed000c47947 */ /* 0x000fea000383ffff */
.L_x_3274:
[----:B------:R-:W-:Y:S01]  /*36190*/  BSSY B1, `(.L_x_3677) ;  /* 0x0000008000017945 */ /* 0x000fe20003800000 */
[----:B------:R-:W-:Y:S02]  /*361a0*/  IMAD.MOV.U32 R13, RZ, RZ, R32 ;  /* 0x000000ffff0d7224 */ /* 0x000fe400078e0020 */
[----:B------:R-:W-:Y:S02]  /*361b0*/  IMAD.MOV.U32 R12, RZ, RZ, 0x3 ;  /* 0x00000003ff0c7424 */ /* 0x000fe400078e00ff */
[----:B------:R-:W-:Y:S02]  /*361c0*/  IMAD.MOV.U32 R11, RZ, RZ, 0x181f ;  /* 0x0000181fff0b7424 */ /* 0x000fe400078e00ff */
[----:B------:R-:W-:-:S07]  /*361d0*/  IMAD.MOV.U32 R15, RZ, RZ, -0x1 ;  /* 0xffffffffff0f7424 */ /* 0x000fce00078e00ff */
[----:B012345:R-:W-:Y:S05]  /*361e0*/  WARPSYNC.COLLECTIVE R15, `(.L_x_3678) ;  /* 0x000000000f087348 */ /* 0x03ffea0003c00000 */
[----:B----4-:R4:W0:Y:S02]  /*361f0*/  SHFL.IDX P6, R14, R13, R12, R11 ;  /* 0x0000000c0d0e7389 */ /* 0x01082400000c000b */
[----:B012345:R-:W-:Y:S01]  /*36200*/  ENDCOLLECTIVE ;  /* 0x000000000000791b */ /* 0x03ffe20003800000 */
.L_x_3678:
[----:B------:R-:W-:Y:S05]  /*36210*/  BSYNC B1 ;  /* 0x0000000000017941 */ /* 0x000fea0003800000 */
.L_x_3677:
        /* <DEDUP_REMOVED lines=8> */
.L_x_3679:
[----:B------:R-:W-:Y:S05]  /*362a0*/  BRA `(.L_x_3680) ;  /* 0xfffffed000f87947 */ /* 0x000fea000383ffff */
.L_x_3276:
[----:B------:R-:W-:Y:S02]  /*362b0*/  IMAD.MOV.U32 R13, RZ, RZ, R41 ;  /* 0x000000ffff0d7224 */ /* 0x000fe400078e0029 */
[----:B------:R-:W-:Y:S02]  /*362c0*/  IMAD.MOV.U32 R12, RZ, RZ, RZ ;  /* 0x000000ffff0c7224 */ /* 0x000fe400078e00ff */
[----:B------:R-:W-:Y:S02]  /*362d0*/  IMAD.MOV.U32 R11, RZ, RZ, 0x1c1f ;  /* 0x00001c1fff0b7424 */ /* 0x000fe400078e00ff */
[----:B------:R-:W-:-:S07]  /*362e0*/  IMAD.MOV.U32 R15, RZ, RZ, -0x1 ;  /* 0xffffffffff0f7424 */ /* 0x000fce00078e00ff */
[----:B------:R-:W-:Y:S05]  /*362f0*/  WARPSYNC.COLLECTIVE R15, `(.L_x_3681) ;  /* 0x000000000f087348 */ /* 0x000fea0003c00000 */
[----:B------:R0:W1:Y:S02]  /*36300*/  SHFL.IDX P6, R14, R13, R12, R11 ;  /* 0x0000000c0d0e7389 */ /* 0x00006400000c000b */
[----:B01----:R-:W-:Y:S01]  /*36310*/  ENDCOLLECTIVE ;  /* 0x000000000000791b */ /* 0x003fe20003800000 */
.L_x_3681:
[----:B------:R-:W-:Y:S02]  /*36320*/  IMAD.MOV.U32 R13, RZ, RZ, R40 ;  /* 0x000000ffff0d7224 */ /* 0x000fe400078e0028 */
[----:B------:R-:W-:-:S07]  /*36330*/  IMAD.MOV.U32 R42, RZ, RZ, R14 ;  /* 0x000000ffff2a7224 */ /* 0x000fce00078e000e */
[----:B------:R-:W-:Y:S05]  /*36340*/  WARPSYNC.COLLECTIVE R15, `(.L_x_3682) ;  /* 0x000000000f087348 */ /* 0x000fea0003c00000 */
[----:B------:R0:W1:Y:S02]  /*36350*/  SHFL.IDX P6, R14, R13, R12, R11 ;  /* 0x0000000c0d0e7389 */ /* 0x00006400000c000b */
[----:B01----:R-:W-:Y:S01]  /*36360*/  ENDCOLLECTIVE ;  /* 0x000000000000791b */ /* 0x003fe20003800000 */
.L_x_3682:
[----:B------:R-:W-:Y:S01]  /*36370*/  MOV R11, R14 ;  /* 0x0000000e000b7202 */ /* 0x000fe20000000f00 */
[----:B------:R-:W-:Y:S06]  /*36380*/  BRA `(.L_x_3683) ;  /* 0xfffffed400e47947 */ /* 0x000fec000383ffff */
.L_x_3279:
[----:B------:R-:W-:Y:S01]  /*36390*/  BSSY B1, `(.L_x_3684) ;  /* 0x0000008000017945 */ /* 0x000fe20003800000 */
[----:B------:R-:W-:Y:S02]  /*363a0*/  IMAD.MOV.U32 R13, RZ, RZ, R41 ;  /* 0x000000ffff0d7224 */ /* 0x000fe400078e0029 */
[----:B------:R-:W-:Y:S02]  /*363b0*/  IMAD.MOV.U32 R12, RZ, RZ, 0x1 ;  /* 0x00000001ff0c7424 */ /* 0x000fe400078e00ff */
[----:B--2---:R-:W-:Y:S02]  /*363c0*/  IMAD.MOV.U32 R11, RZ, RZ, 0x1c1f ;  /* 0x00001c1fff0b7424 */ /* 0x004fe400078e00ff */
[----:B------:R-:W-:-:S07]  /*363d0*/  IMAD.MOV.U32 R15, RZ, RZ, -0x1 ;  /* 0xffffffffff0f7424 */ /* 0x000fce00078e00ff */
[----:B01-3--:R-:W-:Y:S05]  /*363e0*/  WARPSYNC.COLLECTIVE R15, `(.L_x_3685) ;  /* 0x000000000f087348 */ /* 0x00bfea0003c00000 */
[----:B------:R2:W4:Y:S02]  /*363f0*/  SHFL.IDX P6, R14, R13, R12, R11 ;  /* 0x0000000c0d0e7389 */ /* 0x00052400000c000b */
[----:B01234-:R-:W-:Y:S01]  /*36400*/  ENDCOLLECTIVE ;  /* 0x000000000000791b */ /* 0x01ffe20003800000 */
.L_x_3685:
[----:B------:R-:W-:Y:S05]  /*36410*/  BSYNC B1 ;  /* 0x0000000000017941 */ /* 0x000fea0003800000 */
.L_x_3684:
        /* <DEDUP_REMOVED lines=8> */
.L_x_3686:
[----:B------:R-:W-:Y:S01]  /*364a0*/  IMAD.MOV.U32 R40, RZ, RZ, R14 ;  /* 0x000000ffff287224 */ /* 0x000fe200078e000e */
[----:B------:R-:W-:Y:S06]  /*364b0*/  BRA `(.L_x_3687) ;  /* 0xfffffee400a47947 */ /* 0x000fec000383ffff */
.L_x_3283:
[----:B------:R-:W-:Y:S02]  /*364c0*/  IMAD.MOV.U32 R13, RZ, RZ, R3 ;  /* 0x000000ffff0d7224 */ /* 0x000fe400078e0003 */
[----:B------:R-:W-:Y:S02]  /*364d0*/  IMAD.MOV.U32 R12, RZ, RZ, RZ ;  /* 0x000000ffff0c7224 */ /* 0x000fe400078e00ff */
[----:B------:R-:W-:Y:S02]  /*364e0*/  IMAD.MOV.U32 R11, RZ, RZ, 0x181f ;  /* 0x0000181fff0b7424 */ /* 0x000fe400078e00ff */
[----:B------:R-:W-:-:S07]  /*364f0*/  IMAD.MOV.U32 R15, RZ, RZ, -0x1 ;  /* 0xffffffffff0f7424 */ /* 0x000fce00078e00ff */
[----:B------:R-:W-:Y:S05]  /*36500*/  WARPSYNC.COLLECTIVE R15, `(.L_x_3688) ;  /* 0x000000000f087348 */ /* 0x000fea0003c00000 */
[----:B------:R0:W1:Y:S02]  /*36510*/  SHFL.IDX P6, R14, R13, R12, R11 ;  /* 0x0000000c0d0e7389 */ /* 0x00006400000c000b */
[----:B01----:R-:W-:Y:S01]  /*36520*/  ENDCOLLECTIVE ;  /* 0x000000000000791b */ /* 0x003fe20003800000 */
.L_x_3688:
[----:B------:R-:W-:Y:S01]  /*36530*/  MOV R13, R2 ;  /* 0x00000002000d7202 */ /* 0x000fe20000000f00 */
[----:B------:R-:W-:-:S07]  /*36540*/  IMAD.MOV.U32 R0, RZ, RZ, R14 ;  /* 0x000000ffff007224 */ /* 0x000fce00078e000e */
[----:B------:R-:W-:Y:S05]  /*36550*/  WARPSYNC.COLLECTIVE R15, `(.L_x_3689) ;  /* 0x000000000f087348 */ /* 0x000fea0003c00000 */
[----:B------:R0:W1:Y:S02]  /*36560*/  SHFL.IDX P6, R14, R13, R12, R11 ;  /* 0x0000000c0d0e7389 */ /* 0x00006400000c000b */
[----:B01----:R-:W-:Y:S01]  /*36570*/  ENDCOLLECTIVE ;  /* 0x000000000000791b */ /* 0x003fe20003800000 */
.L_x_3689:
[----:B------:R-:W-:Y:S05]  /*36580*/  BRA `(.L_x_3690) ;  /* 0xffffff04008c7947 */ /* 0x000fea000383ffff */
.L_x_3286:
[----:B------:R-:W-:Y:S01]  /*36590*/  BSSY B1, `(.L_x_3691) ;  /* 0x0000008000017945 */ /* 0x000fe20003800000 */
[----:B------:R-:W-:Y:S02]  /*365a0*/  IMAD.MOV.U32 R13, RZ, RZ, R3 ;  /* 0x000000ffff0d7224 */ /* 0x000fe400078e0003 */
[----:B------:R-:W-:Y:S02]  /*365b0*/  IMAD.MOV.U32 R12, RZ, RZ, 0x1 ;  /* 0x00000001ff0c7424 */ /* 0x000fe400078e00ff */
[----:B------:R-:W-:Y:S02]  /*365c0*/  IMAD.MOV.U32 R11, RZ, RZ, 0x181f ;  /* 0x0000181fff0b7424 */ /* 0x000fe400078e00ff */
[----:B-1----:R-:W-:-:S07]  /*365d0*/  IMAD.MOV.U32 R15, RZ, RZ, -0x1 ;  /* 0xffffffffff0f7424 */ /* 0x002fce00078e00ff */
[----:B0-2---:R-:W-:Y:S05]  /*365e0*/  WARPSYNC.COLLECTIVE R15, `(.L_x_3692) ;  /* 0x000000000f087348 */ /* 0x005fea0003c00000 */
[----:B--2---:R1:W2:Y:S02]  /*365f0*/  SHFL.IDX P6, R14, R13, R12, R11 ;  /* 0x0000000c0d0e7389 */ /* 0x0042a400000c000b */
[----:B012---:R-:W-:Y:S01]  /*36600*/  ENDCOLLECTIVE ;  /* 0x000000000000791b */ /* 0x007fe20003800000 */
.L_x_3692:
[----:B------:R-:W-:Y:S05]  /*36610*/  BSYNC B1 ;  /* 0x0000000000017941 */ /* 0x000fea0003800000 */
.L_x_3691:
        /* <DEDUP_REMOVED lines=8> */
.L_x_3693:
[----:B------:R-:W-:Y:S05]  /*366a0*/  BRA `(.L_x_3694) ;  /* 0xffffff0400c07947 */ /* 0x000fea000383ffff */
.L_x_3289:
[----:B------:R-:W-:Y:S01]  /*366b0*/  BSSY B1, `(.L_x_3695) ;  /* 0x0000008000017945 */ /* 0x000fe20003800000 */
[----:B------:R-:W-:Y:S02]  /*366c0*/  IMAD.MOV.U32 R13, RZ, RZ, R3 ;  /* 0x000000ffff0d7224 */ /* 0x000fe400078e0003 */
[----:B------:R-:W-:Y:S02]  /*366d0*/  IMAD.MOV.U32 R12, RZ, RZ, 0x2 ;  /* 0x00000002ff0c7424 */ /* 0x000fe400078e00ff */
[----:B------:R-:W-:Y:S02]  /*366e0*/  IMAD.MOV.U32 R11, RZ, RZ, 0x181f ;  /* 0x0000181fff0b7424 */ /* 0x000fe400078e00ff */
[----:B--2---:R-:W-:-:S07]  /*366f0*/  IMAD.MOV.U32 R15, RZ, RZ, -0x1 ;  /* 0xffffffffff0f7424 */ /* 0x004fce00078e00ff */
[----:B01-3--:R-:W-:Y:S05]  /*36700*/  WARPSYNC.COLLECTIVE R15, `(.L_x_3696) ;  /* 0x000000000f087348 */ /* 0x00bfea0003c00000 */
[----:B------:R2:W4:Y:S02]  /*36710*/  SHFL.IDX P6, R14, R13, R12, R11 ;  /* 0x0000000c0d0e7389 */ /* 0x00052400000c000b */
[----:B01234-:R-:W-:Y:S01]  /*36720*/  ENDCOLLECTIVE ;  /* 0x000000000000791b */ /* 0x01ffe20003800000 */
.L_x_3696:
[----:B------:R-:W-:Y:S05]  /*36730*/  BSYNC B1 ;  /* 0x0000000000017941 */ /* 0x000fea0003800000 */
.L_x_3695:
        /* <DEDUP_REMOVED lines=8> */
.L_x_3697:
[----:B------:R-:W-:Y:S05]  /*367c0*/  BRA `(.L_x_3698) ;  /* 0xffffff0400f47947 */ /* 0x000fea000383ffff */
.L_x_3292:
[----:B------:R-:W-:Y:S01]  /*367d0*/  BSSY B1, `(.L_x_3699) ;  /* 0x0000008000017945 */ /* 0x000fe20003800000 */
[----:B------:R-:W-:Y:S02]  /*367e0*/  IMAD.MOV.U32 R13, RZ, RZ, R3 ;  /* 0x000000ffff0d7224 */ /* 0x000fe400078e0003 */
[----:B------:R-:W-:Y:S02]  /*367f0*/  IMAD.MOV.U32 R12, RZ, RZ, 0x3 ;  /* 0x00000003ff0c7424 */ /* 0x000fe400078e00ff */
[----:B------:R-:W-:Y:S02]  /*36800*/  IMAD.MOV.U32 R11, RZ, RZ, 0x181f ;  /* 0x0000181fff0b7424 */ /* 0x000fe400078e00ff */
[----:B--2---:R-:W-:-:S07]  /*36810*/  IMAD.MOV.U32 R15, RZ, RZ, -0x1 ;  /* 0xffffffffff0f7424 */ /* 0x004fce00078e00ff */
[----:B01-34-:R-:W-:Y:S05]  /*36820*/  WARPSYNC.COLLECTIVE R15, `(.L_x_3700) ;  /* 0x000000000f087348 */ /* 0x01bfea0003c00000 */
[----:B------:R2:W0:Y:S02]  /*36830*/  SHFL.IDX P6, R14, R13, R12, R11 ;  /* 0x0000000c0d0e7389 */ /* 0x00042400000c000b */
[----:B01234-:R-:W-:Y:S01]  /*36840*/  ENDCOLLECTIVE ;  /* 0x000000000000791b */ /* 0x01ffe20003800000 */
.L_x_3700:
[----:B------:R-:W-:Y:S05]  /*36850*/  BSYNC B1 ;  /* 0x0000000000017941 */ /* 0x000fea0003800000 */
.L_x_3699:
        /* <DEDUP_REMOVED lines=8> */
.L_x_3701:
[----:B------:R-:W-:Y:S05]  /*368e0*/  BRA `(.L_x_3702) ;  /* 0xffffff0800287947 */ /* 0x000fea000383ffff */
.L_x_3310:
        /* <DEDUP_REMOVED lines=11> */
.L_x_3704:
[----:B------:R-:W-:Y:S05]  /*369a0*/  BSYNC B1 ;  /* 0x0000000000017941 */ /* 0x000fea0003800000 */
.L_x_3703:
[----:B------:R-:W-:Y:S05]  /*369b0*/  BRA `(.L_x_3705) ;  /* 0xffffff24009c7947 */ /* 0x000fea000383ffff */
.L_x_3312:
[----:B------:R-:W-:Y:S01]  /*369c0*/  BSSY B1, `(.L_x_3706) ;  /* 0x0000006000017945 */ /* 0x000fe20003800000 */
[----:B------:R-:W-:-:S07]  /*369d0*/  MOV R15, 0xffffffff ;  /* 0xffffffff000f7802 */ /* 0x000fce0000000f00 */
[----:B012---:R-:W-:Y:S05]  /*369e0*/  WARPSYNC.COLLECTIVE R15, `(.L_x_3707) ;  /* 0x000000000f0c7348 */ /* 0x007fea0003c00000 */
[----:B------:R-:W-:Y:S02]  /*369f0*/  ELECT P6, UR62, PT ;  /* 0x00000000003e782f */ /* 0x000fe400038c0000 */
[----:B------:R-:W-:Y:S01]  /*36a00*/  MOV R14, UR62 ;  /* 0x0000003e000e7c02 */ /* 0x000fe20008000f00 */
[----:B012---:R-:W-:Y:S10]  /*36a10*/  ENDCOLLECTIVE ;  /* 0x000000000000791b */ /* 0x007ff40003800000 */
.L_x_3707:
[----:B------:R-:W-:Y:S05]  /*36a20*/  BSYNC B1 ;  /* 0x0000000000017941 */ /* 0x000fea0003800000 */
.L_x_3706:
[----:B------:R-:W-:Y:S05]  /*36a30*/  BRA `(.L_x_3311) ;  /* 0xffffff2400947947 */ /* 0x000fea000383ffff */
.L_x_3314:
[----:B--2---:R2:W3:Y:S02]  /*36a40*/  SYNCS.PHASECHK.TRANS64.TRYWAIT P0, [R22+URZ+0x38820], R6 ;  /* 0x03882006160075a7 */ /* 0x0044e4000800017f */
[----:B---3--:R-:W-:Y:S05]  /*36a50*/  @!P0 NANOSLEEP.SYNCS 0x989680 ;  /* 0x009896800000895d */ /* 0x008fea0003900000 */
[----:B------:R-:W3:Y:S02]  /*36a60*/  @!P0 SYNCS.PHASECHK.TRANS64 P0, [R22+URZ+0x38820], R6 ;  /* 0x03882006160085a7 */ /* 0x000ee4000800007f */
[----:B---3--:R-:W-:Y:S05]  /*36a70*/  @!P0 BRA `(.L_x_3314) ;  /* 0xfffffffc00f08947 */ /* 0x008fea000383ffff */
[----:B------:R-:W-:Y:S05]  /*36a80*/  BRA `(.L_x_3708) ;  /* 0xffffff2400a47947 */ /* 0x000fea000383ffff */
.L_x_3318:
[----:B0-----:R0:W1:Y:S02]  /*36a90*/  SYNCS.PHASECHK.TRANS64.TRYWAIT P0, [R10+URZ+0x388a0], R9 ;  /* 0x0388a0090a0075a7 */ /* 0x001064000800017f */
[----:B-1----:R-:W-:Y:S05]  /*36aa0*/  @!P0 NANOSLEEP.SYNCS 0x989680 ;  /* 0x009896800000895d */ /* 0x002fea0003900000 */
[----:B------:R-:W1:Y:S02]  /*36ab0*/  @!P0 SYNCS.PHASECHK.TRANS64 P0, [R10+URZ+0x388a0], R9 ;  /* 0x0388a0090a0085a7 */ /* 0x000e64000800007f */
[----:B-1----:R-:W-:Y:S05]  /*36ac0*/  @!P0 BRA `(.L_x_3318) ;  /* 0xfffffffc00f08947 */ /* 0x002fea000383ffff */
[----:B------:R-:W-:Y:S05]  /*36ad0*/  BRA `(.L_x_3709) ;  /* 0xffffff2400bc7947 */ /* 0x000fea000383ffff */
.L_x_3324:
[----:B-1----:R1:W2:Y:S02]  /*36ae0*/  SYNCS.PHASECHK.TRANS64.TRYWAIT P0, [R10+URZ+0x388c0], R9 ;  /* 0x0388c0090a0075a7 */ /* 0x0022a4000800017f */
[----:B--2---:R-:W-:Y:S05]  /*36af0*/  @!P0 NANOSLEEP.SYNCS 0x989680 ;  /* 0x009896800000895d */ /* 0x004fea0003900000 */
[----:B------:R-:W2:Y:S02]  /*36b00*/  @!P0 SYNCS.PHASECHK.TRANS64 P0, [R10+URZ+0x388c0], R9 ;  /* 0x0388c0090a0085a7 */ /* 0x000ea4000800007f */
[----:B--2---:R-:W-:Y:S05]  /*36b10*/  @!P0 BRA `(.L_x_3324) ;  /* 0xfffffffc00f08947 */ /* 0x004fea000383ffff */
[----:B------:R-:W-:Y:S05]  /*36b20*/  BRA `(.L_x_3710) ;  /* 0xffffff2800787947 */ /* 0x000fea000383ffff */
.L_x_3332:
[----:B0-----:R0:W1:Y:S02]  /*36b30*/  SYNCS.PHASECHK.TRANS64.TRYWAIT P1, [R9+URZ+0x388a0], R8 ;  /* 0x0388a008090075a7 */ /* 0x001064000802017f */
[----:B-1----:R-:W-:Y:S05]  /*36b40*/  @!P1 NANOSLEEP.SYNCS 0x989680 ;  /* 0x009896800000995d */ /* 0x002fea0003900000 */
[----:B------:R-:W1:Y:S02]  /*36b50*/  @!P1 SYNCS.PHASECHK.TRANS64 P1, [R9+URZ+0x388a0], R8 ;  /* 0x0388a008090095a7 */ /* 0x000e64000802007f */
[----:B-1----:R-:W-:Y:S05]  /*36b60*/  @!P1 BRA `(.L_x_3332) ;  /* 0xfffffffc00f09947 */ /* 0x002fea000383ffff */
[----:B------:R-:W-:Y:S05]  /*36b70*/  BRA `(.L_x_3711) ;  /* 0xffffff2c00707947 */ /* 0x000fea000383ffff */
.L_x_3338:
[----:B-1----:R1:W2:Y:S02]  /*36b80*/  SYNCS.PHASECHK.TRANS64.TRYWAIT P1, [R9+URZ+0x388c0], R8 ;  /* 0x0388c008090075a7 */ /* 0x0022a4000802017f */
[----:B--2---:R-:W-:Y:S05]  /*36b90*/  @!P1 NANOSLEEP.SYNCS 0x989680 ;  /* 0x009896800000995d */ /* 0x004fea0003900000 */
[----:B------:R-:W2:Y:S02]  /*36ba0*/  @!P1 SYNCS.PHASECHK.TRANS64 P1, [R9+URZ+0x388c0], R8 ;  /* 0x0388c008090095a7 */ /* 0x000ea4000802007f */
[----:B--2---:R-:W-:Y:S05]  /*36bb0*/  @!P1 BRA `(.L_x_3338) ;  /* 0xfffffffc00f09947 */ /* 0x004fea000383ffff */
[----:B------:R-:W-:Y:S05]  /*36bc0*/  BRA `(.L_x_3712) ;  /* 0xffffff3000287947 */ /* 0x000fea000383ffff */
.L_x_3356:
        /* <DEDUP_REMOVED lines=8> */
[----:B-1---5:R-:W-:Y:S05]  /*36c50*/  WARPSYNC.COLLECTIVE R15, `(.L_x_3714) ;  /* 0x000000000f087348 */ /* 0x022fea0003c00000 */
[----:B------:R0:W2:Y:S02]  /*36c60*/  SHFL.IDX P6, R14, R13, R12, R11 ;  /* 0x0000000c0d0e7389 */ /* 0x0000a400000c000b */
[----:B012--5:R-:W-:Y:S01]  /*36c70*/  ENDCOLLECTIVE ;  /* 0x000000000000791b */ /* 0x027fe20003800000 */
.L_x_3714:
[----:B------:R-:W-:Y:S05]  /*36c80*/  BSYNC B0 ;  /* 0x0000000000007941 */ /* 0x000fea0003800000 */
.L_x_3713:
[----:B------:R-:W-:Y:S05]  /*36c90*/  BRA `(.L_x_3715) ;  /* 0xffffff4000147947 */ /* 0x000fea000383ffff */
.L_x_3359:
[----:B0-----:R0:W2:Y:S02]  /*36ca0*/  SYNCS.PHASECHK.TRANS64.TRYWAIT P0, [R6+URZ+0x38880], R20 ;  /* 0x03888014060075a7 */ /* 0x0010a4000800017f */
[----:B--2---:R-:W-:Y:S05]  /*36cb0*/  @!P0 NANOSLEEP.SYNCS 0x989680 ;  /* 0x009896800000895d */ /* 0x004fea0003900000 */
[----:B------:R-:W2:Y:S02]  /*36cc0*/  @!P0 SYNCS.PHASECHK.TRANS64 P0, [R6+URZ+0x38880], R20 ;  /* 0x03888014060085a7 */ /* 0x000ea4000800007f */
[----:B--2---:R-:W-:Y:S05]  /*36cd0*/  @!P0 BRA `(.L_x_3359) ;  /* 0xfffffffc00f08947 */ /* 0x004fea000383ffff */
[----:B------:R-:W-:Y:S05]  /*36ce0*/  BRA `(.L_x_3716) ;  /* 0xffffff4000307947 */ /* 0x000fea000383ffff */
.L_x_3360:
[----:B------:R-:W-:Y:S01]  /*36cf0*/  BSSY B0, `(.L_x_3717) ;  /* 0x0000008000007945 */ /* 0x000fe20003800000 */
[----:B------:R-:W-:Y:S01]  /*36d00*/  IMAD.MOV.U32 R13, RZ, RZ, R8 ;  /* 0x000000ffff0d7224 */ /* 0x000fe200078e0008 */
[----:B------:R-:W-:Y:S01]  /*36d10*/  MOV R15, 0xffffffff ;  /* 0xffffffff000f7802 */ /* 0x000fe20000000f00 */
[----:B------:R-:W-:Y:S02]  /*36d20*/  IMAD.MOV.U32 R12, RZ, RZ, RZ ;  /* 0x000000ffff0c7224 */ /* 0x000fe400078e00ff */
[----:B------:R-:W-:-:S07]  /*36d30*/  IMAD.MOV.U32 R11, RZ, RZ, 0x181f ;  /* 0x0000181fff0b7424 */ /* 0x000fce00078e00ff */
[----:B0-----:R-:W-:Y:S05]  /*36d40*/  WARPSYNC.COLLECTIVE R15, `(.L_x_3718) ;  /* 0x000000000f087348 */ /* 0x001fea0003c00000 */
[----:B------:R1:W2:Y:S02]  /*36d50*/  SHFL.IDX P6, R14, R13, R12, R11 ;  /* 0x0000000c0d0e7389 */ /* 0x0002a400000c000b */
[----:B012---:R-:W-:Y:S01]  /*36d60*/  ENDCOLLECTIVE ;  /* 0x000000000000791b */ /* 0x007fe20003800000 */
.L_x_3718:
[----:B------:R-:W-:Y:S05]  /*36d70*/  BSYNC B0 ;  /* 0x0000000000007941 */ /* 0x000fea0003800000 */
.L_x_3717:
[----:B------:R-:W-:Y:S01]  /*36d80*/  IMAD.MOV.U32 R13, RZ, RZ, R7 ;  /* 0x000000ffff0d7224 */ /* 0x000fe200078e0007 */
[----:B------:R-:W0:Y:S01]  /*36d90*/  LDC R25, c[0x0][0x2f4] ;  /* 0x0000bd00ff197b82 */ /* 0x000e220000000800 */
[----:B------:R-:W-:Y:S01]  /*36da0*/  IMAD.MOV.U32 R12, RZ, RZ, RZ ;  /* 0x000000ffff0c7224 */ /* 0x000fe200078e00ff */
[----:B------:R-:W-:Y:S01]  /*36db0*/  LOP3.LUT R21, R31, 0x80, RZ, 0xfc, !PT ;  /* 0x000000801f157812 */ /* 0x000fe200078efcff */
[----:B------:R-:W-:Y:S01]  /*36dc0*/  IMAD.MOV.U32 R11, RZ, RZ, 0x181f ;  /* 0x0000181fff0b7424 */ /* 0x000fe200078e00ff */
[----:B------:R-:W-:Y:S01]  /*36dd0*/  IADD3 R5, R22, R5, RZ ;  /* 0x0000000516057210 */ /* 0x000fe20007ffe0ff */
[----:B------:R-:W-:Y:S01]  /*36de0*/  IMAD.MOV.U32 R15, RZ, RZ, -0x1 ;  /* 0xffffffffff0f7424 */ /* 0x000fe200078e00ff */
[----:B------:R-:W-:Y:S01]  /*36df0*/  ISETP.GE.AND P3, PT, R27, 0x11, PT ;  /* 0x000000111b00780c */ /* 0x000fe20003f66270 */
[----:B------:R-:W-:Y:S01]  /*36e00*/  IMAD.MOV.U32 R3, RZ, RZ, R14 ;  /* 0x000000ffff037224 */ /* 0x000fe200078e000e */
[----:B------:R-:W-:-:S11]  /*36e10*/  LOP3.LUT R23, R23, 0xffffffef, RZ, 0xc0, !PT ;  /* 0xffffffef17177812 */ /* 0x000fd600078ec0ff */
[----:B0-----:R-:W-:Y:S05]  /*36e20*/  WARPSYNC.COLLECTIVE R15, `(.L_x_3719) ;  /* 0x000000000f087348 */ /* 0x001fea0003c00000 */
[----:B------:R1:W2:Y:S02]  /*36e30*/  SHFL.IDX P6, R14, R13, R12, R11 ;  /* 0x0000000c0d0e7389 */ /* 0x0002a400000c000b */
[----:B012---:R-:W-:Y:S01]  /*36e40*/  ENDCOLLECTIVE ;  /* 0x000000000000791b */ /* 0x007fe20003800000 */
.L_x_3719:
[C---:B------:R-:W-:Y:S02]  /*36e50*/  ISETP.GE.AND P5, PT, R27.reuse, 0x31, PT ;  /* 0x000000311b00780c */ /* 0x040fe40003fa6270 */
[----:B------:R-:W-:Y:S02]  /*36e60*/  ISETP.GE.AND P4, PT, R27, 0x41, PT ;  /* 0x000000411b00780c */ /* 0x000fe40003f86270 */
[----:B------:R-:W-:Y:S02]  /*36e70*/  @P3 LOP3.LUT R23, R23, 0x10, RZ, 0xfc, !PT ;  /* 0x0000001017173812 */ /* 0x000fe400078efcff */
[----:B------:R-:W-:Y:S02]  /*36e80*/  ISETP.GE.AND P3, PT, R27, 0x51, PT ;  /* 0x000000511b00780c */ /* 0x000fe40003f66270 */
[----:B------:R-:W-:Y:S01]  /*36e90*/  LOP3.LUT R23, R23, 0xfffffff7, RZ, 0xc0, !PT ;  /* 0xfffffff717177812 */ /* 0x000fe200078ec0ff */
[----:B------:R-:W-:Y:S01]  /*36ea0*/  IMAD.MOV.U32 R13, RZ, RZ, R8 ;  /* 0x000000ffff0d7224 */ /* 0x000fe200078e0008 */
[----:B------:R-:W-:Y:S01]  /*36eb0*/  ISETP.GE.AND P1, PT, R31, R25, PT ;  /* 0x000000191f00720c */ /* 0x000fe20003f26270 */
[----:B------:R-:W-:-:S03]  /*36ec0*/  IMAD.MOV.U32 R12, RZ, RZ, 0x1 ;  /* 0x00000001ff0c7424 */ /* 0x000fc600078e00ff */
[----:B------:R-:W-:Y:S01]  /*36ed0*/  ISETP.LT.OR P2, PT, R27, 0x1, P1 ;  /* 0x000000011b00780c */ /* 0x000fe20000f41670 */
[----:B------:R-:W-:-:S12]  /*36ee0*/  IMAD.MOV.U32 R2, RZ, RZ, R14 ;  /* 0x000000ffff027224 */ /* 0x000fd800078e000e */
[----:B------:R-:W-:Y:S05]  /*36ef0*/  WARPSYNC.COLLECTIVE R15, `(.L_x_3720) ;  /* 0x000000000f087348 */ /* 0x000fea0003c00000 */
[----:B------:R0:W1:Y:S02]  /*36f00*/  SHFL.IDX P6, R14, R13, R12, R11 ;  /* 0x0000000c0d0e7389 */ /* 0x00006400000c000b */
[----:B01----:R-:W-:Y:S01]  /*36f10*/  ENDCOLLECTIVE ;  /* 0x000000000000791b */ /* 0x003fe20003800000 */
.L_x_3720:
        /* <DEDUP_REMOVED lines=14> */
.L_x_3721:
[----:B------:R-:W-:Y:S01]  /*37000*/  IMAD.MOV.U32 R13, RZ, RZ, R8 ;  /* 0x000000ffff0d7224 */ /* 0x000fe200078e0008 */
[----:B------:R-:W-:Y:S01]  /*37010*/  MOV R12, 0x2 ;  /* 0x00000002000c7802 */ /* 0x000fe20000000f00 */
[----:B------:R-:W-:-:S07]  /*37020*/  IMAD.MOV.U32 R2, RZ, RZ, R14 ;  /* 0x000000ffff027224 */ /* 0x000fce00078e000e */
[----:B------:R-:W-:Y:S05]  /*37030*/  WARPSYNC.COLLECTIVE R15, `(.L_x_3722) ;  /* 0x000000000f087348 */ /* 0x000fea0003c00000 */
[----:B------:R0:W1:Y:S02]  /*37040*/  SHFL.IDX P6, R14, R13, R12, R11 ;  /* 0x0000000c0d0e7389 */ /* 0x00006400000c000b */
[----:B01----:R-:W-:Y:S01]  /*37050*/  ENDCOLLECTIVE ;  /* 0x000000000000791b */ /* 0x003fe20003800000 */
.L_x_3722:
        /* <DEDUP_REMOVED lines=14> */
.L_x_3723:
[----:B------:R-:W-:Y:S02]  /*37140*/  IMAD.MOV.U32 R13, RZ, RZ, R8 ;  /* 0x000000ffff0d7224 */ /* 0x000fe400078e0008 */
[----:B------:R-:W-:Y:S02]  /*37150*/  IMAD.MOV.U32 R12, RZ, RZ, 0x3 ;  /* 0x00000003ff0c7424 */ /* 0x000fe400078e00ff */
[----:B------:R-:W-:-:S07]  /*37160*/  IMAD.MOV.U32 R2, RZ, RZ, R14 ;  /* 0x000000ffff027224 */ /* 0x000fce00078e000e */
[----:B------:R-:W-:Y:S05]  /*37170*/  WARPSYNC.COLLECTIVE R15, `(.L_x_3724) ;  /* 0x000000000f087348 */ /* 0x000fea0003c00000 */
[----:B------:R0:W1:Y:S02]  /*37180*/  SHFL.IDX P6, R14, R13, R12, R11 ;  /* 0x0000000c0d0e7389 */ /* 0x00006400000c000b */
[----:B01----:R-:W-:Y:S01]  /*37190*/  ENDCOLLECTIVE ;  /* 0x000000000000791b */ /* 0x003fe20003800000 */
.L_x_3724:
        /* <DEDUP_REMOVED lines=14> */
.L_x_3725:
[----:B------:R-:W-:Y:S02]  /*37280*/  IMAD.MOV.U32 R13, RZ, RZ, R8 ;  /* 0x000000ffff0d7224 */ /* 0x000fe400078e0008 */
[----:B------:R-:W-:Y:S02]  /*37290*/  IMAD.MOV.U32 R12, RZ, RZ, 0x4 ;  /* 0x00000004ff0c7424 */ /* 0x000fe400078e00ff */
[----:B------:R-:W-:-:S07]  /*372a0*/  IMAD.MOV.U32 R2, RZ, RZ, R14 ;  /* 0x000000ffff027224 */ /* 0x000fce00078e000e */
[----:B------:R-:W-:Y:S05]  /*372b0*/  WARPSYNC.COLLECTIVE R15, `(.L_x_3726) ;  /* 0x000000000f087348 */ /* 0x000fea0003c00000 */
[----:B------:R0:W1:Y:S02]  /*372c0*/  SHFL.IDX P6, R14, R13, R12, R11 ;  /* 0x0000000c0d0e7389 */ /* 0x00006400000c000b */
[----:B01----:R-:W-:Y:S01]  /*372d0*/  ENDCOLLECTIVE ;  /* 0x000000000000791b */ /* 0x003fe20003800000 */
.L_x_3726:
        /* <DEDUP_REMOVED lines=14> */
.L_x_3727:
[----:B------:R-:W-:Y:S02]  /*373c0*/  IMAD.MOV.U32 R13, RZ, RZ, R8 ;  /* 0x000000ffff0d7224 */ /* 0x000fe400078e0008 */
[----:B------:R-:W-:Y:S02]  /*373d0*/  IMAD.MOV.U32 R12, RZ, RZ, 0x5 ;  /* 0x00000005ff0c7424 */ /* 0x000fe400078e00ff */
[----:B------:R-:W-:-:S07]  /*373e0*/  IMAD.MOV.U32 R2, RZ, RZ, R14 ;  /* 0x000000ffff027224 */ /* 0x000fce00078e000e */
[----:B------:R-:W-:Y:S05]  /*373f0*/  WARPSYNC.COLLECTIVE R15, `(.L_x_3728) ;  /* 0x000000000f087348 */ /* 0x000fea0003c00000 */
[----:B------:R0:W1:Y:S02]  /*37400*/  SHFL.IDX P6, R14, R13, R12, R11 ;  /* 0x0000000c0d0e7389 */ /* 0x00006400000c000b */
[----:B01----:R-:W-:Y:S01]  /*37410*/  ENDCOLLECTIVE ;  /* 0x000000000000791b */ /* 0x003fe20003800000 */
.L_x_3728:
        /* <DEDUP_REMOVED lines=14> */
.L_x_3729:
[----:B------:R-:W-:Y:S01]  /*37500*/  IMAD.MOV.U32 R13, RZ, RZ, R8 ;  /* 0x000000ffff0d7224 */ /* 0x000fe200078e0008 */
[----:B------:R-:W-:Y:S01]  /*37510*/  MOV R12, 0x6 ;  /* 0x00000006000c7802 */ /* 0x000fe20000000f00 */
[----:B------:R-:W-:-:S07]  /*37520*/  IMAD.MOV.U32 R2, RZ, RZ, R14 ;  /* 0x000000ffff027224 */ /* 0x000fce00078e000e */
[----:B------:R-:W-:Y:S05]  /*37530*/  WARPSYNC.COLLECTIVE R15, `(.L_x_3730) ;  /* 0x000000000f087348 */ /* 0x000fea0003c00000 */
[----:B------:R0:W1:Y:S02]  /*37540*/  SHFL.IDX P6, R14, R13, R12, R11 ;  /* 0x0000000c0d0e7389 */ /* 0x00006400000c000b */
[----:B01----:R-:W-:Y:S01]  /*37550*/  ENDCOLLECTIVE ;  /* 0x000000000000791b */ /* 0x003fe20003800000 */
.L_x_3730:
        /* <DEDUP_REMOVED lines=14> */
.L_x_3731:
[----:B------:R-:W-:Y:S02]  /*37640*/  IMAD.MOV.U32 R13, RZ, RZ, R8 ;  /* 0x000000ffff0d7224 */ /* 0x000fe400078e0008 */
[----:B------:R-:W-:Y:S02]  /*37650*/  IMAD.MOV.U32 R12, RZ, RZ, 0x7 ;  /* 0x00000007ff0c7424 */ /* 0x000fe400078e00ff */
[----:B------:R-:W-:-:S07]  /*37660*/  IMAD.MOV.U32 R2, RZ, RZ, R14 ;  /* 0x000000ffff027224 */ /* 0x000fce00078e000e */
[----:B------:R-:W-:Y:S05]  /*37670*/  WARPSYNC.COLLECTIVE R15, `(.L_x_3732) ;  /* 0x000000000f087348 */ /* 0x000fea0003c00000 */
[----:B------:R0:W1:Y:S02]  /*37680*/  SHFL.IDX P6, R14, R13, R12, R11 ;  /* 0x0000000c0d0e7389 */ /* 0x00006400000c000b */
[----:B01----:R-:W-:Y:S01]  /*37690*/  ENDCOLLECTIVE ;  /* 0x000000000000791b */ /* 0x003fe20003800000 */
.L_x_3732:
[----:B------:R-:W-:-:S05]  /*376a0*/  IADD3 R2, P2, R31, R2, RZ ;  /* 0x000000021f027210 */ /* 0x000fca0007f5e0ff */
[----:B------:R-:W-:Y:S01]  /*376b0*/  IMAD.X R3, RZ, RZ, R3, P2 ;  /* 0x000000ffff037224 */ /* 0x000fe200010e0603 */
[----:B------:R-:W-:Y:S02]  /*376c0*/  ISETP.LT.OR P2, PT, R27, 0x61, P1 ;  /* 0x000000611b00780c */ /* 0x000fe40000f41670 */
[----:B------:R-:W-:-:S11]  /*376d0*/  MOV R13, R7 ;  /* 0x00000007000d7202 */ /* 0x000fd60000000f00 */
        /* <DEDUP_REMOVED lines=9> */
.L_x_3733:
        /* <DEDUP_REMOVED lines=12> */
.L_x_3365:
[----:B--2---:R2:W3:Y:S02]  /*37830*/  SYNCS.PHASECHK.TRANS64.TRYWAIT P0, [R6+URZ+0x38840], R20 ;  /* 0x03884014060075a7 */ /* 0x0044e4000800017f */
[----:B---3--:R-:W-:Y:S05]  /*37840*/  @!P0 NANOSLEEP.SYNCS 0x989680 ;  /* 0x009896800000895d */ /* 0x008fea0003900000 */
[----:B------:R-:W3:Y:S02]  /*37850*/  @!P0 SYNCS.PHASECHK.TRANS64 P0, [R6+URZ+0x38840], R20 ;  /* 0x03884014060085a7 */ /* 0x000ee4000800007f */
[----:B---3--:R-:W-:Y:S05]  /*37860*/  @!P0 BRA `(.L_x_3365) ;  /* 0xfffffffc00f08947 */ /* 0x008fea000383ffff */
[----:B------:R-:W-:Y:S05]  /*37870*/  BRA `(.L_x_3735) ;  /* 0xffffff3c00547947 */ /* 0x000fea000383ffff */
.L_x_3366:
        /* <DEDUP_REMOVED lines=8> */
.L_x_3737:
[----:B------:R-:W-:Y:S05]  /*37900*/  BSYNC B0 ;  /* 0x0000000000007941 */ /* 0x000fea0003800000 */
.L_x_3736:
        /* <DEDUP_REMOVED lines=8> */
.L_x_3738:
        /* <DEDUP_REMOVED lines=18> */
.L_x_3739:
[----:B------:R-:W-:Y:S01]  /*37ab0*/  MOV R13, R4 ;  /* 0x00000004000d7202 */ /* 0x000fe20000000f00 */
[----:B------:R-:W-:-:S07]  /*37ac0*/  IMAD.MOV.U32 R2, RZ, RZ, R14 ;  /* 0x000000ffff027224 */ /* 0x000fce00078e000e */
[----:B------:R-:W-:Y:S05]  /*37ad0*/  WARPSYNC.COLLECTIVE R15, `(.L_x_3740) ;  /* 0x000000000f087348 */ /* 0x000fea0003c00000 */
[----:B------:R0:W1:Y:S02]  /*37ae0*/  SHFL.IDX P6, R14, R13, R12, R11 ;  /* 0x0000000c0d0e7389 */ /* 0x00006400000c000b */
[----:B01----:R-:W-:Y:S01]  /*37af0*/  ENDCOLLECTIVE ;  /* 0x000000000000791b */ /* 0x003fe20003800000 */
.L_x_3740:
        /* <DEDUP_REMOVED lines=18> */
.L_x_3741:
[----:B------:R-:W-:Y:S02]  /*37c20*/  IMAD.MOV.U32 R13, RZ, RZ, R4 ;  /* 0x000000ffff0d7224 */ /* 0x000fe400078e0004 */
[----:B------:R-:W-:-:S07]  /*37c30*/  IMAD.MOV.U32 R2, RZ, RZ, R14 ;  /* 0x000000ffff027224 */ /* 0x000fce00078e000e */
[----:B------:R-:W-:Y:S05]  /*37c40*/  WARPSYNC.COLLECTIVE R15, `(.L_x_3742) ;  /* 0x000000000f087348 */ /* 0x000fea0003c00000 */
[----:B------:R0:W1:Y:S02]  /*37c50*/  SHFL.IDX P6, R14, R13, R12, R11 ;  /* 0x0000000c0d0e7389 */ /* 0x00006400000c000b */
[----:B01----:R-:W-:Y:S01]  /*37c60*/  ENDCOLLECTIVE ;  /* 0x000000000000791b */ /* 0x003fe20003800000 */
.L_x_3742:
[----:B------:R-:W-:Y:S02]  /*37c70*/  IMAD.MOV.U32 R13, RZ, RZ, R0 ;  /* 0x000000ffff0d7224 */ /* 0x000fe400078e0000 */
[----:B------:R-:W-:Y:S01]  /*37c80*/  IMAD.MOV.U32 R12, RZ, RZ, 0x3 ;  /* 0x00000003ff0c7424 */ /* 0x000fe200078e00ff */
[----:B------:R-:W-:Y:S01]  /*37c90*/  LOP3.LUT P6, RZ, R23, 0x8, RZ, 0xc0, !PT ;  /* 0x0000000817ff7812 */ /* 0x000fe200078cc0ff */
[----:B------:R-:W-:-:S12]  /*37ca0*/  IMAD.MOV.U32 R3, RZ, RZ, R14 ;  /* 0x000000ffff037224 */ /* 0x000fd800078e000e */
[----:B------:R-:W-:-:S04]  /*37cb0*/  @P6 IADD3 R3, P0, R31, R3, RZ ;  /* 0x000000031f036210 */ /* 0x000fc80007f1e0ff */
[----:B------:R-:W-:Y:S02]  /*37cc0*/  @P6 IADD3.X R2, RZ, R2, RZ, P0, !PT ;  /* 0x00000002ff026210 */ /* 0x000fe400007fe4ff */
[----:B------:R-:W-:Y:S02]  /*37cd0*/  ISETP.GE.AND P0, PT, R31, R8, PT ;  /* 0x000000081f00720c */ /* 0x000fe40003f06270 */
        /* <DEDUP_REMOVED lines=11> */
.L_x_3743:
[----:B------:R-:W-:Y:S02]  /*37d90*/  IMAD.MOV.U32 R13, RZ, RZ, R4 ;  /* 0x000000ffff0d7224 */ /* 0x000fe400078e0004 */
[----:B------:R-:W-:-:S07]  /*37da0*/  IMAD.MOV.U32 R2, RZ, RZ, R14 ;  /* 0x000000ffff027224 */ /* 0x000fce00078e000e */
[----:B------:R-:W-:Y:S05]  /*37db0*/  WARPSYNC.COLLECTIVE R15, `(.L_x_3744) ;  /* 0x000000000f087348 */ /* 0x000fea0003c00000 */
[----:B------:R0:W1:Y:S02]  /*37dc0*/  SHFL.IDX P6, R14, R13, R12, R11 ;  /* 0x0000000c0d0e7389 */ /* 0x00006400000c000b */
[----:B01----:R-:W-:Y:S01]  /*37dd0*/  ENDCOLLECTIVE ;  /* 0x000000000000791b */ /* 0x003fe20003800000 */
.L_x_3744:
[----:B------:R-:W-:Y:S01]  /*37de0*/  IMAD.MOV.U32 R13, RZ, RZ, R0 ;  /* 0x000000ffff0d7224 */ /* 0x000fe200078e0000 */
[----:B------:R-:W-:Y:S01]  /*37df0*/  MOV R12, 0x4 ;  /* 0x00000004000c7802 */ /* 0x000fe20000000f00 */
        /* <DEDUP_REMOVED lines=14> */
.L_x_3745:
        /* <DEDUP_REMOVED lines=10> */
.L_x_3746:
[----:B------:R-:W-:Y:S02]  /*37f80*/  IMAD.MOV.U32 R13, RZ, RZ, R0 ;  /* 0x000000ffff0d7224 */ /* 0x000fe400078e0000 */
[----:B------:R-:W-:Y:S02]  /*37f90*/  IMAD.MOV.U32 R12, RZ, RZ, 0x5 ;  /* 0x00000005ff0c7424 */ /* 0x000fe400078e00ff */
[----:B------:R-:W-:-:S07]  /*37fa0*/  IMAD.MOV.U32 R3, RZ, RZ, R14 ;  /* 0x000000ffff037224 */ /* 0x000fce00078e000e */
[----:B------:R-:W-:Y:S05]  /*37fb0*/  WARPSYNC.COLLECTIVE R15, `(.L_x_3747) ;  /* 0x000000000f087348 */ /* 0x000fea0003c00000 */
[----:B------:R0:W1:Y:S02]  /*37fc0*/  SHFL.IDX P6, R14, R13, R12, R11 ;  /* 0x0000000c0d0e7389 */ /* 0x00006400000c000b */
[----:B01----:R-:W-:Y:S01]  /*37fd0*/  ENDCOLLECTIVE ;  /* 0x000000000000791b */ /* 0x003fe20003800000 */
.L_x_3747:
        /* <DEDUP_REMOVED lines=15> */
.L_x_3748:
[----:B------:R-:W-:Y:S02]  /*380d0*/  IMAD.MOV.U32 R13, RZ, RZ, R0 ;  /* 0x000000ffff0d7224 */ /* 0x000fe400078e0000 */
[----:B------:R-:W-:Y:S02]  /*380e0*/  IMAD.MOV.U32 R12, RZ, RZ, 0x6 ;  /* 0x00000006ff0c7424 */ /* 0x000fe400078e00ff */
[----:B------:R-:W-:-:S07]  /*380f0*/  IMAD.MOV.U32 R3, RZ, RZ, R14 ;  /* 0x000000ffff037224 */ /* 0x000fce00078e000e */
[----:B------:R-:W-:Y:S05]  /*38100*/  WARPSYNC.COLLECTIVE R15, `(.L_x_3749) ;  /* 0x000000000f087348 */ /* 0x000fea0003c00000 */
[----:B------:R0:W1:Y:S02]  /*38110*/  SHFL.IDX P6, R14, R13, R12, R11 ;  /* 0x0000000c0d0e7389 */ /* 0x00006400000c000b */
[----:B01----:R-:W-:Y:S01]  /*38120*/  ENDCOLLECTIVE ;  /* 0x000000000000791b */ /* 0x003fe20003800000 */
.L_x_3749:
        /* <DEDUP_REMOVED lines=15> */
.L_x_3750:
[----:B------:R-:W-:Y:S02]  /*38220*/  IMAD.MOV.U32 R13, RZ, RZ, R0 ;  /* 0x000000ffff0d7224 */ /* 0x000fe400078e0000 */
[----:B------:R-:W-:Y:S02]  /*38230*/  IMAD.MOV.U32 R12, RZ, RZ, 0x7 ;  /* 0x00000007ff0c7424 */ /* 0x000fe400078e00ff */
[----:B------:R-:W-:-:S07]  /*38240*/  IMAD.MOV.U32 R3, RZ, RZ, R14 ;  /* 0x000000ffff037224 */ /* 0x000fce00078e000e */
[----:B------:R-:W-:Y:S05]  /*38250*/  WARPSYNC.COLLECTIVE R15, `(.L_x_3751) ;  /* 0x000000000f087348 */ /* 0x000fea0003c00000 */
[----:B------:R0:W1:Y:S02]  /*38260*/  SHFL.IDX P6, R14, R13, R12, R11 ;  /* 0x0000000c0d0e7389 */ /* 0x00006400000c000b */
[----:B01----:R-:W-:Y:S01]  /*38270*/  ENDCOLLECTIVE ;  /* 0x000000000000791b */ /* 0x003fe20003800000 */
.L_x_3751:
[----:B------:R-:W-:-:S04]  /*38280*/  @P2 IADD3 R3, P0, R31, R3, RZ ;  /* 0x000000031f032210 */ /* 0x000fc80007f1e0ff */
[----:B------:R-:W-:-:S04]  /*38290*/  @P2 IADD3.X R2, RZ, R2, RZ, P0, !PT ;  /* 0x00000002ff022210 */ /* 0x000fc800007fe4ff */
        /* <DEDUP_REMOVED lines=8> */
[----:B------:R0:W-:Y:S03]  /*38320*/  @P2 LDGSTS.E.BYPASS.LTC128B.128 [R5+0x2b400], desc[UR42][R2.64], !P5 ;  /* 0x2b40000002052fae */ /* 0x0001e6000e901d6a */
[----:B0-----:R-:W-:Y:S05]  /*38330*/  WARPSYNC.COLLECTIVE R15, `(.L_x_3752) ;  /* 0x000000000f087348 */ /* 0x001fea0003c00000 */
[----:B------:R1:W2:Y:S02]  /*38340*/  SHFL.IDX P6, R14, R13, R12, R11 ;  /* 0x0000000c0d0e7389 */ /* 0x0002a400000c000b */
[----:B012---:R-:W-:Y:S01]  /*38350*/  ENDCOLLECTIVE ;  /* 0x000000000000791b */ /* 0x007fe20003800000 */
.L_x_3752:
[----:B------:R-:W-:Y:S01]  /*38360*/  @!PT LDS RZ, [RZ] ;  /* 0x00000000fffff984 */ /* 0x000fe20000000800 */
[----:B------:R-:W-:Y:S01]  /*38370*/  @!PT LDS RZ, [RZ] ;  /* 0x00000000fffff984 */ /* 0x000fe20000000800 */
[----:B------:R-:W-:Y:S01]  /*38380*/  @!PT LDS RZ, [RZ] ;  /* 0x00000000fffff984 */ /* 0x000fe20000000800 */
[----:B------:R0:W-:Y:S01]  /*38390*/  @P2 LDGSTS.E.BYPASS.LTC128B.128 [R5+0x2f400], desc[UR42][R2.64+0x80], !P1 ;  /* 0x2f40008002052fae */ /* 0x0001e2000c901d6a */
[----:B------:R-:W-:Y:S01]  /*383a0*/  IMAD.MOV.U32 R4, RZ, RZ, R14 ;  /* 0x000000ffff047224 */ /* 0x000fe200078e000e */
[----:B------:R-:W-:Y:S06]  /*383b0*/  BRA `(.L_x_3753) ;  /* 0xffffff3800187947 */ /* 0x000fec000383ffff */
.L_x_3371:
[----:B------:R-:W-:Y:S01]  /*383c0*/  IMAD.MOV.U32 R13, RZ, RZ, R4 ;  /* 0x000000ffff0d7224 */ /* 0x000fe200078e0004 */
[----:B------:R-:W-:Y:S01]  /*383d0*/  MOV R11, 0x181f ;  /* 0x0000181f000b7802 */ /* 0x000fe20000000f00 */
[----:B------:R-:W-:Y:S02]  /*383e0*/  IMAD.MOV.U32 R12, RZ, RZ, RZ ;  /* 0x000000ffff0c7224 */ /* 0x000fe400078e00ff */
[----:B------:R-:W-:Y:S02]  /*383f0*/  IMAD.MOV.U32 R15, RZ, RZ, -0x1 ;  /* 0xffffffffff0f7424 */ /* 0x000fe400078e00ff */
[----:B-----5:R-:W-:Y:S02]  /*38400*/  IMAD R5, R20, R7, RZ ;  /* 0x0000000714057224 */ /* 0x020fe400078e02ff */
[----:B------:R-:W-:-:S07]  /*38410*/  IMAD R17, R17, 0x80, R9 ;  /* 0x0000008011117824 */ /* 0x000fce00078e0209 */
[----:B------:R-:W-:Y:S05]  /*38420*/  WARPSYNC.COLLECTIVE R15, `(.L_x_3754) ;  /* 0x000000000f087348 */ /* 0x000fea0003c00000 */
[----:B------:R0:W1:Y:S02]  /*38430*/  SHFL.IDX P6, R14, R13, R12, R11 ;  /* 0x0000000c0d0e7389 */ /* 0x00006400000c000b */
[----:B01----:R-:W-:Y:S01]  /*38440*/  ENDCOLLECTIVE ;  /* 0x000000000000791b */ /* 0x003fe20003800000 */
.L_x_3754:
[----:B------:R-:W-:Y:S01]  /*38450*/  ISETP.GE.AND P3, PT, R17, R5, PT ;  /* 0x000000051100720c */ /* 0x000fe20003f66270 */
[----:B------:R-:W-:Y:S02]  /*38460*/  IMAD.MOV.U32 R13, RZ, RZ, R0 ;  /* 0x000000ffff0d7224 */ /* 0x000fe400078e0000 */
[----:B------:R-:W-:-:S10]  /*38470*/  IMAD.MOV.U32 R2, RZ, RZ, R14 ;  /* 0x000000ffff027224 */ /* 0x000fd400078e000e */
[----:B------:R-:W-:Y:S05]  /*38480*/  WARPSYNC.COLLECTIVE R15, `(.L_x_3755) ;  /* 0x000000000f087348 */ /* 0x000fea0003c00000 */
[----:B------:R0:W1:Y:S02]  /*38490*/  SHFL.IDX P6, R14, R13, R12, R11 ;  /* 0x0000000c0d0e7389 */ /* 0x00006400000c000b */
[----:B01----:R-:W-:Y:S01]  /*384a0*/  ENDCOLLECTIVE ;  /* 0x000000000000791b */ /* 0x003fe20003800000 */
.L_x_3755:
[----:B------:R-:W-:Y:S02]  /*384b0*/  IMAD.MOV.U32 R13, RZ, RZ, R4 ;  /* 0x000000ffff0d7224 */ /* 0x000fe400078e0004 */
[----:B------:R-:W-:Y:S02]  /*384c0*/  IMAD.MOV.U32 R12, RZ, RZ, 0x1 ;  /* 0x00000001ff0c7424 */ /* 0x000fe400078e00ff */
[----:B------:R-:W-:-:S07]  /*384d0*/  IMAD.MOV.U32 R3, RZ, RZ, R14 ;  /* 0x000000ffff037224 */ /* 0x000fce00078e000e */
[----:B------:R-:W-:Y:S05]  /*384e0*/  WARPSYNC.COLLECTIVE R15, `(.L_x_3756) ;  /* 0x000000000f087348 */ /* 0x000fea0003c00000 */
[----:B------:R0:W1:Y:S02]  /*384f0*/  SHFL.IDX P6, R14, R13, R12, R11 ;  /* 0x0000000c0d0e7389 */ /* 0x00006400000c000b */
[----:B01----:R-:W-:Y:S01]  /*38500*/  ENDCOLLECTIVE ;  /* 0x000000000000791b */ /* 0x003fe20003800000 */
.L_x_3756:
[----:B------:R-:W-:-:S05]  /*38510*/  @!P3 IADD3 R6, P2, R31, R3, RZ ;  /* 0x000000031f06b210 */ /* 0x000fca0007f5e0ff */
[----:B------:R-:W-:Y:S02]  /*38520*/  @!P3 IMAD.X R3, RZ, RZ, R2, P2 ;  /* 0x000000ffff03b224 */ /* 0x000fe400010e0602 */
[----:B------:R-:W-:Y:S01]  /*38530*/  @!P3 IMAD.MOV.U32 R2, RZ, RZ, R6 ;  /* 0x000000ffff02b224 */ /* 0x000fe200078e0006 */
[----:B------:R-:W-:Y:S01]  /*38540*/  IADD3 R6, R17, 0x10, RZ ;  /* 0x0000001011067810 */ /* 0x000fe20007ffe0ff */
[----:B------:R-:W-:-:S03]  /*38550*/  IMAD.MOV.U32 R13, RZ, RZ, R0 ;  /* 0x000000ffff0d7224 */ /* 0x000fc600078e0000 */
        /* <DEDUP_REMOVED lines=10> */
.L_x_3757:
[----:B------:R-:W-:Y:S02]  /*38600*/  IMAD.MOV.U32 R13, RZ, RZ, R4 ;  /* 0x000000ffff0d7224 */ /* 0x000fe400078e0004 */
[----:B------:R-:W-:Y:S01]  /*38610*/  IMAD.MOV.U32 R12, RZ, RZ, 0x2 ;  /* 0x00000002ff0c7424 */ /* 0x000fe200078e00ff */
[----:B------:R-:W-:-:S13]  /*38620*/  @!P3 IADD3 R6, P2, R31, R14, RZ ;  /* 0x0000000e1f06b210 */ /* 0x000fda0007f5e0ff */
[----:B------:R-:W-:Y:S05]  /*38630*/  WARPSYNC.COLLECTIVE R15, `(.L_x_3758) ;  /* 0x000000000f087348 */ /* 0x000fea0003c00000 */
[----:B------:R0:W1:Y:S02]  /*38640*/  SHFL.IDX P6, R14, R13, R12, R11 ;  /* 0x0000000c0d0e7389 */ /* 0x00006400000c000b */
[----:B01----:R-:W-:Y:S01]  /*38650*/  ENDCOLLECTIVE ;  /* 0x000000000000791b */ /* 0x003fe20003800000 */
.L_x_3758:
        /* <DEDUP_REMOVED lines=15> */
.L_x_3759:
[----:B------:R-:W-:Y:S02]  /*38750*/  IMAD.MOV.U32 R13, RZ, RZ, R4 ;  /* 0x000000ffff0d7224 */ /* 0x000fe400078e0004 */
[----:B------:R-:W-:Y:S01]  /*38760*/  IMAD.MOV.U32 R12, RZ, RZ, 0x3 ;  /* 0x00000003ff0c7424 */ /* 0x000fe200078e00ff */
[----:B------:R-:W-:-:S13]  /*38770*/  @!P3 IADD3 R6, P2, R31, R14, RZ ;  /* 0x0000000e1f06b210 */ /* 0x000fda0007f5e0ff */
[----:B------:R-:W-:Y:S05]  /*38780*/  WARPSYNC.COLLECTIVE R15, `(.L_x_3760) ;  /* 0x000000000f087348 */ /* 0x000fea0003c00000 */
[----:B------:R0:W1:Y:S02]  /*38790*/  SHFL.IDX P6, R14, R13, R12, R11 ;  /* 0x0000000c0d0e7389 */ /* 0x00006400000c000b */
[----:B01----:R-:W-:Y:S01]  /*387a0*/  ENDCOLLECTIVE ;  /* 0x000000000000791b */ /* 0x003fe20003800000 */
.L_x_3760:
        /* <DEDUP_REMOVED lines=15> */
.L_x_3761:
[----:B------:R-:W-:Y:S02]  /*388a0*/  IMAD.MOV.U32 R13, RZ, RZ, R4 ;  /* 0x000000ffff0d7224 */ /* 0x000fe400078e0004 */
[----:B------:R-:W-:Y:S01]  /*388b0*/  IMAD.MOV.U32 R12, RZ, RZ, 0x4 ;  /* 0x00000004ff0c7424 */ /* 0x000fe200078e00ff */
[----:B------:R-:W-:-:S13]  /*388c0*/  @!P3 IADD3 R6, P2, R31, R14, RZ ;  /* 0x0000000e1f06b210 */ /* 0x000fda0007f5e0ff */
[----:B------:R-:W-:Y:S05]  /*388d0*/  WARPSYNC.COLLECTIVE R15, `(.L_x_3762) ;  /* 0x000000000f087348 */ /* 0x000fea0003c00000 */
[----:B------:R0:W1:Y:S02]  /*388e0*/  SHFL.IDX P6, R14, R13, R12, R11 ;  /* 0x0000000c0d0e7389 */ /* 0x00006400000c000b */
[----:B01----:R-:W-:Y:S01]  /*388f0*/  ENDCOLLECTIVE ;  /* 0x000000000000791b */ /* 0x003fe20003800000 */
.L_x_3762:
        /* <DEDUP_REMOVED lines=15> */
.L_x_3763:
[----:B------:R-:W-:Y:S02]  /*389f0*/  IMAD.MOV.U32 R13, RZ, RZ, R4 ;  /* 0x000000ffff0d7224 */ /* 0x000fe400078e0004 */
[----:B------:R-:W-:Y:S01]  /*38a00*/  IMAD.MOV.U32 R12, RZ, RZ, 0x5 ;  /* 0x00000005ff0c7424 */ /* 0x000fe200078e00ff */
[----:B------:R-:W-:-:S13]  /*38a10*/  @!P3 IADD3 R6, P2, R31, R14, RZ ;  /* 0x0000000e1f06b210 */ /* 0x000fda0007f5e0ff */
[----:B------:R-:W-:Y:S05]  /*38a20*/  WARPSYNC.COLLECTIVE R15, `(.L_x_3764) ;  /* 0x000000000f087348 */ /* 0x000fea0003c00000 */
[----:B------:R0:W1:Y:S02]  /*38a30*/  SHFL.IDX P6, R14, R13, R12, R11 ;  /* 0x0000000c0d0e7389 */ /* 0x00006400000c000b */
[----:B01----:R-:W-:Y:S01]  /*38a40*/  ENDCOLLECTIVE ;  /* 0x000000000000791b */ /* 0x003fe20003800000 */
.L_x_3764:
        /* <DEDUP_REMOVED lines=15> */
.L_x_3765:
[----:B------:R-:W-:Y:S01]  /*38b40*/  MOV R13, R4 ;  /* 0x00000004000d7202 */ /* 0x000fe20000000f00 */
[----:B------:R-:W-:Y:S01]  /*38b50*/  IMAD.MOV.U32 R12, RZ, RZ, 0x6 ;  /* 0x00000006ff0c7424 */ /* 0x000fe200078e00ff */
[----:B------:R-:W-:-:S13]  /*38b60*/  @!P3 IADD3 R6, P2, R31, R14, RZ ;  /* 0x0000000e1f06b210 */ /* 0x000fda0007f5e0ff */
[----:B------:R-:W-:Y:S05]  /*38b70*/  WARPSYNC.COLLECTIVE R15, `(.L_x_3766) ;  /* 0x000000000f087348 */ /* 0x000fea0003c00000 */
[----:B------:R0:W1:Y:S02]  /*38b80*/  SHFL.IDX P6, R14, R13, R12, R11 ;  /* 0x0000000c0d0e7389 */ /* 0x00006400000c000b */
[----:B01----:R-:W-:Y:S01]  /*38b90*/  ENDCOLLECTIVE ;  /* 0x000000000000791b */ /* 0x003fe20003800000 */
.L_x_3766:
        /* <DEDUP_REMOVED lines=15> */
.L_x_3767:
[----:B------:R-:W-:Y:S02]  /*38c90*/  IMAD.MOV.U32 R13, RZ, RZ, R4 ;  /* 0x000000ffff0d7224 */ /* 0x000fe400078e0004 */
[----:B------:R-:W-:Y:S02]  /*38ca0*/  IMAD.MOV.U32 R12, RZ, RZ, 0x7 ;  /* 0x00000007ff0c7424 */ /* 0x000fe400078e00ff */
[----:B------:R-:W-:-:S07]  /*38cb0*/  IMAD.MOV.U32 R3, RZ, RZ, R14 ;  /* 0x000000ffff037224 */ /* 0x000fce00078e000e */
[----:B------:R-:W-:Y:S05]  /*38cc0*/  WARPSYNC.COLLECTIVE R15, `(.L_x_3768) ;  /* 0x000000000f087348 */ /* 0x000fea0003c00000 */
[----:B------:R0:W1:Y:S02]  /*38cd0*/  SHFL.IDX P6, R14, R13, R12, R11 ;  /* 0x0000000c0d0e7389 */ /* 0x00006400000c000b */
[----:B01----:R-:W-:Y:S01]  /*38ce0*/  ENDCOLLECTIVE ;  /* 0x000000000000791b */ /* 0x003fe20003800000 */
.L_x_3768:
[----:B------:R-:W-:-:S05]  /*38cf0*/  @!P3 IADD3 R6, P2, R31, R3, RZ ;  /* 0x000000031f06b210 */ /* 0x000fca0007f5e0ff */
[----:B------:R-:W-:Y:S02]  /*38d00*/  @!P3 IMAD.X R7, RZ, RZ, R2, P2 ;  /* 0x000000ffff07b224 */ /* 0x000fe400010e0602 */
[----:B------:R-:W-:-:S03]  /*38d10*/  @!P3 IMAD.MOV.U32 R2, RZ, RZ, R6 ;  /* 0x000000ffff02b224 */ /* 0x000fc600078e0006 */
[----:B------:R-:W-:Y:S01]  /*38d20*/  @!P3 MOV R3, R7 ;  /* 0x000000070003b202 */ /* 0x000fe20000000f00 */
[----:B------:R-:W-:-:S04]  /*38d30*/  IMAD.MOV.U32 R13, RZ, RZ, R0 ;  /* 0x000000ffff0d7224 */ /* 0x000fc800078e0000 */
        /* <DEDUP_REMOVED lines=9> */
.L_x_3769:
[----:B------:R-:W-:Y:S05]  /*38dd0*/  BRA `(.L_x_3770) ;  /* 0xffffff3800647947 */ /* 0x000fea000383ffff */
.L_x_3376:
[----:B0-----:R0:W1:Y:S02]  /*38de0*/  SYNCS.PHASECHK.TRANS64.TRYWAIT P0, [R22+URZ+0x38820], R3 ;  /* 0x03882003160075a7 */ /* 0x001064000800017f */
[----:B-1----:R-:W-:Y:S05]  /*38df0*/  @!P0 NANOSLEEP.SYNCS 0x989680 ;  /* 0x009896800000895d */ /* 0x002fea0003900000 */
[----:B------:R-:W1:Y:S02]  /*38e00*/  @!P0 SYNCS.PHASECHK.TRANS64 P0, [R22+URZ+0x38820], R3 ;  /* 0x03882003160085a7 */ /* 0x000e64000800007f */
[----:B-1----:R-:W-:Y:S05]  /*38e10*/  @!P0 BRA `(.L_x_3376) ;  /* 0xfffffffc00f08947 */ /* 0x002fea000383ffff */
[----:B------:R-:W-:Y:S05]  /*38e20*/  BRA `(.L_x_3771) ;  /* 0xffffff3800dc7947 */ /* 0x000fea000383ffff */
.L_x_3380:
[----:B0-----:R0:W1:Y:S02]  /*38e30*/  SYNCS.PHASECHK.TRANS64.TRYWAIT P0, [R0+URZ+0x38880], R21 ;  /* 0x03888015000075a7 */ /* 0x001064000800017f */
[----:B-1----:R-:W-:Y:S05]  /*38e40*/  @!P0 NANOSLEEP.SYNCS 0x989680 ;  /* 0x009896800000895d */ /* 0x002fea0003900000 */
[----:B------:R-:W1:Y:S02]  /*38e50*/  @!P0 SYNCS.PHASECHK.TRANS64 P0, [R0+URZ+0x38880], R21 ;  /* 0x03888015000085a7 */ /* 0x000e64000800007f */
[----:B-1----:R-:W-:Y:S05]  /*38e60*/  @!P0 BRA `(.L_x_3380) ;  /* 0xfffffffc00f08947 */ /* 0x002fea000383ffff */
[----:B------:R-:W-:Y:S05]  /*38e70*/  BRA `(.L_x_3772) ;  /* 0xffffff3c008c7947 */ /* 0x000fea000383ffff */
.L_x_3381:
        /* <DEDUP_REMOVED lines=8> */
.L_x_3774:
[----:B------:R-:W-:Y:S05]  /*38f00*/  BSYNC B0 ;  /* 0x0000000000007941 */ /* 0x000fea0003800000 */
.L_x_3773:
[----:B------:R-:W-:Y:S01]  /*38f10*/  IMAD.MOV.U32 R13, RZ, RZ, R8 ;  /* 0x000000ffff0d7224 */ /* 0x000fe200078e0008 */
[----:B------:R-:W-:Y:S01]  /*38f20*/  IADD3 R4, R22, R4, RZ ;  /* 0x0000000416047210 */ /* 0x000fe20007ffe0ff */
[----:B------:R-:W-:Y:S02]  /*38f30*/  IMAD.MOV.U32 R12, RZ, RZ, RZ ;  /* 0x000000ffff0c7224 */ /* 0x000fe400078e00ff */
[----:B------:R-:W-:Y:S02]  /*38f40*/  IMAD.MOV.U32 R11, RZ, RZ, 0x181f ;  /* 0x0000181fff0b7424 */ /* 0x000fe400078e00ff */
[----:B------:R-:W-:Y:S02]  /*38f50*/  IMAD.MOV.U32 R15, RZ, RZ, -0x1 ;  /* 0xffffffffff0f7424 */ /* 0x000fe400078e00ff */
[----:B------:R-:W-:-:S07]  /*38f60*/  IMAD.MOV.U32 R3, RZ, RZ, R14 ;  /* 0x000000ffff037224 */ /* 0x000fce00078e000e */
[----:B------:R-:W-:Y:S05]  /*38f70*/  WARPSYNC.COLLECTIVE R15, `(.L_x_3775) ;  /* 0x000000000f087348 */ /* 0x000fea0003c00000 */
[----:B------:R0:W1:Y:S02]  /*38f80*/  SHFL.IDX P6, R14, R13, R12, R11 ;  /* 0x0000000c0d0e7389 */ /* 0x00006400000c000b */
[----:B01----:R-:W-:Y:S01]  /*38f90*/  ENDCOLLECTIVE ;  /* 0x000000000000791b */ /* 0x003fe20003800000 */
.L_x_3775:
[----:B------:R-:W-:Y:S02]  /*38fa0*/  IMAD.MOV.U32 R13, RZ, RZ, R7 ;  /* 0x000000ffff0d7224 */ /* 0x000fe400078e0007 */
[----:B------:R-:W-:Y:S02]  /*38fb0*/  IMAD.MOV.U32 R12, RZ, RZ, 0x1 ;  /* 0x00000001ff0c7424 */ /* 0x000fe400078e00ff */
[----:B------:R-:W-:-:S07]  /*38fc0*/  IMAD.MOV.U32 R2, RZ, RZ, R14 ;  /* 0x000000ffff027224 */ /* 0x000fce00078e000e */
[----:B------:R-:W-:Y:S05]  /*38fd0*/  WARPSYNC.COLLECTIVE R15, `(.L_x_3776) ;  /* 0x000000000f087348 */ /* 0x000fea0003c00000 */
[----:B------:R0:W1:Y:S02]  /*38fe0*/  SHFL.IDX P6, R14, R13, R12, R11 ;  /* 0x0000000c0d0e7389 */ /* 0x00006400000c000b */
[----:B01----:R-:W-:Y:S01]  /*38ff0*/  ENDCOLLECTIVE ;  /* 0x000000000000791b */ /* 0x003fe20003800000 */
.L_x_3776:
        /* <DEDUP_REMOVED lines=12> */
.L_x_3777:
[----:B------:R-:W-:Y:S01]  /*390c0*/  IMAD.MOV.U32 R13, RZ, RZ, R7 ;  /* 0x000000ffff0d7224 */ /* 0x000fe200078e0007 */
[----:B------:R-:W-:Y:S01]  /*390d0*/  MOV R12, 0x2 ;  /* 0x00000002000c7802 */ /* 0x000fe20000000f00 */
[----:B------:R-:W-:-:S07]  /*390e0*/  IMAD.MOV.U32 R2, RZ, RZ, R14 ;  /* 0x000000ffff027224 */ /* 0x000fce00078e000e */
[----:B------:R-:W-:Y:S05]  /*390f0*/  WARPSYNC.COLLECTIVE R15, `(.L_x_3778) ;  /* 0x000000000f087348 */ /* 0x000fea0003c00000 */
[----:B------:R0:W1:Y:S02]  /*39100*/  SHFL.IDX P6, R14, R13, R12, R11 ;  /* 0x0000000c0d0e7389 */ /* 0x00006400000c000b */
[----:B01----:R-:W-:Y:S01]  /*39110*/  ENDCOLLECTIVE ;  /* 0x000000000000791b */ /* 0x003fe20003800000 */
.L_x_3778:
        /* <DEDUP_REMOVED lines=12> */
.L_x_3779:
[----:B------:R-:W-:Y:S02]  /*391e0*/  IMAD.MOV.U32 R13, RZ, RZ, R7 ;  /* 0x000000ffff0d7224 */ /* 0x000fe400078e0007 */
[----:B------:R-:W-:Y:S02]  /*391f0*/  IMAD.MOV.U32 R12, RZ, RZ, 0x3 ;  /* 0x00000003ff0c7424 */ /* 0x000fe400078e00ff */
[----:B------:R-:W-:-:S07]  /*39200*/  IMAD.MOV.U32 R2, RZ, RZ, R14 ;  /* 0x000000ffff027224 */ /* 0x000fce00078e000e */
[----:B------:R-:W-:Y:S05]  /*39210*/  WARPSYNC.COLLECTIVE R15, `(.L_x_3780) ;  /* 0x000000000f087348 */ /* 0x000fea0003c00000 */
[----:B------:R0:W1:Y:S02]  /*39220*/  SHFL.IDX P6, R14, R13, R12, R11 ;  /* 0x0000000c0d0e7389 */ /* 0x00006400000c000b */
[----:B01----:R-:W-:Y:S01]  /*39230*/  ENDCOLLECTIVE ;  /* 0x000000000000791b */ /* 0x003fe20003800000 */
.L_x_3780:
        /* <DEDUP_REMOVED lines=12> */
.L_x_3781:
[----:B------:R-:W-:Y:S02]  /*39300*/  IMAD.MOV.U32 R13, RZ, RZ, R7 ;  /* 0x000000ffff0d7224 */ /* 0x000fe400078e0007 */
[----:B------:R-:W-:Y:S02]  /*39310*/  IMAD.MOV.U32 R12, RZ, RZ, 0x4 ;  /* 0x00000004ff0c7424 */ /* 0x000fe400078e00ff */
[----:B------:R-:W-:-:S07]  /*39320*/  IMAD.MOV.U32 R2, RZ, RZ, R14 ;  /* 0x000000ffff027224 */ /* 0x000fce00078e000e */
[----:B------:R-:W-:Y:S05]  /*39330*/  WARPSYNC.COLLECTIVE R15, `(.L_x_3782) ;  /* 0x000000000f087348 */ /* 0x000fea0003c00000 */
[----:B------:R0:W1:Y:S02]  /*39340*/  SHFL.IDX P6, R14, R13, R12, R11 ;  /* 0x0000000c0d0e7389 */ /* 0x00006400000c000b */
[----:B01----:R-:W-:Y:S01]  /*39350*/  ENDCOLLECTIVE ;  /* 0x000000000000791b */ /* 0x003fe20003800000 */
.L_x_3782:
        /* <DEDUP_REMOVED lines=12> */
.L_x_3783:
[----:B------:R-:W-:Y:S02]  /*39420*/  IMAD.MOV.U32 R13, RZ, RZ, R7 ;  /* 0x000000ffff0d7224 */ /* 0x000fe400078e0007 */
[----:B------:R-:W-:Y:S02]  /*39430*/  IMAD.MOV.U32 R12, RZ, RZ, 0x5 ;  /* 0x00000005ff0c7424 */ /* 0x000fe400078e00ff */
[----:B------:R-:W-:-:S07]  /*39440*/  IMAD.MOV.U32 R2, RZ, RZ, R14 ;  /* 0x000000ffff027224 */ /* 0x000fce00078e000e */
[----:B------:R-:W-:Y:S05]  /*39450*/  WARPSYNC.COLLECTIVE R15, `(.L_x_3784) ;  /* 0x000000000f087348 */ /* 0x000fea0003c00000 */
[----:B------:R0:W1:Y:S02]  /*39460*/  SHFL.IDX P6, R14, R13, R12, R11 ;  /* 0x0000000c0d0e7389 */ /* 0x00006400000c000b */
[----:B01----:R-:W-:Y:S01]  /*39470*/  ENDCOLLECTIVE ;  /* 0x000000000000791b */ /* 0x003fe20003800000 */
.L_x_3784:
        /* <DEDUP_REMOVED lines=12> */
.L_x_3785:
[----:B------:R-:W-:Y:S01]  /*39540*/  MOV R13, R7 ;  /* 0x00000007000d7202 */ /* 0x000fe20000000f00 */
[----:B------:R-:W-:Y:S02]  /*39550*/  IMAD.MOV.U32 R12, RZ, RZ, 0x6 ;  /* 0x00000006ff0c7424 */ /* 0x000fe400078e00ff */
[----:B------:R-:W-:-:S07]  /*39560*/  IMAD.MOV.U32 R2, RZ, RZ, R14 ;  /* 0x000000ffff027224 */ /* 0x000fce00078e000e */
[----:B------:R-:W-:Y:S05]  /*39570*/  WARPSYNC.COLLECTIVE R15, `(.L_x_3786) ;  /* 0x000000000f087348 */ /* 0x000fea0003c00000 */
[----:B------:R0:W1:Y:S02]  /*39580*/  SHFL.IDX P6, R14, R13, R12, R11 ;  /* 0x0000000c0d0e7389 */ /* 0x00006400000c000b */
[----:B01----:R-:W-:Y:S01]  /*39590*/  ENDCOLLECTIVE ;  /* 0x000000000000791b */ /* 0x003fe20003800000 */
.L_x_3786:
        /* <DEDUP_REMOVED lines=12> */
.L_x_3787:
[----:B------:R-:W-:Y:S01]  /*39660*/  IMAD.MOV.U32 R13, RZ, RZ, R7 ;  /* 0x000000ffff0d7224 */ /* 0x000fe200078e0007 */
[----:B------:R-:W-:Y:S01]  /*39670*/  MOV R12, 0x7 ;  /* 0x00000007000c7802 */ /* 0x000fe20000000f00 */
[----:B------:R-:W-:-:S07]  /*39680*/  IMAD.MOV.U32 R2, RZ, RZ, R14 ;  /* 0x000000ffff027224 */ /* 0x000fce00078e000e */
[----:B------:R-:W-:Y:S05]  /*39690*/  WARPSYNC.COLLECTIVE R15, `(.L_x_3788) ;  /* 0x000000000f087348 */ /* 0x000fea0003c00000 */
[----:B------:R0:W1:Y:S02]  /*396a0*/  SHFL.IDX P6, R14, R13, R12, R11 ;  /* 0x0000000c0d0e7389 */ /* 0x00006400000c000b */
[----:B01----:R-:W-:Y:S01]  /*396b0*/  ENDCOLLECTIVE ;  /* 0x000000000000791b */ /* 0x003fe20003800000 */
.L_x_3788:
        /* <DEDUP_REMOVED lines=12> */
.L_x_3789:
[----:B------:R-:W-:Y:S01]  /*39780*/  IMAD.MOV.U32 R2, RZ, RZ, R14 ;  /* 0x000000ffff027224 */ /* 0x000fe200078e000e */
[----:B------:R-:W-:Y:S06]  /*39790*/  BRA `(.L_x_3790) ;  /* 0xffffff3800607947 */ /* 0x000fec000383ffff */
.L_x_3386:
[----:B---3--:R3:W4:Y:S02]  /*397a0*/  SYNCS.PHASECHK.TRANS64.TRYWAIT P0, [R0+URZ+0x38840], R21 ;  /* 0x03884015000075a7 */ /* 0x008724000800017f */
[----:B----4-:R-:W-:Y:S05]  /*397b0*/  @!P0 NANOSLEEP.SYNCS 0x989680 ;  /* 0x009896800000895d */ /* 0x010fea0003900000 */
[----:B------:R-:W4:Y:S02]  /*397c0*/  @!P0 SYNCS.PHASECHK.TRANS64 P0, [R0+URZ+0x38840], R21 ;  /* 0x03884015000085a7 */ /* 0x000f24000800007f */
[----:B----4-:R-:W-:Y:S05]  /*397d0*/  @!P0 BRA `(.L_x_3386) ;  /* 0xfffffffc00f08947 */ /* 0x010fea000383ffff */
[----:B------:R-:W-:Y:S05]  /*397e0*/  BRA `(.L_x_3791) ;  /* 0xffffff3800b47947 */ /* 0x000fea000383ffff */
.L_x_3387:
[----:B------:R-:W-:Y:S01]  /*397f0*/  BSSY B0, `(.L_x_3792) ;  /* 0x0000008000007945 */ /* 0x000fe20003800000 */
[----:B------:R-:W-:Y:S01]  /*39800*/  IMAD.MOV.U32 R13, RZ, RZ, R5 ;  /* 0x000000ffff0d7224 */ /* 0x000fe200078e0005 */
[----:B------:R-:W-:Y:S01]  /*39810*/  MOV R15, 0xffffffff ;  /* 0xffffffff000f7802 */ /* 0x000fe20000000f00 */
[----:B------:R-:W-:Y:S02]  /*39820*/  IMAD.MOV.U32 R12, RZ, RZ, RZ ;  /* 0x000000ffff0c7224 */ /* 0x000fe400078e00ff */
[----:B------:R-:W-:-:S07]  /*39830*/  IMAD.MOV.U32 R11, RZ, RZ, 0x181f ;  /* 0x0000181fff0b7424 */ /* 0x000fce00078e00ff */
[----:B0-23--:R-:W-:Y:S05]  /*39840*/  WARPSYNC.COLLECTIVE R15, `(.L_x_3793) ;  /* 0x000000000f087348 */ /* 0x00dfea0003c00000 */
[----:B------:R1:W4:Y:S02]  /*39850*/  SHFL.IDX P6, R14, R13, R12, R11 ;  /* 0x0000000c0d0e7389 */ /* 0x00032400000c000b */
[----:B01234-:R-:W-:Y:S01]  /*39860*/  ENDCOLLECTIVE ;  /* 0x000000000000791b */ /* 0x01ffe20003800000 */
.L_x_3793:
[----:B------:R-:W-:Y:S05]  /*39870*/  BSYNC B0 ;  /* 0x0000000000007941 */ /* 0x000fea0003800000 */
.L_x_3792:
        /* <DEDUP_REMOVED lines=8> */
.L_x_3794:
[----:B------:R-:W-:Y:S02]  /*39900*/  IMAD.MOV.U32 R13, RZ, RZ, R5 ;  /* 0x000000ffff0d7224 */ /* 0x000fe400078e0005 */
[----:B------:R-:W-:Y:S02]  /*39910*/  IMAD.MOV.U32 R12, RZ, RZ, 0x1 ;  /* 0x00000001ff0c7424 */ /* 0x000fe400078e00ff */
[----:B------:R-:W-:-:S07]  /*39920*/  IMAD.MOV.U32 R2, RZ, RZ, R14 ;  /* 0x000000ffff027224 */ /* 0x000fce00078e000e */
[----:B------:R-:W-:Y:S05]  /*39930*/  WARPSYNC.COLLECTIVE R15, `(.L_x_3795) ;  /* 0x000000000f087348 */ /* 0x000fea0003c00000 */
[----:B------:R0:W1:Y:S02]  /*39940*/  SHFL.IDX P6, R14, R13, R12, R11 ;  /* 0x0000000c0d0e7389 */ /* 0x00006400000c000b */
[----:B01----:R-:W-:Y:S01]  /*39950*/  ENDCOLLECTIVE ;  /* 0x000000000000791b */ /* 0x003fe20003800000 */
.L_x_3795:
        /* <DEDUP_REMOVED lines=12> */
.L_x_3796:
[----:B------:R-:W-:Y:S01]  /*39a20*/  MOV R13, R5 ;  /* 0x00000005000d7202 */ /* 0x000fe20000000f00 */
[----:B------:R-:W-:Y:S02]  /*39a30*/  IMAD.MOV.U32 R12, RZ, RZ, 0x2 ;  /* 0x00000002ff0c7424 */ /* 0x000fe400078e00ff */
[----:B------:R-:W-:-:S07]  /*39a40*/  IMAD.MOV.U32 R2, RZ, RZ, R14 ;  /* 0x000000ffff027224 */ /* 0x000fce00078e000e */
[----:B------:R-:W-:Y:S05]  /*39a50*/  WARPSYNC.COLLECTIVE R15, `(.L_x_3797) ;  /* 0x000000000f087348 */ /* 0x000fea0003c00000 */
[----:B------:R0:W1:Y:S02]  /*39a60*/  SHFL.IDX P6, R14, R13, R12, R11 ;  /* 0x0000000c0d0e7389 */ /* 0x00006400000c000b */
[----:B01----:R-:W-:Y:S01]  /*39a70*/  ENDCOLLECTIVE ;  /* 0x000000000000791b */ /* 0x003fe20003800000 */
.L_x_3797:
        /* <DEDUP_REMOVED lines=12> */
.L_x_3798:
[----:B------:R-:W-:Y:S01]  /*39b40*/  IMAD.MOV.U32 R13, RZ, RZ, R5 ;  /* 0x000000ffff0d7224 */ /* 0x000fe200078e0005 */
[----:B------:R-:W-:Y:S01]  /*39b50*/  MOV R12, 0x3 ;  /* 0x00000003000c7802 */ /* 0x000fe20000000f00 */
[----:B------:R-:W-:-:S07]  /*39b60*/  IMAD.MOV.U32 R2, RZ, RZ, R14 ;  /* 0x000000ffff027224 */ /* 0x000fce00078e000e */
[----:B------:R-:W-:Y:S05]  /*39b70*/  WARPSYNC.COLLECTIVE R15, `(.L_x_3799) ;  /* 0x000000000f087348 */ /* 0x000fea0003c00000 */
[----:B------:R0:W1:Y:S02]  /*39b80*/  SHFL.IDX P6, R14, R13, R12, R11 ;  /* 0x0000000c0d0e7389 */ /* 0x00006400000c000b */
[----:B01----:R-:W-:Y:S01]  /*39b90*/  ENDCOLLECTIVE ;  /* 0x000000000000791b */ /* 0x003fe20003800000 */
.L_x_3799:
        /* <DEDUP_REMOVED lines=12> */
.L_x_3800:
[----:B------:R-:W-:Y:S02]  /*39c60*/  IMAD.MOV.U32 R13, RZ, RZ, R5 ;  /* 0x000000ffff0d7224 */ /* 0x000fe400078e0005 */
[----:B------:R-:W-:Y:S02]  /*39c70*/  IMAD.MOV.U32 R12, RZ, RZ, 0x4 ;  /* 0x00000004ff0c7424 */ /* 0x000fe400078e00ff */
[----:B------:R-:W-:-:S07]  /*39c80*/  IMAD.MOV.U32 R2, RZ, RZ, R14 ;  /* 0x000000ffff027224 */ /* 0x000fce00078e000e */
[----:B------:R-:W-:Y:S05]  /*39c90*/  WARPSYNC.COLLECTIVE R15, `(.L_x_3801) ;  /* 0x000000000f087348 */ /* 0x000fea0003c00000 */
[----:B------:R0:W1:Y:S02]  /*39ca0*/  SHFL.IDX P6, R14, R13, R12, R11 ;  /* 0x0000000c0d0e7389 */ /* 0x00006400000c000b */
[----:B01----:R-:W-:Y:S01]  /*39cb0*/  ENDCOLLECTIVE ;  /* 0x000000000000791b */ /* 0x003fe20003800000 */
.L_x_3801:
        /* <DEDUP_REMOVED lines=12> */
.L_x_3802:
[----:B------:R-:W-:Y:S02]  /*39d80*/  IMAD.MOV.U32 R13, RZ, RZ, R5 ;  /* 0x000000ffff0d7224 */ /* 0x000fe400078e0005 */
[----:B------:R-:W-:Y:S02]  /*39d90*/  IMAD.MOV.U32 R12, RZ, RZ, 0x5 ;  /* 0x00000005ff0c7424 */ /* 0x000fe400078e00ff */
[----:B------:R-:W-:-:S07]  /*39da0*/  IMAD.MOV.U32 R2, RZ, RZ, R14 ;  /* 0x000000ffff027224 */ /* 0x000fce00078e000e */
[----:B------:R-:W-:Y:S05]  /*39db0*/  WARPSYNC.COLLECTIVE R15, `(.L_x_3803) ;  /* 0x000000000f087348 */ /* 0x000fea0003c00000 */
[----:B------:R0:W1:Y:S02]  /*39dc0*/  SHFL.IDX P6, R14, R13, R12, R11 ;  /* 0x0000000c0d0e7389 */ /* 0x00006400000c000b */
[----:B01----:R-:W-:Y:S01]  /*39dd0*/  ENDCOLLECTIVE ;  /* 0x000000000000791b */ /* 0x003fe20003800000 */
.L_x_3803:
        /* <DEDUP_REMOVED lines=12> */
.L_x_3804:
[----:B------:R-:W-:Y:S02]  /*39ea0*/  IMAD.MOV.U32 R13, RZ, RZ, R5 ;  /* 0x000000ffff0d7224 */ /* 0x000fe400078e0005 */
[----:B------:R-:W-:Y:S02]  /*39eb0*/  IMAD.MOV.U32 R12, RZ, RZ, 0x6 ;  /* 0x00000006ff0c7424 */ /* 0x000fe400078e00ff */
[----:B------:R-:W-:-:S07]  /*39ec0*/  IMAD.MOV.U32 R2, RZ, RZ, R14 ;  /* 0x000000ffff027224 */ /* 0x000fce00078e000e */
[----:B------:R-:W-:Y:S05]  /*39ed0*/  WARPSYNC.COLLECTIVE R15, `(.L_x_3805) ;  /* 0x000000000f087348 */ /* 0x000fea0003c00000 */
[----:B------:R0:W1:Y:S02]  /*39ee0*/  SHFL.IDX P6, R14, R13, R12, R11 ;  /* 0x0000000c0d0e7389 */ /* 0x00006400000c000b */
[----:B01----:R-:W-:Y:S01]  /*39ef0*/  ENDCOLLECTIVE ;  /* 0x000000000000791b */ /* 0x003fe20003800000 */
.L_x_3805:
        /* <DEDUP_REMOVED lines=12> */
.L_x_3806:
[----:B------:R-:W-:Y:S02]  /*39fc0*/  IMAD.MOV.U32 R13, RZ, RZ, R5 ;  /* 0x000000ffff0d7224 */ /* 0x000fe400078e0005 */
[----:B------:R-:W-:Y:S01]  /*39fd0*/  IMAD.MOV.U32 R12, RZ, RZ, 0x7 ;  /* 0x00000007ff0c7424 */ /* 0x000fe200078e00ff */
[----:B------:R-:W-:-:S07]  /*39fe0*/  MOV R2, R14 ;  /* 0x0000000e00027202 */ /* 0x000fce0000000f00 */
[----:B------:R-:W-:Y:S05]  /*39ff0*/  WARPSYNC.COLLECTIVE R15, `(.L_x_3807) ;  /* 0x000000000f087348 */ /* 0x000fea0003c00000 */
[----:B------:R0:W1:Y:S02]  /*3a000*/  SHFL.IDX P6, R14, R13, R12, R11 ;  /* 0x0000000c0d0e7389 */ /* 0x00006400000c000b */
[----:B01----:R-:W-:Y:S01]  /*3a010*/  ENDCOLLECTIVE ;  /* 0x000000000000791b */ /* 0x003fe20003800000 */
.L_x_3807:
        /* <DEDUP_REMOVED lines=12> */
.L_x_3808:
[----:B------:R-:W-:Y:S01]  /*3a0e0*/  IMAD.MOV.U32 R2, RZ, RZ, R14 ;  /* 0x000000ffff027224 */ /* 0x000fe200078e000e */
[----:B------:R-:W-:Y:S06]  /*3a0f0*/  BRA `(.L_x_3809) ;  /* 0xffffff3400807947 */ /* 0x000fec000383ffff */
.L_x_3392:
[----:B0-----:R0:W2:Y:S02]  /*3a100*/  SYNCS.PHASECHK.TRANS64.TRYWAIT P2, [R17+URZ+0x38870], R0 ;  /* 0x03887000110075a7 */ /* 0x0010a4000804017f */
[----:B--2---:R-:W-:Y:S05]  /*3a110*/  @!P2 NANOSLEEP.SYNCS 0x989680 ;  /* 0x009896800000a95d */ /* 0x004fea0003900000 */
[----:B------:R-:W2:Y:S02]  /*3a120*/  @!P2 SYNCS.PHASECHK.TRANS64 P2, [R17+URZ+0x38870], R0 ;  /* 0x038870001100a5a7 */ /* 0x000ea4000804007f */
[----:B--2---:R-:W-:Y:S05]  /*3a130*/  @!P2 BRA `(.L_x_3392) ;  /* 0xfffffffc00f0a947 */ /* 0x004fea000383ffff */
[----:B------:R-:W-:Y:S05]  /*3a140*/  BRA `(.L_x_3810) ;  /* 0xffffff3400e87947 */ /* 0x000fea000383ffff */
.L_x_3394:
[----:B0-----:R0:W2:Y:S02]  /*3a150*/  SYNCS.PHASECHK.TRANS64.TRYWAIT P2, [R17+URZ+0x38860], R0 ;  /* 0x03886000110075a7 */ /* 0x0010a4000804017f */
[----:B--2---:R-:W-:Y:S05]  /*3a160*/  @!P2 NANOSLEEP.SYNCS 0x989680 ;  /* 0x009896800000a95d */ /* 0x004fea0003900000 */
[----:B------:R-:W2:Y:S02]  /*3a170*/  @!P2 SYNCS.PHASECHK.TRANS64 P2, [R17+URZ+0x38860], R0 ;  /* 0x038860001100a5a7 */ /* 0x000ea4000804007f */
[----:B--2---:R-:W-:Y:S05]  /*3a180*/  @!P2 BRA `(.L_x_3394) ;  /* 0xfffffffc00f0a947 */ /* 0x004fea000383ffff */
[----:B------:R-:W-:Y:S05]  /*3a190*/  BRA `(.L_x_3811) ;  /* 0xffffff3400f87947 */ /* 0x000fea000383ffff */
.L_x_3402:
[----:B0-----:R0:W2:Y:S02]  /*3a1a0*/  SYNCS.PHASECHK.TRANS64.TRYWAIT P1, [R18+URZ+0x38870], R3 ;  /* 0x03887003120075a7 */ /* 0x0010a4000802017f */
[----:B--2---:R-:W-:Y:S05]  /*3a1b0*/  @!P1 NANOSLEEP.SYNCS 0x989680 ;  /* 0x009896800000995d */ /* 0x004fea0003900000 */
[----:B------:R-:W2:Y:S02]  /*3a1c0*/  @!P1 SYNCS.PHASECHK.TRANS64 P1, [R18+URZ+0x38870], R3 ;  /* 0x03887003120095a7 */ /* 0x000ea4000802007f */
[----:B--2---:R-:W-:Y:S05]  /*3a1d0*/  @!P1 BRA `(.L_x_3402) ;  /* 0xfffffffc00f09947 */ /* 0x004fea000383ffff */
[----:B------:R-:W-:Y:S05]  /*3a1e0*/  BRA `(.L_x_3812) ;  /* 0xffffff4000547947 */ /* 0x000fea000383ffff */
.L_x_3404:
[----:B0-----:R0:W2:Y:S02]  /*3a1f0*/  SYNCS.PHASECHK.TRANS64.TRYWAIT P1, [R18+URZ+0x38860], R3 ;  /* 0x03886003120075a7 */ /* 0x0010a4000802017f */
[----:B--2---:R-:W-:Y:S05]  /*3a200*/  @!P1 NANOSLEEP.SYNCS 0x989680 ;  /* 0x009896800000995d */ /* 0x004fea0003900000 */
[----:B------:R-:W2:Y:S02]  /*3a210*/  @!P1 SYNCS.PHASECHK.TRANS64 P1, [R18+URZ+0x38860], R3 ;  /* 0x03886003120095a7 */ /* 0x000ea4000802007f */
[----:B--2---:R-:W-:Y:S05]  /*3a220*/  @!P1 BRA `(.L_x_3404) ;  /* 0xfffffffc00f09947 */ /* 0x004fea000383ffff */
[----:B------:R-:W-:Y:S05]  /*3a230*/  BRA `(.L_x_3813) ;  /* 0xffffff4000607947 */ /* 0x000fea000383ffff */
.L_x_3409:
[----:B------:R-:W-:Y:S01]  /*3a240*/  BSSY B0, `(.L_x_3814) ;  /* 0x0000008000007945 */ /* 0x000fe20003800000 */
[----:B------:R-:W-:Y:S01]  /*3a250*/  MOV R13, R16 ;  /* 0x00000010000d7202 */ /* 0x000fe20000000f00 */
[----:B------:R-:W-:Y:S02]  /*3a260*/  IMAD.MOV.U32 R12, RZ, RZ, RZ ;  /* 0x000000ffff0c7224 */ /* 0x000fe400078e00ff */
[----:B------:R-:W-:Y:S02]  /*3a270*/  IMAD.MOV.U32 R11, RZ, RZ, 0x1f ;  /* 0x0000001fff0b7424 */ /* 0x000fe400078e00ff */
[----:B------:R-:W-:-:S07]  /*3a280*/  IMAD.MOV.U32 R15, RZ, RZ, -0x1 ;  /* 0xffffffffff0f7424 */ /* 0x000fce00078e00ff */
[----:B012---:R-:W-:Y:S05]  /*3a290*/  WARPSYNC.COLLECTIVE R15, `(.L_x_3815) ;  /* 0x000000000f087348 */ /* 0x007fea0003c00000 */
[----:B------:R3:W4:Y:S02]  /*3a2a0*/  SHFL.IDX P6, R14, R13, R12, R11 ;  /* 0x0000000c0d0e7389 */ /* 0x00072400000c000b */
[----:B01234-:R-:W-:Y:S01]  /*3a2b0*/  ENDCOLLECTIVE ;  /* 0x000000000000791b */ /* 0x01ffe20003800000 */
.L_x_3815:
[----:B------:R-:W-:Y:S05]  /*3a2c0*/  BSYNC B0 ;  /* 0x0000000000007941 */ /* 0x000fea0003800000 */
.L_x_3814:
        /* <DEDUP_REMOVED lines=9> */
.L_x_3816:
[----:B------:R-:W-:Y:S02]  /*3a360*/  ULDC UR4, c[0x0][0xc3c] ;  /* 0x00030f0000047ab9 */ /* 0x000fe40000000800 */
[----:B------:R-:W-:-:S13]  /*3a370*/  ISETP.GE.OR P1, PT, R9, UR4, !P0 ;  /* 0x0000000409007c0c */ /* 0x000fda000c726670 */
[----:B------:R-:W0:Y:S08]  /*3a380*/  @!P1 LDC.64 R2, c[0x0][0xc80] ;  /* 0x00032000ff029b82 */ /* 0x000e300000000a00 */
[----:B------:R-:W1:Y:S01]  /*3a390*/  @!P1 LDC.64 R4, c[0x0][0xc78] ;  /* 0x00031e00ff049b82 */ /* 0x000e620000000a00 */
[----:B------:R-:W-:Y:S02]  /*3a3a0*/  CS2R R16, SRZ ;  /* 0x0000000000107805 */ /* 0x000fe4000001ff00 */
[----:B------:R-:W-:Y:S01]  /*3a3b0*/  MOV R11, RZ ;  /* 0x000000ff000b7202 */ /* 0x000fe20000000f00 */
[----:B------:R-:W-:-:S02]  /*3a3c0*/  IMAD.MOV.U32 R6, RZ, RZ, R14 ;  /* 0x000000ffff067224 */ /* 0x000fc400078e000e */
        /* <DEDUP_REMOVED lines=16> */
.L_x_3817:
[----:B------:R-:W-:Y:S01]  /*3a4d0*/  IMAD.MOV.U32 R12, RZ, RZ, 0x2 ;  /* 0x00000002ff0c7424 */ /* 0x000fe200078e00ff */
[----:B------:R-:W-:-:S05]  /*3a4e0*/  SEL R4, R14, RZ, P1 ;  /* 0x000000ff0e047207 */ /* 0x000fca0000800000 */
[----:B------:R-:W-:-:S04]  /*3a4f0*/  IMAD.IADD R4, R13, 0x1, R4 ;  /* 0x000000010d047824 */ /* 0x000fc800078e0204 */
[----:B------:R-:W-:-:S07]  /*3a500*/  IMAD.MOV.U32 R13, RZ, RZ, R4 ;  /* 0x000000ffff0d7224 */ /* 0x000fce00078e0004 */
[----:B------:R-:W-:Y:S05]  /*3a510*/  WARPSYNC.COLLECTIVE R15, `(.L_x_3818) ;  /* 0x000000000f087348 */ /* 0x000fea0003c00000 */
[----:B------:R0:W1:Y:S02]  /*3a520*/  SHFL.UP P6, R14, R13, R12, R11 ;  /* 0x0400000c0d0e7389 */ /* 0x00006400000c000b */
[----:B01----:R-:W-:Y:S01]  /*3a530*/  ENDCOLLECTIVE ;  /* 0x000000000000791b */ /* 0x003fe20003800000 */
.L_x_3818:
[----:B------:R-:W-:Y:S01]  /*3a540*/  IMAD.MOV.U32 R12, RZ, RZ, 0x4 ;  /* 0x00000004ff0c7424 */ /* 0x000fe200078e00ff */
[----:B------:R-:W-:-:S05]  /*3a550*/  SEL R3, R14, RZ, P2 ;  /* 0x000000ff0e037207 */ /* 0x000fca0001000000 */
[----:B------:R-:W-:-:S04]  /*3a560*/  IMAD.IADD R2, R4, 0x1, R3 ;  /* 0x0000000104027824 */ /* 0x000fc800078e0203 */
[----:B------:R-:W-:-:S07]  /*3a570*/  IMAD.MOV.U32 R13, RZ, RZ, R2 ;  /* 0x000000ffff0d7224 */ /* 0x000fce00078e0002 */
[----:B------:R-:W-:Y:S05]  /*3a580*/  WARPSYNC.COLLECTIVE R15, `(.L_x_3819) ;  /* 0x000000000f087348 */ /* 0x000fea0003c00000 */
[----:B------:R0:W1:Y:S02]  /*3a590*/  SHFL.UP P6, R14, R13, R12, R11 ;  /* 0x0400000c0d0e7389 */ /* 0x00006400000c000b */
[----:B01----:R-:W-:Y:S01]  /*3a5a0*/  ENDCOLLECTIVE ;  /* 0x000000000000791b */ /* 0x003fe20003800000 */
.L_x_3819:
[----:B------:R-:W-:Y:S01]  /*3a5b0*/  IMAD.MOV.U32 R12, RZ, RZ, 0x8 ;  /* 0x00000008ff0c7424 */ /* 0x000fe200078e00ff */
[----:B------:R-:W-:-:S04]  /*3a5c0*/  SEL R3, R14, RZ, P3 ;  /* 0x000000ff0e037207 */ /* 0x000fc80001800000 */
[----:B------:R-:W-:-:S05]  /*3a5d0*/  IADD3 R3, R2, R3, RZ ;  /* 0x0000000302037210 */ /* 0x000fca0007ffe0ff */
[----:B------:R-:W-:-:S07]  /*3a5e0*/  IMAD.MOV.U32 R13, RZ, RZ, R3 ;  /* 0x000000ffff0d7224 */ /* 0x000fce00078e0003 */
[----:B------:R-:W-:Y:S05]  /*3a5f0*/  WARPSYNC.COLLECTIVE R15, `(.L_x_3820) ;  /* 0x000000000f087348 */ /* 0x000fea0003c00000 */
[----:B------:R0:W1:Y:S02]  /*3a600*/  SHFL.UP P6, R14, R13, R12, R11 ;  /* 0x0400000c0d0e7389 */ /* 0x00006400000c000b */
[----:B01----:R-:W-:Y:S01]  /*3a610*/  ENDCOLLECTIVE ;  /* 0x000000000000791b */ /* 0x003fe20003800000 */
.L_x_3820:
[----:B------:R-:W-:Y:S01]  /*3a620*/  IMAD.MOV.U32 R12, RZ, RZ, 0x10 ;  /* 0x00000010ff0c7424 */ /* 0x000fe200078e00ff */
[----:B------:R-:W-:-:S05]  /*3a630*/  SEL R4, R14, RZ, P4 ;  /* 0x000000ff0e047207 */ /* 0x000fca0002000000 */
[----:B------:R-:W-:-:S04]  /*3a640*/  IMAD.IADD R4, R3, 0x1, R4 ;  /* 0x0000000103047824 */ /* 0x000fc800078e0204 */
[----:B------:R-:W-:-:S07]  /*3a650*/  IMAD.MOV.U32 R13, RZ, RZ, R4 ;  /* 0x000000ffff0d7224 */ /* 0x000fce00078e0004 */
[----:B------:R-:W-:Y:S05]  /*3a660*/  WARPSYNC.COLLECTIVE R15, `(.L_x_3821) ;  /* 0x000000000f087348 */ /* 0x000fea0003c00000 */
[----:B------:R0:W1:Y:S02]  /*3a670*/  SHFL.UP P6, R14, R13, R12, R11 ;  /* 0x0400000c0d0e7389 */ /* 0x00006400000c000b */
[----:B01----:R-:W-:Y:S01]  /*3a680*/  ENDCOLLECTIVE ;  /* 0x000000000000791b */ /* 0x003fe20003800000 */
.L_x_3821:
[----:B------:R-:W-:Y:S02]  /*3a690*/  IMAD.MOV.U32 R12, RZ, RZ, 0x1f ;  /* 0x0000001fff0c7424 */ /* 0x000fe400078e00ff */
[----:B------:R-:W-:Y:S01]  /*3a6a0*/  IMAD.MOV.U32 R11, RZ, RZ, 0x1f ;  /* 0x0000001fff0b7424 */ /* 0x000fe200078e00ff */
[----:B------:R-:W-:-:S05]  /*3a6b0*/  SEL R3, R14, RZ, P5 ;  /* 0x000000ff0e037207 */ /* 0x000fca0002800000 */
[----:B------:R-:W-:-:S05]  /*3a6c0*/  IMAD.IADD R3, R4, 0x1, R3 ;  /* 0x0000000104037824 */ /* 0x000fca00078e0203 */
[----:B------:R-:W-:-:S07]  /*3a6d0*/  MOV R13, R3 ;  /* 0x00000003000d7202 */ /* 0x000fce0000000f00 */
[----:B------:R-:W-:Y:S05]  /*3a6e0*/  WARPSYNC.COLLECTIVE R15, `(.L_x_3822) ;  /* 0x000000000f087348 */ /* 0x000fea0003c00000 */
[----:B------:R0:W1:Y:S02]  /*3a6f0*/  SHFL.IDX P6, R14, R13, R12, R11 ;  /* 0x0000000c0d0e7389 */ /* 0x00006400000c000b */
[----:B01----:R-:W-:Y:S01]  /*3a700*/  ENDCOLLECTIVE ;  /* 0x000000000000791b */ /* 0x003fe20003800000 */
.L_x_3822:
[----:B------:R-:W-:Y:S05]  /*3a710*/  BRA `(.L_x_3823) ;  /* 0xffffff4800107947 */ /* 0x000fea000383ffff */
.L_x_3412:
[----:B------:R-:W-:Y:S01]  /*3a720*/  BSSY B0, `(.L_x_3824) ;  /* 0x0000007000007945 */ /* 0x000fe20003800000 */
[----:B------:R-:W-:Y:S02]  /*3a730*/  IMAD.MOV.U32 R12, RZ, RZ, 0x1 ;  /* 0x00000001ff0c7424 */ /* 0x000fe400078e00ff */
[----:B------:R-:W-:Y:S02]  /*3a740*/  IMAD.MOV.U32 R11, RZ, RZ, RZ ;  /* 0x000000ffff0b7224 */ /* 0x000fe400078e00ff */
[----:B------:R-:W-:-:S07]  /*3a750*/  IMAD.MOV.U32 R15, RZ, RZ, -0x1 ;  /* 0xffffffffff0f7424 */ /* 0x000fce00078e00ff */
[----:B-1----:R-:W-:Y:S05]  /*3a760*/  WARPSYNC.COLLECTIVE R15, `(.L_x_3825) ;  /* 0x000000000f087348 */ /* 0x002fea0003c00000 */
[----:B------:R0:W2:Y:S02]  /*3a770*/  SHFL.UP P6, R14, R13, R12, R11 ;  /* 0x0400000c0d0e7389 */ /* 0x0000a400000c000b */
[----:B012---:R-:W-:Y:S01]  /*3a780*/  ENDCOLLECTIVE ;  /* 0x000000000000791b */ /* 0x007fe20003800000 */
.L_x_3825:
[----:B------:R-:W-:Y:S05]  /*3a790*/  BSYNC B0 ;  /* 0x0000000000007941 */ /* 0x000fea0003800000 */
.L_x_3824:
[----:B------:R-:W-:Y:S01]  /*3a7a0*/  SEL R14, R14, RZ, P1 ;  /* 0x000000ff0e0e7207 */ /* 0x000fe20000800000 */
[----:B------:R-:W-:Y:S01]  /*3a7b0*/  IMAD.MOV.U32 R11, RZ, RZ, RZ ;  /* 0x000000ffff0b7224 */ /* 0x000fe200078e00ff */
[----:B------:R-:W-:Y:S01]  /*3a7c0*/  MOV R12, 0x2 ;  /* 0x00000002000c7802 */ /* 0x000fe20000000f00 */
[----:B------:R-:W-:Y:S02]  /*3a7d0*/  IMAD.MOV.U32 R15, RZ, RZ, -0x1 ;  /* 0xffffffffff0f7424 */ /* 0x000fe400078e00ff */
[----:B------:R-:W-:-:S07]  /*3a7e0*/  IMAD.IADD R13, R13, 0x1, R14 ;  /* 0x000000010d0d7824 */ /* 0x000fce00078e020e */
[----:B------:R-:W-:Y:S05]  /*3a7f0*/  WARPSYNC.COLLECTIVE R15, `(.L_x_3826) ;  /* 0x000000000f087348 */ /* 0x000fea0003c00000 */
[----:B------:R0:W1:Y:S02]  /*3a800*/  SHFL.UP P6, R14, R13, R12, R11 ;  /* 0x0400000c0d0e7389 */ /* 0x00006400000c000b */
[----:B01----:R-:W-:Y:S01]  /*3a810*/  ENDCOLLECTIVE ;  /* 0x000000000000791b */ /* 0x003fe20003800000 */
.L_x_3826:
[----:B------:R-:W-:Y:S01]  /*3a820*/  IMAD.MOV.U32 R12, RZ, RZ, 0x4 ;  /* 0x00000004ff0c7424 */ /* 0x000fe200078e00ff */
[----:B------:R-:W-:-:S05]  /*3a830*/  SEL R2, R14, RZ, P2 ;  /* 0x000000ff0e027207 */ /* 0x000fca0001000000 */
[----:B------:R-:W-:-:S04]  /*3a840*/  IMAD.IADD R2, R13, 0x1, R2 ;  /* 0x000000010d027824 */ /* 0x000fc800078e0202 */
[----:B------:R-:W-:-:S07]  /*3a850*/  IMAD.MOV.U32 R13, RZ, RZ, R2 ;  /* 0x000000ffff0d7224 */ /* 0x000fce00078e0002 */
[----:B------:R-:W-:Y:S05]  /*3a860*/  WARPSYNC.COLLECTIVE R15, `(.L_x_3827) ;  /* 0x000000000f087348 */ /* 0x000fea0003c00000 */
[----:B------:R0:W1:Y:S02]  /*3a870*/  SHFL.UP P6, R14, R13, R12, R11 ;  /* 0x0400000c0d0e7389 */ /* 0x00006400000c000b */
[----:B01----:R-:W-:Y:S01]  /*3a880*/  ENDCOLLECTIVE ;  /* 0x000000000000791b */ /* 0x003fe20003800000 */
.L_x_3827:
[----:B------:R-:W-:Y:S01]  /*3a890*/  IMAD.MOV.U32 R12, RZ, RZ, 0x8 ;  /* 0x00000008ff0c7424 */ /* 0x000fe200078e00ff */
[----:B------:R-:W-:-:S05]  /*3a8a0*/  SEL R3, R14, RZ, P3 ;  /* 0x000000ff0e037207 */ /* 0x000fca0001800000 */
[----:B------:R-:W-:-:S05]  /*3a8b0*/  IMAD.IADD R3, R2, 0x1, R3 ;  /* 0x0000000102037824 */ /* 0x000fca00078e0203 */
[----:B------:R-:W-:-:S07]  /*3a8c0*/  MOV R13, R3 ;  /* 0x00000003000d7202 */ /* 0x000fce0000000f00 */
[----:B------:R-:W-:Y:S05]  /*3a8d0*/  WARPSYNC.COLLECTIVE R15, `(.L_x_3828) ;  /* 0x000000000f087348 */ /* 0x000fea0003c00000 */
[----:B------:R0:W1:Y:S02]  /*3a8e0*/  SHFL.UP P6, R14, R13, R12, R11 ;  /* 0x0400000c0d0e7389 */ /* 0x00006400000c000b */
[----:B01----:R-:W-:Y:S01]  /*3a8f0*/  ENDCOLLECTIVE ;  /* 0x000000000000791b */ /* 0x003fe20003800000 */
.L_x_3828:
[----:B------:R-:W-:Y:S01]  /*3a900*/  IMAD.MOV.U32 R12, RZ, RZ, 0x10 ;  /* 0x00000010ff0c7424 */ /* 0x000fe200078e00ff */
[----:B------:R-:W-:-:S05]  /*3a910*/  SEL R4, R14, RZ, P4 ;  /* 0x000000ff0e047207 */ /* 0x000fca0002000000 */
[----:B------:R-:W-:-:S04]  /*3a920*/  IMAD.IADD R4, R3, 0x1, R4 ;  /* 0x0000000103047824 */ /* 0x000fc800078e0204 */
[----:B------:R-:W-:-:S07]  /*3a930*/  IMAD.MOV.U32 R13, RZ, RZ, R4 ;  /* 0x000000ffff0d7224 */ /* 0x000fce00078e0004 */
[----:B------:R-:W-:Y:S05]  /*3a940*/  WARPSYNC.COLLECTIVE R15, `(.L_x_3829) ;  /* 0x000000000f087348 */ /* 0x000fea0003c00000 */
[----:B------:R0:W1:Y:S02]  /*3a950*/  SHFL.UP P6, R14, R13, R12, R11 ;  /* 0x0400000c0d0e7389 */ /* 0x00006400000c000b */
[----:B01----:R-:W-:Y:S01]  /*3a960*/  ENDCOLLECTIVE ;  /* 0x000000000000791b */ /* 0x003fe20003800000 */
.L_x_3829:
[----:B------:R-:W-:Y:S01]  /*3a970*/  MOV R12, 0x1f ;  /* 0x0000001f000c7802 */ /* 0x000fe20000000f00 */
[----:B------:R-:W-:Y:S01]  /*3a980*/  IMAD.MOV.U32 R11, RZ, RZ, 0x1f ;  /* 0x0000001fff0b7424 */ /* 0x000fe200078e00ff */
[----:B------:R-:W-:-:S05]  /*3a990*/  SEL R3, R14, RZ, P5 ;  /* 0x000000ff0e037207 */ /* 0x000fca0002800000 */
[----:B------:R-:W-:-:S04]  /*3a9a0*/  IMAD.IADD R3, R4, 0x1, R3 ;  /* 0x0000000104037824 */ /* 0x000fc800078e0203 */
[----:B------:R-:W-:-:S07]  /*3a9b0*/  IMAD.MOV.U32 R13, RZ, RZ, R3 ;  /* 0x000000ffff0d7224 */ /* 0x000fce00078e0003 */
[----:B------:R-:W-:Y:S05]  /*3a9c0*/  WARPSYNC.COLLECTIVE R15, `(.L_x_3830) ;  /* 0x000000000f087348 */ /* 0x000fea0003c00000 */
[----:B------:R0:W1:Y:S02]  /*3a9d0*/  SHFL.IDX P6, R14, R13, R12, R11 ;  /* 0x0000000c0d0e7389 */ /* 0x00006400000c000b */
[----:B01----:R-:W-:Y:S01]  /*3a9e0*/  ENDCOLLECTIVE ;  /* 0x000000000000791b */ /* 0x003fe20003800000 */
.L_x_3830:
[----:B------:R-:W-:Y:S05]  /*3a9f0*/  BRA `(.L_x_3831) ;  /* 0xffffff4400fc7947 */ /* 0x000fea000383ffff */
.L_x_3414:
[----:B------:R-:W-:Y:S01]  /*3aa00*/  BSSY B0, `(.L_x_3832) ;  /* 0x0000006000007945 */ /* 0x000fe20003800000 */
[----:B------:R-:W-:Y:S01]  /*3aa10*/  PLOP3.LUT P6, PT, P6, PT, PT, 0x8, 0x0 ;  /* 0x000000000000781c */ /* 0x000fe200037ce170 */
[----:B------:R-:W-:-:S12]  /*3aa20*/  IMAD.MOV.U32 R15, RZ, RZ, -0x1 ;  /* 0xffffffffff0f7424 */ /* 0x000fd800078e00ff */
[----:B01----:R-:W-:Y:S05]  /*3aa30*/  WARPSYNC.COLLECTIVE R15, `(.L_x_3833) ;  /* 0x000000000f087348 */ /* 0x003fea0003c00000 */
[----:B------:R-:W-:Y:S01]  /*3aa40*/  VOTE.ANY R14, PT, P6 ;  /* 0x00000000000e7806 */ /* 0x000fe200030e0100 */
[----:B01----:R-:W-:Y:S06]  /*3aa50*/  ENDCOLLECTIVE ;  /* 0x000000000000791b */ /* 0x003fec0003800000 */
.L_x_3833:
[----:B------:R-:W-:Y:S05]  /*3aa60*/  BSYNC B0 ;  /* 0x0000000000007941 */ /* 0x000fea0003800000 */
.L_x_3832:
[----:B------:R-:W-:Y:S02]  /*3aa70*/  IMAD.MOV.U32 R2, RZ, RZ, R14 ;  /* 0x000000ffff027224 */ /* 0x000fe400078e000e */
[----:B------:R-:W-:Y:S02]  /*3aa80*/  IMAD.MOV.U32 R13, RZ, RZ, R17 ;  /* 0x000000ffff0d7224 */ /* 0x000fe400078e0011 */
[----:B------:R0:W1:Y:S01]  /*3aa90*/  POPC R12, R2 ;  /* 0x00000002000c7309 */ /* 0x0000620000000000 */
[----:B------:R-:W-:Y:S02]  /*3aaa0*/  IMAD.MOV.U32 R11, RZ, RZ, 0x1f ;  /* 0x0000001fff0b7424 */ /* 0x000fe400078e00ff */
[----:B------:R-:W-:-:S07]  /*3aab0*/  IMAD.MOV.U32 R15, RZ, RZ, -0x1 ;  /* 0xffffffffff0f7424 */ /* 0x000fce00078e00ff */
[----:B01----:R-:W-:Y:S05]  /*3aac0*/  WARPSYNC.COLLECTIVE R15, `(.L_x_3834) ;  /* 0x000000000f087348 */ /* 0x003fea0003c00000 */
[----:B-1----:R1:W2:Y:S02]  /*3aad0*/  SHFL.IDX P6, R14, R13, R12, R11 ;  /* 0x0000000c0d0e7389 */ /* 0x0022a400000c000b */
[----:B012---:R-:W-:Y:S01]  /*3aae0*/  ENDCOLLECTIVE ;  /* 0x000000000000791b */ /* 0x007fe20003800000 */
.L_x_3834:
[----:B------:R-:W-:Y:S02]  /*3aaf0*/  IMAD.IADD R19, R12, 0x1, R19 ;  /* 0x000000010c137824 */ /* 0x000fe400078e0213 */
[----:B------:R-:W-:Y:S01]  /*3ab00*/  IMAD.MOV.U32 R13, RZ, RZ, R5 ;  /* 0x000000ffff0d7224 */ /* 0x000fe200078e0005 */
[----:B------:R-:W-:-:S07]  /*3ab10*/  MOV R17, R14 ;  /* 0x0000000e00117202 */ /* 0x000fce0000000f00 */
[----:B------:R-:W-:Y:S05]  /*3ab20*/  WARPSYNC.COLLECTIVE R15, `(.L_x_3835) ;  /* 0x000000000f087348 */ /* 0x000fea0003c00000 */
[----:B------:R0:W1:Y:S02]  /*3ab30*/  SHFL.IDX P6, R14, R13, R12, R11 ;  /* 0x0000000c0d0e7389 */ /* 0x00006400000c000b */
[----:B01----:R-:W-:Y:S01]  /*3ab40*/  ENDCOLLECTIVE ;  /* 0x000000000000791b */ /* 0x003fe20003800000 */
.L_x_3835:
[----:B------:R-:W-:Y:S01]  /*3ab50*/  IMAD.MOV.U32 R5, RZ, RZ, R14 ;  /* 0x000000ffff057224 */ /* 0x000fe200078e000e */
[----:B------:R-:W-:Y:S06]  /*3ab60*/  BRA `(.L_x_3836) ;  /* 0xffffff4400e07947 */ /* 0x000fec000383ffff */
.L_x_3416:
[----:B------:R-:W-:Y:S01]  /*3ab70*/  BSSY B0, `(.L_x_3837) ;  /* 0x0000007000007945 */ /* 0x000fe20003800000 */
[----:B------:R-:W-:Y:S02]  /*3ab80*/  IMAD.MOV.U32 R13, RZ, RZ, R3 ;  /* 0x000000ffff0d7224 */ /* 0x000fe400078e0003 */
[----:B------:R-:W-:Y:S02]  /*3ab90*/  IMAD.MOV.U32 R11, RZ, RZ, 0x1f ;  /* 0x0000001fff0b7424 */ /* 0x000fe400078e00ff */
[----:B------:R-:W-:-:S07]  /*3aba0*/  IMAD.MOV.U32 R15, RZ, RZ, -0x1 ;  /* 0xffffffffff0f7424 */ /* 0x000fce00078e00ff */
[----:B01-34-:R-:W-:Y:S05]  /*3abb0*/  WARPSYNC.COLLECTIVE R15, `(.L_x_3838) ;  /* 0x000000000f087348 */ /* 0x01bfea0003c00000 */
[----:B------:R2:W0:Y:S02]  /*3abc0*/  SHFL.IDX P6, R14, R13, R12, R11 ;  /* 0x0000000c0d0e7389 */ /* 0x00042400000c000b */
[----:B01234-:R-:W-:Y:S01]  /*3abd0*/  ENDCOLLECTIVE ;  /* 0x000000000000791b */ /* 0x01ffe20003800000 */
.L_x_3838:
[----:B------:R-:W-:Y:S05]  /*3abe0*/  BSYNC B0 ;  /* 0x0000000000007941 */ /* 0x000fea0003800000 */
.L_x_3837:
[----:B------:R-:W-:Y:S01]  /*3abf0*/  MOV R16, R14 ;  /* 0x0000000e00107202 */ /* 0x000fe20000000f00 */
[----:B------:R-:W-:Y:S06]  /*3ac00*/  BRA `(.L_x_3415) ;  /* 0xffffff4400d07947 */ /* 0x000fec000383ffff */
.L_x_3422:
[----:B0-----:R0:W2:Y:S02]  /*3ac10*/  SYNCS.PHASECHK.TRANS64.TRYWAIT P0, [R7+URZ+0x38820], R0 ;  /* 0x03882000070075a7 */ /* 0x0010a4000800017f */
[----:B--2---:R-:W-:Y:S05]  /*3ac20*/  @!P0 NANOSLEEP.SYNCS 0x989680 ;  /* 0x009896800000895d */ /* 0x004fea0003900000 */
[----:B------:R-:W2:Y:S02]  /*3ac30*/  @!P0 SYNCS.PHASECHK.TRANS64 P0, [R7+URZ+0x38820], R0 ;  /* 0x03882000070085a7 */ /* 0x000ea4000800007f */
[----:B--2---:R-:W-:Y:S05]  /*3ac40*/  @!P0 BRA `(.L_x_3422) ;  /* 0xfffffffc00f08947 */ /* 0x004fea000383ffff */
[----:B------:R-:W-:Y:S05]  /*3ac50*/  BRA `(.L_x_3839) ;  /* 0xffffff5000307947 */ /* 0x000fea000383ffff */
.L_x_3423:
        /* <DEDUP_REMOVED lines=11> */
.L_x_3841:
[----:B------:R-:W-:Y:S05]  /*3ad10*/  BSYNC B0 ;  /* 0x0000000000007941 */ /* 0x000fea0003800000 */
.L_x_3840:
[----:B------:R-:W-:Y:S05]  /*3ad20*/  BRA `(.L_x_3842) ;  /* 0xffffff5000187947 */ /* 0x000fea000383ffff */
.L_x_3424:
[----:B------:R-:W-:Y:S01]  /*3ad30*/  BSSY B0, `(.L_x_3843) ;  /* 0x0000006000007945 */ /* 0x000fe20003800000 */
[----:B------:R-:W-:-:S07]  /*3ad40*/  IMAD.MOV.U32 R15, RZ, RZ, -0x1 ;  /* 0xffffffffff0f7424 */ /* 0x000fce00078e00ff */
[----:B01----:R-:W-:Y:S05]  /*3ad50*/  WARPSYNC.COLLECTIVE R15, `(.L_x_3844) ;  /* 0x000000000f0c7348 */ /* 0x003fea0003c00000 */
[----:B------:R-:W-:Y:S02]  /*3ad60*/  ELECT P6, UR62, PT ;  /* 0x00000000003e782f */ /* 0x000fe400038c0000 */
[----:B------:R-:W-:Y:S01]  /*3ad70*/  MOV R14, UR62 ;  /* 0x0000003e000e7c02 */ /* 0x000fe20008000f00 */
[----:B01----:R-:W-:Y:S10]  /*3ad80*/  ENDCOLLECTIVE ;  /* 0x000000000000791b */ /* 0x003ff40003800000 */
.L_x_3844:
[----:B------:R-:W-:Y:S05]  /*3ad90*/  BSYNC B0 ;  /* 0x0000000000007941 */ /* 0x000fea0003800000 */
.L_x_3843:
[----:B------:R-:W-:Y:S05]  /*3ada0*/  BRA `(.L_x_3845) ;  /* 0xffffff50000c7947 */ /* 0x000fea000383ffff */
.L_x_3426:
[----:B0-----:R0:W2:Y:S02]  /*3adb0*/  SYNCS.PHASECHK.TRANS64.TRYWAIT P1, [R5+URZ+0x38840], R0 ;  /* 0x03884000050075a7 */ /* 0x0010a4000802017f */
[----:B--2---:R-:W-:Y:S05]  /*3adc0*/  @!P1 NANOSLEEP.SYNCS 0x989680 ;  /* 0x009896800000995d */ /* 0x004fea0003900000 */
[----:B------:R-:W2:Y:S02]  /*3add0*/  @!P1 SYNCS.PHASECHK.TRANS64 P1, [R5+URZ+0x38840], R0 ;  /* 0x03884000050095a7 */ /* 0x000ea4000802007f */
[----:B--2---:R-:W-:Y:S05]  /*3ade0*/  @!P1 BRA `(.L_x_3426) ;  /* 0xfffffffc00f09947 */ /* 0x004fea000383ffff */
[----:B------:R-:W-:Y:S05]  /*3adf0*/  BRA `(.L_x_3846) ;  /* 0xffffff50002c7947 */ /* 0x000fea000383ffff */
.L_x_3428:
[----:B--2---:R2:W3:Y:S02]  /*3ae00*/  SYNCS.PHASECHK.TRANS64.TRYWAIT P1, [R3+URZ+0x38840], R2 ;  /* 0x03884002030075a7 */ /* 0x0044e4000802017f */
[----:B---3--:R-:W-:Y:S05]  /*3ae10*/  @!P1 NANOSLEEP.SYNCS 0x989680 ;  /* 0x009896800000995d */ /* 0x008fea0003900000 */
[----:B------:R-:W3:Y:S02]  /*3ae20*/  @!P1 SYNCS.PHASECHK.TRANS64 P1, [R3+URZ+0x38840], R2 ;  /* 0x03884002030095a7 */ /* 0x000ee4000802007f */
[----:B---3--:R-:W-:Y:S05]  /*3ae30*/  @!P1 BRA `(.L_x_3428) ;  /* 0xfffffffc00f09947 */ /* 0x008fea000383ffff */
[----:B------:R-:W-:Y:S05]  /*3ae40*/  BRA `(.L_x_3847) ;  /* 0xffffff5000387947 */ /* 0x000fea000383ffff */
.L_x_3430:
[----:B---3--:R3:W4:Y:S02]  /*3ae50*/  SYNCS.PHASECHK.TRANS64.TRYWAIT P1, [R5+URZ+0x38860], R0 ;  /* 0x03886000050075a7 */ /* 0x008724000802017f */
[----:B----4-:R-:W-:Y:S05]  /*3ae60*/  @!P1 NANOSLEEP.SYNCS 0x989680 ;  /* 0x009896800000995d */ /* 0x010fea0003900000 */
[----:B------:R-:W4:Y:S02]  /*3ae70*/  @!P1 SYNCS.PHASECHK.TRANS64 P1, [R5+URZ+0x38860], R0 ;  /* 0x03886000050095a7 */ /* 0x000f24000802007f */
[----:B----4-:R-:W-:Y:S05]  /*3ae80*/  @!P1 BRA `(.L_x_3430) ;  /* 0xfffffffc00f09947 */ /* 0x010fea000383ffff */
[----:B------:R-:W-:Y:S05]  /*3ae90*/  BRA `(.L_x_3848) ;  /* 0xffffff5000347947 */ /* 0x000fea000383ffff */
.L_x_3432:
[----:B----4-:R4:W0:Y:S02]  /*3aea0*/  SYNCS.PHASECHK.TRANS64.TRYWAIT P1, [R3+URZ+0x38860], R2 ;  /* 0x03886002030075a7 */ /* 0x010824000802017f */
[----:B0-----:R-:W-:Y:S05]  /*3aeb0*/  @!P1 NANOSLEEP.SYNCS 0x989680 ;  /* 0x009896800000995d */ /* 0x001fea0003900000 */
[----:B------:R-:W0:Y:S02]  /*3aec0*/  @!P1 SYNCS.PHASECHK.TRANS64 P1, [R3+URZ+0x38860], R2 ;  /* 0x03886002030095a7 */ /* 0x000e24000802007f */
[----:B0-----:R-:W-:Y:S05]  /*3aed0*/  @!P1 BRA `(.L_x_3432) ;  /* 0xfffffffc00f09947 */ /* 0x001fea000383ffff */
[----:B------:R-:W-:Y:S05]  /*3aee0*/  BRA `(.L_x_3849) ;  /* 0xffffff5000307947 */ /* 0x000fea000383ffff */
.L_x_3434:
[----:B------:R0:W0:Y:S02]  /*3aef0*/  SYNCS.PHASECHK.TRANS64.TRYWAIT P1, [R5+URZ+0x38880], R0 ;  /* 0x03888000050075a7 */ /* 0x000024000802017f */
[----:B0-----:R-:W-:Y:S05]  /*3af00*/  @!P1 NANOSLEEP.SYNCS 0x989680 ;  /* 0x009896800000995d */ /* 0x001fea0003900000 */
[----:B------:R-:W0:Y:S02]  /*3af10*/  @!P1 SYNCS.PHASECHK.TRANS64 P1, [R5+URZ+0x38880], R0 ;  /* 0x03888000050095a7 */ /* 0x000e24000802007f */
[----:B0-----:R-:W-:Y:S05]  /*3af20*/  @!P1 BRA `(.L_x_3434) ;  /* 0xfffffffc00f09947 */ /* 0x001fea000383ffff */
[----:B------:R-:W-:Y:S05]  /*3af30*/  BRA `(.L_x_3850) ;  /* 0xffffff50002c7947 */ /* 0x000fea000383ffff */
.L_x_3851:
        /* <DEDUP_REMOVED lines=12> */
.L_x_3860:


//--------------------- .nv.global.init           --------------------------
	.section	.nv.global.init,"aw",@progbits
	.align	4
.nv.global.init:
	.type		_ZZN5flash28permute_output_fp8_VcolmajorIN4cute6TensorINS1_11ArrayEngineIfLm128EEENS1_6LayoutINS1_5tupleIJNS6_IJNS1_1CILi2EEES8_NS7_ILi32EEEEEENS7_ILi1EEESB_EEENS6_IJNS6_IJSB_S8_NS7_ILi4EEEEEENS7_ILi0EEESF_EEEEEEEEEvRT_E9upper_map,@object
	.size		_ZZN5flash28permute_output_fp8_VcolmajorIN4cute6TensorINS1_11ArrayEngineIfLm128EEENS1_6LayoutINS1_5tupleIJNS6_IJNS1_1CILi2EEES8_NS7_ILi32EEEEEENS7_ILi1EEESB_EEENS6_IJNS6_IJSB_S8_NS7_ILi4EEEEEENS7_ILi0EEESF_EEEEEEEEEvRT_E9upper_map,($str$23 - _ZZN5flash28permute_output_fp8_VcolmajorIN4cute6TensorINS1_11ArrayEngineIfLm128EEENS1_6LayoutINS1_5tupleIJNS6_IJNS1_1CILi2EEES8_NS7_ILi32EEEEEENS7_ILi1EEESB_EEENS6_IJNS6_IJSB_S8_NS7_ILi4EEEEEENS7_ILi0EEESF_EEEEEEEEEvRT_E9upper_map)
_ZZN5flash28permute_output_fp8_VcolmajorIN4cute6TensorINS1_11ArrayEngineIfLm128EEENS1_6LayoutINS1_5tupleIJNS6_IJNS1_1CILi2EEES8_NS7_ILi32EEEEEENS7_ILi1EEESB_EEENS6_IJNS6_IJSB_S8_NS7_ILi4EEEEEENS7_ILi0EEESF_EEEEEEEEEvRT_E9upper_map:
        /*0000*/ 	.byte	0x00, 0x00, 0x00, 0x00, 0x02, 0x00, 0x00, 0x00, 0x03, 0x00, 0x00, 0x00, 0x01, 0x00, 0x00, 0x00
	.type		$str$23,@object
	.size		$str$23,($str$24 - $str$23)
$str$23:
        /*0010*/ 	.byte	0x28, 0x61, 0x64, 0x64, 0x72, 0x65, 0x73, 0x73, 0x20, 0x26, 0x20, 0x6d, 0x61, 0x73, 0x6b, 0x29
        /*0020*/ 	.byte	0x20, 0x3d, 0x3d, 0x20, 0x30, 0x00
	.type		$str$24,@object
	.size		$str$24,(__unnamed_11 - $str$24)
$str$24:
        /*0026*/ 	.byte	0x2f, 0x74, 0x6d, 0x70, 0x2f, 0x6f, 0x73, 0x73, 0x5f, 0x6b, 0x65, 0x72, 0x6e, 0x65, 0x6c, 0x73
        /*0036*/ 	.byte	0x5f, 0x73, 0x72, 0x63, 0x2f, 0x66, 0x6c, 0x61, 0x73, 0x68, 0x5f, 0x61, 0x74, 0x74, 0x65, 0x6e
        /*0046*/ 	.byte	0x74, 0x69, 0x6f, 0x6e, 0x2f, 0x63, 0x73, 0x72, 0x63, 0x2f, 0x63, 0x75, 0x74, 0x6c, 0x61, 0x73
        /*0056*/ 	.byte	0x73, 0x2f, 0x69, 0x6e, 0x63, 0x6c, 0x75, 0x64, 0x65, 0x2f, 0x63, 0x75, 0x74, 0x65, 0x2f, 0x70
        /*0066*/ 	.byte	0x6f, 0x69, 0x6e, 0x74, 0x65, 0x72, 0x5f, 0x66, 0x6c, 0x61, 0x67, 0x67, 0x65, 0x64, 0x2e, 0x68
        /*0076*/ 	.byte	0x70, 0x70, 0x00
	.type		__unnamed_11,@object
	.size		__unnamed_11,(__unnamed_6 - __unnamed_11)
__unnamed_11:
        /* <DEDUP_REMOVED lines=24> */
        /*01f9*/ 	.byte	0x26, 0x5d, 0x00
	.type		__unnamed_6,@object
	.size		__unnamed_6,(__unnamed_5 - __unnamed_6)
__unnamed_6:
        /* <DEDUP_REMOVED lines=24> */
        /*037c*/ 	.byte	0x3e, 0x3e, 0x20, 0x26, 0x5d, 0x00
	.type		__unnamed_5,@object
	.size		__unnamed_5,(__unnamed_9 - __unnamed_5)
__unnamed_5:
        /* <DEDUP_REMOVED lines=24> */
        /*0502*/ 	.byte	0x34, 0x3e, 0x3e, 0x3e, 0x3e, 0x3e, 0x20, 0x26, 0x5d, 0x00
	.type		__unnamed_9,@object
	.size		__unnamed_9,(__unnamed_3 - __unnamed_9)
__unnamed_9:
        /* <DEDUP_REMOVED lines=28> */
        /*06cc*/ 	.byte	0x3a, 0x43, 0x3c, 0x31, 0x36, 0x33, 0x38, 0x34, 0x3e, 0x3e, 0x3e, 0x3e, 0x3e, 0x5d, 0x00
	.type		__unnamed_3,@object
	.size		__unnamed_3,(__unnamed_8 - __unnamed_3)
__unnamed_3:
        /* <DEDUP_REMOVED lines=29> */
        /*08ab*/ 	.byte	0x5d, 0x00
	.type		__unnamed_8,@object
	.size		__unnamed_8,(__unnamed_10 - __unnamed_8)
__unnamed_8:
        /* <DEDUP_REMOVED lines=30> */
	.type		__unnamed_10,@object
	.size		__unnamed_10,(__unnamed_2 - __unnamed_10)
__unnamed_10:
        /* <DEDUP_REMOVED lines=30> */
	.type		__unnamed_2,@object
	.size		__unnamed_2,(__unnamed_4 - __unnamed_2)
__unnamed_2:
        /* <DEDUP_REMOVED lines=30> */
	.type		__unnamed_4,@object
	.size		__unnamed_4,(__unnamed_7 - __unnamed_4)
__unnamed_4:
        /* <DEDUP_REMOVED lines=30> */
	.type		__unnamed_7,@object
	.size		__unnamed_7,(__unnamed_1 - __unnamed_7)
__unnamed_7:
        /* <DEDUP_REMOVED lines=30> */
	.type		__unnamed_1,@object
	.size		__unnamed_1,(.L_0 - __unnamed_1)
__unnamed_1:
        /* <DEDUP_REMOVED lines=29> */
        /*13a7*/ 	.byte	0x3e, 0x3e, 0x3e, 0x3e, 0x20, 0x26, 0x5d, 0x00
.L_0:


//--------------------- .nv.shared._ZN7cutlass13device_kernelIN5flash11enable_sm90INS1_16FlashAttnFwdSm90INS1_25CollectiveMainloopFwdSm90ILi2EN4cute5tupleIJNS5_1CILi1EEES8_S8_EEENS6_IJNS7_ILi128EEESA_NS7_ILi256EEEEEELi256ENS_12float_e4m3_tEfNS_4arch4Sm90ELb0ELb0ELb0ELb0ELb1ELb0ELb0ELb1ELb0ELb1ELb1ELb0EEENS1_21CollectiveEpilogueFwdINS6_IJSA_SB_SA_EEES9_NS_10bfloat16_tESF_Li256ELb0ELb1ELb1ELb1EEENS1_19SingleTileSchedulerILb0ELb1ELb1ELi128EEEEEEEEEvNT_6ParamsE --------------------------
	.section	.nv.shared._ZN7cutlass13device_kernelIN5flash11enable_sm90INS1_16FlashAttnFwdSm90INS1_25CollectiveMainloopFwdSm90ILi2EN4cute5tupleIJNS5_1CILi1EEES8_S8_EEENS6_IJNS7_ILi128EEESA_NS7_ILi256EEEEEELi256ENS_12float_e4m3_tEfNS_4arch4Sm90ELb0ELb0ELb0ELb0ELb1ELb0ELb0ELb1ELb0ELb1ELb1ELb0EEENS1_21CollectiveEpilogueFwdINS6_IJSA_SB_SA_EEES9_NS_10bfloat16_tESF_Li256ELb0ELb1ELb1ELb1EEENS1_19SingleTileSchedulerILb0ELb1ELb1ELi128EEEEEEEEEvNT_6ParamsE,"aw",@nobits
	.sectionflags	@""
	.align	16
	.zero		1024


//--------------------- .nv.shared.reserved.0     --------------------------
	.section	.nv.shared.reserved.0,"aw",@nobits
	.weak		__nv_reservedSMEM_offset_0_alias
	.size		__nv_reservedSMEM_offset_0_alias, 0, 0
	.other		__nv_reservedSMEM_offset_0_alias,@"STO_CUDA_RESERVED_SHARED STV_DEFAULT"
__nv_reservedSMEM_offset_0_alias:
	.zero		0


//--------------------- .nv.global                --------------------------
	.section	.nv.global,"aw",@nobits
.nv.global:
	.type		_ZN78_INTERNAL_15aef12b_42_flash_fwd_hdim256_e4m3_paged_split_sm90_cu_d53ad458_33334cute1_E,@object
	.size		_ZN78_INTERNAL_15aef12b_42_flash_fwd_hdim256_e4m3_paged_split_sm90_cu_d53ad458_33334cute1_E,(_ZN78_INTERNAL_15aef12b_42_flash_fwd_hdim256_e4m3_paged_split_sm90_cu_d53ad458_33334cuda3std3__45__cpo6cbeginE - _ZN78_INTERNAL_15aef12b_42_flash_fwd_hdim256_e4m3_paged_split_sm90_cu_d53ad458_33334cute1_E)
_ZN78_INTERNAL_15aef12b_42_flash_fwd_hdim256_e4m3_paged_split_sm90_cu_d53ad458_33334cute1_E:
	.zero		1
	.type		_ZN78_INTERNAL_15aef12b_42_flash_fwd_hdim256_e4m3_paged_split_sm90_cu_d53ad458_33334cuda3std3__45__cpo6cbeginE,@object
	.size		_ZN78_INTERNAL_15aef12b_42_flash_fwd_hdim256_e4m3_paged_split_sm90_cu_d53ad458_33334cuda3std3__45__cpo6cbeginE,(_ZN78_INTERNAL_15aef12b_42_flash_fwd_hdim256_e4m3_paged_split_sm90_cu_d53ad458_33334cuda3std3__48in_placeE - _ZN78_INTERNAL_15aef12b_42_flash_fwd_hdim256_e4m3_paged_split_sm90_cu_d53ad458_33334cuda3std3__45__cpo6cbeginE)
_ZN78_INTERNAL_15aef12b_42_flash_fwd_hdim256_e4m3_paged_split_sm90_cu_d53ad458_33334cuda3std3__45__cpo6cbeginE:
	.zero		1
	.type		_ZN78_INTERNAL_15aef12b_42_flash_fwd_hdim256_e4m3_paged_split_sm90_cu_d53ad458_33334cuda3std3__48in_placeE,@object
	.size		_ZN78_INTERNAL_15aef12b_42_flash_fwd_hdim256_e4m3_paged_split_sm90_cu_d53ad458_33334cuda3std3__48in_placeE,(_ZN78_INTERNAL_15aef12b_42_flash_fwd_hdim256_e4m3_paged_split_sm90_cu_d53ad458_33334cuda3std6ranges3__45__cpo9iter_moveE - _ZN78_INTERNAL_15aef12b_42_flash_fwd_hdim256_e4m3_paged_split_sm90_cu_d53ad458_33334cuda3std3__48in_placeE)
_ZN78_INTERNAL_15aef12b_42_flash_fwd_hdim256_e4m3_paged_split_sm90_cu_d53ad458_33334cuda3std3__48in_placeE:
	.zero		1
	.type		_ZN78_INTERNAL_15aef12b_42_flash_fwd_hdim256_e4m3_paged_split_sm90_cu_d53ad458_33334cuda3std6ranges3__45__cpo9iter_moveE,@object
	.size		_ZN78_INTERNAL_15aef12b_42_flash_fwd_hdim256_e4m3_paged_split_sm90_cu_d53ad458_33334cuda3std6ranges3__45__cpo9iter_moveE,(_ZN78_INTERNAL_15aef12b_42_flash_fwd_hdim256_e4m3_paged_split_sm90_cu_d53ad458_33334cuda3std3__45__cpo5beginE - _ZN78_INTERNAL_15aef12b_42_flash_fwd_hdim256_e4m3_paged_split_sm90_cu_d53ad458_33334cuda3std6ranges3__45__cpo9iter_moveE)
_ZN78_INTERNAL_15aef12b_42_flash_fwd_hdim256_e4m3_paged_split_sm90_cu_d53ad458_33334cuda3std6ranges3__45__cpo9iter_moveE:
	.zero		1
	.type		_ZN78_INTERNAL_15aef12b_42_flash_fwd_hdim256_e4m3_paged_split_sm90_cu_d53ad458_33334cuda3std3__45__cpo5beginE,@object
	.size		_ZN78_INTERNAL_15aef12b_42_flash_fwd_hdim256_e4m3_paged_split_sm90_cu_d53ad458_33334cuda3std3__45__cpo5beginE,(_ZN78_INTERNAL_15aef12b_42_flash_fwd_hdim256_e4m3_paged_split_sm90_cu_d53ad458_33334cuda3std3__480_GLOBAL__N__15aef12b_42_flash_fwd_hdim256_e4m3_paged_split_sm90_cu_d53ad458_33336ignoreE - _ZN78_INTERNAL_15aef12b_42_flash_fwd_hdim256_e4m3_paged_split_sm90_cu_d53ad458_33334cuda3std3__45__cpo5beginE)
_ZN78_INTERNAL_15aef12b_42_flash_fwd_hdim256_e4m3_paged_split_sm90_cu_d53ad458_33334cuda3std3__45__cpo5beginE:
	.zero		1
	.type		_ZN78_INTERNAL_15aef12b_42_flash_fwd_hdim256_e4m3_paged_split_sm90_cu_d53ad458_33334cuda3std3__480_GLOBAL__N__15aef12b_42_flash_fwd_hdim256_e4m3_paged_split_sm90_cu_d53ad458_33336ignoreE,@object
	.size		_ZN78_INTERNAL_15aef12b_42_flash_fwd_hdim256_e4m3_paged_split_sm90_cu_d53ad458_33334cuda3std3__480_GLOBAL__N__15aef12b_42_flash_fwd_hdim256_e4m3_paged_split_sm90_cu_d53ad458_33336ignoreE,(_ZN78_INTERNAL_15aef12b_42_flash_fwd_hdim256_e4m3_paged_split_sm90_cu_d53ad458_33334cute7productE - _ZN78_INTERNAL_15aef12b_42_flash_fwd_hdim256_e4m3_paged_split_sm90_cu_d53ad458_33334cuda3std3__480_GLOBAL__N__15aef12b_42_flash_fwd_hdim256_e4m3_paged_split_sm90_cu_d53ad458_33336ignoreE)
_ZN78_INTERNAL_15aef12b_42_flash_fwd_hdim256_e4m3_paged_split_sm90_cu_d53ad458_33334cuda3std3__480_GLOBAL__N__15aef12b_42_flash_fwd_hdim256_e4m3_paged_split_sm90_cu_d53ad458_33336ignoreE:
	.zero		1
	.type		_ZN78_INTERNAL_15aef12b_42_flash_fwd_hdim256_e4m3_paged_split_sm90_cu_d53ad458_33334cute7productE,@object
	.size		_ZN78_INTERNAL_15aef12b_42_flash_fwd_hdim256_e4m3_paged_split_sm90_cu_d53ad458_33334cute7productE,(_ZN78_INTERNAL_15aef12b_42_flash_fwd_hdim256_e4m3_paged_split_sm90_cu_d53ad458_33334cuda3std3__45__cpo3endE - _ZN78_INTERNAL_15aef12b_42_flash_fwd_hdim256_e4m3_paged_split_sm90_cu_d53ad458_33334cute7productE)
_ZN78_INTERNAL_15aef12b_42_flash_fwd_hdim256_e4m3_paged_split_sm90_cu_d53ad458_33334cute7productE:
	.zero		1
	.type		_ZN78_INTERNAL_15aef12b_42_flash_fwd_hdim256_e4m3_paged_split_sm90_cu_d53ad458_33334cuda3std3__45__cpo3endE,@object
	.size		_ZN78_INTERNAL_15aef12b_42_flash_fwd_hdim256_e4m3_paged_split_sm90_cu_d53ad458_33334cuda3std3__45__cpo3endE,(_ZN78_INTERNAL_15aef12b_42_flash_fwd_hdim256_e4m3_paged_split_sm90_cu_d53ad458_33334cuda3std3__419piecewise_constructE - _ZN78_INTERNAL_15aef12b_42_flash_fwd_hdim256_e4m3_paged_split_sm90_cu_d53ad458_33334cuda3std3__45__cpo3endE)
_ZN78_INTERNAL_15aef12b_42_flash_fwd_hdim256_e4m3_paged_split_sm90_cu_d53ad458_33334cuda3std3__45__cpo3endE:
	.zero		1
	.type		_ZN78_INTERNAL_15aef12b_42_flash_fwd_hdim256_e4m3_paged_split_sm90_cu_d53ad458_33334cuda3std3__419piecewise_constructE,@object
	.size		_ZN78_INTERNAL_15aef12b_42_flash_fwd_hdim256_e4m3_paged_split_sm90_cu_d53ad458_33334cuda3std3__419piecewise_constructE,(_ZN78_INTERNAL_15aef12b_42_flash_fwd_hdim256_e4m3_paged_split_sm90_cu_d53ad458_33334cuda3std3__45__cpo4cendE - _ZN78_INTERNAL_15aef12b_42_flash_fwd_hdim256_e4m3_paged_split_sm90_cu_d53ad458_33334cuda3std3__419piecewise_constructE)
_ZN78_INTERNAL_15aef12b_42_flash_fwd_hdim256_e4m3_paged_split_sm90_cu_d53ad458_33334cuda3std3__419piecewise_constructE:
	.zero		1
	.type		_ZN78_INTERNAL_15aef12b_42_flash_fwd_hdim256_e4m3_paged_split_sm90_cu_d53ad458_33334cuda3std3__45__cpo4cendE,@object
	.size		_ZN78_INTERNAL_15aef12b_42_flash_fwd_hdim256_e4m3_paged_split_sm90_cu_d53ad458_33334cuda3std3__45__cpo4cendE,(_ZN78_INTERNAL_15aef12b_42_flash_fwd_hdim256_e4m3_paged_split_sm90_cu_d53ad458_33334cuda3std6ranges3__45__cpo4swapE - _ZN78_INTERNAL_15aef12b_42_flash_fwd_hdim256_e4m3_paged_split_sm90_cu_d53ad458_33334cuda3std3__45__cpo4cendE)
_ZN78_INTERNAL_15aef12b_42_flash_fwd_hdim256_e4m3_paged_split_sm90_cu_d53ad458_33334cuda3std3__45__cpo4cendE:
	.zero		1
	.type		_ZN78_INTERNAL_15aef12b_42_flash_fwd_hdim256_e4m3_paged_split_sm90_cu_d53ad458_33334cuda3std6ranges3__45__cpo4swapE,@object
	.size		_ZN78_INTERNAL_15aef12b_42_flash_fwd_hdim256_e4m3_paged_split_sm90_cu_d53ad458_33334cuda3std6ranges3__45__cpo4swapE,(.L_19 - _ZN78_INTERNAL_15aef12b_42_flash_fwd_hdim256_e4m3_paged_split_sm90_cu_d53ad458_33334cuda3std6ranges3__45__cpo4swapE)
_ZN78_INTERNAL_15aef12b_42_flash_fwd_hdim256_e4m3_paged_split_sm90_cu_d53ad458_33334cuda3std6ranges3__45__cpo4swapE:
	.zero		1
.L_19:


//--------------------- .nv.shared._ZN7cutlass13device_kernelIN5flash11enable_sm90INS1_16FlashAttnFwdSm90INS1_25CollectiveMainloopFwdSm90ILi2EN4cute5tupleIJNS5_1CILi1EEES8_S8_EEENS6_IJNS7_ILi128EEESA_NS7_ILi256EEEEEELi256ENS_12float_e4m3_tEfNS_4arch4Sm90ELb0ELb0ELb0ELb1ELb1ELb0ELb0ELb1ELb0ELb1ELb1ELb0EEENS1_21CollectiveEpilogueFwdINS6_IJSA_SB_SA_EEES9_NS_10bfloat16_tESF_Li256ELb1ELb1ELb1ELb1EEENS1_36VarlenDynamicPersistentTileSchedulerILi128ELi128ELi256ELi128ELb1ELb1ELb1ELb0ELb1ELb1EEEEEEEEEvNT_6ParamsE --------------------------
	.section	.nv.shared._ZN7cutlass13device_kernelIN5flash11enable_sm90INS1_16FlashAttnFwdSm90INS1_25CollectiveMainloopFwdSm90ILi2EN4cute5tupleIJNS5_1CILi1EEES8_S8_EEENS6_IJNS7_ILi128EEESA_NS7_ILi256EEEEEELi256ENS_12float_e4m3_tEfNS_4arch4Sm90ELb0ELb0ELb0ELb1ELb1ELb0ELb0ELb1ELb0ELb1ELb1ELb0EEENS1_21CollectiveEpilogueFwdINS6_IJSA_SB_SA_EEES9_NS_10bfloat16_tESF_Li256ELb1ELb1ELb1ELb1EEENS1_36VarlenDynamicPersistentTileSchedulerILi128ELi128ELi256ELi128ELb1ELb1ELb1ELb0ELb1ELb1EEEEEEEEEvNT_6ParamsE,"aw",@nobits
	.sectionflags	@""
	.align	16
	.zero		1024


//--------------------- .nv.shared._ZN7cutlass13device_kernelIN5flash11enable_sm90INS1_16FlashAttnFwdSm90INS1_25CollectiveMainloopFwdSm90ILi2EN4cute5tupleIJNS5_1CILi1EEES8_S8_EEENS6_IJNS7_ILi128EEESA_NS7_ILi256EEEEEELi256ENS_12float_e4m3_tEfNS_4arch4Sm90ELb0ELb0ELb0ELb1ELb1ELb1ELb0ELb1ELb0ELb1ELb1ELb0EEENS1_21CollectiveEpilogueFwdINS6_IJSA_SB_SA_EEES9_NS_10bfloat16_tESF_Li256ELb1ELb1ELb1ELb1EEENS1_36VarlenDynamicPersistentTileSchedulerILi128ELi128ELi256ELi128ELb1ELb1ELb1ELb0ELb1ELb1EEEEEEEEEvNT_6ParamsE --------------------------
	.section	.nv.shared._ZN7cutlass13device_kernelIN5flash11enable_sm90INS1_16FlashAttnFwdSm90INS1_25CollectiveMainloopFwdSm90ILi2EN4cute5tupleIJNS5_1CILi1EEES8_S8_EEENS6_IJNS7_ILi128EEESA_NS7_ILi256EEEEEELi256ENS_12float_e4m3_tEfNS_4arch4Sm90ELb0ELb0ELb0ELb1ELb1ELb1ELb0ELb1ELb0ELb1ELb1ELb0EEENS1_21CollectiveEpilogueFwdINS6_IJSA_SB_SA_EEES9_NS_10bfloat16_tESF_Li256ELb1ELb1ELb1ELb1EEENS1_36VarlenDynamicPersistentTileSchedulerILi128ELi128ELi256ELi128ELb1ELb1ELb1ELb0ELb1ELb1EEEEEEEEEvNT_6ParamsE,"aw",@nobits
	.sectionflags	@""
	.align	16
	.zero		1024


//--------------------- .nv.shared._ZN7cutlass13device_kernelIN5flash11enable_sm90INS1_16FlashAttnFwdSm90INS1_25CollectiveMainloopFwdSm90ILi2EN4cute5tupleIJNS5_1CILi1EEES8_S8_EEENS6_IJNS7_ILi128EEENS7_ILi64EEENS7_ILi256EEEEEELi256ENS_12float_e4m3_tEfNS_4arch4Sm90ELb0ELb1ELb0ELb0ELb1ELb0ELb0ELb1ELb0ELb1ELb1ELb0EEENS1_21CollectiveEpilogueFwdINS6_IJSA_SC_SB_EEES9_NS_10bfloat16_tESG_Li256ELb0ELb1ELb1ELb1EEENS1_19SingleTileSchedulerILb0ELb1ELb1ELi128EEEEEEEEEvNT_6ParamsE --------------------------
	.section	.nv.shared._ZN7cutlass13device_kernelIN5flash11enable_sm90INS1_16FlashAttnFwdSm90INS1_25CollectiveMainloopFwdSm90ILi2EN4cute5tupleIJNS5_1CILi1EEES8_S8_EEENS6_IJNS7_ILi128EEENS7_ILi64EEENS7_ILi256EEEEEELi256ENS_12float_e4m3_tEfNS_4arch4Sm90ELb0ELb1ELb0ELb0ELb1ELb0ELb0ELb1ELb0ELb1ELb1ELb0EEENS1_21CollectiveEpilogueFwdINS6_IJSA_SC_SB_EEES9_NS_10bfloat16_tESG_Li256ELb0ELb1ELb1ELb1EEENS1_19SingleTileSchedulerILb0ELb1ELb1ELi128EEEEEEEEEvNT_6ParamsE,"aw",@nobits
	.sectionflags	@""
	.align	16
	.zero		1024


//--------------------- .nv.shared._ZN7cutlass13device_kernelIN5flash11enable_sm90INS1_16FlashAttnFwdSm90INS1_25CollectiveMainloopFwdSm90ILi2EN4cute5tupleIJNS5_1CILi1EEES8_S8_EEENS6_IJNS7_ILi128EEENS7_ILi64EEENS7_ILi256EEEEEELi256ENS_12float_e4m3_tEfNS_4arch4Sm90ELb0ELb1ELb0ELb1ELb1ELb0ELb0ELb1ELb0ELb1ELb1ELb0EEENS1_21CollectiveEpilogueFwdINS6_IJSA_SC_SB_EEES9_NS_10bfloat16_tESG_Li256ELb1ELb1ELb1ELb1EEENS1_36VarlenDynamicPersistentTileSchedulerILi128ELi64ELi256ELi128ELb1ELb1ELb1ELb1ELb0ELb1EEEEEEEEEvNT_6ParamsE --------------------------
	.section	.nv.shared._ZN7cutlass13device_kernelIN5flash11enable_sm90INS1_16FlashAttnFwdSm90INS1_25CollectiveMainloopFwdSm90ILi2EN4cute5tupleIJNS5_1CILi1EEES8_S8_EEENS6_IJNS7_ILi128EEENS7_ILi64EEENS7_ILi256EEEEEELi256ENS_12float_e4m3_tEfNS_4arch4Sm90ELb0ELb1ELb0ELb1ELb1ELb0ELb0ELb1ELb0ELb1ELb1ELb0EEENS1_21CollectiveEpilogueFwdINS6_IJSA_SC_SB_EEES9_NS_10bfloat16_tESG_Li256ELb1ELb1ELb1ELb1EEENS1_36VarlenDynamicPersistentTileSchedulerILi128ELi64ELi256ELi128ELb1ELb1ELb1ELb1ELb0ELb1EEEEEEEEEvNT_6ParamsE,"aw",@nobits
	.sectionflags	@""
	.align	16
	.zero		1024


//--------------------- .nv.shared._ZN7cutlass13device_kernelIN5flash11enable_sm90INS1_16FlashAttnFwdSm90INS1_25CollectiveMainloopFwdSm90ILi2EN4cute5tupleIJNS5_1CILi1EEES8_S8_EEENS6_IJNS7_ILi128EEENS7_ILi64EEENS7_ILi256EEEEEELi256ENS_12float_e4m3_tEfNS_4arch4Sm90ELb0ELb1ELb0ELb1ELb1ELb1ELb0ELb1ELb0ELb1ELb1ELb0EEENS1_21CollectiveEpilogueFwdINS6_IJSA_SC_SB_EEES9_NS_10bfloat16_tESG_Li256ELb1ELb1ELb1ELb1EEENS1_36VarlenDynamicPersistentTileSchedulerILi128ELi64ELi256ELi128ELb1ELb1ELb1ELb1ELb0ELb1EEEEEEEEEvNT_6ParamsE --------------------------
	.section	.nv.shared._ZN7cutlass13device_kernelIN5flash11enable_sm90INS1_16FlashAttnFwdSm90INS1_25CollectiveMainloopFwdSm90ILi2EN4cute5tupleIJNS5_1CILi1EEES8_S8_EEENS6_IJNS7_ILi128EEENS7_ILi64EEENS7_ILi256EEEEEELi256ENS_12float_e4m3_tEfNS_4arch4Sm90ELb0ELb1ELb0ELb1ELb1ELb1ELb0ELb1ELb0ELb1ELb1ELb0EEENS1_21CollectiveEpilogueFwdINS6_IJSA_SC_SB_EEES9_NS_10bfloat16_tESG_Li256ELb1ELb1ELb1ELb1EEENS1_36VarlenDynamicPersistentTileSchedulerILi128ELi64ELi256ELi128ELb1ELb1ELb1ELb1ELb0ELb1EEEEEEEEEvNT_6ParamsE,"aw",@nobits
	.sectionflags	@""
	.align	16
	.zero		1024


//--------------------- .nv.shared._ZN7cutlass13device_kernelIN5flash11enable_sm90INS1_16FlashAttnFwdSm90INS1_25CollectiveMainloopFwdSm90ILi2EN4cute5tupleIJNS5_1CILi1EEES8_S8_EEENS6_IJNS7_ILi128EEESA_NS7_ILi256EEEEEELi256ENS_12float_e4m3_tEfNS_4arch4Sm90ELb1ELb0ELb0ELb0ELb1ELb0ELb0ELb1ELb0ELb1ELb1ELb0EEENS1_21CollectiveEpilogueFwdINS6_IJSA_SB_SA_EEES9_NS_10bfloat16_tESF_Li256ELb0ELb1ELb1ELb1EEENS1_19SingleTileSchedulerILb0ELb1ELb1ELi128EEEEEEEEEvNT_6ParamsE --------------------------
	.section	.nv.shared._ZN7cutlass13device_kernelIN5flash11enable_sm90INS1_16FlashAttnFwdSm90INS1_25CollectiveMainloopFwdSm90ILi2EN4cute5tupleIJNS5_1CILi1EEES8_S8_EEENS6_IJNS7_ILi128EEESA_NS7_ILi256EEEEEELi256ENS_12float_e4m3_tEfNS_4arch4Sm90ELb1ELb0ELb0ELb0ELb1ELb0ELb0ELb1ELb0ELb1ELb1ELb0EEENS1_21CollectiveEpilogueFwdINS6_IJSA_SB_SA_EEES9_NS_10bfloat16_tESF_Li256ELb0ELb1ELb1ELb1EEENS1_19SingleTileSchedulerILb0ELb1ELb1ELi128EEEEEEEEEvNT_6ParamsE,"aw",@nobits
	.sectionflags	@""
	.align	16
	.zero		1024


//--------------------- .nv.shared._ZN7cutlass13device_kernelIN5flash11enable_sm90INS1_16FlashAttnFwdSm90INS1_25CollectiveMainloopFwdSm90ILi2EN4cute5tupleIJNS5_1CILi1EEES8_S8_EEENS6_IJNS7_ILi128EEESA_NS7_ILi256EEEEEELi256ENS_12float_e4m3_tEfNS_4arch4Sm90ELb1ELb0ELb0ELb1ELb1ELb0ELb0ELb1ELb0ELb1ELb1ELb0EEENS1_21CollectiveEpilogueFwdINS6_IJSA_SB_SA_EEES9_NS_10bfloat16_tESF_Li256ELb1ELb1ELb1ELb1EEENS1_36VarlenDynamicPersistentTileSchedulerILi128ELi128ELi256ELi128ELb1ELb1ELb1ELb1ELb1ELb1EEEEEEEEEvNT_6ParamsE --------------------------
	.section	.nv.shared._ZN7cutlass13device_kernelIN5flash11enable_sm90INS1_16FlashAttnFwdSm90INS1_25CollectiveMainloopFwdSm90ILi2EN4cute5tupleIJNS5_1CILi1EEES8_S8_EEENS6_IJNS7_ILi128EEESA_NS7_ILi256EEEEEELi256ENS_12float_e4m3_tEfNS_4arch4Sm90ELb1ELb0ELb0ELb1ELb1ELb0ELb0ELb1ELb0ELb1ELb1ELb0EEENS1_21CollectiveEpilogueFwdINS6_IJSA_SB_SA_EEES9_NS_10bfloat16_tESF_Li256ELb1ELb1ELb1ELb1EEENS1_36VarlenDynamicPersistentTileSchedulerILi128ELi128ELi256ELi128ELb1ELb1ELb1ELb1ELb1ELb1EEEEEEEEEvNT_6ParamsE,"aw",@nobits
	.sectionflags	@""
	.align	16
	.zero		1024


//--------------------- .nv.shared._ZN7cutlass13device_kernelIN5flash11enable_sm90INS1_16FlashAttnFwdSm90INS1_25CollectiveMainloopFwdSm90ILi2EN4cute5tupleIJNS5_1CILi1EEES8_S8_EEENS6_IJNS7_ILi128EEESA_NS7_ILi256EEEEEELi256ENS_12float_e4m3_tEfNS_4arch4Sm90ELb1ELb0ELb0ELb1ELb1ELb1ELb0ELb1ELb0ELb1ELb1ELb0EEENS1_21CollectiveEpilogueFwdINS6_IJSA_SB_SA_EEES9_NS_10bfloat16_tESF_Li256ELb1ELb1ELb1ELb1EEENS1_36VarlenDynamicPersistentTileSchedulerILi128ELi128ELi256ELi128ELb1ELb1ELb1ELb1ELb1ELb1EEEEEEEEEvNT_6ParamsE --------------------------
	.section	.nv.shared._ZN7cutlass13device_kernelIN5flash11enable_sm90INS1_16FlashAttnFwdSm90INS1_25CollectiveMainloopFwdSm90ILi2EN4cute5tupleIJNS5_1CILi1EEES8_S8_EEENS6_IJNS7_ILi128EEESA_NS7_ILi256EEEEEELi256ENS_12float_e4m3_tEfNS_4arch4Sm90ELb1ELb0ELb0ELb1ELb1ELb1ELb0ELb1ELb0ELb1ELb1ELb0EEENS1_21CollectiveEpilogueFwdINS6_IJSA_SB_SA_EEES9_NS_10bfloat16_tESF_Li256ELb1ELb1ELb1ELb1EEENS1_36VarlenDynamicPersistentTileSchedulerILi128ELi128ELi256ELi128ELb1ELb1ELb1ELb1ELb1ELb1EEEEEEEEEvNT_6ParamsE,"aw",@nobits
	.sectionflags	@""
	.align	16
	.zero		1024


//--------------------- .nv.constant0._ZN7cutlass13device_kernelIN5flash11enable_sm90INS1_16FlashAttnFwdSm90INS1_25CollectiveMainloopFwdSm90ILi2EN4cute5tupleIJNS5_1CILi1EEES8_S8_EEENS6_IJNS7_ILi128EEESA_NS7_ILi256EEEEEELi256ENS_12float_e4m3_tEfNS_4arch4Sm90ELb0ELb0ELb0ELb0ELb1ELb0ELb0ELb1ELb0ELb1ELb1ELb0EEENS1_21CollectiveEpilogueFwdINS6_IJSA_SB_SA_EEES9_NS_10bfloat16_tESF_Li256ELb0ELb1ELb1ELb1EEENS1_19SingleTileSchedulerILb0ELb1ELb1ELi128EEEEEEEEEvNT_6ParamsE --------------------------
	.section	.nv.constant0._ZN7cutlass13device_kernelIN5flash11enable_sm90INS1_16FlashAttnFwdSm90INS1_25CollectiveMainloopFwdSm90ILi2EN4cute5tupleIJNS5_1CILi1EEES8_S8_EEENS6_IJNS7_ILi128EEESA_NS7_ILi256EEEEEELi256ENS_12float_e4m3_tEfNS_4arch4Sm90ELb0ELb0ELb0ELb0ELb1ELb0ELb0ELb1ELb0ELb1ELb1ELb0EEENS1_21CollectiveEpilogueFwdINS6_IJSA_SB_SA_EEES9_NS_10bfloat16_tESF_Li256ELb0ELb1ELb1ELb1EEENS1_19SingleTileSchedulerILb0ELb1ELb1ELi128EEEEEEEEEvNT_6ParamsE,"a",@progbits
	.sectionflags	@""
	.align	4
.nv.constant0._ZN7cutlass13device_kernelIN5flash11enable_sm90INS1_16FlashAttnFwdSm90INS1_25CollectiveMainloopFwdSm90ILi2EN4cute5tupleIJNS5_1CILi1EEES8_S8_EEENS6_IJNS7_ILi128EEESA_NS7_ILi256EEEEEELi256ENS_12float_e4m3_tEfNS_4arch4Sm90ELb0ELb0ELb0ELb0ELb1ELb0ELb0ELb1ELb0ELb1ELb1ELb0EEENS1_21CollectiveEpilogueFwdINS6_IJSA_SB_SA_EEES9_NS_10bfloat16_tESF_Li256ELb0ELb1ELb1ELb1EEENS1_19SingleTileSchedulerILb0ELb1ELb1ELi128EEEEEEEEEvNT_6ParamsE:
	.zero		3200


//--------------------- .nv.constant0._ZN7cutlass13device_kernelIN5flash11enable_sm90INS1_16FlashAttnFwdSm90INS1_25CollectiveMainloopFwdSm90ILi2EN4cute5tupleIJNS5_1CILi1EEES8_S8_EEENS6_IJNS7_ILi128EEESA_NS7_ILi256EEEEEELi256ENS_12float_e4m3_tEfNS_4arch4Sm90ELb0ELb0ELb0ELb1ELb1ELb0ELb0ELb1ELb0ELb1ELb1ELb0EEENS1_21CollectiveEpilogueFwdINS6_IJSA_SB_SA_EEES9_NS_10bfloat16_tESF_Li256ELb1ELb1ELb1ELb1EEENS1_36VarlenDynamicPersistentTileSchedulerILi128ELi128ELi256ELi128ELb1ELb1ELb1ELb0ELb1ELb1EEEEEEEEEvNT_6ParamsE --------------------------
	.section	.nv.constant0._ZN7cutlass13device_kernelIN5flash11enable_sm90INS1_16FlashAttnFwdSm90INS1_25CollectiveMainloopFwdSm90ILi2EN4cute5tupleIJNS5_1CILi1EEES8_S8_EEENS6_IJNS7_ILi128EEESA_NS7_ILi256EEEEEELi256ENS_12float_e4m3_tEfNS_4arch4Sm90ELb0ELb0ELb0ELb1ELb1ELb0ELb0ELb1ELb0ELb1ELb1ELb0EEENS1_21CollectiveEpilogueFwdINS6_IJSA_SB_SA_EEES9_NS_10bfloat16_tESF_Li256ELb1ELb1ELb1ELb1EEENS1_36VarlenDynamicPersistentTileSchedulerILi128ELi128ELi256ELi128ELb1ELb1ELb1ELb0ELb1ELb1EEEEEEEEEvNT_6ParamsE,"a",@progbits
	.sectionflags	@""
	.align	4
.nv.constant0._ZN7cutlass13device_kernelIN5flash11enable_sm90INS1_16FlashAttnFwdSm90INS1_25CollectiveMainloopFwdSm90ILi2EN4cute5tupleIJNS5_1CILi1EEES8_S8_EEENS6_IJNS7_ILi128EEESA_NS7_ILi256EEEEEELi256ENS_12float_e4m3_tEfNS_4arch4Sm90ELb0ELb0ELb0ELb1ELb1ELb0ELb0ELb1ELb0ELb1ELb1ELb0EEENS1_21CollectiveEpilogueFwdINS6_IJSA_SB_SA_EEES9_NS_10bfloat16_tESF_Li256ELb1ELb1ELb1ELb1EEENS1_36VarlenDynamicPersistentTileSchedulerILi128ELi128ELi256ELi128ELb1ELb1ELb1ELb0ELb1ELb1EEEEEEEEEvNT_6ParamsE:
	.zero		3328


//--------------------- .nv.constant0._ZN7cutlass13device_kernelIN5flash11enable_sm90INS1_16FlashAttnFwdSm90INS1_25CollectiveMainloopFwdSm90ILi2EN4cute5tupleIJNS5_1CILi1EEES8_S8_EEENS6_IJNS7_ILi128EEESA_NS7_ILi256EEEEEELi256ENS_12float_e4m3_tEfNS_4arch4Sm90ELb0ELb0ELb0ELb1ELb1ELb1ELb0ELb1ELb0ELb1ELb1ELb0EEENS1_21CollectiveEpilogueFwdINS6_IJSA_SB_SA_EEES9_NS_10bfloat16_tESF_Li256ELb1ELb1ELb1ELb1EEENS1_36VarlenDynamicPersistentTileSchedulerILi128ELi128ELi256ELi128ELb1ELb1ELb1ELb0ELb1ELb1EEEEEEEEEvNT_6ParamsE --------------------------
	.section	.nv.constant0._ZN7cutlass13device_kernelIN5flash11enable_sm90INS1_16FlashAttnFwdSm90INS1_25CollectiveMainloopFwdSm90ILi2EN4cute5tupleIJNS5_1CILi1EEES8_S8_EEENS6_IJNS7_ILi128EEESA_NS7_ILi256EEEEEELi256ENS_12float_e4m3_tEfNS_4arch4Sm90ELb0ELb0ELb0ELb1ELb1ELb1ELb0ELb1ELb0ELb1ELb1ELb0EEENS1_21CollectiveEpilogueFwdINS6_IJSA_SB_SA_EEES9_NS_10bfloat16_tESF_Li256ELb1ELb1ELb1ELb1EEENS1_36VarlenDynamicPersistentTileSchedulerILi128ELi128ELi256ELi128ELb1ELb1ELb1ELb0ELb1ELb1EEEEEEEEEvNT_6ParamsE,"a",@progbits
	.sectionflags	@""
	.align	4
.nv.constant0._ZN7cutlass13device_kernelIN5flash11enable_sm90INS1_16FlashAttnFwdSm90INS1_25CollectiveMainloopFwdSm90ILi2EN4cute5tupleIJNS5_1CILi1EEES8_S8_EEENS6_IJNS7_ILi128EEESA_NS7_ILi256EEEEEELi256ENS_12float_e4m3_tEfNS_4arch4Sm90ELb0ELb0ELb0ELb1ELb1ELb1ELb0ELb1ELb0ELb1ELb1ELb0EEENS1_21CollectiveEpilogueFwdINS6_IJSA_SB_SA_EEES9_NS_10bfloat16_tESF_Li256ELb1ELb1ELb1ELb1EEENS1_36VarlenDynamicPersistentTileSchedulerILi128ELi128ELi256ELi128ELb1ELb1ELb1ELb0ELb1ELb1EEEEEEEEEvNT_6ParamsE:
	.zero		3328


//--------------------- .nv.constant0._ZN7cutlass13device_kernelIN5flash11enable_sm90INS1_16FlashAttnFwdSm90INS1_25CollectiveMainloopFwdSm90ILi2EN4cute5tupleIJNS5_1CILi1EEES8_S8_EEENS6_IJNS7_ILi128EEENS7_ILi64EEENS7_ILi256EEEEEELi256ENS_12float_e4m3_tEfNS_4arch4Sm90ELb0ELb1ELb0ELb0ELb1ELb0ELb0ELb1ELb0ELb1ELb1ELb0EEENS1_21CollectiveEpilogueFwdINS6_IJSA_SC_SB_EEES9_NS_10bfloat16_tESG_Li256ELb0ELb1ELb1ELb1EEENS1_19SingleTileSchedulerILb0ELb1ELb1ELi128EEEEEEEEEvNT_6ParamsE --------------------------
	.section	.nv.constant0._ZN7cutlass13device_kernelIN5flash11enable_sm90INS1_16FlashAttnFwdSm90INS1_25CollectiveMainloopFwdSm90ILi2EN4cute5tupleIJNS5_1CILi1EEES8_S8_EEENS6_IJNS7_ILi128EEENS7_ILi64EEENS7_ILi256EEEEEELi256ENS_12float_e4m3_tEfNS_4arch4Sm90ELb0ELb1ELb0ELb0ELb1ELb0ELb0ELb1ELb0ELb1ELb1ELb0EEENS1_21CollectiveEpilogueFwdINS6_IJSA_SC_SB_EEES9_NS_10bfloat16_tESG_Li256ELb0ELb1ELb1ELb1EEENS1_19SingleTileSchedulerILb0ELb1ELb1ELi128EEEEEEEEEvNT_6ParamsE,"a",@progbits
	.sectionflags	@""
	.align	4
.nv.constant0._ZN7cutlass13device_kernelIN5flash11enable_sm90INS1_16FlashAttnFwdSm90INS1_25CollectiveMainloopFwdSm90ILi2EN4cute5tupleIJNS5_1CILi1EEES8_S8_EEENS6_IJNS7_ILi128EEENS7_ILi64EEENS7_ILi256EEEEEELi256ENS_12float_e4m3_tEfNS_4arch4Sm90ELb0ELb1ELb0ELb0ELb1ELb0ELb0ELb1ELb0ELb1ELb1ELb0EEENS1_21CollectiveEpilogueFwdINS6_IJSA_SC_SB_EEES9_NS_10bfloat16_tESG_Li256ELb0ELb1ELb1ELb1EEENS1_19SingleTileSchedulerILb0ELb1ELb1ELi128EEEEEEEEEvNT_6ParamsE:
	.zero		3200


//--------------------- .nv.constant0._ZN7cutlass13device_kernelIN5flash11enable_sm90INS1_16FlashAttnFwdSm90INS1_25CollectiveMainloopFwdSm90ILi2EN4cute5tupleIJNS5_1CILi1EEES8_S8_EEENS6_IJNS7_ILi128EEENS7_ILi64EEENS7_ILi256EEEEEELi256ENS_12float_e4m3_tEfNS_4arch4Sm90ELb0ELb1ELb0ELb1ELb1ELb0ELb0ELb1ELb0ELb1ELb1ELb0EEENS1_21CollectiveEpilogueFwdINS6_IJSA_SC_SB_EEES9_NS_10bfloat16_tESG_Li256ELb1ELb1ELb1ELb1EEENS1_36VarlenDynamicPersistentTileSchedulerILi128ELi64ELi256ELi128ELb1ELb1ELb1ELb1ELb0ELb1EEEEEEEEEvNT_6ParamsE --------------------------
	.section	.nv.constant0._ZN7cutlass13device_kernelIN5flash11enable_sm90INS1_16FlashAttnFwdSm90INS1_25CollectiveMainloopFwdSm90ILi2EN4cute5tupleIJNS5_1CILi1EEES8_S8_EEENS6_IJNS7_ILi128EEENS7_ILi64EEENS7_ILi256EEEEEELi256ENS_12float_e4m3_tEfNS_4arch4Sm90ELb0ELb1ELb0ELb1ELb1ELb0ELb0ELb1ELb0ELb1ELb1ELb0EEENS1_21CollectiveEpilogueFwdINS6_IJSA_SC_SB_EEES9_NS_10bfloat16_tESG_Li256ELb1ELb1ELb1ELb1EEENS1_36VarlenDynamicPersistentTileSchedulerILi128ELi64ELi256ELi128ELb1ELb1ELb1ELb1ELb0ELb1EEEEEEEEEvNT_6ParamsE,"a",@progbits
	.sectionflags	@""
	.align	4
.nv.constant0._ZN7cutlass13device_kernelIN5flash11enable_sm90INS1_16FlashAttnFwdSm90INS1_25CollectiveMainloopFwdSm90ILi2EN4cute5tupleIJNS5_1CILi1EEES8_S8_EEENS6_IJNS7_ILi128EEENS7_ILi64EEENS7_ILi256EEEEEELi256ENS_12float_e4m3_tEfNS_4arch4Sm90ELb0ELb1ELb0ELb1ELb1ELb0ELb0ELb1ELb0ELb1ELb1ELb0EEENS1_21CollectiveEpilogueFwdINS6_IJSA_SC_SB_EEES9_NS_10bfloat16_tESG_Li256ELb1ELb1ELb1ELb1EEENS1_36VarlenDynamicPersistentTileSchedulerILi128ELi64ELi256ELi128ELb1ELb1ELb1ELb1ELb0ELb1EEEEEEEEEvNT_6ParamsE:
	.zero		3328


//--------------------- .nv.constant0._ZN7cutlass13device_kernelIN5flash11enable_sm90INS1_16FlashAttnFwdSm90INS1_25CollectiveMainloopFwdSm90ILi2EN4cute5tupleIJNS5_1CILi1EEES8_S8_EEENS6_IJNS7_ILi128EEENS7_ILi64EEENS7_ILi256EEEEEELi256ENS_12float_e4m3_tEfNS_4arch4Sm90ELb0ELb1ELb0ELb1ELb1ELb1ELb0ELb1ELb0ELb1ELb1ELb0EEENS1_21CollectiveEpilogueFwdINS6_IJSA_SC_SB_EEES9_NS_10bfloat16_tESG_Li256ELb1ELb1ELb1ELb1EEENS1_36VarlenDynamicPersistentTileSchedulerILi128ELi64ELi256ELi128ELb1ELb1ELb1ELb1ELb0ELb1EEEEEEEEEvNT_6ParamsE --------------------------
	.section	.nv.constant0._ZN7cutlass13device_kernelIN5flash11enable_sm90INS1_16FlashAttnFwdSm90INS1_25CollectiveMainloopFwdSm90ILi2EN4cute5tupleIJNS5_1CILi1EEES8_S8_EEENS6_IJNS7_ILi128EEENS7_ILi64EEENS7_ILi256EEEEEELi256ENS_12float_e4m3_tEfNS_4arch4Sm90ELb0ELb1ELb0ELb1ELb1ELb1ELb0ELb1ELb0ELb1ELb1ELb0EEENS1_21CollectiveEpilogueFwdINS6_IJSA_SC_SB_EEES9_NS_10bfloat16_tESG_Li256ELb1ELb1ELb1ELb1EEENS1_36VarlenDynamicPersistentTileSchedulerILi128ELi64ELi256ELi128ELb1ELb1ELb1ELb1ELb0ELb1EEEEEEEEEvNT_6ParamsE,"a",@progbits
	.sectionflags	@""
	.align	4
.nv.constant0._ZN7cutlass13device_kernelIN5flash11enable_sm90INS1_16FlashAttnFwdSm90INS1_25CollectiveMainloopFwdSm90ILi2EN4cute5tupleIJNS5_1CILi1EEES8_S8_EEENS6_IJNS7_ILi128EEENS7_ILi64EEENS7_ILi256EEEEEELi256ENS_12float_e4m3_tEfNS_4arch4Sm90ELb0ELb1ELb0ELb1ELb1ELb1ELb0ELb1ELb0ELb1ELb1ELb0EEENS1_21CollectiveEpilogueFwdINS6_IJSA_SC_SB_EEES9_NS_10bfloat16_tESG_Li256ELb1ELb1ELb1ELb1EEENS1_36VarlenDynamicPersistentTileSchedulerILi128ELi64ELi256ELi128ELb1ELb1ELb1ELb1ELb0ELb1EEEEEEEEEvNT_6ParamsE:
	.zero		3328


//--------------------- .nv.constant0._ZN7cutlass13device_kernelIN5flash11enable_sm90INS1_16FlashAttnFwdSm90INS1_25CollectiveMainloopFwdSm90ILi2EN4cute5tupleIJNS5_1CILi1EEES8_S8_EEENS6_IJNS7_ILi128EEESA_NS7_ILi256EEEEEELi256ENS_12float_e4m3_tEfNS_4arch4Sm90ELb1ELb0ELb0ELb0ELb1ELb0ELb0ELb1ELb0ELb1ELb1ELb0EEENS1_21CollectiveEpilogueFwdINS6_IJSA_SB_SA_EEES9_NS_10bfloat16_tESF_Li256ELb0ELb1ELb1ELb1EEENS1_19SingleTileSchedulerILb0ELb1ELb1ELi128EEEEEEEEEvNT_6ParamsE --------------------------
	.section	.nv.constant0._ZN7cutlass13device_kernelIN5flash11enable_sm90INS1_16FlashAttnFwdSm90INS1_25CollectiveMainloopFwdSm90ILi2EN4cute5tupleIJNS5_1CILi1EEES8_S8_EEENS6_IJNS7_ILi128EEESA_NS7_ILi256EEEEEELi256ENS_12float_e4m3_tEfNS_4arch4Sm90ELb1ELb0ELb0ELb0ELb1ELb0ELb0ELb1ELb0ELb1ELb1ELb0EEENS1_21CollectiveEpilogueFwdINS6_IJSA_SB_SA_EEES9_NS_10bfloat16_tESF_Li256ELb0ELb1ELb1ELb1EEENS1_19SingleTileSchedulerILb0ELb1ELb1ELi128EEEEEEEEEvNT_6ParamsE,"a",@progbits
	.sectionflags	@""
	.align	4
.nv.constant0._ZN7cutlass13device_kernelIN5flash11enable_sm90INS1_16FlashAttnFwdSm90INS1_25CollectiveMainloopFwdSm90ILi2EN4cute5tupleIJNS5_1CILi1EEES8_S8_EEENS6_IJNS7_ILi128EEESA_NS7_ILi256EEEEEELi256ENS_12float_e4m3_tEfNS_4arch4Sm90ELb1ELb0ELb0ELb0ELb1ELb0ELb0ELb1ELb0ELb1ELb1ELb0EEENS1_21CollectiveEpilogueFwdINS6_IJSA_SB_SA_EEES9_NS_10bfloat16_tESF_Li256ELb0ELb1ELb1ELb1EEENS1_19SingleTileSchedulerILb0ELb1ELb1ELi128EEEEEEEEEvNT_6ParamsE:
	.zero		3200


//--------------------- .nv.constant0._ZN7cutlass13device_kernelIN5flash11enable_sm90INS1_16FlashAttnFwdSm90INS1_25CollectiveMainloopFwdSm90ILi2EN4cute5tupleIJNS5_1CILi1EEES8_S8_EEENS6_IJNS7_ILi128EEESA_NS7_ILi256EEEEEELi256ENS_12float_e4m3_tEfNS_4arch4Sm90ELb1ELb0ELb0ELb1ELb1ELb0ELb0ELb1ELb0ELb1ELb1ELb0EEENS1_21CollectiveEpilogueFwdINS6_IJSA_SB_SA_EEES9_NS_10bfloat16_tESF_Li256ELb1ELb1ELb1ELb1EEENS1_36VarlenDynamicPersistentTileSchedulerILi128ELi128ELi256ELi128ELb1ELb1ELb1ELb1ELb1ELb1EEEEEEEEEvNT_6ParamsE --------------------------
	.section	.nv.constant0._ZN7cutlass13device_kernelIN5flash11enable_sm90INS1_16FlashAttnFwdSm90INS1_25CollectiveMainloopFwdSm90ILi2EN4cute5tupleIJNS5_1CILi1EEES8_S8_EEENS6_IJNS7_ILi128EEESA_NS7_ILi256EEEEEELi256ENS_12float_e4m3_tEfNS_4arch4Sm90ELb1ELb0ELb0ELb1ELb1ELb0ELb0ELb1ELb0ELb1ELb1ELb0EEENS1_21CollectiveEpilogueFwdINS6_IJSA_SB_SA_EEES9_NS_10bfloat16_tESF_Li256ELb1ELb1ELb1ELb1EEENS1_36VarlenDynamicPersistentTileSchedulerILi128ELi128ELi256ELi128ELb1ELb1ELb1ELb1ELb1ELb1EEEEEEEEEvNT_6ParamsE,"a",@progbits
	.sectionflags	@""
	.align	4
.nv.constant0._ZN7cutlass13device_kernelIN5flash11enable_sm90INS1_16FlashAttnFwdSm90INS1_25CollectiveMainloopFwdSm90ILi2EN4cute5tupleIJNS5_1CILi1EEES8_S8_EEENS6_IJNS7_ILi128EEESA_NS7_ILi256EEEEEELi256ENS_12float_e4m3_tEfNS_4arch4Sm90ELb1ELb0ELb0ELb1ELb1ELb0ELb0ELb1ELb0ELb1ELb1ELb0EEENS1_21CollectiveEpilogueFwdINS6_IJSA_SB_SA_EEES9_NS_10bfloat16_tESF_Li256ELb1ELb1ELb1ELb1EEENS1_36VarlenDynamicPersistentTileSchedulerILi128ELi128ELi256ELi128ELb1ELb1ELb1ELb1ELb1ELb1EEEEEEEEEvNT_6ParamsE:
	.zero		3328


//--------------------- .nv.constant0._ZN7cutlass13device_kernelIN5flash11enable_sm90INS1_16FlashAttnFwdSm90INS1_25CollectiveMainloopFwdSm90ILi2EN4cute5tupleIJNS5_1CILi1EEES8_S8_EEENS6_IJNS7_ILi128EEESA_NS7_ILi256EEEEEELi256ENS_12float_e4m3_tEfNS_4arch4Sm90ELb1ELb0ELb0ELb1ELb1ELb1ELb0ELb1ELb0ELb1ELb1ELb0EEENS1_21CollectiveEpilogueFwdINS6_IJSA_SB_SA_EEES9_NS_10bfloat16_tESF_Li256ELb1ELb1ELb1ELb1EEENS1_36VarlenDynamicPersistentTileSchedulerILi128ELi128ELi256ELi128ELb1ELb1ELb1ELb1ELb1ELb1EEEEEEEEEvNT_6ParamsE --------------------------
	.section	.nv.constant0._ZN7cutlass13device_kernelIN5flash11enable_sm90INS1_16FlashAttnFwdSm90INS1_25CollectiveMainloopFwdSm90ILi2EN4cute5tupleIJNS5_1CILi1EEES8_S8_EEENS6_IJNS7_ILi128EEESA_NS7_ILi256EEEEEELi256ENS_12float_e4m3_tEfNS_4arch4Sm90ELb1ELb0ELb0ELb1ELb1ELb1ELb0ELb1ELb0ELb1ELb1ELb0EEENS1_21CollectiveEpilogueFwdINS6_IJSA_SB_SA_EEES9_NS_10bfloat16_tESF_Li256ELb1ELb1ELb1ELb1EEENS1_36VarlenDynamicPersistentTileSchedulerILi128ELi128ELi256ELi128ELb1ELb1ELb1ELb1ELb1ELb1EEEEEEEEEvNT_6ParamsE,"a",@progbits
	.sectionflags	@""
	.align	4
.nv.constant0._ZN7cutlass13device_kernelIN5flash11enable_sm90INS1_16FlashAttnFwdSm90INS1_25CollectiveMainloopFwdSm90ILi2EN4cute5tupleIJNS5_1CILi1EEES8_S8_EEENS6_IJNS7_ILi128EEESA_NS7_ILi256EEEEEELi256ENS_12float_e4m3_tEfNS_4arch4Sm90ELb1ELb0ELb0ELb1ELb1ELb1ELb0ELb1ELb0ELb1ELb1ELb0EEENS1_21CollectiveEpilogueFwdINS6_IJSA_SB_SA_EEES9_NS_10bfloat16_tESF_Li256ELb1ELb1ELb1ELb1EEENS1_36VarlenDynamicPersistentTileSchedulerILi128ELi128ELi256ELi128ELb1ELb1ELb1ELb1ELb1ELb1EEEEEEEEEvNT_6ParamsE:
	.zero		3328


//--------------------- SYMBOLS --------------------------

	.type		.nv.reservedSmem.offset0,@object
	.size		.nv.reservedSmem.offset0,0x4
	.type		__assertfail,@function
